// Copyright (c) 2024, Jay Shah, Ganesh Bikshandi, Ying Zhang, Vijay Thakkar, Pradeep Ramani, Tri Dao.
// Splitting the different template instantiations to different files to speed up compilation.
// This file is auto-generated. See "generate_kernels.py"

#include "flash_fwd_launch_template.h"

#ifndef FLASHATTENTION_DISABLE_HDIM128
template void run_mha_fwd_<90, cutlass::bfloat16_t, 128, 128, true, false, false, true>(Flash_fwd_params &params, cudaStream_t stream);
#endif


// ===== COMPILED SASS (sm_90a) =====

	.target	sm_90a

	.elftype	@"ET_EXEC"


//--------------------- .note.nv.tkinfo           --------------------------
	.section	.note.nv.tkinfo,"",@"SHT_NOTE"
	.sectionflags	@"SHF_NOTE_NV_TKINFO"
	.tkinfo
        /*0018*/ 	.word	0x00000002
        /*0030*/ 	.string	""
        /*0030*/ 	.string	"ptxas"
        /*0030*/ 	.string	"Cuda compilation tools, release 13.0, V13.0.88"
        /*0030*/ 	.string	"Build cuda_13.0.r13.0/compiler.36424714_0"
        /*0030*/ 	.string	"-arch sm_90a -m 64 "



//--------------------- .note.nv.cuinfo           --------------------------
	.section	.note.nv.cuinfo,"",@"SHT_NOTE"
	.sectionflags	@"SHF_NOTE_NV_CUINFO"
        /*0018*/ 	.short	0x0002
        /*001a*/ 	.short	0x005a
        /*001c*/ 	.short	0x0082
	.zero		2


//--------------------- .nv.info                  --------------------------
	.section	.nv.info,"",@"SHT_CUDA_INFO"
	.align	4


	//----- nvinfo : EIATTR_REGCOUNT
	.align		4
        /*0000*/ 	.byte	0x04, 0x2f
        /*0002*/ 	.short	(.L_22 - .L_21)
	.align		4
.L_21:
        /*0004*/ 	.word	index@(_ZN7cutlass13device_kernelIN5flash11enable_sm90INS1_16FlashAttnFwdSm90INS1_25CollectiveMainloopFwdSm90ILi2EN4cute5tupleIJNS5_1CILi1EEES8_S8_EEENS6_IJNS7_ILi128EEESA_SA_EEELi128ENS_10bfloat16_tEfNS_4arch4Sm90ELb1ELb0ELb0ELb1ELb0ELb1ELb0ELb1ELb1ELb1ELb1ELb0EEENS1_21CollectiveEpilogueFwdISB_S9_SC_SE_Li256ELb1ELb1ELb1ELb0EEENS1_36VarlenDynamicPersistentTileSchedulerILi128ELi128ELi256ELi128ELb1ELb1ELb1ELb1ELb1ELb1EEEEEEEEEvNT_6ParamsE)
        /*0008*/ 	.word	0x000000a8


	//----- nvinfo : EIATTR_FRAME_SIZE
	.align		4
.L_22:
        /*000c*/ 	.byte	0x04, 0x11
        /*000e*/ 	.short	(.L_24 - .L_23)
	.align		4
.L_23:
        /*0010*/ 	.word	index@(_ZN7cutlass13device_kernelIN5flash11enable_sm90INS1_16FlashAttnFwdSm90INS1_25CollectiveMainloopFwdSm90ILi2EN4cute5tupleIJNS5_1CILi1EEES8_S8_EEENS6_IJNS7_ILi128EEESA_SA_EEELi128ENS_10bfloat16_tEfNS_4arch4Sm90ELb1ELb0ELb0ELb1ELb0ELb1ELb0ELb1ELb1ELb1ELb1ELb0EEENS1_21CollectiveEpilogueFwdISB_S9_SC_SE_Li256ELb1ELb1ELb1ELb0EEENS1_36VarlenDynamicPersistentTileSchedulerILi128ELi128ELi256ELi128ELb1ELb1ELb1ELb1ELb1ELb1EEEEEEEEEvNT_6ParamsE)
        /*0014*/ 	.word	0x00000068


	//----- nvinfo : EIATTR_REGCOUNT
	.align		4
.L_24:
        /*0018*/ 	.byte	0x04, 0x2f
        /*001a*/ 	.short	(.L_26 - .L_25)
	.align		4
.L_25:
        /*001c*/ 	.word	index@(_ZN7cutlass13device_kernelIN5flash11enable_sm90INS1_16FlashAttnFwdSm90INS1_25CollectiveMainloopFwdSm90ILi2EN4cute5tupleIJNS5_1CILi1EEES8_S8_EEENS6_IJNS7_ILi128EEESA_SA_EEELi128ENS_10bfloat16_tEfNS_4arch4Sm90ELb1ELb0ELb0ELb1ELb0ELb0ELb0ELb1ELb1ELb1ELb1ELb0EEENS1_21CollectiveEpilogueFwdISB_S9_SC_SE_Li256ELb1ELb1ELb1ELb0EEENS1_36VarlenDynamicPersistentTileSchedulerILi128ELi128ELi256ELi128ELb1ELb1ELb1ELb1ELb1ELb1EEEEEEEEEvNT_6ParamsE)
        /*0020*/ 	.word	0x000000a8


	//----- nvinfo : EIATTR_FRAME_SIZE
	.align		4
.L_26:
        /*0024*/ 	.byte	0x04, 0x11
        /*0026*/ 	.short	(.L_28 - .L_27)
	.align		4
.L_27:
        /*0028*/ 	.word	index@(_ZN7cutlass13device_kernelIN5flash11enable_sm90INS1_16FlashAttnFwdSm90INS1_25CollectiveMainloopFwdSm90ILi2EN4cute5tupleIJNS5_1CILi1EEES8_S8_EEENS6_IJNS7_ILi128EEESA_SA_EEELi128ENS_10bfloat16_tEfNS_4arch4Sm90ELb1ELb0ELb0ELb1ELb0ELb0ELb0ELb1ELb1ELb1ELb1ELb0EEENS1_21CollectiveEpilogueFwdISB_S9_SC_SE_Li256ELb1ELb1ELb1ELb0EEENS1_36VarlenDynamicPersistentTileSchedulerILi128ELi128ELi256ELi128ELb1ELb1ELb1ELb1ELb1ELb1EEEEEEEEEvNT_6ParamsE)
        /*002c*/ 	.word	0x00000060


	//----- nvinfo : EIATTR_REGCOUNT
	.align		4
.L_28:
        /*0030*/ 	.byte	0x04, 0x2f
        /*0032*/ 	.short	(.L_30 - .L_29)
	.align		4
.L_29:
        /*0034*/ 	.word	index@(_ZN7cutlass13device_kernelIN5flash11enable_sm90INS1_16FlashAttnFwdSm90INS1_25CollectiveMainloopFwdSm90ILi2EN4cute5tupleIJNS5_1CILi1EEES8_S8_EEENS6_IJNS7_ILi128EEESA_SA_EEELi128ENS_10bfloat16_tEfNS_4arch4Sm90ELb1ELb0ELb0ELb0ELb0ELb0ELb0ELb1ELb1ELb1ELb1ELb0EEENS1_21CollectiveEpilogueFwdISB_S9_SC_SE_Li256ELb0ELb1ELb1ELb0EEENS1_19SingleTileSchedulerILb0ELb1ELb1ELi128EEEEEEEEEvNT_6ParamsE)
        /*0038*/ 	.word	0x000000a8


	//----- nvinfo : EIATTR_FRAME_SIZE
	.align		4
.L_30:
        /*003c*/ 	.byte	0x04, 0x11
        /*003e*/ 	.short	(.L_32 - .L_31)
	.align		4
.L_31:
        /*0040*/ 	.word	index@(_ZN7cutlass13device_kernelIN5flash11enable_sm90INS1_16FlashAttnFwdSm90INS1_25CollectiveMainloopFwdSm90ILi2EN4cute5tupleIJNS5_1CILi1EEES8_S8_EEENS6_IJNS7_ILi128EEESA_SA_EEELi128ENS_10bfloat16_tEfNS_4arch4Sm90ELb1ELb0ELb0ELb0ELb0ELb0ELb0ELb1ELb1ELb1ELb1ELb0EEENS1_21CollectiveEpilogueFwdISB_S9_SC_SE_Li256ELb0ELb1ELb1ELb0EEENS1_19SingleTileSchedulerILb0ELb1ELb1ELi128EEEEEEEEEvNT_6ParamsE)
        /*0044*/ 	.word	0x00000018


	//----- nvinfo : EIATTR_REGCOUNT
	.align		4
.L_32:
        /*0048*/ 	.byte	0x04, 0x2f
        /*004a*/ 	.short	(.L_34 - .L_33)
	.align		4
.L_33:
        /*004c*/ 	.word	index@(_ZN7cutlass13device_kernelIN5flash11enable_sm90INS1_16FlashAttnFwdSm90INS1_25CollectiveMainloopFwdSm90ILi2EN4cute5tupleIJNS5_1CILi1EEES8_S8_EEENS6_IJNS7_ILi128EEESA_SA_EEELi128ENS_10bfloat16_tEfNS_4arch4Sm90ELb0ELb1ELb0ELb1ELb0ELb1ELb0ELb1ELb1ELb1ELb1ELb0EEENS1_21CollectiveEpilogueFwdISB_S9_SC_SE_Li256ELb1ELb1ELb1ELb0EEENS1_36VarlenDynamicPersistentTileSchedulerILi128ELi128ELi256ELi128ELb1ELb1ELb1ELb1ELb0ELb1EEEEEEEEEvNT_6ParamsE)
        /*0050*/ 	.word	0x000000a8


	//----- nvinfo : EIATTR_FRAME_SIZE
	.align		4
.L_34:
        /*0054*/ 	.byte	0x04, 0x11
        /*0056*/ 	.short	(.L_36 - .L_35)
	.align		4
.L_35:
        /*0058*/ 	.word	index@(_ZN7cutlass13device_kernelIN5flash11enable_sm90INS1_16FlashAttnFwdSm90INS1_25CollectiveMainloopFwdSm90ILi2EN4cute5tupleIJNS5_1CILi1EEES8_S8_EEENS6_IJNS7_ILi128EEESA_SA_EEELi128ENS_10bfloat16_tEfNS_4arch4Sm90ELb0ELb1ELb0ELb1ELb0ELb1ELb0ELb1ELb1ELb1ELb1ELb0EEENS1_21CollectiveEpilogueFwdISB_S9_SC_SE_Li256ELb1ELb1ELb1ELb0EEENS1_36VarlenDynamicPersistentTileSchedulerILi128ELi128ELi256ELi128ELb1ELb1ELb1ELb1ELb0ELb1EEEEEEEEEvNT_6ParamsE)
        /*005c*/ 	.word	0x00000068


	//----- nvinfo : EIATTR_REGCOUNT
	.align		4
.L_36:
        /*0060*/ 	.byte	0x04, 0x2f
        /*0062*/ 	.short	(.L_38 - .L_37)
	.align		4
.L_37:
        /*0064*/ 	.word	index@(_ZN7cutlass13device_kernelIN5flash11enable_sm90INS1_16FlashAttnFwdSm90INS1_25CollectiveMainloopFwdSm90ILi2EN4cute5tupleIJNS5_1CILi1EEES8_S8_EEENS6_IJNS7_ILi128EEESA_SA_EEELi128ENS_10bfloat16_tEfNS_4arch4Sm90ELb0ELb1ELb0ELb1ELb0ELb0ELb0ELb1ELb1ELb1ELb1ELb0EEENS1_21CollectiveEpilogueFwdISB_S9_SC_SE_Li256ELb1ELb1ELb1ELb0EEENS1_36VarlenDynamicPersistentTileSchedulerILi128ELi128ELi256ELi128ELb1ELb1ELb1ELb1ELb0ELb1EEEEEEEEEvNT_6ParamsE)
        /*0068*/ 	.word	0x000000a8


	//----- nvinfo : EIATTR_FRAME_SIZE
	.align		4
.L_38:
        /*006c*/ 	.byte	0x04, 0x11
        /*006e*/ 	.short	(.L_40 - .L_39)
	.align		4
.L_39:
        /*0070*/ 	.word	index@(_ZN7cutlass13device_kernelIN5flash11enable_sm90INS1_16FlashAttnFwdSm90INS1_25CollectiveMainloopFwdSm90ILi2EN4cute5tupleIJNS5_1CILi1EEES8_S8_EEENS6_IJNS7_ILi128EEESA_SA_EEELi128ENS_10bfloat16_tEfNS_4arch4Sm90ELb0ELb1ELb0ELb1ELb0ELb0ELb0ELb1ELb1ELb1ELb1ELb0EEENS1_21CollectiveEpilogueFwdISB_S9_SC_SE_Li256ELb1ELb1ELb1ELb0EEENS1_36VarlenDynamicPersistentTileSchedulerILi128ELi128ELi256ELi128ELb1ELb1ELb1ELb1ELb0ELb1EEEEEEEEEvNT_6ParamsE)
        /*0074*/ 	.word	0x00000060


	//----- nvinfo : EIATTR_REGCOUNT
	.align		4
.L_40:
        /*0078*/ 	.byte	0x04, 0x2f
        /*007a*/ 	.short	(.L_42 - .L_41)
	.align		4
.L_41:
        /*007c*/ 	.word	index@(_ZN7cutlass13device_kernelIN5flash11enable_sm90INS1_16FlashAttnFwdSm90INS1_25CollectiveMainloopFwdSm90ILi2EN4cute5tupleIJNS5_1CILi1EEES8_S8_EEENS6_IJNS7_ILi128EEESA_SA_EEELi128ENS_10bfloat16_tEfNS_4arch4Sm90ELb0ELb1ELb0ELb0ELb0ELb0ELb0ELb1ELb1ELb1ELb1ELb0EEENS1_21CollectiveEpilogueFwdISB_S9_SC_SE_Li256ELb0ELb1ELb1ELb0EEENS1_19SingleTileSchedulerILb0ELb1ELb1ELi128EEEEEEEEEvNT_6ParamsE)
        /*0080*/ 	.word	0x000000a8


	//----- nvinfo : EIATTR_FRAME_SIZE
	.align		4
.L_42:
        /*0084*/ 	.byte	0x04, 0x11
        /*0086*/ 	.short	(.L_44 - .L_43)
	.align		4
.L_43:
        /*0088*/ 	.word	index@(_ZN7cutlass13device_kernelIN5flash11enable_sm90INS1_16FlashAttnFwdSm90INS1_25CollectiveMainloopFwdSm90ILi2EN4cute5tupleIJNS5_1CILi1EEES8_S8_EEENS6_IJNS7_ILi128EEESA_SA_EEELi128ENS_10bfloat16_tEfNS_4arch4Sm90ELb0ELb1ELb0ELb0ELb0ELb0ELb0ELb1ELb1ELb1ELb1ELb0EEENS1_21CollectiveEpilogueFwdISB_S9_SC_SE_Li256ELb0ELb1ELb1ELb0EEENS1_19SingleTileSchedulerILb0ELb1ELb1ELi128EEEEEEEEEvNT_6ParamsE)
        /*008c*/ 	.word	0x00000018


	//----- nvinfo : EIATTR_REGCOUNT
	.align		4
.L_44:
        /*0090*/ 	.byte	0x04, 0x2f
        /*0092*/ 	.short	(.L_46 - .L_45)
	.align		4
.L_45:
        /*0094*/ 	.word	index@(_ZN7cutlass13device_kernelIN5flash11enable_sm90INS1_16FlashAttnFwdSm90INS1_25CollectiveMainloopFwdSm90ILi2EN4cute5tupleIJNS5_1CILi1EEES8_S8_EEENS6_IJNS7_ILi128EEENS7_ILi176EEESA_EEELi128ENS_10bfloat16_tEfNS_4arch4Sm90ELb0ELb0ELb0ELb1ELb0ELb1ELb0ELb1ELb1ELb1ELb1ELb0EEENS1_21CollectiveEpilogueFwdINS6_IJSA_SA_SB_EEES9_SD_SF_Li256ELb1ELb1ELb1ELb0EEENS1_36VarlenDynamicPersistentTileSchedulerILi128ELi176ELi256ELi128ELb1ELb1ELb1ELb0ELb1ELb1EEEEEEEEEvNT_6ParamsE)
        /*0098*/ 	.word	0x000000a8


	//----- nvinfo : EIATTR_FRAME_SIZE
	.align		4
.L_46:
        /*009c*/ 	.byte	0x04, 0x11
        /*009e*/ 	.short	(.L_48 - .L_47)
	.align		4
.L_47:
        /*00a0*/ 	.word	index@(_ZN7cutlass13device_kernelIN5flash11enable_sm90INS1_16FlashAttnFwdSm90INS1_25CollectiveMainloopFwdSm90ILi2EN4cute5tupleIJNS5_1CILi1EEES8_S8_EEENS6_IJNS7_ILi128EEENS7_ILi176EEESA_EEELi128ENS_10bfloat16_tEfNS_4arch4Sm90ELb0ELb0ELb0ELb1ELb0ELb1ELb0ELb1ELb1ELb1ELb1ELb0EEENS1_21CollectiveEpilogueFwdINS6_IJSA_SA_SB_EEES9_SD_SF_Li256ELb1ELb1ELb1ELb0EEENS1_36VarlenDynamicPersistentTileSchedulerILi128ELi176ELi256ELi128ELb1ELb1ELb1ELb0ELb1ELb1EEEEEEEEEvNT_6ParamsE)
        /*00a4*/ 	.word	0x000000a8


	//----- nvinfo : EIATTR_REGCOUNT
	.align		4
.L_48:
        /*00a8*/ 	.byte	0x04, 0x2f
        /*00aa*/ 	.short	(.L_50 - .L_49)
	.align		4
.L_49:
        /*00ac*/ 	.word	index@(_ZN7cutlass13device_kernelIN5flash11enable_sm90INS1_16FlashAttnFwdSm90INS1_25CollectiveMainloopFwdSm90ILi2EN4cute5tupleIJNS5_1CILi1EEES8_S8_EEENS6_IJNS7_ILi128EEENS7_ILi176EEESA_EEELi128ENS_10bfloat16_tEfNS_4arch4Sm90ELb0ELb0ELb0ELb1ELb0ELb0ELb0ELb1ELb1ELb1ELb1ELb0EEENS1_21CollectiveEpilogueFwdINS6_IJSA_SA_SB_EEES9_SD_SF_Li256ELb1ELb1ELb1ELb0EEENS1_36VarlenDynamicPersistentTileSchedulerILi128ELi176ELi256ELi128ELb1ELb1ELb1ELb0ELb1ELb1EEEEEEEEEvNT_6ParamsE)
        /*00b0*/ 	.word	0x000000a8


	//----- nvinfo : EIATTR_FRAME_SIZE
	.align		4
.L_50:
        /*00b4*/ 	.byte	0x04, 0x11
        /*00b6*/ 	.short	(.L_52 - .L_51)
	.align		4
.L_51:
        /*00b8*/ 	.word	index@(_ZN7cutlass13device_kernelIN5flash11enable_sm90INS1_16FlashAttnFwdSm90INS1_25CollectiveMainloopFwdSm90ILi2EN4cute5tupleIJNS5_1CILi1EEES8_S8_EEENS6_IJNS7_ILi128EEENS7_ILi176EEESA_EEELi128ENS_10bfloat16_tEfNS_4arch4Sm90ELb0ELb0ELb0ELb1ELb0ELb0ELb0ELb1ELb1ELb1ELb1ELb0EEENS1_21CollectiveEpilogueFwdINS6_IJSA_SA_SB_EEES9_SD_SF_Li256ELb1ELb1ELb1ELb0EEENS1_36VarlenDynamicPersistentTileSchedulerILi128ELi176ELi256ELi128ELb1ELb1ELb1ELb0ELb1ELb1EEEEEEEEEvNT_6ParamsE)
        /*00bc*/ 	.word	0x00000070


	//----- nvinfo : EIATTR_REGCOUNT
	.align		4
.L_52:
        /*00c0*/ 	.byte	0x04, 0x2f
        /*00c2*/ 	.short	(.L_54 - .L_53)
	.align		4
.L_53:
        /*00c4*/ 	.word	index@(_ZN7cutlass13device_kernelIN5flash11enable_sm90INS1_16FlashAttnFwdSm90INS1_25CollectiveMainloopFwdSm90ILi2EN4cute5tupleIJNS5_1CILi1EEES8_S8_EEENS6_IJNS7_ILi128EEENS7_ILi176EEESA_EEELi128ENS_10bfloat16_tEfNS_4arch4Sm90ELb0ELb0ELb0ELb0ELb0ELb0ELb0ELb1ELb1ELb1ELb1ELb0EEENS1_21CollectiveEpilogueFwdINS6_IJSA_SA_SB_EEES9_SD_SF_Li256ELb0ELb1ELb1ELb0EEENS1_19SingleTileSchedulerILb0ELb1ELb1ELi128EEEEEEEEEvNT_6ParamsE)
        /*00c8*/ 	.word	0x000000a8


	//----- nvinfo : EIATTR_FRAME_SIZE
	.align		4
.L_54:
        /*00cc*/ 	.byte	0x04, 0x11
        /*00ce*/ 	.short	(.L_56 - .L_55)
	.align		4
.L_55:
        /*00d0*/ 	.word	index@(_ZN7cutlass13device_kernelIN5flash11enable_sm90INS1_16FlashAttnFwdSm90INS1_25CollectiveMainloopFwdSm90ILi2EN4cute5tupleIJNS5_1CILi1EEES8_S8_EEENS6_IJNS7_ILi128EEENS7_ILi176EEESA_EEELi128ENS_10bfloat16_tEfNS_4arch4Sm90ELb0ELb0ELb0ELb0ELb0ELb0ELb0ELb1ELb1ELb1ELb1ELb0EEENS1_21CollectiveEpilogueFwdINS6_IJSA_SA_SB_EEES9_SD_SF_Li256ELb0ELb1ELb1ELb0EEENS1_19SingleTileSchedulerILb0ELb1ELb1ELi128EEEEEEEEEvNT_6ParamsE)
        /*00d4*/ 	.word	0x00000010


	//----- nvinfo : EIATTR_MIN_STACK_SIZE
	.align		4
.L_56:
        /*00d8*/ 	.byte	0x04, 0x12
        /*00da*/ 	.short	(.L_58 - .L_57)
	.align		4
.L_57:
        /*00dc*/ 	.word	index@(_ZN7cutlass13device_kernelIN5flash11enable_sm90INS1_16FlashAttnFwdSm90INS1_25CollectiveMainloopFwdSm90ILi2EN4cute5tupleIJNS5_1CILi1EEES8_S8_EEENS6_IJNS7_ILi128EEENS7_ILi176EEESA_EEELi128ENS_10bfloat16_tEfNS_4arch4Sm90ELb0ELb0ELb0ELb0ELb0ELb0ELb0ELb1ELb1ELb1ELb1ELb0EEENS1_21CollectiveEpilogueFwdINS6_IJSA_SA_SB_EEES9_SD_SF_Li256ELb0ELb1ELb1ELb0EEENS1_19SingleTileSchedulerILb0ELb1ELb1ELi128EEEEEEEEEvNT_6ParamsE)
        /*00e0*/ 	.word	0x00000010


	//----- nvinfo : EIATTR_MIN_STACK_SIZE
	.align		4
.L_58:
        /*00e4*/ 	.byte	0x04, 0x12
        /*00e6*/ 	.short	(.L_60 - .L_59)
	.align		4
.L_59:
        /*00e8*/ 	.word	index@(_ZN7cutlass13device_kernelIN5flash11enable_sm90INS1_16FlashAttnFwdSm90INS1_25CollectiveMainloopFwdSm90ILi2EN4cute5tupleIJNS5_1CILi1EEES8_S8_EEENS6_IJNS7_ILi128EEENS7_ILi176EEESA_EEELi128ENS_10bfloat16_tEfNS_4arch4Sm90ELb0ELb0ELb0ELb1ELb0ELb0ELb0ELb1ELb1ELb1ELb1ELb0EEENS1_21CollectiveEpilogueFwdINS6_IJSA_SA_SB_EEES9_SD_SF_Li256ELb1ELb1ELb1ELb0EEENS1_36VarlenDynamicPersistentTileSchedulerILi128ELi176ELi256ELi128ELb1ELb1ELb1ELb0ELb1ELb1EEEEEEEEEvNT_6ParamsE)
        /*00ec*/ 	.word	0x00000070


	//----- nvinfo : EIATTR_MIN_STACK_SIZE
	.align		4
.L_60:
        /*00f0*/ 	.byte	0x04, 0x12
        /*00f2*/ 	.short	(.L_62 - .L_61)
	.align		4
.L_61:
        /*00f4*/ 	.word	index@(_ZN7cutlass13device_kernelIN5flash11enable_sm90INS1_16FlashAttnFwdSm90INS1_25CollectiveMainloopFwdSm90ILi2EN4cute5tupleIJNS5_1CILi1EEES8_S8_EEENS6_IJNS7_ILi128EEENS7_ILi176EEESA_EEELi128ENS_10bfloat16_tEfNS_4arch4Sm90ELb0ELb0ELb0ELb1ELb0ELb1ELb0ELb1ELb1ELb1ELb1ELb0EEENS1_21CollectiveEpilogueFwdINS6_IJSA_SA_SB_EEES9_SD_SF_Li256ELb1ELb1ELb1ELb0EEENS1_36VarlenDynamicPersistentTileSchedulerILi128ELi176ELi256ELi128ELb1ELb1ELb1ELb0ELb1ELb1EEEEEEEEEvNT_6ParamsE)
        /*00f8*/ 	.word	0x000000a8


	//----- nvinfo : EIATTR_MIN_STACK_SIZE
	.align		4
.L_62:
        /*00fc*/ 	.byte	0x04, 0x12
        /*00fe*/ 	.short	(.L_64 - .L_63)
	.align		4
.L_63:
        /*0100*/ 	.word	index@(_ZN7cutlass13device_kernelIN5flash11enable_sm90INS1_16FlashAttnFwdSm90INS1_25CollectiveMainloopFwdSm90ILi2EN4cute5tupleIJNS5_1CILi1EEES8_S8_EEENS6_IJNS7_ILi128EEESA_SA_EEELi128ENS_10bfloat16_tEfNS_4arch4Sm90ELb0ELb1ELb0ELb0ELb0ELb0ELb0ELb1ELb1ELb1ELb1ELb0EEENS1_21CollectiveEpilogueFwdISB_S9_SC_SE_Li256ELb0ELb1ELb1ELb0EEENS1_19SingleTileSchedulerILb0ELb1ELb1ELi128EEEEEEEEEvNT_6ParamsE)
        /*0104*/ 	.word	0x00000018


	//----- nvinfo : EIATTR_MIN_STACK_SIZE
	.align		4
.L_64:
        /*0108*/ 	.byte	0x04, 0x12
        /*010a*/ 	.short	(.L_66 - .L_65)
	.align		4
.L_65:
        /*010c*/ 	.word	index@(_ZN7cutlass13device_kernelIN5flash11enable_sm90INS1_16FlashAttnFwdSm90INS1_25CollectiveMainloopFwdSm90ILi2EN4cute5tupleIJNS5_1CILi1EEES8_S8_EEENS6_IJNS7_ILi128EEESA_SA_EEELi128ENS_10bfloat16_tEfNS_4arch4Sm90ELb0ELb1ELb0ELb1ELb0ELb0ELb0ELb1ELb1ELb1ELb1ELb0EEENS1_21CollectiveEpilogueFwdISB_S9_SC_SE_Li256ELb1ELb1ELb1ELb0EEENS1_36VarlenDynamicPersistentTileSchedulerILi128ELi128ELi256ELi128ELb1ELb1ELb1ELb1ELb0ELb1EEEEEEEEEvNT_6ParamsE)
        /*0110*/ 	.word	0x00000060


	//----- nvinfo : EIATTR_MIN_STACK_SIZE
	.align		4
.L_66:
        /*0114*/ 	.byte	0x04, 0x12
        /*0116*/ 	.short	(.L_68 - .L_67)
	.align		4
.L_67:
        /*0118*/ 	.word	index@(_ZN7cutlass13device_kernelIN5flash11enable_sm90INS1_16FlashAttnFwdSm90INS1_25CollectiveMainloopFwdSm90ILi2EN4cute5tupleIJNS5_1CILi1EEES8_S8_EEENS6_IJNS7_ILi128EEESA_SA_EEELi128ENS_10bfloat16_tEfNS_4arch4Sm90ELb0ELb1ELb0ELb1ELb0ELb1ELb0ELb1ELb1ELb1ELb1ELb0EEENS1_21CollectiveEpilogueFwdISB_S9_SC_SE_Li256ELb1ELb1ELb1ELb0EEENS1_36VarlenDynamicPersistentTileSchedulerILi128ELi128ELi256ELi128ELb1ELb1ELb1ELb1ELb0ELb1EEEEEEEEEvNT_6ParamsE)
        /*011c*/ 	.word	0x00000068


	//----- nvinfo : EIATTR_MIN_STACK_SIZE
	.align		4
.L_68:
        /*0120*/ 	.byte	0x04, 0x12
        /*0122*/ 	.short	(.L_70 - .L_69)
	.align		4
.L_69:
        /*0124*/ 	.word	index@(_ZN7cutlass13device_kernelIN5flash11enable_sm90INS1_16FlashAttnFwdSm90INS1_25CollectiveMainloopFwdSm90ILi2EN4cute5tupleIJNS5_1CILi1EEES8_S8_EEENS6_IJNS7_ILi128EEESA_SA_EEELi128ENS_10bfloat16_tEfNS_4arch4Sm90ELb1ELb0ELb0ELb0ELb0ELb0ELb0ELb1ELb1ELb1ELb1ELb0EEENS1_21CollectiveEpilogueFwdISB_S9_SC_SE_Li256ELb0ELb1ELb1ELb0EEENS1_19SingleTileSchedulerILb0ELb1ELb1ELi128EEEEEEEEEvNT_6ParamsE)
        /*0128*/ 	.word	0x00000018


	//----- nvinfo : EIATTR_MIN_STACK_SIZE
	.align		4
.L_70:
        /*012c*/ 	.byte	0x04, 0x12
        /*012e*/ 	.short	(.L_72 - .L_71)
	.align		4
.L_71:
        /*0130*/ 	.word	index@(_ZN7cutlass13device_kernelIN5flash11enable_sm90INS1_16FlashAttnFwdSm90INS1_25CollectiveMainloopFwdSm90ILi2EN4cute5tupleIJNS5_1CILi1EEES8_S8_EEENS6_IJNS7_ILi128EEESA_SA_EEELi128ENS_10bfloat16_tEfNS_4arch4Sm90ELb1ELb0ELb0ELb1ELb0ELb0ELb0ELb1ELb1ELb1ELb1ELb0EEENS1_21CollectiveEpilogueFwdISB_S9_SC_SE_Li256ELb1ELb1ELb1ELb0EEENS1_36VarlenDynamicPersistentTileSchedulerILi128ELi128ELi256ELi128ELb1ELb1ELb1ELb1ELb1ELb1EEEEEEEEEvNT_6ParamsE)
        /*0134*/ 	.word	0x00000060


	//----- nvinfo : EIATTR_MIN_STACK_SIZE
	.align		4
.L_72:
        /*0138*/ 	.byte	0x04, 0x12
        /*013a*/ 	.short	(.L_74 - .L_73)
	.align		4
.L_73:
        /*013c*/ 	.word	index@(_ZN7cutlass13device_kernelIN5flash11enable_sm90INS1_16FlashAttnFwdSm90INS1_25CollectiveMainloopFwdSm90ILi2EN4cute5tupleIJNS5_1CILi1EEES8_S8_EEENS6_IJNS7_ILi128EEESA_SA_EEELi128ENS_10bfloat16_tEfNS_4arch4Sm90ELb1ELb0ELb0ELb1ELb0ELb1ELb0ELb1ELb1ELb1ELb1ELb0EEENS1_21CollectiveEpilogueFwdISB_S9_SC_SE_Li256ELb1ELb1ELb1ELb0EEENS1_36VarlenDynamicPersistentTileSchedulerILi128ELi128ELi256ELi128ELb1ELb1ELb1ELb1ELb1ELb1EEEEEEEEEvNT_6ParamsE)
        /*0140*/ 	.word	0x00000068
.L_74:


//--------------------- .nv.compat                --------------------------
	.section	.nv.compat,"",@"SHT_CUDA_COMPAT_INFO"
	.align	4
        /*0000*/ 	.byte	0x02, 0x09, 0x01, 0x00, 0x02, 0x02, 0x04, 0x00, 0x02, 0x05, 0x05, 0x00, 0x03, 0x07, 0x01, 0x01
        /*0010*/ 	.byte	0x02, 0x03, 0x01, 0x00, 0x02, 0x06, 0x01, 0x00, 0x04, 0x0b, 0x08, 0x00, 0x00, 0x00, 0x00, 0x00
        /*0020*/ 	.byte	0x00, 0x00, 0x00, 0x00


//--------------------- .nv.info._ZN7cutlass13device_kernelIN5flash11enable_sm90INS1_16FlashAttnFwdSm90INS1_25CollectiveMainloopFwdSm90ILi2EN4cute5tupleIJNS5_1CILi1EEES8_S8_EEENS6_IJNS7_ILi128EEENS7_ILi176EEESA_EEELi128ENS_10bfloat16_tEfNS_4arch4Sm90ELb0ELb0ELb0ELb0ELb0ELb0ELb0ELb1ELb1ELb1ELb1ELb0EEENS1_21CollectiveEpilogueFwdINS6_IJSA_SA_SB_EEES9_SD_SF_Li256ELb0ELb1ELb1ELb0EEENS1_19SingleTileSchedulerILb0ELb1ELb1ELi128EEEEEEEEEvNT_6ParamsE --------------------------
	.section	.nv.info._ZN7cutlass13device_kernelIN5flash11enable_sm90INS1_16FlashAttnFwdSm90INS1_25CollectiveMainloopFwdSm90ILi2EN4cute5tupleIJNS5_1CILi1EEES8_S8_EEENS6_IJNS7_ILi128EEENS7_ILi176EEESA_EEELi128ENS_10bfloat16_tEfNS_4arch4Sm90ELb0ELb0ELb0ELb0ELb0ELb0ELb0ELb1ELb1ELb1ELb1ELb0EEENS1_21CollectiveEpilogueFwdINS6_IJSA_SA_SB_EEES9_SD_SF_Li256ELb0ELb1ELb1ELb0EEENS1_19SingleTileSchedulerILb0ELb1ELb1ELi128EEEEEEEEEvNT_6ParamsE,"",@"SHT_CUDA_INFO"
	.sectionflags	@""
	.align	4


	//----- nvinfo : EIATTR_CUDA_API_VERSION
	.align		4
        /*0000*/ 	.byte	0x04, 0x37
        /*0002*/ 	.short	(.L_76 - .L_75)
.L_75:
        /*0004*/ 	.word	0x00000082


	//----- nvinfo : EIATTR_KPARAM_INFO
	.align		4
.L_76:
        /*0008*/ 	.byte	0x04, 0x17
        /*000a*/ 	.short	(.L_78 - .L_77)
.L_77:
        /*000c*/ 	.word	0x00000000
        /*0010*/ 	.short	0x0000
        /*0012*/ 	.short	0x0070
        /*0014*/ 	.byte	0x00, 0xf0, 0x01, 0x28


	//----- nvinfo : EIATTR_SPARSE_MMA_MASK
	.align		4
.L_78:
        /*0018*/ 	.byte	0x03, 0x50
        /*001a*/ 	.short	0x0000


	//----- nvinfo : EIATTR_MAXREG_COUNT
	.align		4
        /*001c*/ 	.byte	0x03, 0x1b
        /*001e*/ 	.short	0x00a8


	//----- nvinfo : EIATTR_NUM_BARRIERS
	.align		4
        /*0020*/ 	.byte	0x02, 0x4c
        /*0022*/ 	.byte	0x10
	.zero		1


	//----- nvinfo : EIATTR_EXTERNS
	.align		4
        /*0024*/ 	.byte	0x04, 0x0f
        /*0026*/ 	.short	(.L_80 - .L_79)


	//   ....[0]....
	.align		4
.L_79:
        /*0028*/ 	.word	index@(__assertfail)


	//----- nvinfo : EIATTR_ANNOTATIONS
	.align		4
.L_80:
        /*002c*/ 	.byte	0x04, 0x55
        /*002e*/ 	.short	(.L_82 - .L_81)


	//   ....[0]....
.L_81:
        /*0030*/ 	.word	0x00000001
        /*0034*/ 	.byte	0x60, 0x09, 0x00, 0x00, 0x01, 0x00, 0x00, 0x00, 0x90, 0x13, 0x00, 0x00, 0x01, 0x00, 0x00, 0x00
        /*0044*/ 	.byte	0x90, 0xd7, 0x00, 0x00, 0x01, 0x00, 0x00, 0x00, 0x80, 0xdc, 0x00, 0x00, 0x01, 0x00, 0x00, 0x00
        /*0054*/ 	.byte	0xf0, 0xeb, 0x00, 0x00, 0x01, 0x00, 0x00, 0x00, 0x90, 0xee, 0x00, 0x00, 0x01, 0x00, 0x00, 0x00
        /*0064*/ 	.byte	0x50, 0xf6, 0x00, 0x00, 0x01, 0x00, 0x00, 0x00, 0x70, 0xfe, 0x00, 0x00, 0x01, 0x00, 0x00, 0x00
        /*0074*/ 	.byte	0xd0, 0x0a, 0x01, 0x00


	//----- nvinfo : EIATTR_MERCURY_ISA_VERSION
	.align		4
.L_82:
        /*0078*/ 	.byte	0x03, 0x5f
        /*007a*/ 	.short	0x0101


	//----- nvinfo : EIATTR_INT_WARP_WIDE_INSTR_OFFSETS
	.align		4
        /*007c*/ 	.byte	0x04, 0x31
        /*007e*/ 	.short	(.L_84 - .L_83)


	//   ....[0]....
.L_83:
        /*0080*/ 	.word	0x00000130


	//   ....[1]....
        /*0084*/ 	.word	0x00000170


	//   ....[2]....
        /*0088*/ 	.word	0x000001e0


	//----- nvinfo : EIATTR_COOP_GROUP_MASK_REGIDS
	.align		4
.L_84:
        /*008c*/ 	.byte	0x04, 0x29
        /*008e*/ 	.short	(.L_86 - .L_85)


	//   ....[0]....
.L_85:
        /*0090*/ 	.word	0xffffffff


	//   ....[1]....
        /*0094*/ 	.word	0xffffffff


	//   ....[2]....
        /*0098*/ 	.word	0xffffffff


	//   ....[3]....
        /*009c*/ 	.word	0xffffffff


	//   ....[4]....
        /*00a0*/ 	.word	0xffffffff


	//   ....[5]....
        /*00a4*/ 	.word	0xffffffff


	//   ....[6]....
        /*00a8*/ 	.word	0xffffffff


	//   ....[7]....
        /*00ac*/ 	.word	0xffffffff


	//   ....[8]....
        /*00b0*/ 	.word	0xffffffff


	//   ....[9]....
        /*00b4*/ 	.word	0xffffffff


	//   ....[10]....
        /*00b8*/ 	.word	0xffffffff


	//   ....[11]....
        /*00bc*/ 	.word	0xffffffff


	//   ....[12]....
        /*00c0*/ 	.word	0xffffffff


	//   ....[13]....
        /*00c4*/ 	.word	0xffffffff


	//   ....[14]....
        /*00c8*/ 	.word	0xffffffff


	//   ....[15]....
        /*00cc*/ 	.word	0xffffffff


	//   ....[16]....
        /*00d0*/ 	.word	0xffffffff


	//   ....[17]....
        /*00d4*/ 	.word	0xffffffff


	//   ....[18]....
        /*00d8*/ 	.word	0xffffffff


	//   ....[19]....
        /*00dc*/ 	.word	0xffffffff


	//   ....[20]....
        /*00e0*/ 	.word	0xffffffff


	//   ....[21]....
        /*00e4*/ 	.word	0xffffffff


	//   ....[22]....
        /*00e8*/ 	.word	0xffffffff


	//   ....[23]....
        /*00ec*/ 	.word	0xffffffff


	//   ....[24]....
        /*00f0*/ 	.word	0xffffffff


	//   ....[25]....
        /*00f4*/ 	.word	0xffffffff


	//   ....[26]....
        /*00f8*/ 	.word	0xffffffff


	//   ....[27]....
        /*00fc*/ 	.word	0xffffffff


	//   ....[28]....
        /*0100*/ 	.word	0xffffffff


	//   ....[29]....
        /*0104*/ 	.word	0xffffffff


	//   ....[30]....
        /*0108*/ 	.word	0xffffffff


	//   ....[31]....
        /*010c*/ 	.word	0xffffffff


	//   ....[32]....
        /*0110*/ 	.word	0xffffffff


	//   ....[33]....
        /*0114*/ 	.word	0xffffffff


	//   ....[34]....
        /*0118*/ 	.word	0xffffffff


	//   ....[35]....
        /*011c*/ 	.word	0xffffffff


	//   ....[36]....
        /*0120*/ 	.word	0xffffffff


	//   ....[37]....
        /*0124*/ 	.word	0xffffffff


	//   ....[38]....
        /*0128*/ 	.word	0xffffffff


	//   ....[39]....
        /*012c*/ 	.word	0xffffffff


	//   ....[40]....
        /*0130*/ 	.word	0xffffffff


	//   ....[41]....
        /*0134*/ 	.word	0xffffffff


	//   ....[42]....
        /*0138*/ 	.word	0xffffffff


	//   ....[43]....
        /*013c*/ 	.word	0xffffffff


	//   ....[44]....
        /*0140*/ 	.word	0xffffffff


	//   ....[45]....
        /*0144*/ 	.word	0xffffffff


	//   ....[46]....
        /*0148*/ 	.word	0xffffffff


	//   ....[47]....
        /*014c*/ 	.word	0x0500000f


	//   ....[48]....
        /*0150*/ 	.word	0x0500000f


	//   ....[49]....
        /*0154*/ 	.word	0x0500000f


	//   ....[50]....
        /*0158*/ 	.word	0x0500000f


	//   ....[51]....
        /*015c*/ 	.word	0x0500000f


	//   ....[52]....
        /*0160*/ 	.word	0x0500000f


	//   ....[53]....
        /*0164*/ 	.word	0x0500000f


	//   ....[54]....
        /*0168*/ 	.word	0x0500000f


	//   ....[55]....
        /*016c*/ 	.word	0x0500000f


	//   ....[56]....
        /*0170*/ 	.word	0x0500000f


	//   ....[57]....
        /*0174*/ 	.word	0x0500000f


	//   ....[58]....
        /*0178*/ 	.word	0x0500000f


	//   ....[59]....
        /*017c*/ 	.word	0x0500000f


	//   ....[60]....
        /*0180*/ 	.word	0x0500000f


	//   ....[61]....
        /*0184*/ 	.word	0x0500000f


	//   ....[62]....
        /*0188*/ 	.word	0x0500000f


	//   ....[63]....
        /*018c*/ 	.word	0x0500000f


	//   ....[64]....
        /*0190*/ 	.word	0x0500000f


	//----- nvinfo : EIATTR_COOP_GROUP_INSTR_OFFSETS
	.align		4
.L_86:
        /*0194*/ 	.byte	0x04, 0x28
        /*0196*/ 	.short	(.L_88 - .L_87)


	//   ....[0]....
.L_87:
        /*0198*/ 	.word	0x00000070


	//   ....[1]....
        /*019c*/ 	.word	0x00000140


	//   ....[2]....
        /*01a0*/ 	.word	0x00000190


	//   ....[3]....
        /*01a4*/ 	.word	0x000003c0


	//   ....[4]....
        /*01a8*/ 	.word	0x00000520


	//   ....[5]....
        /*01ac*/ 	.word	0x00000640


	//   ....[6]....
        /*01b0*/ 	.word	0x000007a0


	//   ....[7]....
        /*01b4*/ 	.word	0x00001160


	//   ....[8]....
        /*01b8*/ 	.word	0x00004600


	//   ....[9]....
        /*01bc*/ 	.word	0x000046a0


	//   ....[10]....
        /*01c0*/ 	.word	0x00004de0


	//   ....[11]....
        /*01c4*/ 	.word	0x00004e50


	//   ....[12]....
        /*01c8*/ 	.word	0x00008e80


	//   ....[13]....
        /*01cc*/ 	.word	0x00008ef0


	//   ....[14]....
        /*01d0*/ 	.word	0x00009550


	//   ....[15]....
        /*01d4*/ 	.word	0x000095b0


	//   ....[16]....
        /*01d8*/ 	.word	0x0000af00


	//   ....[17]....
        /*01dc*/ 	.word	0x0000af30


	//   ....[18]....
        /*01e0*/ 	.word	0x0000afd0


	//   ....[19]....
        /*01e4*/ 	.word	0x0000b020


	//   ....[20]....
        /*01e8*/ 	.word	0x0000c070


	//   ....[21]....
        /*01ec*/ 	.word	0x0000c0b0


	//   ....[22]....
        /*01f0*/ 	.word	0x0000c0f0


	//   ....[23]....
        /*01f4*/ 	.word	0x0000c130


	//   ....[24]....
        /*01f8*/ 	.word	0x0000c140


	//   ....[25]....
        /*01fc*/ 	.word	0x0000c160


	//   ....[26]....
        /*0200*/ 	.word	0x0000c7b0


	//   ....[27]....
        /*0204*/ 	.word	0x0000c7c0


	//   ....[28]....
        /*0208*/ 	.word	0x0000d230


	//   ....[29]....
        /*020c*/ 	.word	0x0000dca0


	//   ....[30]....
        /*0210*/ 	.word	0x0000e620


	//   ....[31]....
        /*0214*/ 	.word	0x0000e630


	//   ....[32]....
        /*0218*/ 	.word	0x0000e650


	//   ....[33]....
        /*021c*/ 	.word	0x0000e6b0


	//   ....[34]....
        /*0220*/ 	.word	0x0000e710


	//   ....[35]....
        /*0224*/ 	.word	0x0000e750


	//   ....[36]....
        /*0228*/ 	.word	0x0000e7b0


	//   ....[37]....
        /*022c*/ 	.word	0x0000e7f0


	//   ....[38]....
        /*0230*/ 	.word	0x0000e850


	//   ....[39]....
        /*0234*/ 	.word	0x0000e890


	//   ....[40]....
        /*0238*/ 	.word	0x0000e8f0


	//   ....[41]....
        /*023c*/ 	.word	0x0000e930


	//   ....[42]....
        /*0240*/ 	.word	0x0000e990


	//   ....[43]....
        /*0244*/ 	.word	0x0000e9d0


	//   ....[44]....
        /*0248*/ 	.word	0x0000ea30


	//   ....[45]....
        /*024c*/ 	.word	0x0000ea60


	//   ....[46]....
        /*0250*/ 	.word	0x00010a60


	//   ....[47]....
        /*0254*/ 	.word	0x00010f20


	//   ....[48]....
        /*0258*/ 	.word	0x000110a0


	//   ....[49]....
        /*025c*/ 	.word	0x000110f0


	//   ....[50]....
        /*0260*/ 	.word	0x00011220


	//   ....[51]....
        /*0264*/ 	.word	0x00011290


	//   ....[52]....
        /*0268*/ 	.word	0x00011380


	//   ....[53]....
        /*026c*/ 	.word	0x000113f0


	//   ....[54]....
        /*0270*/ 	.word	0x000114e0


	//   ....[55]....
        /*0274*/ 	.word	0x00011550


	//   ....[56]....
        /*0278*/ 	.word	0x00011640


	//   ....[57]....
        /*027c*/ 	.word	0x000116b0


	//   ....[58]....
        /*0280*/ 	.word	0x000117a0


	//   ....[59]....
        /*0284*/ 	.word	0x00011810


	//   ....[60]....
        /*0288*/ 	.word	0x00011900


	//   ....[61]....
        /*028c*/ 	.word	0x00011960


	//   ....[62]....
        /*0290*/ 	.word	0x00011a40


	//   ....[63]....
        /*0294*/ 	.word	0x00011a90


	//   ....[64]....
        /*0298*/ 	.word	0x00011e90


	//----- nvinfo : EIATTR_REG_RECONFIG
	.align		4
.L_88:
        /*029c*/ 	.byte	0x01, 0x54
	.zero		2


	//----- nvinfo : EIATTR_SYSCALL_OFFSETS
	.align		4
        /*02a0*/ 	.byte	0x04, 0x46
        /*02a2*/ 	.short	(.L_90 - .L_89)


	//   ....[0]....
.L_89:
        /*02a4*/ 	.word	0x00001340


	//   ....[1]....
        /*02a8*/ 	.word	0x0000d910


	//   ....[2]....
        /*02ac*/ 	.word	0x0000da50


	//   ....[3]....
        /*02b0*/ 	.word	0x0000db40


	//   ....[4]....
        /*02b4*/ 	.word	0x0000e240


	//----- nvinfo : EIATTR_MBARRIER_INSTR_OFFSETS
	.align		4
.L_90:
        /*02b8*/ 	.byte	0x04, 0x39
        /*02ba*/ 	.short	(.L_92 - .L_91)


	//   ....[0]....
.L_91:
        /*02bc*/ 	.word	0x00000270
        /*02c0*/ 	.word	0x000000ff
        /*02c4*/ 	.word	0x00034800
        /*02c8*/ 	.short	0x0100
        /*02ca*/ 	.byte	0x08
	.zero		1


	//   ....[1]....
        /*02cc*/ 	.word	0x00000280
        /*02d0*/ 	.word	0x000000ff
        /*02d4*/ 	.word	0x00034820
        /*02d8*/ 	.short	0x0100
        /*02da*/ 	.byte	0x08
	.zero		1


	//   ....[2]....
        /*02dc*/ 	.word	0x00000370
        /*02e0*/ 	.word	0x000000ff
        /*02e4*/ 	.word	0x00034830
        /*02e8*/ 	.short	0x0100
        /*02ea*/ 	.byte	0x08
	.zero		1


	//   ....[3]....
        /*02ec*/ 	.word	0x00000380
        /*02f0*/ 	.word	0x000000ff
        /*02f4*/ 	.word	0x00034840
        /*02f8*/ 	.short	0x0100
        /*02fa*/ 	.byte	0x08
	.zero		1


	//   ....[4]....
        /*02fc*/ 	.word	0x00000390
        /*0300*/ 	.word	0x000000ff
        /*0304*/ 	.word	0x00034838
        /*0308*/ 	.short	0x0100
        /*030a*/ 	.byte	0x08
	.zero		1


	//   ....[5]....
        /*030c*/ 	.word	0x000003a0
        /*0310*/ 	.word	0x000000ff
        /*0314*/ 	.word	0x00034848
        /*0318*/ 	.short	0x0100
        /*031a*/ 	.byte	0x08
	.zero		1


	//   ....[6]....
        /*031c*/ 	.word	0x000004d0
        /*0320*/ 	.word	0x000000ff
        /*0324*/ 	.word	0x00034850
        /*0328*/ 	.short	0x0100
        /*032a*/ 	.byte	0x08
	.zero		1


	//   ....[7]....
        /*032c*/ 	.word	0x000004e0
        /*0330*/ 	.word	0x000000ff
        /*0334*/ 	.word	0x00034860
        /*0338*/ 	.short	0x0100
        /*033a*/ 	.byte	0x08
	.zero		1


	//   ....[8]....
        /*033c*/ 	.word	0x000004f0
        /*0340*/ 	.word	0x000000ff
        /*0344*/ 	.word	0x00034858
        /*0348*/ 	.short	0x0100
        /*034a*/ 	.byte	0x08
	.zero		1


	//   ....[9]....
        /*034c*/ 	.word	0x00000500
        /*0350*/ 	.word	0x000000ff
        /*0354*/ 	.word	0x00034868
        /*0358*/ 	.short	0x0100
        /*035a*/ 	.byte	0x08
	.zero		1


	//   ....[10]....
        /*035c*/ 	.word	0x000005f0
        /*0360*/ 	.word	0x000000ff
        /*0364*/ 	.word	0x00034870
        /*0368*/ 	.short	0x0100
        /*036a*/ 	.byte	0x06
	.zero		1


	//   ....[11]....
        /*036c*/ 	.word	0x00000600
        /*0370*/ 	.word	0x000000ff
        /*0374*/ 	.word	0x00034880
        /*0378*/ 	.short	0x0100
        /*037a*/ 	.byte	0x06
	.zero		1


	//   ....[12]....
        /*037c*/ 	.word	0x00000610
        /*0380*/ 	.word	0x000000ff
        /*0384*/ 	.word	0x00034878
        /*0388*/ 	.short	0x0100
        /*038a*/ 	.byte	0x06
	.zero		1


	//   ....[13]....
        /*038c*/ 	.word	0x00000620
        /*0390*/ 	.word	0x000000ff
        /*0394*/ 	.word	0x00034888
        /*0398*/ 	.short	0x0100
        /*039a*/ 	.byte	0x06
	.zero		1


	//   ....[14]....
        /*039c*/ 	.word	0x00000750
        /*03a0*/ 	.word	0x000000ff
        /*03a4*/ 	.word	0x00034890
        /*03a8*/ 	.short	0x0100
        /*03aa*/ 	.byte	0x08
	.zero		1


	//   ....[15]....
        /*03ac*/ 	.word	0x00000760
        /*03b0*/ 	.word	0x000000ff
        /*03b4*/ 	.word	0x000348a0
        /*03b8*/ 	.short	0x0100
        /*03ba*/ 	.byte	0x08
	.zero		1


	//   ....[16]....
        /*03bc*/ 	.word	0x00000770
        /*03c0*/ 	.word	0x000000ff
        /*03c4*/ 	.word	0x00034898
        /*03c8*/ 	.short	0x0100
        /*03ca*/ 	.byte	0x08
	.zero		1


	//   ....[17]....
        /*03cc*/ 	.word	0x00000780
        /*03d0*/ 	.word	0x000000ff
        /*03d4*/ 	.word	0x000348a8
        /*03d8*/ 	.short	0x0100
        /*03da*/ 	.byte	0x08
	.zero		1


	//   ....[18]....
        /*03dc*/ 	.word	0x000008b0
        /*03e0*/ 	.word	0x000000ff
        /*03e4*/ 	.word	0x000348b0
        /*03e8*/ 	.short	0x0100
        /*03ea*/ 	.byte	0x08
	.zero		1


	//   ....[19]....
        /*03ec*/ 	.word	0x000008c0
        /*03f0*/ 	.word	0x000000ff
        /*03f4*/ 	.word	0x000348c0
        /*03f8*/ 	.short	0x0100
        /*03fa*/ 	.byte	0x08
	.zero		1


	//   ....[20]....
        /*03fc*/ 	.word	0x000008d0
        /*0400*/ 	.word	0x000000ff
        /*0404*/ 	.word	0x000348b8
        /*0408*/ 	.short	0x0100
        /*040a*/ 	.byte	0x08
	.zero		1


	//   ....[21]....
        /*040c*/ 	.word	0x000008e0
        /*0410*/ 	.word	0x000000ff
        /*0414*/ 	.word	0x000348c8
        /*0418*/ 	.short	0x0100
        /*041a*/ 	.byte	0x08
	.zero		1


	//   ....[22]....
        /*041c*/ 	.word	0x00001370
        /*0420*/ 	.word	0x000000ff
        /*0424*/ 	.word	0x00034800
        /*0428*/ 	.short	0x010a
        /*042a*/ 	.byte	0x04
	.zero		1


	//   ....[23]....
        /*042c*/ 	.word	0x00001410
        /*0430*/ 	.word	0x000000ff
        /*0434*/ 	.word	0x00034830
        /*0438*/ 	.short	0x010a
        /*043a*/ 	.byte	0x04
	.zero		1


	//   ....[24]....
        /*043c*/ 	.word	0x000014a0
        /*0440*/ 	.word	0x000000ff
        /*0444*/ 	.word	0x00034830
        /*0448*/ 	.short	0x010a
        /*044a*/ 	.byte	0x04
	.zero		1


	//   ....[25]....
        /*044c*/ 	.word	0x00005560
        /*0450*/ 	.word	0x00000032
        /*0454*/ 	.word	0x00000000
        /*0458*/ 	.short	0x0101
        /*045a*/ 	.byte	0x3f
	.zero		1


	//   ....[26]....
        /*045c*/ 	.word	0x00006490
        /*0460*/ 	.word	0x00000005
        /*0464*/ 	.word	0x00034830
        /*0468*/ 	.short	0x010a
        /*046a*/ 	.byte	0x3f
	.zero		1


	//   ....[27]....
        /*046c*/ 	.word	0x000064d0
        /*0470*/ 	.word	0x00000005
        /*0474*/ 	.word	0x00034830
        /*0478*/ 	.short	0x010a
        /*047a*/ 	.byte	0x3f
	.zero		1


	//   ....[28]....
        /*047c*/ 	.word	0x00008a80
        /*0480*/ 	.word	0x000000ff
        /*0484*/ 	.word	0x00034850
        /*0488*/ 	.short	0x010a
        /*048a*/ 	.byte	0x06
	.zero		1


	//   ....[29]....
        /*048c*/ 	.word	0x00008ac0
        /*0490*/ 	.word	0x000000ff
        /*0494*/ 	.word	0x00034850
        /*0498*/ 	.short	0x010a
        /*049a*/ 	.byte	0x06
	.zero		1


	//   ....[30]....
        /*049c*/ 	.word	0x0000a070
        /*04a0*/ 	.word	0x00000085
        /*04a4*/ 	.word	0x00000000
        /*04a8*/ 	.short	0x0101
        /*04aa*/ 	.byte	0x3f
	.zero		1


	//   ....[31]....
        /*04ac*/ 	.word	0x0000a290
        /*04b0*/ 	.word	0x00000083
        /*04b4*/ 	.word	0x00000000
        /*04b8*/ 	.short	0x0101
        /*04ba*/ 	.byte	0x3f
	.zero		1


	//   ....[32]....
        /*04bc*/ 	.word	0x0000ae60
        /*04c0*/ 	.word	0x0000000b
        /*04c4*/ 	.word	0x00034850
        /*04c8*/ 	.short	0x010a
        /*04ca*/ 	.byte	0x3f
	.zero		1


	//   ....[33]....
        /*04cc*/ 	.word	0x0000aea0
        /*04d0*/ 	.word	0x0000000b
        /*04d4*/ 	.word	0x00034850
        /*04d8*/ 	.short	0x010a
        /*04da*/ 	.byte	0x3f
	.zero		1


	//   ....[34]....
        /*04dc*/ 	.word	0x0000b600
        /*04e0*/ 	.word	0x00000009
        /*04e4*/ 	.word	0x00000000
        /*04e8*/ 	.short	0x0101
        /*04ea*/ 	.byte	0x3f
	.zero		1


	//   ....[35]....
        /*04ec*/ 	.word	0x0000c150
        /*04f0*/ 	.word	0x000000ff
        /*04f4*/ 	.word	0x00000000
        /*04f8*/ 	.short	0x0101
        /*04fa*/ 	.byte	0x04
	.zero		1


	//   ....[36]....
        /*04fc*/ 	.word	0x0000dec0
        /*0500*/ 	.word	0x000000ff
        /*0504*/ 	.word	0x00034840
        /*0508*/ 	.short	0x010a
        /*050a*/ 	.byte	0x26
	.zero		1


	//   ....[37]....
        /*050c*/ 	.word	0x0000eb90
        /*0510*/ 	.word	0x000000ff
        /*0514*/ 	.word	0x00034800
        /*0518*/ 	.short	0x0107
        /*051a*/ 	.byte	0x26
	.zero		1


	//   ....[38]....
        /*051c*/ 	.word	0x0000ec00
        /*0520*/ 	.word	0x000000ff
        /*0524*/ 	.word	0x00034800
        /*0528*/ 	.short	0x0101
        /*052a*/ 	.byte	0x26
	.zero		1


	//   ....[39]....
        /*052c*/ 	.word	0x0000ec10
        /*0530*/ 	.word	0x000000ff
        /*0534*/ 	.word	0x00034820
        /*0538*/ 	.short	0x010a
        /*053a*/ 	.byte	0x26
	.zero		1


	//   ....[40]....
        /*053c*/ 	.word	0x0000f020
        /*0540*/ 	.word	0x000000ff
        /*0544*/ 	.word	0x00034848
        /*0548*/ 	.short	0x010a
        /*054a*/ 	.byte	0x26
	.zero		1


	//   ....[41]....
        /*054c*/ 	.word	0x0000f2e0
        /*0550*/ 	.word	0x000000ff
        /*0554*/ 	.word	0x00034860
        /*0558*/ 	.short	0x010a
        /*055a*/ 	.byte	0x26
	.zero		1


	//   ....[42]....
        /*055c*/ 	.word	0x0000f7e0
        /*0560*/ 	.word	0x000000ff
        /*0564*/ 	.word	0x00034840
        /*0568*/ 	.short	0x010a
        /*056a*/ 	.byte	0x26
	.zero		1


	//   ....[43]....
        /*056c*/ 	.word	0x0000fac0
        /*0570*/ 	.word	0x000000ff
        /*0574*/ 	.word	0x00034868
        /*0578*/ 	.short	0x010a
        /*057a*/ 	.byte	0x26
	.zero		1


	//   ....[44]....
        /*057c*/ 	.word	0x00010010
        /*0580*/ 	.word	0x000000ff
        /*0584*/ 	.word	0x00034848
        /*0588*/ 	.short	0x010a
        /*058a*/ 	.byte	0x26
	.zero		1


	//   ....[45]....
        /*058c*/ 	.word	0x000102d0
        /*0590*/ 	.word	0x000000ff
        /*0594*/ 	.word	0x00034860
        /*0598*/ 	.short	0x010a
        /*059a*/ 	.byte	0x26
	.zero		1


	//   ....[46]....
        /*059c*/ 	.word	0x00010660
        /*05a0*/ 	.word	0x00000003
        /*05a4*/ 	.word	0x00034860
        /*05a8*/ 	.short	0x010a
        /*05aa*/ 	.byte	0x3f
	.zero		1


	//   ....[47]....
        /*05ac*/ 	.word	0x000109f0
        /*05b0*/ 	.word	0x00000002
        /*05b4*/ 	.word	0x00034820
        /*05b8*/ 	.short	0x010a
        /*05ba*/ 	.byte	0x3f
	.zero		1


	//   ....[48]....
        /*05bc*/ 	.word	0x00010b90
        /*05c0*/ 	.word	0x00000007
        /*05c4*/ 	.word	0x00000000
        /*05c8*/ 	.short	0x010a
        /*05ca*/ 	.byte	0x3f
	.zero		1


	//   ....[49]....
        /*05cc*/ 	.word	0x00010c00
        /*05d0*/ 	.word	0x00000008
        /*05d4*/ 	.word	0x00000000
        /*05d8*/ 	.short	0x010a
        /*05da*/ 	.byte	0x3f
	.zero		1


	//   ....[50]....
        /*05dc*/ 	.word	0x00010c60
        /*05e0*/ 	.word	0x00000007
        /*05e4*/ 	.word	0x00000000
        /*05e8*/ 	.short	0x010a
        /*05ea*/ 	.byte	0x3f
	.zero		1


	//   ....[51]....
        /*05ec*/ 	.word	0x00010c90
        /*05f0*/ 	.word	0x00000006
        /*05f4*/ 	.word	0x00000000
        /*05f8*/ 	.short	0x010a
        /*05fa*/ 	.byte	0x3f
	.zero		1


	//   ....[52]....
        /*05fc*/ 	.word	0x00010d10
        /*0600*/ 	.word	0x00000003
        /*0604*/ 	.word	0x00034800
        /*0608*/ 	.short	0x010a
        /*060a*/ 	.byte	0x3f
	.zero		1


	//   ....[53]....
        /*060c*/ 	.word	0x00010d80
        /*0610*/ 	.word	0x00000003
        /*0614*/ 	.word	0x00034830
        /*0618*/ 	.short	0x010a
        /*061a*/ 	.byte	0x3f
	.zero		1


	//   ....[54]....
        /*061c*/ 	.word	0x00010dd0
        /*0620*/ 	.word	0x00000005
        /*0624*/ 	.word	0x00034830
        /*0628*/ 	.short	0x010a
        /*062a*/ 	.byte	0x3f
	.zero		1


	//   ....[55]....
        /*062c*/ 	.word	0x00010e30
        /*0630*/ 	.word	0x00000005
        /*0634*/ 	.word	0x00034850
        /*0638*/ 	.short	0x010a
        /*063a*/ 	.byte	0x3f
	.zero		1


	//   ....[56]....
        /*063c*/ 	.word	0x00010e80
        /*0640*/ 	.word	0x0000000b
        /*0644*/ 	.word	0x00034850
        /*0648*/ 	.short	0x010a
        /*064a*/ 	.byte	0x3f
	.zero		1


	//   ....[57]....
        /*064c*/ 	.word	0x00010fe0
        /*0650*/ 	.word	0x00000003
        /*0654*/ 	.word	0x00034840
        /*0658*/ 	.short	0x010a
        /*065a*/ 	.byte	0x3f
	.zero		1


	//   ....[58]....
        /*065c*/ 	.word	0x00011ad0
        /*0660*/ 	.word	0x00000003
        /*0664*/ 	.word	0x00034820
        /*0668*/ 	.short	0x010a
        /*066a*/ 	.byte	0x3f
	.zero		1


	//   ....[59]....
        /*066c*/ 	.word	0x00011b30
        /*0670*/ 	.word	0x00000003
        /*0674*/ 	.word	0x00034848
        /*0678*/ 	.short	0x010a
        /*067a*/ 	.byte	0x3f
	.zero		1


	//   ....[60]....
        /*067c*/ 	.word	0x00011b90
        /*0680*/ 	.word	0x00000003
        /*0684*/ 	.word	0x00034860
        /*0688*/ 	.short	0x010a
        /*068a*/ 	.byte	0x3f
	.zero		1


	//   ....[61]....
        /*068c*/ 	.word	0x00011bf0
        /*0690*/ 	.word	0x00000003
        /*0694*/ 	.word	0x00034840
        /*0698*/ 	.short	0x010a
        /*069a*/ 	.byte	0x3f
	.zero		1


	//   ....[62]....
        /*069c*/ 	.word	0x00011c50
        /*06a0*/ 	.word	0x00000003
        /*06a4*/ 	.word	0x00034868
        /*06a8*/ 	.short	0x010a
        /*06aa*/ 	.byte	0x3f
	.zero		1


	//   ....[63]....
        /*06ac*/ 	.word	0x00011cb0
        /*06b0*/ 	.word	0x00000003
        /*06b4*/ 	.word	0x00034848
        /*06b8*/ 	.short	0x010a
        /*06ba*/ 	.byte	0x3f
	.zero		1


	//   ....[64]....
        /*06bc*/ 	.word	0x00011d10
        /*06c0*/ 	.word	0x00000003
        /*06c4*/ 	.word	0x00034860
        /*06c8*/ 	.short	0x010a
        /*06ca*/ 	.byte	0x3f
	.zero		1


	//   ....[65]....
        /*06cc*/ 	.word	0x00011d60
        /*06d0*/ 	.word	0x00000003
        /*06d4*/ 	.word	0x00034860
        /*06d8*/ 	.short	0x010a
        /*06da*/ 	.byte	0x3f
	.zero		1


	//   ....[66]....
        /*06dc*/ 	.word	0x00011db0
        /*06e0*/ 	.word	0x00000002
        /*06e4*/ 	.word	0x00034820
        /*06e8*/ 	.short	0x010a
        /*06ea*/ 	.byte	0x3f
	.zero		1


	//   ....[67]....
        /*06ec*/ 	.word	0x00011f50
        /*06f0*/ 	.word	0x00000007
        /*06f4*/ 	.word	0x00000000
        /*06f8*/ 	.short	0x010a
        /*06fa*/ 	.byte	0x3f
	.zero		1


	//   ....[68]....
        /*06fc*/ 	.word	0x00011fa0
        /*0700*/ 	.word	0x00000008
        /*0704*/ 	.word	0x00000000
        /*0708*/ 	.short	0x010a
        /*070a*/ 	.byte	0x3f
	.zero		1


	//   ....[69]....
        /*070c*/ 	.word	0x00011ff0
        /*0710*/ 	.word	0x00000007
        /*0714*/ 	.word	0x00000000
        /*0718*/ 	.short	0x010a
        /*071a*/ 	.byte	0x3f
	.zero		1


	//----- nvinfo : EIATTR_NUM_MBARRIERS
	.align		4
.L_92:
        /*071c*/ 	.byte	0x03, 0x38
        /*071e*/ 	.short	0x0016


	//----- nvinfo : EIATTR_EXIT_INSTR_OFFSETS
	.align		4
        /*0720*/ 	.byte	0x04, 0x1c
        /*0722*/ 	.short	(.L_94 - .L_93)


	//   ....[0]....
.L_93:
        /*0724*/ 	.word	0x00010ce0


	//----- nvinfo : EIATTR_MAX_THREADS
	.align		4
.L_94:
        /*0728*/ 	.byte	0x04, 0x05
        /*072a*/ 	.short	(.L_96 - .L_95)
.L_95:
        /*072c*/ 	.word	0x00000180
        /*0730*/ 	.word	0x00000001
        /*0734*/ 	.word	0x00000001


	//----- nvinfo : EIATTR_CRS_STACK_SIZE
	.align		4
.L_96:
        /*0738*/ 	.byte	0x04, 0x1e
        /*073a*/ 	.short	(.L_98 - .L_97)
.L_97:
        /*073c*/ 	.word	0x00000000


	//----- nvinfo : EIATTR_CBANK_PARAM_SIZE
	.align		4
.L_98:
        /*0740*/ 	.byte	0x03, 0x19
        /*0742*/ 	.short	0x0a70


	//----- nvinfo : EIATTR_PARAM_CBANK
	.align		4
        /*0744*/ 	.byte	0x04, 0x0a
        /*0746*/ 	.short	(.L_100 - .L_99)
	.align		4
.L_99:
        /*0748*/ 	.word	index@(.nv.constant0._ZN7cutlass13device_kernelIN5flash11enable_sm90INS1_16FlashAttnFwdSm90INS1_25CollectiveMainloopFwdSm90ILi2EN4cute5tupleIJNS5_1CILi1EEES8_S8_EEENS6_IJNS7_ILi128EEENS7_ILi176EEESA_EEELi128ENS_10bfloat16_tEfNS_4arch4Sm90ELb0ELb0ELb0ELb0ELb0ELb0ELb0ELb1ELb1ELb1ELb1ELb0EEENS1_21CollectiveEpilogueFwdINS6_IJSA_SA_SB_EEES9_SD_SF_Li256ELb0ELb1ELb1ELb0EEENS1_19SingleTileSchedulerILb0ELb1ELb1ELi128EEEEEEEEEvNT_6ParamsE)
        /*074c*/ 	.short	0x0210
        /*074e*/ 	.short	0x0a70


	//----- nvinfo : EIATTR_SW_WAR
	.align		4
.L_100:
        /*0750*/ 	.byte	0x04, 0x36
        /*0752*/ 	.short	(.L_102 - .L_101)
.L_101:
        /*0754*/ 	.word	0x00000008
.L_102:


//--------------------- .nv.info._ZN7cutlass13device_kernelIN5flash11enable_sm90INS1_16FlashAttnFwdSm90INS1_25CollectiveMainloopFwdSm90ILi2EN4cute5tupleIJNS5_1CILi1EEES8_S8_EEENS6_IJNS7_ILi128EEENS7_ILi176EEESA_EEELi128ENS_10bfloat16_tEfNS_4arch4Sm90ELb0ELb0ELb0ELb1ELb0ELb0ELb0ELb1ELb1ELb1ELb1ELb0EEENS1_21CollectiveEpilogueFwdINS6_IJSA_SA_SB_EEES9_SD_SF_Li256ELb1ELb1ELb1ELb0EEENS1_36VarlenDynamicPersistentTileSchedulerILi128ELi176ELi256ELi128ELb1ELb1ELb1ELb0ELb1ELb1EEEEEEEEEvNT_6ParamsE --------------------------
	.section	.nv.info._ZN7cutlass13device_kernelIN5flash11enable_sm90INS1_16FlashAttnFwdSm90INS1_25CollectiveMainloopFwdSm90ILi2EN4cute5tupleIJNS5_1CILi1EEES8_S8_EEENS6_IJNS7_ILi128EEENS7_ILi176EEESA_EEELi128ENS_10bfloat16_tEfNS_4arch4Sm90ELb0ELb0ELb0ELb1ELb0ELb0ELb0ELb1ELb1ELb1ELb1ELb0EEENS1_21CollectiveEpilogueFwdINS6_IJSA_SA_SB_EEES9_SD_SF_Li256ELb1ELb1ELb1ELb0EEENS1_36VarlenDynamicPersistentTileSchedulerILi128ELi176ELi256ELi128ELb1ELb1ELb1ELb0ELb1ELb1EEEEEEEEEvNT_6ParamsE,"",@"SHT_CUDA_INFO"
	.sectionflags	@""
	.align	4


	//----- nvinfo : EIATTR_CUDA_API_VERSION
	.align		4
        /*0000*/ 	.byte	0x04, 0x37
        /*0002*/ 	.short	(.L_104 - .L_103)
.L_103:
        /*0004*/ 	.word	0x00000082


	//----- nvinfo : EIATTR_KPARAM_INFO
	.align		4
.L_104:
        /*0008*/ 	.byte	0x04, 0x17
        /*000a*/ 	.short	(.L_106 - .L_105)
.L_105:
        /*000c*/ 	.word	0x00000000
        /*0010*/ 	.short	0x0000
        /*0012*/ 	.short	0x0070
        /*0014*/ 	.byte	0x00, 0xf0, 0x01, 0x2a


	//----- nvinfo : EIATTR_SPARSE_MMA_MASK
	.align		4
.L_106:
        /*0018*/ 	.byte	0x03, 0x50
        /*001a*/ 	.short	0x0000


	//----- nvinfo : EIATTR_MAXREG_COUNT
	.align		4
        /*001c*/ 	.byte	0x03, 0x1b
        /*001e*/ 	.short	0x00a8


	//----- nvinfo : EIATTR_NUM_BARRIERS
	.align		4
        /*0020*/ 	.byte	0x02, 0x4c
        /*0022*/ 	.byte	0x10
	.zero		1


	//----- nvinfo : EIATTR_EXTERNS
	.align		4
        /*0024*/ 	.byte	0x04, 0x0f
        /*0026*/ 	.short	(.L_108 - .L_107)


	//   ....[0]....
	.align		4
.L_107:
        /*0028*/ 	.word	index@(__assertfail)


	//----- nvinfo : EIATTR_ANNOTATIONS
	.align		4
.L_108:
        /*002c*/ 	.byte	0x04, 0x55
        /*002e*/ 	.short	(.L_110 - .L_109)


	//   ....[0]....
.L_109:
        /*0030*/ 	.word	0x00000001
        /*0034*/ 	.byte	0x50, 0x09, 0x00, 0x00, 0x01, 0x00, 0x00, 0x00, 0xa0, 0x0a, 0x00, 0x00, 0x01, 0x00, 0x00, 0x00
        /* <DEDUP_REMOVED lines=80> */
        /*0544*/ 	.byte	0x30, 0x71, 0x01, 0x00, 0x01, 0x00, 0x00, 0x00, 0xd0, 0x71, 0x01, 0x00


	//----- nvinfo : EIATTR_MERCURY_ISA_VERSION
	.align		4
.L_110:
        /*0550*/ 	.byte	0x03, 0x5f
        /*0552*/ 	.short	0x0101


	//----- nvinfo : EIATTR_UNUSED_LOAD_BYTE_OFFSET
	.align		4
        /*0554*/ 	.byte	0x04, 0x44
        /*0556*/ 	.short	(.L_112 - .L_111)


	//   ....[0]....
.L_111:
        /*0558*/ 	.word	0x00000a50
        /*055c*/ 	.word	0x0000fff0


	//   ....[1]....
        /*0560*/ 	.word	0x0000c6a0
        /*0564*/ 	.word	0x0000fff0


	//----- nvinfo : EIATTR_INT_WARP_WIDE_INSTR_OFFSETS
	.align		4
.L_112:
        /*0568*/ 	.byte	0x04, 0x31
        /*056a*/ 	.short	(.L_114 - .L_113)


	//   ....[0]....
.L_113:
        /*056c*/ 	.word	0x00000130


	//   ....[1]....
        /*0570*/ 	.word	0x00000170


	//   ....[2]....
        /*0574*/ 	.word	0x000001e0


	//   ....[3]....
        /*0578*/ 	.word	0x000111d0


	//   ....[4]....
        /*057c*/ 	.word	0x00011270


	//   ....[5]....
        /*0580*/ 	.word	0x00014970


	//   ....[6]....
        /*0584*/ 	.word	0x00014a10


	//----- nvinfo : EIATTR_COOP_GROUP_MASK_REGIDS
	.align		4
.L_114:
        /*0588*/ 	.byte	0x04, 0x29
        /*058a*/ 	.short	(.L_116 - .L_115)


	//   ....[0]....
.L_115:
        /*058c*/ 	.word	0xffffffff


	//   ....[1]....
        /*0590*/ 	.word	0xffffffff


	//   ....[2]....
        /*0594*/ 	.word	0xffffffff


	//   ....[3]....
        /*0598*/ 	.word	0xffffffff


	//   ....[4]....
        /*059c*/ 	.word	0xffffffff


	//   ....[5]....
        /*05a0*/ 	.word	0xffffffff


	//   ....[6]....
        /*05a4*/ 	.word	0xffffffff


	//   ....[7]....
        /*05a8*/ 	.word	0xffffffff


	//   ....[8]....
        /*05ac*/ 	.word	0xffffffff


	//   ....[9]....
        /*05b0*/ 	.word	0xffffffff


	//   ....[10]....
        /*05b4*/ 	.word	0xffffffff


	//   ....[11]....
        /*05b8*/ 	.word	0xffffffff


	//   ....[12]....
        /*05bc*/ 	.word	0xffffffff


	//   ....[13]....
        /*05c0*/ 	.word	0xffffffff


	//   ....[14]....
        /*05c4*/ 	.word	0xffffffff


	//   ....[15]....
        /*05c8*/ 	.word	0xffffffff


	//   ....[16]....
        /*05cc*/ 	.word	0xffffffff


	//   ....[17]....
        /*05d0*/ 	.word	0xffffffff


	//   ....[18]....
        /*05d4*/ 	.word	0xffffffff


	//   ....[19]....
        /*05d8*/ 	.word	0xffffffff


	//   ....[20]....
        /*05dc*/ 	.word	0xffffffff


	//   ....[21]....
        /*05e0*/ 	.word	0xffffffff


	//   ....[22]....
        /*05e4*/ 	.word	0xffffffff


	//   ....[23]....
        /*05e8*/ 	.word	0xffffffff


	//   ....[24]....
        /*05ec*/ 	.word	0xffffffff


	//   ....[25]....
        /*05f0*/ 	.word	0xffffffff


	//   ....[26]....
        /*05f4*/ 	.word	0xffffffff


	//   ....[27]....
        /*05f8*/ 	.word	0xffffffff


	//   ....[28]....
        /*05fc*/ 	.word	0xffffffff


	//   ....[29]....
        /*0600*/ 	.word	0xffffffff


	//   ....[30]....
        /*0604*/ 	.word	0xffffffff


	//   ....[31]....
        /*0608*/ 	.word	0xffffffff


	//   ....[32]....
        /*060c*/ 	.word	0xffffffff


	//   ....[33]....
        /*0610*/ 	.word	0xffffffff


	//   ....[34]....
        /*0614*/ 	.word	0xffffffff


	//   ....[35]....
        /*0618*/ 	.word	0xffffffff


	//   ....[36]....
        /*061c*/ 	.word	0xffffffff


	//   ....[37]....
        /*0620*/ 	.word	0xffffffff


	//   ....[38]....
        /*0624*/ 	.word	0xffffffff


	//   ....[39]....
        /*0628*/ 	.word	0xffffffff


	//   ....[40]....
        /*062c*/ 	.word	0xffffffff


	//   ....[41]....
        /*0630*/ 	.word	0xffffffff


	//   ....[42]....
        /*0634*/ 	.word	0xffffffff


	//   ....[43]....
        /*0638*/ 	.word	0xffffffff


	//   ....[44]....
        /*063c*/ 	.word	0xffffffff


	//   ....[45]....
        /*0640*/ 	.word	0xffffffff


	//   ....[46]....
        /*0644*/ 	.word	0xffffffff


	//   ....[47]....
        /*0648*/ 	.word	0xffffffff


	//   ....[48]....
        /*064c*/ 	.word	0xffffffff


	//   ....[49]....
        /*0650*/ 	.word	0xffffffff


	//   ....[50]....
        /*0654*/ 	.word	0xffffffff


	//   ....[51]....
        /*0658*/ 	.word	0xffffffff


	//   ....[52]....
        /*065c*/ 	.word	0xffffffff


	//   ....[53]....
        /*0660*/ 	.word	0xffffffff


	//   ....[54]....
        /*0664*/ 	.word	0xffffffff


	//   ....[55]....
        /*0668*/ 	.word	0xffffffff


	//   ....[56]....
        /*066c*/ 	.word	0xffffffff


	//   ....[57]....
        /*0670*/ 	.word	0xffffffff


	//   ....[58]....
        /*0674*/ 	.word	0xffffffff


	//   ....[59]....
        /*0678*/ 	.word	0xffffffff


	//   ....[60]....
        /*067c*/ 	.word	0xffffffff


	//   ....[61]....
        /*0680*/ 	.word	0xffffffff


	//   ....[62]....
        /*0684*/ 	.word	0xffffffff


	//   ....[63]....
        /*0688*/ 	.word	0xffffffff


	//   ....[64]....
        /*068c*/ 	.word	0xffffffff


	//   ....[65]....
        /*0690*/ 	.word	0xffffffff


	//   ....[66]....
        /*0694*/ 	.word	0xffffffff


	//   ....[67]....
        /*0698*/ 	.word	0xffffffff


	//   ....[68]....
        /*069c*/ 	.word	0xffffffff


	//   ....[69]....
        /*06a0*/ 	.word	0xffffffff


	//   ....[70]....
        /*06a4*/ 	.word	0xffffffff


	//   ....[71]....
        /*06a8*/ 	.word	0xffffffff


	//   ....[72]....
        /*06ac*/ 	.word	0xffffffff


	//   ....[73]....
        /*06b0*/ 	.word	0xffffffff


	//   ....[74]....
        /*06b4*/ 	.word	0xffffffff


	//   ....[75]....
        /*06b8*/ 	.word	0xffffffff


	//   ....[76]....
        /*06bc*/ 	.word	0xffffffff


	//   ....[77]....
        /*06c0*/ 	.word	0xffffffff


	//   ....[78]....
        /*06c4*/ 	.word	0xffffffff


	//   ....[79]....
        /*06c8*/ 	.word	0xffffffff


	//   ....[80]....
        /*06cc*/ 	.word	0xffffffff


	//   ....[81]....
        /*06d0*/ 	.word	0xffffffff


	//   ....[82]....
        /*06d4*/ 	.word	0xffffffff


	//   ....[83]....
        /*06d8*/ 	.word	0xffffffff


	//   ....[84]....
        /*06dc*/ 	.word	0xffffffff


	//   ....[85]....
        /*06e0*/ 	.word	0xffffffff


	//   ....[86]....
        /*06e4*/ 	.word	0xffffffff


	//   ....[87]....
        /*06e8*/ 	.word	0xffffffff


	//   ....[88]....
        /*06ec*/ 	.word	0xffffffff


	//   ....[89]....
        /*06f0*/ 	.word	0xffffffff


	//   ....[90]....
        /*06f4*/ 	.word	0xffffffff


	//   ....[91]....
        /*06f8*/ 	.word	0xffffffff


	//   ....[92]....
        /*06fc*/ 	.word	0xffffffff


	//   ....[93]....
        /*0700*/ 	.word	0xffffffff


	//   ....[94]....
        /*0704*/ 	.word	0xffffffff


	//   ....[95]....
        /*0708*/ 	.word	0xffffffff


	//   ....[96]....
        /*070c*/ 	.word	0xffffffff


	//   ....[97]....
        /*0710*/ 	.word	0x0500000f


	//   ....[98]....
        /*0714*/ 	.word	0x0500000f


	//   ....[99]....
        /*0718*/ 	.word	0x0500000f


	//   ....[100]....
        /*071c*/ 	.word	0x0500000f


	//   ....[101]....
        /*0720*/ 	.word	0x0500000f


	//   ....[102]....
        /*0724*/ 	.word	0x0500000f


	//   ....[103]....
        /*0728*/ 	.word	0x0500000f


	//   ....[104]....
        /*072c*/ 	.word	0x0500000f


	//   ....[105]....
        /*0730*/ 	.word	0x0500000f


	//   ....[106]....
        /*0734*/ 	.word	0x0500000f


	//   ....[107]....
        /*0738*/ 	.word	0x0500000f


	//   ....[108]....
        /*073c*/ 	.word	0x0500000f


	//   ....[109]....
        /*0740*/ 	.word	0x0500000f


	//   ....[110]....
        /*0744*/ 	.word	0x0500000f


	//   ....[111]....
        /*0748*/ 	.word	0x0500000f


	//   ....[112]....
        /*074c*/ 	.word	0x0500000f


	//   ....[113]....
        /*0750*/ 	.word	0x0500000f


	//   ....[114]....
        /*0754*/ 	.word	0x0500000f


	//   ....[115]....
        /*0758*/ 	.word	0x0500000f


	//   ....[116]....
        /*075c*/ 	.word	0x0500000f


	//   ....[117]....
        /*0760*/ 	.word	0x0500000f


	//   ....[118]....
        /*0764*/ 	.word	0x0500000f


	//   ....[119]....
        /*0768*/ 	.word	0x0500000f


	//   ....[120]....
        /*076c*/ 	.word	0x0500000f


	//   ....[121]....
        /*0770*/ 	.word	0x0500000f


	//   ....[122]....
        /*0774*/ 	.word	0x0500000f


	//   ....[123]....
        /*0778*/ 	.word	0x0500000f


	//   ....[124]....
        /*077c*/ 	.word	0x0500000f


	//   ....[125]....
        /*0780*/ 	.word	0x0500000f


	//   ....[126]....
        /*0784*/ 	.word	0x0500000f


	//   ....[127]....
        /*0788*/ 	.word	0x0500000f


	//   ....[128]....
        /*078c*/ 	.word	0x0500000f


	//   ....[129]....
        /*0790*/ 	.word	0x0500000f


	//   ....[130]....
        /*0794*/ 	.word	0x0500000f


	//   ....[131]....
        /*0798*/ 	.word	0x0500000f


	//   ....[132]....
        /*079c*/ 	.word	0x0500000f


	//----- nvinfo : EIATTR_COOP_GROUP_INSTR_OFFSETS
	.align		4
.L_116:
        /*07a0*/ 	.byte	0x04, 0x28
        /*07a2*/ 	.short	(.L_118 - .L_117)


	//   ....[0]....
.L_117:
        /*07a4*/ 	.word	0x00000070


	//   ....[1]....
        /*07a8*/ 	.word	0x00000140


	//   ....[2]....
        /*07ac*/ 	.word	0x00000190


	//   ....[3]....
        /*07b0*/ 	.word	0x000003c0


	//   ....[4]....
        /*07b4*/ 	.word	0x00000520


	//   ....[5]....
        /*07b8*/ 	.word	0x00000640


	//   ....[6]....
        /*07bc*/ 	.word	0x000007a0


	//   ....[7]....
        /*07c0*/ 	.word	0x00001b10


	//   ....[8]....
        /*07c4*/ 	.word	0x00005120


	//   ....[9]....
        /*07c8*/ 	.word	0x00005150


	//   ....[10]....
        /*07cc*/ 	.word	0x000058b0


	//   ....[11]....
        /*07d0*/ 	.word	0x00005940


	//   ....[12]....
        /*07d4*/ 	.word	0x00009af0


	//   ....[13]....
        /*07d8*/ 	.word	0x00009b10


	//   ....[14]....
        /*07dc*/ 	.word	0x0000a590


	//   ....[15]....
        /*07e0*/ 	.word	0x0000a630


	//   ....[16]....
        /*07e4*/ 	.word	0x0000bb30


	//   ....[17]....
        /*07e8*/ 	.word	0x0000bb90


	//   ....[18]....
        /*07ec*/ 	.word	0x0000c080


	//   ....[19]....
        /*07f0*/ 	.word	0x0000c090


	//   ....[20]....
        /*07f4*/ 	.word	0x0000d2e0


	//   ....[21]....
        /*07f8*/ 	.word	0x0000d2f0


	//   ....[22]....
        /*07fc*/ 	.word	0x0000d340


	//   ....[23]....
        /*0800*/ 	.word	0x0000d370


	//   ....[24]....
        /*0804*/ 	.word	0x0000db60


	//   ....[25]....
        /*0808*/ 	.word	0x0000db90


	//   ....[26]....
        /*080c*/ 	.word	0x0000dc60


	//   ....[27]....
        /*0810*/ 	.word	0x0000dc80


	//   ....[28]....
        /*0814*/ 	.word	0x0000dd50


	//   ....[29]....
        /*0818*/ 	.word	0x0000dd70


	//   ....[30]....
        /*081c*/ 	.word	0x0000de50


	//   ....[31]....
        /*0820*/ 	.word	0x0000de70


	//   ....[32]....
        /*0824*/ 	.word	0x0000e370


	//   ....[33]....
        /*0828*/ 	.word	0x0000e380


	//   ....[34]....
        /*082c*/ 	.word	0x0000e7d0


	//   ....[35]....
        /*0830*/ 	.word	0x0000e7e0


	//   ....[36]....
        /*0834*/ 	.word	0x0000f6d0


	//   ....[37]....
        /*0838*/ 	.word	0x0000f6f0


	//   ....[38]....
        /*083c*/ 	.word	0x0000f7c0


	//   ....[39]....
        /*0840*/ 	.word	0x0000f7e0


	//   ....[40]....
        /*0844*/ 	.word	0x0000f8b0


	//   ....[41]....
        /*0848*/ 	.word	0x0000f8d0


	//   ....[42]....
        /*084c*/ 	.word	0x0000f9b0


	//   ....[43]....
        /*0850*/ 	.word	0x0000f9d0


	//   ....[44]....
        /*0854*/ 	.word	0x0000fb30


	//   ....[45]....
        /*0858*/ 	.word	0x0000fd80


	//   ....[46]....
        /*085c*/ 	.word	0x0000fdb0


	//   ....[47]....
        /*0860*/ 	.word	0x0000fde0


	//   ....[48]....
        /*0864*/ 	.word	0x0000fe10


	//   ....[49]....
        /*0868*/ 	.word	0x0000fe40


	//   ....[50]....
        /*086c*/ 	.word	0x0000fe70


	//   ....[51]....
        /*0870*/ 	.word	0x00010020


	//   ....[52]....
        /*0874*/ 	.word	0x00010050


	//   ....[53]....
        /*0878*/ 	.word	0x00010080


	//   ....[54]....
        /*087c*/ 	.word	0x000100b0


	//   ....[55]....
        /*0880*/ 	.word	0x000100e0


	//   ....[56]....
        /*0884*/ 	.word	0x00010110


	//   ....[57]....
        /*0888*/ 	.word	0x000101a0


	//   ....[58]....
        /*088c*/ 	.word	0x000101d0


	//   ....[59]....
        /*0890*/ 	.word	0x000101e0


	//   ....[60]....
        /*0894*/ 	.word	0x00010290


	//   ....[61]....
        /*0898*/ 	.word	0x000117d0


	//   ....[62]....
        /*089c*/ 	.word	0x00012380


	//   ....[63]....
        /*08a0*/ 	.word	0x000123b0


	//   ....[64]....
        /*08a4*/ 	.word	0x000123d0


	//   ....[65]....
        /*08a8*/ 	.word	0x000123f0


	//   ....[66]....
        /*08ac*/ 	.word	0x00012500


	//   ....[67]....
        /*08b0*/ 	.word	0x00012510


	//   ....[68]....
        /*08b4*/ 	.word	0x000125a0


	//   ....[69]....
        /*08b8*/ 	.word	0x000125b0


	//   ....[70]....
        /*08bc*/ 	.word	0x00012640


	//   ....[71]....
        /*08c0*/ 	.word	0x00012650


	//   ....[72]....
        /*08c4*/ 	.word	0x000126e0


	//   ....[73]....
        /*08c8*/ 	.word	0x000126f0


	//   ....[74]....
        /*08cc*/ 	.word	0x00012780


	//   ....[75]....
        /*08d0*/ 	.word	0x00012790


	//   ....[76]....
        /*08d4*/ 	.word	0x000127e0


	//   ....[77]....
        /*08d8*/ 	.word	0x00012810


	//   ....[78]....
        /*08dc*/ 	.word	0x000150c0


	//   ....[79]....
        /*08e0*/ 	.word	0x000150f0


	//   ....[80]....
        /*08e4*/ 	.word	0x00015150


	//   ....[81]....
        /*08e8*/ 	.word	0x00015180


	//   ....[82]....
        /*08ec*/ 	.word	0x000151b0


	//   ....[83]....
        /*08f0*/ 	.word	0x000151e0


	//   ....[84]....
        /*08f4*/ 	.word	0x00015210


	//   ....[85]....
        /*08f8*/ 	.word	0x00015240


	//   ....[86]....
        /*08fc*/ 	.word	0x00015410


	//   ....[87]....
        /*0900*/ 	.word	0x00015440


	//   ....[88]....
        /*0904*/ 	.word	0x00015470


	//   ....[89]....
        /*0908*/ 	.word	0x000154a0


	//   ....[90]....
        /*090c*/ 	.word	0x000154d0


	//   ....[91]....
        /*0910*/ 	.word	0x00015500


	//   ....[92]....
        /*0914*/ 	.word	0x000155c0


	//   ....[93]....
        /*0918*/ 	.word	0x000155e0


	//   ....[94]....
        /*091c*/ 	.word	0x000155f0


	//   ....[95]....
        /*0920*/ 	.word	0x00015650


	//   ....[96]....
        /*0924*/ 	.word	0x00015d70


	//   ....[97]....
        /*0928*/ 	.word	0x00016250


	//   ....[98]....
        /*092c*/ 	.word	0x00016420


	//   ....[99]....
        /*0930*/ 	.word	0x00016470


	//   ....[100]....
        /*0934*/ 	.word	0x00016590


	//   ....[101]....
        /*0938*/ 	.word	0x000165e0


	//   ....[102]....
        /*093c*/ 	.word	0x00016710


	//   ....[103]....
        /*0940*/ 	.word	0x00016760


	//   ....[104]....
        /*0944*/ 	.word	0x00016880


	//   ....[105]....
        /*0948*/ 	.word	0x000168d0


	//   ....[106]....
        /*094c*/ 	.word	0x000169f0


	//   ....[107]....
        /*0950*/ 	.word	0x00016a40


	//   ....[108]....
        /*0954*/ 	.word	0x00016b60


	//   ....[109]....
        /*0958*/ 	.word	0x00016bb0


	//   ....[110]....
        /*095c*/ 	.word	0x00016cb0


	//   ....[111]....
        /*0960*/ 	.word	0x00016d20


	//   ....[112]....
        /*0964*/ 	.word	0x00016e20


	//   ....[113]....
        /*0968*/ 	.word	0x00016e70


	//   ....[114]....
        /*096c*/ 	.word	0x000171a0


	//   ....[115]....
        /*0970*/ 	.word	0x00017240


	//   ....[116]....
        /*0974*/ 	.word	0x000173e0


	//   ....[117]....
        /*0978*/ 	.word	0x00017460


	//   ....[118]....
        /*097c*/ 	.word	0x000174e0


	//   ....[119]....
        /*0980*/ 	.word	0x00017560


	//   ....[120]....
        /*0984*/ 	.word	0x000175e0


	//   ....[121]....
        /*0988*/ 	.word	0x00017670


	//   ....[122]....
        /*098c*/ 	.word	0x00017710


	//   ....[123]....
        /*0990*/ 	.word	0x000177c0


	//   ....[124]....
        /*0994*/ 	.word	0x00017840


	//   ....[125]....
        /*0998*/ 	.word	0x000178c0


	//   ....[126]....
        /*099c*/ 	.word	0x00017940


	//   ....[127]....
        /*09a0*/ 	.word	0x000179d0


	//   ....[128]....
        /*09a4*/ 	.word	0x00017a50


	//   ....[129]....
        /*09a8*/ 	.word	0x00017af0


	//   ....[130]....
        /*09ac*/ 	.word	0x00017b40


	//   ....[131]....
        /*09b0*/ 	.word	0x00017bd0


	//   ....[132]....
        /*09b4*/ 	.word	0x00017d00


	//----- nvinfo : EIATTR_REG_RECONFIG
	.align		4
.L_118:
        /*09b8*/ 	.byte	0x01, 0x54
	.zero		2


	//----- nvinfo : EIATTR_SYSCALL_OFFSETS
	.align		4
        /*09bc*/ 	.byte	0x04, 0x46
        /*09be*/ 	.short	(.L_120 - .L_119)


	//   ....[0]....
.L_119:
        /*09c0*/ 	.word	0x00001ca0


	//   ....[1]....
        /*09c4*/ 	.word	0x000113e0


	//   ....[2]....
        /*09c8*/ 	.word	0x00011530


	//   ....[3]....
        /*09cc*/ 	.word	0x00011630


	//   ....[4]....
        /*09d0*/ 	.word	0x00011f60


	//----- nvinfo : EIATTR_MBARRIER_INSTR_OFFSETS
	.align		4
.L_120:
        /*09d4*/ 	.byte	0x04, 0x39
        /*09d6*/ 	.short	(.L_122 - .L_121)


	//   ....[0]....
.L_121:
        /*09d8*/ 	.word	0x00000270
        /*09dc*/ 	.word	0x000000ff
        /*09e0*/ 	.word	0x00034800
        /*09e4*/ 	.short	0x0100
        /*09e6*/ 	.byte	0x08
	.zero		1


	//   ....[1]....
        /*09e8*/ 	.word	0x00000280
        /*09ec*/ 	.word	0x000000ff
        /*09f0*/ 	.word	0x00034820
        /*09f4*/ 	.short	0x0100
        /*09f6*/ 	.byte	0x08
	.zero		1


	//   ....[2]....
        /*09f8*/ 	.word	0x00000370
        /*09fc*/ 	.word	0x000000ff
        /*0a00*/ 	.word	0x00034830
        /*0a04*/ 	.short	0x0100
        /*0a06*/ 	.byte	0x08
	.zero		1


	//   ....[3]....
        /*0a08*/ 	.word	0x00000380
        /*0a0c*/ 	.word	0x000000ff
        /*0a10*/ 	.word	0x00034840
        /*0a14*/ 	.short	0x0100
        /*0a16*/ 	.byte	0x08
	.zero		1


	//   ....[4]....
        /*0a18*/ 	.word	0x00000390
        /*0a1c*/ 	.word	0x000000ff
        /*0a20*/ 	.word	0x00034838
        /*0a24*/ 	.short	0x0100
        /*0a26*/ 	.byte	0x08
	.zero		1


	//   ....[5]....
        /*0a28*/ 	.word	0x000003a0
        /*0a2c*/ 	.word	0x000000ff
        /*0a30*/ 	.word	0x00034848
        /*0a34*/ 	.short	0x0100
        /*0a36*/ 	.byte	0x08
	.zero		1


	//   ....[6]....
        /*0a38*/ 	.word	0x000004d0
        /*0a3c*/ 	.word	0x000000ff
        /*0a40*/ 	.word	0x00034850
        /*0a44*/ 	.short	0x0100
        /*0a46*/ 	.byte	0x08
	.zero		1


	//   ....[7]....
        /*0a48*/ 	.word	0x000004e0
        /*0a4c*/ 	.word	0x000000ff
        /*0a50*/ 	.word	0x00034860
        /*0a54*/ 	.short	0x0100
        /*0a56*/ 	.byte	0x08
	.zero		1


	//   ....[8]....
        /*0a58*/ 	.word	0x000004f0
        /*0a5c*/ 	.word	0x000000ff
        /*0a60*/ 	.word	0x00034858
        /*0a64*/ 	.short	0x0100
        /*0a66*/ 	.byte	0x08
	.zero		1


	//   ....[9]....
        /*0a68*/ 	.word	0x00000500
        /*0a6c*/ 	.word	0x000000ff
        /*0a70*/ 	.word	0x00034868
        /*0a74*/ 	.short	0x0100
        /*0a76*/ 	.byte	0x08
	.zero		1


	//   ....[10]....
        /*0a78*/ 	.word	0x000005f0
        /*0a7c*/ 	.word	0x000000ff
        /*0a80*/ 	.word	0x00034870
        /*0a84*/ 	.short	0x0100
        /*0a86*/ 	.byte	0x06
	.zero		1


	//   ....[11]....
        /*0a88*/ 	.word	0x00000600
        /*0a8c*/ 	.word	0x000000ff
        /*0a90*/ 	.word	0x00034880
        /*0a94*/ 	.short	0x0100
        /*0a96*/ 	.byte	0x06
	.zero		1


	//   ....[12]....
        /*0a98*/ 	.word	0x00000610
        /*0a9c*/ 	.word	0x000000ff
        /*0aa0*/ 	.word	0x00034878
        /*0aa4*/ 	.short	0x0100
        /*0aa6*/ 	.byte	0x06
	.zero		1


	//   ....[13]....
        /*0aa8*/ 	.word	0x00000620
        /*0aac*/ 	.word	0x000000ff
        /*0ab0*/ 	.word	0x00034888
        /*0ab4*/ 	.short	0x0100
        /*0ab6*/ 	.byte	0x06
	.zero		1


	//   ....[14]....
        /*0ab8*/ 	.word	0x00000750
        /*0abc*/ 	.word	0x000000ff
        /*0ac0*/ 	.word	0x00034890
        /*0ac4*/ 	.short	0x0100
        /*0ac6*/ 	.byte	0x08
	.zero		1


	//   ....[15]....
        /*0ac8*/ 	.word	0x00000760
        /*0acc*/ 	.word	0x000000ff
        /*0ad0*/ 	.word	0x000348a0
        /*0ad4*/ 	.short	0x0100
        /*0ad6*/ 	.byte	0x08
	.zero		1


	//   ....[16]....
        /*0ad8*/ 	.word	0x00000770
        /*0adc*/ 	.word	0x000000ff
        /*0ae0*/ 	.word	0x00034898
        /*0ae4*/ 	.short	0x0100
        /*0ae6*/ 	.byte	0x08
	.zero		1


	//   ....[17]....
        /*0ae8*/ 	.word	0x00000780
        /*0aec*/ 	.word	0x000000ff
        /*0af0*/ 	.word	0x000348a8
        /*0af4*/ 	.short	0x0100
        /*0af6*/ 	.byte	0x08
	.zero		1


	//   ....[18]....
        /*0af8*/ 	.word	0x000008b0
        /*0afc*/ 	.word	0x000000ff
        /*0b00*/ 	.word	0x000348b0
        /*0b04*/ 	.short	0x0100
        /*0b06*/ 	.byte	0x08
	.zero		1


	//   ....[19]....
        /*0b08*/ 	.word	0x000008c0
        /*0b0c*/ 	.word	0x000000ff
        /*0b10*/ 	.word	0x000348c0
        /*0b14*/ 	.short	0x0100
        /*0b16*/ 	.byte	0x08
	.zero		1


	//   ....[20]....
        /*0b18*/ 	.word	0x000008d0
        /*0b1c*/ 	.word	0x000000ff
        /*0b20*/ 	.word	0x000348b8
        /*0b24*/ 	.short	0x0100
        /*0b26*/ 	.byte	0x08
	.zero		1


	//   ....[21]....
        /*0b28*/ 	.word	0x000008e0
        /*0b2c*/ 	.word	0x000000ff
        /*0b30*/ 	.word	0x000348c8
        /*0b34*/ 	.short	0x0100
        /*0b36*/ 	.byte	0x08
	.zero		1


	//   ....[22]....
        /*0b38*/ 	.word	0x00001d60
        /*0b3c*/ 	.word	0x00000000
        /*0b40*/ 	.word	0x00034800
        /*0b44*/ 	.short	0x010a
        /*0b46*/ 	.byte	0x3f
	.zero		1


	//   ....[23]....
        /*0b48*/ 	.word	0x00001e00
        /*0b4c*/ 	.word	0x0000000b
        /*0b50*/ 	.word	0x00034830
        /*0b54*/ 	.short	0x010a
        /*0b56*/ 	.byte	0x3f
	.zero		1


	//   ....[24]....
        /*0b58*/ 	.word	0x00001e70
        /*0b5c*/ 	.word	0x0000000b
        /*0b60*/ 	.word	0x00034830
        /*0b64*/ 	.short	0x010a
        /*0b66*/ 	.byte	0x3f
	.zero		1


	//   ....[25]....
        /*0b68*/ 	.word	0x00005130
        /*0b6c*/ 	.word	0x0000000b
        /*0b70*/ 	.word	0x00000000
        /*0b74*/ 	.short	0x0101
        /*0b76*/ 	.byte	0x3f
	.zero		1


	//   ....[26]....
        /*0b78*/ 	.word	0x00006f60
        /*0b7c*/ 	.word	0x00000000
        /*0b80*/ 	.word	0x00034830
        /*0b84*/ 	.short	0x010a
        /*0b86*/ 	.byte	0x3f
	.zero		1


	//   ....[27]....
        /*0b88*/ 	.word	0x00006fa0
        /*0b8c*/ 	.word	0x00000000
        /*0b90*/ 	.word	0x00034830
        /*0b94*/ 	.short	0x010a
        /*0b96*/ 	.byte	0x3f
	.zero		1


	//   ....[28]....
        /*0b98*/ 	.word	0x00009680
        /*0b9c*/ 	.word	0x000000ff
        /*0ba0*/ 	.word	0x00034850
        /*0ba4*/ 	.short	0x010a
        /*0ba6*/ 	.byte	0x06
	.zero		1


	//   ....[29]....
        /*0ba8*/ 	.word	0x000096c0
        /*0bac*/ 	.word	0x000000ff
        /*0bb0*/ 	.word	0x00034850
        /*0bb4*/ 	.short	0x010a
        /*0bb6*/ 	.byte	0x06
	.zero		1


	//   ....[30]....
        /*0bb8*/ 	.word	0x0000adf0
        /*0bbc*/ 	.word	0x0000008d
        /*0bc0*/ 	.word	0x00000000
        /*0bc4*/ 	.short	0x0101
        /*0bc6*/ 	.byte	0x3f
	.zero		1


	//   ....[31]....
        /*0bc8*/ 	.word	0x0000af80
        /*0bcc*/ 	.word	0x0000007a
        /*0bd0*/ 	.word	0x00000000
        /*0bd4*/ 	.short	0x0101
        /*0bd6*/ 	.byte	0x3f
	.zero		1


	//   ....[32]....
        /*0bd8*/ 	.word	0x0000ba70
        /*0bdc*/ 	.word	0x00000008
        /*0be0*/ 	.word	0x00034850
        /*0be4*/ 	.short	0x010a
        /*0be6*/ 	.byte	0x3f
	.zero		1


	//   ....[33]....
        /*0be8*/ 	.word	0x0000bab0
        /*0bec*/ 	.word	0x00000008
        /*0bf0*/ 	.word	0x00034850
        /*0bf4*/ 	.short	0x010a
        /*0bf6*/ 	.byte	0x3f
	.zero		1


	//   ....[34]....
        /*0bf8*/ 	.word	0x0000c230
        /*0bfc*/ 	.word	0x00000008
        /*0c00*/ 	.word	0x00000000
        /*0c04*/ 	.short	0x0101
        /*0c06*/ 	.byte	0x3f
	.zero		1


	//   ....[35]....
        /*0c08*/ 	.word	0x0000db50
        /*0c0c*/ 	.word	0x00000012
        /*0c10*/ 	.word	0x00000000
        /*0c14*/ 	.short	0x0101
        /*0c16*/ 	.byte	0x3f
	.zero		1


	//   ....[36]....
        /*0c18*/ 	.word	0x0000e0c0
        /*0c1c*/ 	.word	0x00000012
        /*0c20*/ 	.word	0x00000000
        /*0c24*/ 	.short	0x0101
        /*0c26*/ 	.byte	0x3f
	.zero		1


	//   ....[37]....
        /*0c28*/ 	.word	0x00011a50
        /*0c2c*/ 	.word	0x00000000
        /*0c30*/ 	.word	0x00034840
        /*0c34*/ 	.short	0x010a
        /*0c36*/ 	.byte	0x3f
	.zero		1


	//   ....[38]....
        /*0c38*/ 	.word	0x000128f0
        /*0c3c*/ 	.word	0x00000012
        /*0c40*/ 	.word	0x00034800
        /*0c44*/ 	.short	0x0107
        /*0c46*/ 	.byte	0x3f
	.zero		1


	//   ....[39]....
        /*0c48*/ 	.word	0x00012a00
        /*0c4c*/ 	.word	0x00000012
        /*0c50*/ 	.word	0x00034800
        /*0c54*/ 	.short	0x0101
        /*0c56*/ 	.byte	0x3f
	.zero		1


	//   ....[40]....
        /*0c58*/ 	.word	0x00012a20
        /*0c5c*/ 	.word	0x00000012
        /*0c60*/ 	.word	0x00034820
        /*0c64*/ 	.short	0x010a
        /*0c66*/ 	.byte	0x3f
	.zero		1


	//   ....[41]....
        /*0c68*/ 	.word	0x00012df0
        /*0c6c*/ 	.word	0x00000003
        /*0c70*/ 	.word	0x00034840
        /*0c74*/ 	.short	0x010a
        /*0c76*/ 	.byte	0x3f
	.zero		1


	//   ....[42]....
        /*0c78*/ 	.word	0x00013190
        /*0c7c*/ 	.word	0x00000003
        /*0c80*/ 	.word	0x00000060
        /*0c84*/ 	.short	0x010a
        /*0c86*/ 	.byte	0x3f
	.zero		1


	//   ....[43]....
        /*0c88*/ 	.word	0x00013830
        /*0c8c*/ 	.word	0x00000003
        /*0c90*/ 	.word	0x00034840
        /*0c94*/ 	.short	0x010a
        /*0c96*/ 	.byte	0x3f
	.zero		1


	//   ....[44]....
        /*0c98*/ 	.word	0x00013bd0
        /*0c9c*/ 	.word	0x00000002
        /*0ca0*/ 	.word	0x00000060
        /*0ca4*/ 	.short	0x010a
        /*0ca6*/ 	.byte	0x3f
	.zero		1


	//   ....[45]....
        /*0ca8*/ 	.word	0x000141b0
        /*0cac*/ 	.word	0x00000002
        /*0cb0*/ 	.word	0x00034840
        /*0cb4*/ 	.short	0x010a
        /*0cb6*/ 	.byte	0x3f
	.zero		1


	//   ....[46]....
        /*0cb8*/ 	.word	0x00014550
        /*0cbc*/ 	.word	0x00000002
        /*0cc0*/ 	.word	0x00000060
        /*0cc4*/ 	.short	0x010a
        /*0cc6*/ 	.byte	0x3f
	.zero		1


	//   ....[47]....
        /*0cc8*/ 	.word	0x00014ae0
        /*0ccc*/ 	.word	0x00000000
        /*0cd0*/ 	.word	0x00034860
        /*0cd4*/ 	.short	0x010a
        /*0cd6*/ 	.byte	0x3f
	.zero		1


	//   ....[48]....
        /*0cd8*/ 	.word	0x00015cf0
        /*0cdc*/ 	.word	0x00000000
        /*0ce0*/ 	.word	0x00034820
        /*0ce4*/ 	.short	0x010a
        /*0ce6*/ 	.byte	0x3f
	.zero		1


	//   ....[49]....
        /*0ce8*/ 	.word	0x00015f00
        /*0cec*/ 	.word	0x00000006
        /*0cf0*/ 	.word	0x00000000
        /*0cf4*/ 	.short	0x010a
        /*0cf6*/ 	.byte	0x3f
	.zero		1


	//   ....[50]....
        /*0cf8*/ 	.word	0x00015f30
        /*0cfc*/ 	.word	0x00000007
        /*0d00*/ 	.word	0x00000000
        /*0d04*/ 	.short	0x010a
        /*0d06*/ 	.byte	0x3f
	.zero		1


	//   ....[51]....
        /*0d08*/ 	.word	0x00015f90
        /*0d0c*/ 	.word	0x00000004
        /*0d10*/ 	.word	0x00000000
        /*0d14*/ 	.short	0x010a
        /*0d16*/ 	.byte	0x3f
	.zero		1


	//   ....[52]....
        /*0d18*/ 	.word	0x00015fc0
        /*0d1c*/ 	.word	0x00000003
        /*0d20*/ 	.word	0x00000000
        /*0d24*/ 	.short	0x010a
        /*0d26*/ 	.byte	0x3f
	.zero		1


	//   ....[53]....
        /*0d28*/ 	.word	0x00016020
        /*0d2c*/ 	.word	0x00000000
        /*0d30*/ 	.word	0x00034800
        /*0d34*/ 	.short	0x010a
        /*0d36*/ 	.byte	0x3f
	.zero		1


	//   ....[54]....
        /*0d38*/ 	.word	0x00016070
        /*0d3c*/ 	.word	0x0000000b
        /*0d40*/ 	.word	0x00034830
        /*0d44*/ 	.short	0x010a
        /*0d46*/ 	.byte	0x3f
	.zero		1


	//   ....[55]....
        /*0d48*/ 	.word	0x000160c0
        /*0d4c*/ 	.word	0x00000000
        /*0d50*/ 	.word	0x00034830
        /*0d54*/ 	.short	0x010a
        /*0d56*/ 	.byte	0x3f
	.zero		1


	//   ....[56]....
        /*0d58*/ 	.word	0x00016120
        /*0d5c*/ 	.word	0x0000000a
        /*0d60*/ 	.word	0x00034850
        /*0d64*/ 	.short	0x010a
        /*0d66*/ 	.byte	0x3f
	.zero		1


	//   ....[57]....
        /*0d68*/ 	.word	0x00016170
        /*0d6c*/ 	.word	0x00000008
        /*0d70*/ 	.word	0x00034850
        /*0d74*/ 	.short	0x010a
        /*0d76*/ 	.byte	0x3f
	.zero		1


	//   ....[58]....
        /*0d78*/ 	.word	0x00016310
        /*0d7c*/ 	.word	0x00000000
        /*0d80*/ 	.word	0x00034840
        /*0d84*/ 	.short	0x010a
        /*0d86*/ 	.byte	0x3f
	.zero		1


	//   ....[59]....
        /*0d88*/ 	.word	0x00016eb0
        /*0d8c*/ 	.word	0x00000012
        /*0d90*/ 	.word	0x00034820
        /*0d94*/ 	.short	0x010a
        /*0d96*/ 	.byte	0x3f
	.zero		1


	//   ....[60]....
        /*0d98*/ 	.word	0x00016f00
        /*0d9c*/ 	.word	0x00000003
        /*0da0*/ 	.word	0x00034840
        /*0da4*/ 	.short	0x010a
        /*0da6*/ 	.byte	0x3f
	.zero		1


	//   ....[61]....
        /*0da8*/ 	.word	0x00016f50
        /*0dac*/ 	.word	0x00000003
        /*0db0*/ 	.word	0x00000060
        /*0db4*/ 	.short	0x010a
        /*0db6*/ 	.byte	0x3f
	.zero		1


	//   ....[62]....
        /*0db8*/ 	.word	0x00016fa0
        /*0dbc*/ 	.word	0x00000003
        /*0dc0*/ 	.word	0x00034840
        /*0dc4*/ 	.short	0x010a
        /*0dc6*/ 	.byte	0x3f
	.zero		1


	//   ....[63]....
        /*0dc8*/ 	.word	0x00016ff0
        /*0dcc*/ 	.word	0x00000002
        /*0dd0*/ 	.word	0x00000060
        /*0dd4*/ 	.short	0x010a
        /*0dd6*/ 	.byte	0x3f
	.zero		1


	//   ....[64]....
        /*0dd8*/ 	.word	0x00017040
        /*0ddc*/ 	.word	0x00000002
        /*0de0*/ 	.word	0x00034840
        /*0de4*/ 	.short	0x010a
        /*0de6*/ 	.byte	0x3f
	.zero		1


	//   ....[65]....
        /*0de8*/ 	.word	0x00017090
        /*0dec*/ 	.word	0x00000002
        /*0df0*/ 	.word	0x00000060
        /*0df4*/ 	.short	0x010a
        /*0df6*/ 	.byte	0x3f
	.zero		1


	//   ....[66]....
        /*0df8*/ 	.word	0x000170e0
        /*0dfc*/ 	.word	0x00000000
        /*0e00*/ 	.word	0x00034860
        /*0e04*/ 	.short	0x010a
        /*0e06*/ 	.byte	0x3f
	.zero		1


	//   ....[67]....
        /*0e08*/ 	.word	0x00017c20
        /*0e0c*/ 	.word	0x00000000
        /*0e10*/ 	.word	0x00034820
        /*0e14*/ 	.short	0x010a
        /*0e16*/ 	.byte	0x3f
	.zero		1


	//   ....[68]....
        /*0e18*/ 	.word	0x00017dc0
        /*0e1c*/ 	.word	0x00000006
        /*0e20*/ 	.word	0x00000000
        /*0e24*/ 	.short	0x010a
        /*0e26*/ 	.byte	0x3f
	.zero		1


	//   ....[69]....
        /*0e28*/ 	.word	0x00017e10
        /*0e2c*/ 	.word	0x00000007
        /*0e30*/ 	.word	0x00000000
        /*0e34*/ 	.short	0x010a
        /*0e36*/ 	.byte	0x3f
	.zero		1


	//   ....[70]....
        /*0e38*/ 	.word	0x00017e60
        /*0e3c*/ 	.word	0x00000004
        /*0e40*/ 	.word	0x00000000
        /*0e44*/ 	.short	0x010a
        /*0e46*/ 	.byte	0x3f
	.zero		1


	//----- nvinfo : EIATTR_NUM_MBARRIERS
	.align		4
.L_122:
        /*0e48*/ 	.byte	0x03, 0x38
        /*0e4a*/ 	.short	0x0016


	//----- nvinfo : EIATTR_EXIT_INSTR_OFFSETS
	.align		4
        /*0e4c*/ 	.byte	0x04, 0x1c
        /*0e4e*/ 	.short	(.L_124 - .L_123)


	//   ....[0]....
.L_123:
        /*0e50*/ 	.word	0x00000a90


	//   ....[1]....
        /*0e54*/ 	.word	0x0000fad0


	//   ....[2]....
        /*0e58*/ 	.word	0x00016010


	//----- nvinfo : EIATTR_MAX_THREADS
	.align		4
.L_124:
        /*0e5c*/ 	.byte	0x04, 0x05
        /*0e5e*/ 	.short	(.L_126 - .L_125)
.L_125:
        /*0e60*/ 	.word	0x00000180
        /*0e64*/ 	.word	0x00000001
        /*0e68*/ 	.word	0x00000001


	//----- nvinfo : EIATTR_CRS_STACK_SIZE
	.align		4
.L_126:
        /*0e6c*/ 	.byte	0x04, 0x1e
        /*0e6e*/ 	.short	(.L_128 - .L_127)
.L_127:
        /*0e70*/ 	.word	0x00000000


	//----- nvinfo : EIATTR_CBANK_PARAM_SIZE
	.align		4
.L_128:
        /*0e74*/ 	.byte	0x03, 0x19
        /*0e76*/ 	.short	0x0af0


	//----- nvinfo : EIATTR_PARAM_CBANK
	.align		4
        /*0e78*/ 	.byte	0x04, 0x0a
        /*0e7a*/ 	.short	(.L_130 - .L_129)
	.align		4
.L_129:
        /*0e7c*/ 	.word	index@(.nv.constant0._ZN7cutlass13device_kernelIN5flash11enable_sm90INS1_16FlashAttnFwdSm90INS1_25CollectiveMainloopFwdSm90ILi2EN4cute5tupleIJNS5_1CILi1EEES8_S8_EEENS6_IJNS7_ILi128EEENS7_ILi176EEESA_EEELi128ENS_10bfloat16_tEfNS_4arch4Sm90ELb0ELb0ELb0ELb1ELb0ELb0ELb0ELb1ELb1ELb1ELb1ELb0EEENS1_21CollectiveEpilogueFwdINS6_IJSA_SA_SB_EEES9_SD_SF_Li256ELb1ELb1ELb1ELb0EEENS1_36VarlenDynamicPersistentTileSchedulerILi128ELi176ELi256ELi128ELb1ELb1ELb1ELb0ELb1ELb1EEEEEEEEEvNT_6ParamsE)
        /*0e80*/ 	.short	0x0210
        /*0e82*/ 	.short	0x0af0


	//----- nvinfo : EIATTR_SW_WAR
	.align		4
.L_130:
        /*0e84*/ 	.byte	0x04, 0x36
        /*0e86*/ 	.short	(.L_132 - .L_131)
.L_131:
        /*0e88*/ 	.word	0x00000008
.L_132:


//--------------------- .nv.info._ZN7cutlass13device_kernelIN5flash11enable_sm90INS1_16FlashAttnFwdSm90INS1_25CollectiveMainloopFwdSm90ILi2EN4cute5tupleIJNS5_1CILi1EEES8_S8_EEENS6_IJNS7_ILi128EEENS7_ILi176EEESA_EEELi128ENS_10bfloat16_tEfNS_4arch4Sm90ELb0ELb0ELb0ELb1ELb0ELb1ELb0ELb1ELb1ELb1ELb1ELb0EEENS1_21CollectiveEpilogueFwdINS6_IJSA_SA_SB_EEES9_SD_SF_Li256ELb1ELb1ELb1ELb0EEENS1_36VarlenDynamicPersistentTileSchedulerILi128ELi176ELi256ELi128ELb1ELb1ELb1ELb0ELb1ELb1EEEEEEEEEvNT_6ParamsE --------------------------
	.section	.nv.info._ZN7cutlass13device_kernelIN5flash11enable_sm90INS1_16FlashAttnFwdSm90INS1_25CollectiveMainloopFwdSm90ILi2EN4cute5tupleIJNS5_1CILi1EEES8_S8_EEENS6_IJNS7_ILi128EEENS7_ILi176EEESA_EEELi128ENS_10bfloat16_tEfNS_4arch4Sm90ELb0ELb0ELb0ELb1ELb0ELb1ELb0ELb1ELb1ELb1ELb1ELb0EEENS1_21CollectiveEpilogueFwdINS6_IJSA_SA_SB_EEES9_SD_SF_Li256ELb1ELb1ELb1ELb0EEENS1_36VarlenDynamicPersistentTileSchedulerILi128ELi176ELi256ELi128ELb1ELb1ELb1ELb0ELb1ELb1EEEEEEEEEvNT_6ParamsE,"",@"SHT_CUDA_INFO"
	.sectionflags	@""
	.align	4


	//----- nvinfo : EIATTR_CUDA_API_VERSION
	.align		4
        /*0000*/ 	.byte	0x04, 0x37
        /*0002*/ 	.short	(.L_134 - .L_133)
.L_133:
        /*0004*/ 	.word	0x00000082


	//----- nvinfo : EIATTR_KPARAM_INFO
	.align		4
.L_134:
        /*0008*/ 	.byte	0x04, 0x17
        /*000a*/ 	.short	(.L_136 - .L_135)
.L_135:
        /*000c*/ 	.word	0x00000000
        /*0010*/ 	.short	0x0000
        /*0012*/ 	.short	0x0070
        /*0014*/ 	.byte	0x00, 0xf0, 0x01, 0x2a


	//----- nvinfo : EIATTR_SPARSE_MMA_MASK
	.align		4
.L_136:
        /*0018*/ 	.byte	0x03, 0x50
        /*001a*/ 	.short	0x0000


	//----- nvinfo : EIATTR_MAXREG_COUNT
	.align		4
        /*001c*/ 	.byte	0x03, 0x1b
        /*001e*/ 	.short	0x00a8


	//----- nvinfo : EIATTR_NUM_BARRIERS
	.align		4
        /*0020*/ 	.byte	0x02, 0x4c
        /*0022*/ 	.byte	0x10
	.zero		1


	//----- nvinfo : EIATTR_EXTERNS
	.align		4
        /*0024*/ 	.byte	0x04, 0x0f
        /*0026*/ 	.short	(.L_138 - .L_137)


	//   ....[0]....
	.align		4
.L_137:
        /*0028*/ 	.word	index@(__assertfail)


	//----- nvinfo : EIATTR_ANNOTATIONS
	.align		4
.L_138:
        /*002c*/ 	.byte	0x04, 0x55
        /*002e*/ 	.short	(.L_140 - .L_139)


	//   ....[0]....
.L_139:
        /* <DEDUP_REMOVED lines=132> */
        /*0864*/ 	.byte	0xc0, 0xa8, 0x02, 0x00


	//----- nvinfo : EIATTR_MERCURY_ISA_VERSION
	.align		4
.L_140:
        /*0868*/ 	.byte	0x03, 0x5f
        /*086a*/ 	.short	0x0101


	//----- nvinfo : EIATTR_UNUSED_LOAD_BYTE_OFFSET
	.align		4
        /*086c*/ 	.byte	0x04, 0x44
        /*086e*/ 	.short	(.L_142 - .L_141)


	//   ....[0]....
.L_141:
        /*0870*/ 	.word	0x00000ab0
        /*0874*/ 	.word	0x0000fff0


	//   ....[1]....
        /*0878*/ 	.word	0x0001d650
        /*087c*/ 	.word	0x0000fff0


	//----- nvinfo : EIATTR_INT_WARP_WIDE_INSTR_OFFSETS
	.align		4
.L_142:
        /*0880*/ 	.byte	0x04, 0x31
        /*0882*/ 	.short	(.L_144 - .L_143)


	//   ....[0]....
.L_143:
        /*0884*/ 	.word	0x00000180


	//   ....[1]....
        /*0888*/ 	.word	0x00000220


	//   ....[2]....
        /*088c*/ 	.word	0x00000290


	//   ....[3]....
        /*0890*/ 	.word	0x000235f0


	//   ....[4]....
        /*0894*/ 	.word	0x00023690


	//   ....[5]....
        /*0898*/ 	.word	0x00026da0


	//   ....[6]....
        /*089c*/ 	.word	0x00026e10


	//----- nvinfo : EIATTR_COOP_GROUP_MASK_REGIDS
	.align		4
.L_144:
        /*08a0*/ 	.byte	0x04, 0x29
        /*08a2*/ 	.short	(.L_146 - .L_145)


	//   ....[0]....
.L_145:
        /*08a4*/ 	.word	0xffffffff


	//   ....[1]....
        /*08a8*/ 	.word	0xffffffff


	//   ....[2]....
        /*08ac*/ 	.word	0xffffffff


	//   ....[3]....
        /*08b0*/ 	.word	0xffffffff


	//   ....[4]....
        /*08b4*/ 	.word	0xffffffff


	//   ....[5]....
        /*08b8*/ 	.word	0xffffffff


	//   ....[6]....
        /*08bc*/ 	.word	0xffffffff


	//   ....[7]....
        /*08c0*/ 	.word	0xffffffff


	//   ....[8]....
        /*08c4*/ 	.word	0xffffffff


	//   ....[9]....
        /*08c8*/ 	.word	0xffffffff


	//   ....[10]....
        /*08cc*/ 	.word	0xffffffff


	//   ....[11]....
        /*08d0*/ 	.word	0xffffffff


	//   ....[12]....
        /*08d4*/ 	.word	0xffffffff


	//   ....[13]....
        /*08d8*/ 	.word	0xffffffff


	//   ....[14]....
        /*08dc*/ 	.word	0xffffffff


	//   ....[15]....
        /*08e0*/ 	.word	0xffffffff


	//   ....[16]....
        /*08e4*/ 	.word	0xffffffff


	//   ....[17]....
        /*08e8*/ 	.word	0xffffffff


	//   ....[18]....
        /*08ec*/ 	.word	0xffffffff


	//   ....[19]....
        /*08f0*/ 	.word	0xffffffff


	//   ....[20]....
        /*08f4*/ 	.word	0xffffffff


	//   ....[21]....
        /*08f8*/ 	.word	0xffffffff


	//   ....[22]....
        /*08fc*/ 	.word	0xffffffff


	//   ....[23]....
        /*0900*/ 	.word	0xffffffff


	//   ....[24]....
        /*0904*/ 	.word	0xffffffff


	//   ....[25]....
        /*0908*/ 	.word	0xffffffff


	//   ....[26]....
        /*090c*/ 	.word	0xffffffff


	//   ....[27]....
        /*0910*/ 	.word	0xffffffff


	//   ....[28]....
        /*0914*/ 	.word	0xffffffff


	//   ....[29]....
        /*0918*/ 	.word	0xffffffff


	//   ....[30]....
        /*091c*/ 	.word	0xffffffff


	//   ....[31]....
        /*0920*/ 	.word	0xffffffff


	//   ....[32]....
        /*0924*/ 	.word	0xffffffff


	//   ....[33]....
        /*0928*/ 	.word	0xffffffff


	//   ....[34]....
        /*092c*/ 	.word	0xffffffff


	//   ....[35]....
        /*0930*/ 	.word	0xffffffff


	//   ....[36]....
        /*0934*/ 	.word	0xffffffff


	//   ....[37]....
        /*0938*/ 	.word	0xffffffff


	//   ....[38]....
        /*093c*/ 	.word	0xffffffff


	//   ....[39]....
        /*0940*/ 	.word	0xffffffff


	//   ....[40]....
        /*0944*/ 	.word	0xffffffff


	//   ....[41]....
        /*0948*/ 	.word	0xffffffff


	//   ....[42]....
        /*094c*/ 	.word	0xffffffff


	//   ....[43]....
        /*0950*/ 	.word	0xffffffff


	//   ....[44]....
        /*0954*/ 	.word	0xffffffff


	//   ....[45]....
        /*0958*/ 	.word	0xffffffff


	//   ....[46]....
        /*095c*/ 	.word	0xffffffff


	//   ....[47]....
        /*0960*/ 	.word	0xffffffff


	//   ....[48]....
        /*0964*/ 	.word	0xffffffff


	//   ....[49]....
        /*0968*/ 	.word	0xffffffff


	//   ....[50]....
        /*096c*/ 	.word	0xffffffff


	//   ....[51]....
        /*0970*/ 	.word	0xffffffff


	//   ....[52]....
        /*0974*/ 	.word	0xffffffff


	//   ....[53]....
        /*0978*/ 	.word	0xffffffff


	//   ....[54]....
        /*097c*/ 	.word	0xffffffff


	//   ....[55]....
        /*0980*/ 	.word	0xffffffff


	//   ....[56]....
        /*0984*/ 	.word	0xffffffff


	//   ....[57]....
        /*0988*/ 	.word	0xffffffff


	//   ....[58]....
        /*098c*/ 	.word	0xffffffff


	//   ....[59]....
        /*0990*/ 	.word	0xffffffff


	//   ....[60]....
        /*0994*/ 	.word	0xffffffff


	//   ....[61]....
        /*0998*/ 	.word	0xffffffff


	//   ....[62]....
        /*099c*/ 	.word	0xffffffff


	//   ....[63]....
        /*09a0*/ 	.word	0xffffffff


	//   ....[64]....
        /*09a4*/ 	.word	0xffffffff


	//   ....[65]....
        /*09a8*/ 	.word	0xffffffff


	//   ....[66]....
        /*09ac*/ 	.word	0xffffffff


	//   ....[67]....
        /*09b0*/ 	.word	0xffffffff


	//   ....[68]....
        /*09b4*/ 	.word	0xffffffff


	//   ....[69]....
        /*09b8*/ 	.word	0xffffffff


	//   ....[70]....
        /*09bc*/ 	.word	0xffffffff


	//   ....[71]....
        /*09c0*/ 	.word	0xffffffff


	//   ....[72]....
        /*09c4*/ 	.word	0xffffffff


	//   ....[73]....
        /*09c8*/ 	.word	0xffffffff


	//   ....[74]....
        /*09cc*/ 	.word	0xffffffff


	//   ....[75]....
        /*09d0*/ 	.word	0xffffffff


	//   ....[76]....
        /*09d4*/ 	.word	0xffffffff


	//   ....[77]....
        /*09d8*/ 	.word	0xffffffff


	//   ....[78]....
        /*09dc*/ 	.word	0xffffffff


	//   ....[79]....
        /*09e0*/ 	.word	0xffffffff


	//   ....[80]....
        /*09e4*/ 	.word	0xffffffff


	//   ....[81]....
        /*09e8*/ 	.word	0xffffffff


	//   ....[82]....
        /*09ec*/ 	.word	0xffffffff


	//   ....[83]....
        /*09f0*/ 	.word	0xffffffff


	//   ....[84]....
        /*09f4*/ 	.word	0xffffffff


	//   ....[85]....
        /*09f8*/ 	.word	0xffffffff


	//   ....[86]....
        /*09fc*/ 	.word	0xffffffff


	//   ....[87]....
        /*0a00*/ 	.word	0xffffffff


	//   ....[88]....
        /*0a04*/ 	.word	0xffffffff


	//   ....[89]....
        /*0a08*/ 	.word	0xffffffff


	//   ....[90]....
        /*0a0c*/ 	.word	0xffffffff


	//   ....[91]....
        /*0a10*/ 	.word	0xffffffff


	//   ....[92]....
        /*0a14*/ 	.word	0xffffffff


	//   ....[93]....
        /*0a18*/ 	.word	0xffffffff


	//   ....[94]....
        /*0a1c*/ 	.word	0xffffffff


	//   ....[95]....
        /*0a20*/ 	.word	0xffffffff


	//   ....[96]....
        /*0a24*/ 	.word	0xffffffff


	//   ....[97]....
        /*0a28*/ 	.word	0xffffffff


	//   ....[98]....
        /*0a2c*/ 	.word	0xffffffff


	//   ....[99]....
        /*0a30*/ 	.word	0xffffffff


	//   ....[100]....
        /*0a34*/ 	.word	0xffffffff


	//   ....[101]....
        /*0a38*/ 	.word	0xffffffff


	//   ....[102]....
        /*0a3c*/ 	.word	0xffffffff


	//   ....[103]....
        /*0a40*/ 	.word	0xffffffff


	//   ....[104]....
        /*0a44*/ 	.word	0xffffffff


	//   ....[105]....
        /*0a48*/ 	.word	0xffffffff


	//   ....[106]....
        /*0a4c*/ 	.word	0x0500000f


	//   ....[107]....
        /*0a50*/ 	.word	0x0500000f


	//   ....[108]....
        /*0a54*/ 	.word	0x0500000f


	//   ....[109]....
        /*0a58*/ 	.word	0x0500000f


	//   ....[110]....
        /*0a5c*/ 	.word	0x0500000f


	//   ....[111]....
        /*0a60*/ 	.word	0x0500000f


	//   ....[112]....
        /*0a64*/ 	.word	0x0500000f


	//   ....[113]....
        /*0a68*/ 	.word	0x0500000f


	//   ....[114]....
        /*0a6c*/ 	.word	0x0500000f


	//   ....[115]....
        /*0a70*/ 	.word	0x0500000f


	//   ....[116]....
        /*0a74*/ 	.word	0x0500000f


	//   ....[117]....
        /*0a78*/ 	.word	0x0500000f


	//   ....[118]....
        /*0a7c*/ 	.word	0x0500000f


	//   ....[119]....
        /*0a80*/ 	.word	0x0500000f


	//   ....[120]....
        /*0a84*/ 	.word	0x0500000f


	//   ....[121]....
        /*0a88*/ 	.word	0x0500000f


	//   ....[122]....
        /*0a8c*/ 	.word	0x0500000f


	//   ....[123]....
        /*0a90*/ 	.word	0x0500000f


	//   ....[124]....
        /*0a94*/ 	.word	0x0500000f


	//   ....[125]....
        /*0a98*/ 	.word	0x0500000f


	//   ....[126]....
        /*0a9c*/ 	.word	0x0500000f


	//   ....[127]....
        /*0aa0*/ 	.word	0x0500000f


	//   ....[128]....
        /*0aa4*/ 	.word	0x0500000f


	//   ....[129]....
        /*0aa8*/ 	.word	0x0500000f


	//   ....[130]....
        /*0aac*/ 	.word	0x0500000f


	//   ....[131]....
        /*0ab0*/ 	.word	0x0500000f


	//   ....[132]....
        /*0ab4*/ 	.word	0x0500000f


	//   ....[133]....
        /*0ab8*/ 	.word	0x0500000f


	//   ....[134]....
        /*0abc*/ 	.word	0x0500000f


	//   ....[135]....
        /*0ac0*/ 	.word	0x0500000f


	//   ....[136]....
        /*0ac4*/ 	.word	0x0500000f


	//   ....[137]....
        /*0ac8*/ 	.word	0x0500000f


	//   ....[138]....
        /*0acc*/ 	.word	0x0500000f


	//   ....[139]....
        /*0ad0*/ 	.word	0x0500000f


	//   ....[140]....
        /*0ad4*/ 	.word	0x0500000f


	//   ....[141]....
        /*0ad8*/ 	.word	0x0500000f


	//   ....[142]....
        /*0adc*/ 	.word	0x0500000f


	//   ....[143]....
        /*0ae0*/ 	.word	0x0500000f


	//   ....[144]....
        /*0ae4*/ 	.word	0x0500000f


	//   ....[145]....
        /*0ae8*/ 	.word	0x0500000f


	//   ....[146]....
        /*0aec*/ 	.word	0x0500000f


	//   ....[147]....
        /*0af0*/ 	.word	0x0500000f


	//   ....[148]....
        /*0af4*/ 	.word	0x0500000f


	//   ....[149]....
        /*0af8*/ 	.word	0x0500000f


	//   ....[150]....
        /*0afc*/ 	.word	0x0500000f


	//   ....[151]....
        /*0b00*/ 	.word	0x0500000f


	//   ....[152]....
        /*0b04*/ 	.word	0x0500000f


	//   ....[153]....
        /*0b08*/ 	.word	0x0500000f


	//   ....[154]....
        /*0b0c*/ 	.word	0x0500000f


	//   ....[155]....
        /*0b10*/ 	.word	0x0500000f


	//   ....[156]....
        /*0b14*/ 	.word	0x0500000f


	//   ....[157]....
        /*0b18*/ 	.word	0x0500000f


	//   ....[158]....
        /*0b1c*/ 	.word	0x0500000f


	//   ....[159]....
        /*0b20*/ 	.word	0x0500000f


	//   ....[160]....
        /*0b24*/ 	.word	0x0500000f


	//   ....[161]....
        /*0b28*/ 	.word	0x0500000f


	//   ....[162]....
        /*0b2c*/ 	.word	0x0500000f


	//   ....[163]....
        /*0b30*/ 	.word	0x0500000f


	//   ....[164]....
        /*0b34*/ 	.word	0x0500000f


	//   ....[165]....
        /*0b38*/ 	.word	0x0500000f


	//   ....[166]....
        /*0b3c*/ 	.word	0x0500000f


	//   ....[167]....
        /*0b40*/ 	.word	0x0500000f


	//   ....[168]....
        /*0b44*/ 	.word	0x0500000f


	//   ....[169]....
        /*0b48*/ 	.word	0x0500000f


	//   ....[170]....
        /*0b4c*/ 	.word	0x0500000f


	//   ....[171]....
        /*0b50*/ 	.word	0x0500000f


	//----- nvinfo : EIATTR_COOP_GROUP_INSTR_OFFSETS
	.align		4
.L_146:
        /*0b54*/ 	.byte	0x04, 0x28
        /*0b56*/ 	.short	(.L_148 - .L_147)


	//   ....[0]....
.L_147:
        /*0b58*/ 	.word	0x00000060


	//   ....[1]....
        /*0b5c*/ 	.word	0x00000190


	//   ....[2]....
        /*0b60*/ 	.word	0x00000240


	//   ....[3]....
        /*0b64*/ 	.word	0x00000400


	//   ....[4]....
        /*0b68*/ 	.word	0x00000560


	//   ....[5]....
        /*0b6c*/ 	.word	0x00000680


	//   ....[6]....
        /*0b70*/ 	.word	0x000007e0


	//   ....[7]....
        /*0b74*/ 	.word	0x0000d000


	//   ....[8]....
        /*0b78*/ 	.word	0x0000d5c0


	//   ....[9]....
        /*0b7c*/ 	.word	0x0000d5d0


	//   ....[10]....
        /*0b80*/ 	.word	0x0000d5e0


	//   ....[11]....
        /*0b84*/ 	.word	0x0000d5f0


	//   ....[12]....
        /*0b88*/ 	.word	0x0000f070


	//   ....[13]....
        /*0b8c*/ 	.word	0x0000f080


	//   ....[14]....
        /*0b90*/ 	.word	0x0000f090


	//   ....[15]....
        /*0b94*/ 	.word	0x0000f0a0


	//   ....[16]....
        /*0b98*/ 	.word	0x00014e20


	//   ....[17]....
        /*0b9c*/ 	.word	0x00014e40


	//   ....[18]....
        /*0ba0*/ 	.word	0x00015280


	//   ....[19]....
        /*0ba4*/ 	.word	0x000152c0


	//   ....[20]....
        /*0ba8*/ 	.word	0x0001aa50


	//   ....[21]....
        /*0bac*/ 	.word	0x0001aa70


	//   ....[22]....
        /*0bb0*/ 	.word	0x0001b420


	//   ....[23]....
        /*0bb4*/ 	.word	0x0001b4a0


	//   ....[24]....
        /*0bb8*/ 	.word	0x0001cb40


	//   ....[25]....
        /*0bbc*/ 	.word	0x0001d020


	//   ....[26]....
        /*0bc0*/ 	.word	0x0001d030


	//   ....[27]....
        /*0bc4*/ 	.word	0x0001d060


	//   ....[28]....
        /*0bc8*/ 	.word	0x0001e200


	//   ....[29]....
        /*0bcc*/ 	.word	0x0001e220


	//   ....[30]....
        /*0bd0*/ 	.word	0x0001e240


	//   ....[31]....
        /*0bd4*/ 	.word	0x0001e250


	//   ....[32]....
        /*0bd8*/ 	.word	0x0001e980


	//   ....[33]....
        /*0bdc*/ 	.word	0x0001e990


	//   ....[34]....
        /*0be0*/ 	.word	0x0001eaa0


	//   ....[35]....
        /*0be4*/ 	.word	0x0001eab0


	//   ....[36]....
        /*0be8*/ 	.word	0x0001ebd0


	//   ....[37]....
        /*0bec*/ 	.word	0x0001ebe0


	//   ....[38]....
        /*0bf0*/ 	.word	0x0001ed00


	//   ....[39]....
        /*0bf4*/ 	.word	0x0001ed10


	//   ....[40]....
        /*0bf8*/ 	.word	0x0001f2d0


	//   ....[41]....
        /*0bfc*/ 	.word	0x0001f2e0


	//   ....[42]....
        /*0c00*/ 	.word	0x0001f770


	//   ....[43]....
        /*0c04*/ 	.word	0x0001f780


	//   ....[44]....
        /*0c08*/ 	.word	0x00020500


	//   ....[45]....
        /*0c0c*/ 	.word	0x00020510


	//   ....[46]....
        /*0c10*/ 	.word	0x00020630


	//   ....[47]....
        /*0c14*/ 	.word	0x00020640


	//   ....[48]....
        /*0c18*/ 	.word	0x00020760


	//   ....[49]....
        /*0c1c*/ 	.word	0x00020770


	//   ....[50]....
        /*0c20*/ 	.word	0x00020890


	//   ....[51]....
        /*0c24*/ 	.word	0x000208a0


	//   ....[52]....
        /*0c28*/ 	.word	0x00020a20


	//   ....[53]....
        /*0c2c*/ 	.word	0x00020c60


	//   ....[54]....
        /*0c30*/ 	.word	0x00020c90


	//   ....[55]....
        /*0c34*/ 	.word	0x00020cc0


	//   ....[56]....
        /*0c38*/ 	.word	0x00020cf0


	//   ....[57]....
        /*0c3c*/ 	.word	0x00020d20


	//   ....[58]....
        /*0c40*/ 	.word	0x00020d50


	//   ....[59]....
        /*0c44*/ 	.word	0x00020f00


	//   ....[60]....
        /*0c48*/ 	.word	0x00020f30


	//   ....[61]....
        /*0c4c*/ 	.word	0x00020f60


	//   ....[62]....
        /*0c50*/ 	.word	0x00020f90


	//   ....[63]....
        /*0c54*/ 	.word	0x00020fc0


	//   ....[64]....
        /*0c58*/ 	.word	0x00020ff0


	//   ....[65]....
        /*0c5c*/ 	.word	0x00021080


	//   ....[66]....
        /*0c60*/ 	.word	0x000210b0


	//   ....[67]....
        /*0c64*/ 	.word	0x000210c0


	//   ....[68]....
        /*0c68*/ 	.word	0x00021170


	//   ....[69]....
        /*0c6c*/ 	.word	0x00022220


	//   ....[70]....
        /*0c70*/ 	.word	0x00023bf0


	//   ....[71]....
        /*0c74*/ 	.word	0x000247b0


	//   ....[72]....
        /*0c78*/ 	.word	0x000247e0


	//   ....[73]....
        /*0c7c*/ 	.word	0x00024800


	//   ....[74]....
        /*0c80*/ 	.word	0x00024820


	//   ....[75]....
        /*0c84*/ 	.word	0x00024930


	//   ....[76]....
        /*0c88*/ 	.word	0x00024940


	//   ....[77]....
        /*0c8c*/ 	.word	0x000249d0


	//   ....[78]....
        /*0c90*/ 	.word	0x000249e0


	//   ....[79]....
        /*0c94*/ 	.word	0x00024a70


	//   ....[80]....
        /*0c98*/ 	.word	0x00024a80


	//   ....[81]....
        /*0c9c*/ 	.word	0x00024b10


	//   ....[82]....
        /*0ca0*/ 	.word	0x00024b20


	//   ....[83]....
        /*0ca4*/ 	.word	0x00024bb0


	//   ....[84]....
        /*0ca8*/ 	.word	0x00024bc0


	//   ....[85]....
        /*0cac*/ 	.word	0x00024c10


	//   ....[86]....
        /*0cb0*/ 	.word	0x00024c40


	//   ....[87]....
        /*0cb4*/ 	.word	0x00027500


	//   ....[88]....
        /*0cb8*/ 	.word	0x00027530


	//   ....[89]....
        /*0cbc*/ 	.word	0x00027590


	//   ....[90]....
        /*0cc0*/ 	.word	0x000275c0


	//   ....[91]....
        /*0cc4*/ 	.word	0x000275f0


	//   ....[92]....
        /*0cc8*/ 	.word	0x00027620


	//   ....[93]....
        /*0ccc*/ 	.word	0x00027650


	//   ....[94]....
        /*0cd0*/ 	.word	0x00027680


	//   ....[95]....
        /*0cd4*/ 	.word	0x00027850


	//   ....[96]....
        /*0cd8*/ 	.word	0x00027880


	//   ....[97]....
        /*0cdc*/ 	.word	0x000278b0


	//   ....[98]....
        /*0ce0*/ 	.word	0x000278e0


	//   ....[99]....
        /*0ce4*/ 	.word	0x00027910


	//   ....[100]....
        /*0ce8*/ 	.word	0x00027940


	//   ....[101]....
        /*0cec*/ 	.word	0x00027a00


	//   ....[102]....
        /*0cf0*/ 	.word	0x00027a20


	//   ....[103]....
        /*0cf4*/ 	.word	0x00027a30


	//   ....[104]....
        /*0cf8*/ 	.word	0x00027a90


	//   ....[105]....
        /*0cfc*/ 	.word	0x000281b0


	//   ....[106]....
        /*0d00*/ 	.word	0x000285c0


	//   ....[107]....
        /*0d04*/ 	.word	0x00028670


	//   ....[108]....
        /*0d08*/ 	.word	0x00028700


	//   ....[109]....
        /*0d0c*/ 	.word	0x00028750


	//   ....[110]....
        /*0d10*/ 	.word	0x000287a0


	//   ....[111]....
        /*0d14*/ 	.word	0x00028880


	//   ....[112]....
        /*0d18*/ 	.word	0x00028910


	//   ....[113]....
        /*0d1c*/ 	.word	0x00028960


	//   ....[114]....
        /*0d20*/ 	.word	0x000289b0


	//   ....[115]....
        /*0d24*/ 	.word	0x00028bc0


	//   ....[116]....
        /*0d28*/ 	.word	0x00028c10


	//   ....[117]....
        /*0d2c*/ 	.word	0x00028ca0


	//   ....[118]....
        /*0d30*/ 	.word	0x00028d30


	//   ....[119]....
        /*0d34*/ 	.word	0x00028dc0


	//   ....[120]....
        /*0d38*/ 	.word	0x00028e50


	//   ....[121]....
        /*0d3c*/ 	.word	0x00028ee0


	//   ....[122]....
        /*0d40*/ 	.word	0x00028f70


	//   ....[123]....
        /*0d44*/ 	.word	0x00028ff0


	//   ....[124]....
        /*0d48*/ 	.word	0x00029040


	//   ....[125]....
        /*0d4c*/ 	.word	0x000290d0


	//   ....[126]....
        /*0d50*/ 	.word	0x00029160


	//   ....[127]....
        /*0d54*/ 	.word	0x000291e0


	//   ....[128]....
        /*0d58*/ 	.word	0x00029230


	//   ....[129]....
        /*0d5c*/ 	.word	0x000292c0


	//   ....[130]....
        /*0d60*/ 	.word	0x00029350


	//   ....[131]....
        /*0d64*/ 	.word	0x000293e0


	//   ....[132]....
        /*0d68*/ 	.word	0x00029470


	//   ....[133]....
        /*0d6c*/ 	.word	0x00029500


	//   ....[134]....
        /*0d70*/ 	.word	0x00029590


	//   ....[135]....
        /*0d74*/ 	.word	0x00029650


	//   ....[136]....
        /*0d78*/ 	.word	0x00029930


	//   ....[137]....
        /*0d7c*/ 	.word	0x00029b10


	//   ....[138]....
        /*0d80*/ 	.word	0x00029b60


	//   ....[139]....
        /*0d84*/ 	.word	0x00029c80


	//   ....[140]....
        /*0d88*/ 	.word	0x00029cd0


	//   ....[141]....
        /*0d8c*/ 	.word	0x00029e00


	//   ....[142]....
        /*0d90*/ 	.word	0x00029e50


	//   ....[143]....
        /*0d94*/ 	.word	0x00029f70


	//   ....[144]....
        /*0d98*/ 	.word	0x00029fc0


	//   ....[145]....
        /*0d9c*/ 	.word	0x0002a0e0


	//   ....[146]....
        /*0da0*/ 	.word	0x0002a130


	//   ....[147]....
        /*0da4*/ 	.word	0x0002a250


	//   ....[148]....
        /*0da8*/ 	.word	0x0002a2a0


	//   ....[149]....
        /*0dac*/ 	.word	0x0002a3a0


	//   ....[150]....
        /*0db0*/ 	.word	0x0002a410


	//   ....[151]....
        /*0db4*/ 	.word	0x0002a510


	//   ....[152]....
        /*0db8*/ 	.word	0x0002a560


	//   ....[153]....
        /*0dbc*/ 	.word	0x0002a890


	//   ....[154]....
        /*0dc0*/ 	.word	0x0002a930


	//   ....[155]....
        /*0dc4*/ 	.word	0x0002aae0


	//   ....[156]....
        /*0dc8*/ 	.word	0x0002ab60


	//   ....[157]....
        /*0dcc*/ 	.word	0x0002abe0


	//   ....[158]....
        /*0dd0*/ 	.word	0x0002ac60


	//   ....[159]....
        /*0dd4*/ 	.word	0x0002ace0


	//   ....[160]....
        /*0dd8*/ 	.word	0x0002ad70


	//   ....[161]....
        /*0ddc*/ 	.word	0x0002ae10


	//   ....[162]....
        /*0de0*/ 	.word	0x0002aec0


	//   ....[163]....
        /*0de4*/ 	.word	0x0002af40


	//   ....[164]....
        /*0de8*/ 	.word	0x0002afc0


	//   ....[165]....
        /*0dec*/ 	.word	0x0002b040


	//   ....[166]....
        /*0df0*/ 	.word	0x0002b0d0


	//   ....[167]....
        /*0df4*/ 	.word	0x0002b150


	//   ....[168]....
        /*0df8*/ 	.word	0x0002b1f0


	//   ....[169]....
        /*0dfc*/ 	.word	0x0002b240


	//   ....[170]....
        /*0e00*/ 	.word	0x0002b2d0


	//   ....[171]....
        /*0e04*/ 	.word	0x0002b400


	//----- nvinfo : EIATTR_REG_RECONFIG
	.align		4
.L_148:
        /*0e08*/ 	.byte	0x01, 0x54
	.zero		2


	//----- nvinfo : EIATTR_SYSCALL_OFFSETS
	.align		4
        /*0e0c*/ 	.byte	0x04, 0x46
        /*0e0e*/ 	.short	(.L_150 - .L_149)


	//   ....[0]....
.L_149:
        /*0e10*/ 	.word	0x00001dc0


	//   ....[1]....
        /*0e14*/ 	.word	0x00001f10


	//   ....[2]....
        /*0e18*/ 	.word	0x0000d1b0


	//   ....[3]....
        /*0e1c*/ 	.word	0x0000d520


	//   ....[4]....
        /*0e20*/ 	.word	0x00023800


	//   ....[5]....
        /*0e24*/ 	.word	0x00023950


	//   ....[6]....
        /*0e28*/ 	.word	0x00023a40


	//   ....[7]....
        /*0e2c*/ 	.word	0x00024380


	//----- nvinfo : EIATTR_MBARRIER_INSTR_OFFSETS
	.align		4
.L_150:
        /*0e30*/ 	.byte	0x04, 0x39
        /*0e32*/ 	.short	(.L_152 - .L_151)


	//   ....[0]....
.L_151:
        /*0e34*/ 	.word	0x000002b0
        /*0e38*/ 	.word	0x000000ff
        /*0e3c*/ 	.word	0x00034800
        /*0e40*/ 	.short	0x0100
        /*0e42*/ 	.byte	0x08
	.zero		1


	//   ....[1]....
        /*0e44*/ 	.word	0x000002c0
        /*0e48*/ 	.word	0x000000ff
        /*0e4c*/ 	.word	0x00034820
        /*0e50*/ 	.short	0x0100
        /*0e52*/ 	.byte	0x08
	.zero		1


	//   ....[2]....
        /*0e54*/ 	.word	0x000003b0
        /*0e58*/ 	.word	0x000000ff
        /*0e5c*/ 	.word	0x00034830
        /*0e60*/ 	.short	0x0100
        /*0e62*/ 	.byte	0x08
	.zero		1


	//   ....[3]....
        /*0e64*/ 	.word	0x000003c0
        /*0e68*/ 	.word	0x000000ff
        /*0e6c*/ 	.word	0x00034840
        /*0e70*/ 	.short	0x0100
        /*0e72*/ 	.byte	0x08
	.zero		1


	//   ....[4]....
        /*0e74*/ 	.word	0x000003d0
        /*0e78*/ 	.word	0x000000ff
        /*0e7c*/ 	.word	0x00034838
        /*0e80*/ 	.short	0x0100
        /*0e82*/ 	.byte	0x08
	.zero		1


	//   ....[5]....
        /*0e84*/ 	.word	0x000003e0
        /*0e88*/ 	.word	0x000000ff
        /*0e8c*/ 	.word	0x00034848
        /*0e90*/ 	.short	0x0100
        /*0e92*/ 	.byte	0x08
	.zero		1


	//   ....[6]....
        /*0e94*/ 	.word	0x00000510
        /*0e98*/ 	.word	0x000000ff
        /*0e9c*/ 	.word	0x00034850
        /*0ea0*/ 	.short	0x0100
        /*0ea2*/ 	.byte	0x08
	.zero		1


	//   ....[7]....
        /*0ea4*/ 	.word	0x00000520
        /*0ea8*/ 	.word	0x000000ff
        /*0eac*/ 	.word	0x00034860
        /*0eb0*/ 	.short	0x0100
        /*0eb2*/ 	.byte	0x08
	.zero		1


	//   ....[8]....
        /*0eb4*/ 	.word	0x00000530
        /*0eb8*/ 	.word	0x000000ff
        /*0ebc*/ 	.word	0x00034858
        /*0ec0*/ 	.short	0x0100
        /*0ec2*/ 	.byte	0x08
	.zero		1


	//   ....[9]....
        /*0ec4*/ 	.word	0x00000540
        /*0ec8*/ 	.word	0x000000ff
        /*0ecc*/ 	.word	0x00034868
        /*0ed0*/ 	.short	0x0100
        /*0ed2*/ 	.byte	0x08
	.zero		1


	//   ....[10]....
        /*0ed4*/ 	.word	0x00000630
        /*0ed8*/ 	.word	0x000000ff
        /*0edc*/ 	.word	0x00034870
        /*0ee0*/ 	.short	0x0100
        /*0ee2*/ 	.byte	0x06
	.zero		1


	//   ....[11]....
        /*0ee4*/ 	.word	0x00000640
        /*0ee8*/ 	.word	0x000000ff
        /*0eec*/ 	.word	0x00034880
        /*0ef0*/ 	.short	0x0100
        /*0ef2*/ 	.byte	0x06
	.zero		1


	//   ....[12]....
        /*0ef4*/ 	.word	0x00000650
        /*0ef8*/ 	.word	0x000000ff
        /*0efc*/ 	.word	0x00034878
        /*0f00*/ 	.short	0x0100
        /*0f02*/ 	.byte	0x06
	.zero		1


	//   ....[13]....
        /*0f04*/ 	.word	0x00000660
        /*0f08*/ 	.word	0x000000ff
        /*0f0c*/ 	.word	0x00034888
        /*0f10*/ 	.short	0x0100
        /*0f12*/ 	.byte	0x06
	.zero		1


	//   ....[14]....
        /*0f14*/ 	.word	0x00000790
        /*0f18*/ 	.word	0x000000ff
        /*0f1c*/ 	.word	0x00034890
        /*0f20*/ 	.short	0x0100
        /*0f22*/ 	.byte	0x08
	.zero		1


	//   ....[15]....
        /*0f24*/ 	.word	0x000007a0
        /*0f28*/ 	.word	0x000000ff
        /*0f2c*/ 	.word	0x000348a0
        /*0f30*/ 	.short	0x0100
        /*0f32*/ 	.byte	0x08
	.zero		1


	//   ....[16]....
        /*0f34*/ 	.word	0x000007b0
        /*0f38*/ 	.word	0x000000ff
        /*0f3c*/ 	.word	0x00034898
        /*0f40*/ 	.short	0x0100
        /*0f42*/ 	.byte	0x08
	.zero		1


	//   ....[17]....
        /*0f44*/ 	.word	0x000007c0
        /*0f48*/ 	.word	0x000000ff
        /*0f4c*/ 	.word	0x000348a8
        /*0f50*/ 	.short	0x0100
        /*0f52*/ 	.byte	0x08
	.zero		1


	//   ....[18]....
        /*0f54*/ 	.word	0x000008f0
        /*0f58*/ 	.word	0x000000ff
        /*0f5c*/ 	.word	0x000348b0
        /*0f60*/ 	.short	0x0100
        /*0f62*/ 	.byte	0x08
	.zero		1


	//   ....[19]....
        /*0f64*/ 	.word	0x00000900
        /*0f68*/ 	.word	0x000000ff
        /*0f6c*/ 	.word	0x000348c0
        /*0f70*/ 	.short	0x0100
        /*0f72*/ 	.byte	0x08
	.zero		1


	//   ....[20]....
        /*0f74*/ 	.word	0x00000910
        /*0f78*/ 	.word	0x000000ff
        /*0f7c*/ 	.word	0x000348b8
        /*0f80*/ 	.short	0x0100
        /*0f82*/ 	.byte	0x08
	.zero		1


	//   ....[21]....
        /*0f84*/ 	.word	0x00000920
        /*0f88*/ 	.word	0x000000ff
        /*0f8c*/ 	.word	0x000348c8
        /*0f90*/ 	.short	0x0100
        /*0f92*/ 	.byte	0x08
	.zero		1


	//   ....[22]....
        /*0f94*/ 	.word	0x00004210
        /*0f98*/ 	.word	0x00000003
        /*0f9c*/ 	.word	0x00034890
        /*0fa0*/ 	.short	0x010a
        /*0fa2*/ 	.byte	0x3f
	.zero		1


	//   ....[23]....
        /*0fa4*/ 	.word	0x00007f20
        /*0fa8*/ 	.word	0x00000003
        /*0fac*/ 	.word	0x00034890
        /*0fb0*/ 	.short	0x010a
        /*0fb2*/ 	.byte	0x3f
	.zero		1


	//   ....[24]....
        /*0fb4*/ 	.word	0x0000b6b0
        /*0fb8*/ 	.word	0x00000003
        /*0fbc*/ 	.word	0x00034890
        /*0fc0*/ 	.short	0x010a
        /*0fc2*/ 	.byte	0x3f
	.zero		1


	//   ....[25]....
        /*0fc4*/ 	.word	0x0000c040
        /*0fc8*/ 	.word	0x0000002c
        /*0fcc*/ 	.word	0x00000000
        /*0fd0*/ 	.short	0x0101
        /*0fd2*/ 	.byte	0x3f
	.zero		1


	//   ....[26]....
        /*0fd4*/ 	.word	0x0000c080
        /*0fd8*/ 	.word	0x00000003
        /*0fdc*/ 	.word	0x000348b0
        /*0fe0*/ 	.short	0x010a
        /*0fe2*/ 	.byte	0x3f
	.zero		1


	//   ....[27]....
        /*0fe4*/ 	.word	0x0000c9e0
        /*0fe8*/ 	.word	0x00000003
        /*0fec*/ 	.word	0x00000000
        /*0ff0*/ 	.short	0x0101
        /*0ff2*/ 	.byte	0x3f
	.zero		1


	//   ....[28]....
        /*0ff4*/ 	.word	0x0000d240
        /*0ff8*/ 	.word	0x00000002
        /*0ffc*/ 	.word	0x00034800
        /*1000*/ 	.short	0x010a
        /*1002*/ 	.byte	0x3f
	.zero		1


	//   ....[29]....
        /*1004*/ 	.word	0x0000d290
        /*1008*/ 	.word	0x00000002
        /*100c*/ 	.word	0x00034800
        /*1010*/ 	.short	0x010a
        /*1012*/ 	.byte	0x3f
	.zero		1


	//   ....[30]....
        /*1014*/ 	.word	0x0000d890
        /*1018*/ 	.word	0x00000002
        /*101c*/ 	.word	0x00034800
        /*1020*/ 	.short	0x010a
        /*1022*/ 	.byte	0x3f
	.zero		1


	//   ....[31]....
        /*1024*/ 	.word	0x0000f280
        /*1028*/ 	.word	0x00000002
        /*102c*/ 	.word	0x00034800
        /*1030*/ 	.short	0x010a
        /*1032*/ 	.byte	0x3f
	.zero		1


	//   ....[32]....
        /*1034*/ 	.word	0x00010ff0
        /*1038*/ 	.word	0x00000000
        /*103c*/ 	.word	0x00034830
        /*1040*/ 	.short	0x010a
        /*1042*/ 	.byte	0x3f
	.zero		1


	//   ....[33]....
        /*1044*/ 	.word	0x00011070
        /*1048*/ 	.word	0x00000000
        /*104c*/ 	.word	0x00034830
        /*1050*/ 	.short	0x010a
        /*1052*/ 	.byte	0x3f
	.zero		1


	//   ....[34]....
        /*1054*/ 	.word	0x00015b60
        /*1058*/ 	.word	0x00000032
        /*105c*/ 	.word	0x00000000
        /*1060*/ 	.short	0x0101
        /*1062*/ 	.byte	0x3f
	.zero		1


	//   ....[35]....
        /*1064*/ 	.word	0x00016d70
        /*1068*/ 	.word	0x00000007
        /*106c*/ 	.word	0x00034830
        /*1070*/ 	.short	0x010a
        /*1072*/ 	.byte	0x3f
	.zero		1


	//   ....[36]....
        /*1074*/ 	.word	0x00016dc0
        /*1078*/ 	.word	0x00000007
        /*107c*/ 	.word	0x00034830
        /*1080*/ 	.short	0x010a
        /*1082*/ 	.byte	0x3f
	.zero		1


	//   ....[37]....
        /*1084*/ 	.word	0x0001a530
        /*1088*/ 	.word	0x00000007
        /*108c*/ 	.word	0x00034850
        /*1090*/ 	.short	0x010a
        /*1092*/ 	.byte	0x3f
	.zero		1


	//   ....[38]....
        /*1094*/ 	.word	0x0001a570
        /*1098*/ 	.word	0x00000007
        /*109c*/ 	.word	0x00034850
        /*10a0*/ 	.short	0x010a
        /*10a2*/ 	.byte	0x3f
	.zero		1


	//   ....[39]....
        /*10a4*/ 	.word	0x0001bbe0
        /*10a8*/ 	.word	0x00000082
        /*10ac*/ 	.word	0x00000000
        /*10b0*/ 	.short	0x0101
        /*10b2*/ 	.byte	0x3f
	.zero		1


	//   ....[40]....
        /*10b4*/ 	.word	0x0001bc20
        /*10b8*/ 	.word	0x00000082
        /*10bc*/ 	.word	0x00000000
        /*10c0*/ 	.short	0x0101
        /*10c2*/ 	.byte	0x3f
	.zero		1


	//   ....[41]....
        /*10c4*/ 	.word	0x0001ca20
        /*10c8*/ 	.word	0x0000000b
        /*10cc*/ 	.word	0x00034850
        /*10d0*/ 	.short	0x010a
        /*10d2*/ 	.byte	0x3f
	.zero		1


	//   ....[42]....
        /*10d4*/ 	.word	0x0001caa0
        /*10d8*/ 	.word	0x0000000b
        /*10dc*/ 	.word	0x00034850
        /*10e0*/ 	.short	0x010a
        /*10e2*/ 	.byte	0x3f
	.zero		1


	//   ....[43]....
        /*10e4*/ 	.word	0x0001d1d0
        /*10e8*/ 	.word	0x0000000a
        /*10ec*/ 	.word	0x00000000
        /*10f0*/ 	.short	0x0101
        /*10f2*/ 	.byte	0x3f
	.zero		1


	//   ....[44]....
        /*10f4*/ 	.word	0x0001e8b0
        /*10f8*/ 	.word	0x00000000
        /*10fc*/ 	.word	0x00000000
        /*1100*/ 	.short	0x0101
        /*1102*/ 	.byte	0x3f
	.zero		1


	//   ....[45]....
        /*1104*/ 	.word	0x0001f0c0
        /*1108*/ 	.word	0x00000008
        /*110c*/ 	.word	0x00000000
        /*1110*/ 	.short	0x0101
        /*1112*/ 	.byte	0x3f
	.zero		1


	//   ....[46]....
        /*1114*/ 	.word	0x00022300
        /*1118*/ 	.word	0x00000012
        /*111c*/ 	.word	0x00034820
        /*1120*/ 	.short	0x010a
        /*1122*/ 	.byte	0x3f
	.zero		1


	//   ....[47]....
        /*1124*/ 	.word	0x000223d0
        /*1128*/ 	.word	0x00000005
        /*112c*/ 	.word	0x000348a0
        /*1130*/ 	.short	0x010a
        /*1132*/ 	.byte	0x3f
	.zero		1


	//   ....[48]....
        /*1134*/ 	.word	0x00022710
        /*1138*/ 	.word	0x00000005
        /*113c*/ 	.word	0x000348c0
        /*1140*/ 	.short	0x010a
        /*1142*/ 	.byte	0x3f
	.zero		1


	//   ....[49]....
        /*1144*/ 	.word	0x00022bb0
        /*1148*/ 	.word	0x00000007
        /*114c*/ 	.word	0x000348a0
        /*1150*/ 	.short	0x010a
        /*1152*/ 	.byte	0x3f
	.zero		1


	//   ....[50]....
        /*1154*/ 	.word	0x00022ee0
        /*1158*/ 	.word	0x00000007
        /*115c*/ 	.word	0x000348c0
        /*1160*/ 	.short	0x010a
        /*1162*/ 	.byte	0x3f
	.zero		1


	//   ....[51]....
        /*1164*/ 	.word	0x00023e70
        /*1168*/ 	.word	0x00000000
        /*116c*/ 	.word	0x00034840
        /*1170*/ 	.short	0x010a
        /*1172*/ 	.byte	0x3f
	.zero		1


	//   ....[52]....
        /*1174*/ 	.word	0x00024d20
        /*1178*/ 	.word	0x00000012
        /*117c*/ 	.word	0x00034800
        /*1180*/ 	.short	0x0107
        /*1182*/ 	.byte	0x3f
	.zero		1


	//   ....[53]....
        /*1184*/ 	.word	0x00024e30
        /*1188*/ 	.word	0x00000012
        /*118c*/ 	.word	0x00034800
        /*1190*/ 	.short	0x0101
        /*1192*/ 	.byte	0x3f
	.zero		1


	//   ....[54]....
        /*1194*/ 	.word	0x00024e50
        /*1198*/ 	.word	0x00000012
        /*119c*/ 	.word	0x00034820
        /*11a0*/ 	.short	0x010a
        /*11a2*/ 	.byte	0x3f
	.zero		1


	//   ....[55]....
        /*11a4*/ 	.word	0x00025220
        /*11a8*/ 	.word	0x00000003
        /*11ac*/ 	.word	0x00034840
        /*11b0*/ 	.short	0x010a
        /*11b2*/ 	.byte	0x3f
	.zero		1


	//   ....[56]....
        /*11b4*/ 	.word	0x000255c0
        /*11b8*/ 	.word	0x00000003
        /*11bc*/ 	.word	0x00000060
        /*11c0*/ 	.short	0x010a
        /*11c2*/ 	.byte	0x3f
	.zero		1


	//   ....[57]....
        /*11c4*/ 	.word	0x00025c60
        /*11c8*/ 	.word	0x00000003
        /*11cc*/ 	.word	0x00034840
        /*11d0*/ 	.short	0x010a
        /*11d2*/ 	.byte	0x3f
	.zero		1


	//   ....[58]....
        /*11d4*/ 	.word	0x00026000
        /*11d8*/ 	.word	0x00000002
        /*11dc*/ 	.word	0x00000060
        /*11e0*/ 	.short	0x010a
        /*11e2*/ 	.byte	0x3f
	.zero		1


	//   ....[59]....
        /*11e4*/ 	.word	0x000265e0
        /*11e8*/ 	.word	0x00000002
        /*11ec*/ 	.word	0x00034840
        /*11f0*/ 	.short	0x010a
        /*11f2*/ 	.byte	0x3f
	.zero		1


	//   ....[60]....
        /*11f4*/ 	.word	0x00026980
        /*11f8*/ 	.word	0x00000002
        /*11fc*/ 	.word	0x00000060
        /*1200*/ 	.short	0x010a
        /*1202*/ 	.byte	0x3f
	.zero		1


	//   ....[61]....
        /*1204*/ 	.word	0x00026f10
        /*1208*/ 	.word	0x00000000
        /*120c*/ 	.word	0x00034860
        /*1210*/ 	.short	0x010a
        /*1212*/ 	.byte	0x3f
	.zero		1


	//   ....[62]....
        /*1214*/ 	.word	0x00028130
        /*1218*/ 	.word	0x00000000
        /*121c*/ 	.word	0x00034820
        /*1220*/ 	.short	0x010a
        /*1222*/ 	.byte	0x3f
	.zero		1


	//   ....[63]....
        /*1224*/ 	.word	0x00028310
        /*1228*/ 	.word	0x00000006
        /*122c*/ 	.word	0x00000000
        /*1230*/ 	.short	0x010a
        /*1232*/ 	.byte	0x3f
	.zero		1


	//   ....[64]....
        /*1234*/ 	.word	0x00028340
        /*1238*/ 	.word	0x00000007
        /*123c*/ 	.word	0x00000000
        /*1240*/ 	.short	0x010a
        /*1242*/ 	.byte	0x3f
	.zero		1


	//   ....[65]....
        /*1244*/ 	.word	0x000283a0
        /*1248*/ 	.word	0x00000004
        /*124c*/ 	.word	0x00000000
        /*1250*/ 	.short	0x010a
        /*1252*/ 	.byte	0x3f
	.zero		1


	//   ....[66]....
        /*1254*/ 	.word	0x000283d0
        /*1258*/ 	.word	0x00000003
        /*125c*/ 	.word	0x00000000
        /*1260*/ 	.short	0x010a
        /*1262*/ 	.byte	0x3f
	.zero		1


	//   ....[67]....
        /*1264*/ 	.word	0x00028430
        /*1268*/ 	.word	0x00000003
        /*126c*/ 	.word	0x00034890
        /*1270*/ 	.short	0x010a
        /*1272*/ 	.byte	0x3f
	.zero		1


	//   ....[68]....
        /*1274*/ 	.word	0x00028480
        /*1278*/ 	.word	0x00000003
        /*127c*/ 	.word	0x00034890
        /*1280*/ 	.short	0x010a
        /*1282*/ 	.byte	0x3f
	.zero		1


	//   ....[69]....
        /*1284*/ 	.word	0x000284d0
        /*1288*/ 	.word	0x00000003
        /*128c*/ 	.word	0x00034890
        /*1290*/ 	.short	0x010a
        /*1292*/ 	.byte	0x3f
	.zero		1


	//   ....[70]....
        /*1294*/ 	.word	0x00028520
        /*1298*/ 	.word	0x00000003
        /*129c*/ 	.word	0x000348b0
        /*12a0*/ 	.short	0x010a
        /*12a2*/ 	.byte	0x3f
	.zero		1


	//   ....[71]....
        /*12a4*/ 	.word	0x000287d0
        /*12a8*/ 	.word	0x00000002
        /*12ac*/ 	.word	0x00034800
        /*12b0*/ 	.short	0x010a
        /*12b2*/ 	.byte	0x3f
	.zero		1


	//   ....[72]....
        /*12b4*/ 	.word	0x000289e0
        /*12b8*/ 	.word	0x00000002
        /*12bc*/ 	.word	0x00034800
        /*12c0*/ 	.short	0x010a
        /*12c2*/ 	.byte	0x3f
	.zero		1


	//   ....[73]....
        /*12c4*/ 	.word	0x00028a30
        /*12c8*/ 	.word	0x00000000
        /*12cc*/ 	.word	0x00034830
        /*12d0*/ 	.short	0x010a
        /*12d2*/ 	.byte	0x3f
	.zero		1


	//   ....[74]....
        /*12d4*/ 	.word	0x00028a80
        /*12d8*/ 	.word	0x00000007
        /*12dc*/ 	.word	0x00034830
        /*12e0*/ 	.short	0x010a
        /*12e2*/ 	.byte	0x3f
	.zero		1


	//   ....[75]....
        /*12e4*/ 	.word	0x00028ad0
        /*12e8*/ 	.word	0x00000007
        /*12ec*/ 	.word	0x00034850
        /*12f0*/ 	.short	0x010a
        /*12f2*/ 	.byte	0x3f
	.zero		1


	//   ....[76]....
        /*12f4*/ 	.word	0x00028b20
        /*12f8*/ 	.word	0x0000000b
        /*12fc*/ 	.word	0x00034850
        /*1300*/ 	.short	0x010a
        /*1302*/ 	.byte	0x3f
	.zero		1


	//   ....[77]....
        /*1304*/ 	.word	0x00029710
        /*1308*/ 	.word	0x00000012
        /*130c*/ 	.word	0x00034820
        /*1310*/ 	.short	0x010a
        /*1312*/ 	.byte	0x3f
	.zero		1


	//   ....[78]....
        /*1314*/ 	.word	0x00029760
        /*1318*/ 	.word	0x00000005
        /*131c*/ 	.word	0x000348a0
        /*1320*/ 	.short	0x010a
        /*1322*/ 	.byte	0x3f
	.zero		1


	//   ....[79]....
        /*1324*/ 	.word	0x000297b0
        /*1328*/ 	.word	0x00000005
        /*132c*/ 	.word	0x000348c0
        /*1330*/ 	.short	0x010a
        /*1332*/ 	.byte	0x3f
	.zero		1


	//   ....[80]....
        /*1334*/ 	.word	0x00029800
        /*1338*/ 	.word	0x00000007
        /*133c*/ 	.word	0x000348a0
        /*1340*/ 	.short	0x010a
        /*1342*/ 	.byte	0x3f
	.zero		1


	//   ....[81]....
        /*1344*/ 	.word	0x00029850
        /*1348*/ 	.word	0x00000007
        /*134c*/ 	.word	0x000348c0
        /*1350*/ 	.short	0x010a
        /*1352*/ 	.byte	0x3f
	.zero		1


	//   ....[82]....
        /*1354*/ 	.word	0x000299f0
        /*1358*/ 	.word	0x00000000
        /*135c*/ 	.word	0x00034840
        /*1360*/ 	.short	0x010a
        /*1362*/ 	.byte	0x3f
	.zero		1


	//   ....[83]....
        /*1364*/ 	.word	0x0002a5a0
        /*1368*/ 	.word	0x00000012
        /*136c*/ 	.word	0x00034820
        /*1370*/ 	.short	0x010a
        /*1372*/ 	.byte	0x3f
	.zero		1


	//   ....[84]....
        /*1374*/ 	.word	0x0002a5f0
        /*1378*/ 	.word	0x00000003
        /*137c*/ 	.word	0x00034840
        /*1380*/ 	.short	0x010a
        /*1382*/ 	.byte	0x3f
	.zero		1


	//   ....[85]....
        /*1384*/ 	.word	0x0002a640
        /*1388*/ 	.word	0x00000003
        /*138c*/ 	.word	0x00000060
        /*1390*/ 	.short	0x010a
        /*1392*/ 	.byte	0x3f
	.zero		1


	//   ....[86]....
        /*1394*/ 	.word	0x0002a690
        /*1398*/ 	.word	0x00000003
        /*139c*/ 	.word	0x00034840
        /*13a0*/ 	.short	0x010a
        /*13a2*/ 	.byte	0x3f
	.zero		1


	//   ....[87]....
        /*13a4*/ 	.word	0x0002a6e0
        /*13a8*/ 	.word	0x00000002
        /*13ac*/ 	.word	0x00000060
        /*13b0*/ 	.short	0x010a
        /*13b2*/ 	.byte	0x3f
	.zero		1


	//   ....[88]....
        /*13b4*/ 	.word	0x0002a730
        /*13b8*/ 	.word	0x00000002
        /*13bc*/ 	.word	0x00034840
        /*13c0*/ 	.short	0x010a
        /*13c2*/ 	.byte	0x3f
	.zero		1


	//   ....[89]....
        /*13c4*/ 	.word	0x0002a780
        /*13c8*/ 	.word	0x00000002
        /*13cc*/ 	.word	0x00000060
        /*13d0*/ 	.short	0x010a
        /*13d2*/ 	.byte	0x3f
	.zero		1


	//   ....[90]....
        /*13d4*/ 	.word	0x0002a7d0
        /*13d8*/ 	.word	0x00000000
        /*13dc*/ 	.word	0x00034860
        /*13e0*/ 	.short	0x010a
        /*13e2*/ 	.byte	0x3f
	.zero		1


	//   ....[91]....
        /*13e4*/ 	.word	0x0002b320
        /*13e8*/ 	.word	0x00000000
        /*13ec*/ 	.word	0x00034820
        /*13f0*/ 	.short	0x010a
        /*13f2*/ 	.byte	0x3f
	.zero		1


	//   ....[92]....
        /*13f4*/ 	.word	0x0002b4c0
        /*13f8*/ 	.word	0x00000006
        /*13fc*/ 	.word	0x00000000
        /*1400*/ 	.short	0x010a
        /*1402*/ 	.byte	0x3f
	.zero		1


	//   ....[93]....
        /*1404*/ 	.word	0x0002b510
        /*1408*/ 	.word	0x00000007
        /*140c*/ 	.word	0x00000000
        /*1410*/ 	.short	0x010a
        /*1412*/ 	.byte	0x3f
	.zero		1


	//   ....[94]....
        /*1414*/ 	.word	0x0002b560
        /*1418*/ 	.word	0x00000004
        /*141c*/ 	.word	0x00000000
        /*1420*/ 	.short	0x010a
        /*1422*/ 	.byte	0x3f
	.zero		1


	//----- nvinfo : EIATTR_NUM_MBARRIERS
	.align		4
.L_152:
        /*1424*/ 	.byte	0x03, 0x38
        /*1426*/ 	.short	0x0016


	//----- nvinfo : EIATTR_EXIT_INSTR_OFFSETS
	.align		4
        /*1428*/ 	.byte	0x04, 0x1c
        /*142a*/ 	.short	(.L_154 - .L_153)


	//   ....[0]....
.L_153:
        /*142c*/ 	.word	0x00028420


	//----- nvinfo : EIATTR_MAX_THREADS
	.align		4
.L_154:
        /*1430*/ 	.byte	0x04, 0x05
        /*1432*/ 	.short	(.L_156 - .L_155)
.L_155:
        /*1434*/ 	.word	0x00000180
        /*1438*/ 	.word	0x00000001
        /*143c*/ 	.word	0x00000001


	//----- nvinfo : EIATTR_CRS_STACK_SIZE
	.align		4
.L_156:
        /*1440*/ 	.byte	0x04, 0x1e
        /*1442*/ 	.short	(.L_158 - .L_157)
.L_157:
        /*1444*/ 	.word	0x00000000


	//----- nvinfo : EIATTR_CBANK_PARAM_SIZE
	.align		4
.L_158:
        /*1448*/ 	.byte	0x03, 0x19
        /*144a*/ 	.short	0x0af0


	//----- nvinfo : EIATTR_PARAM_CBANK
	.align		4
        /*144c*/ 	.byte	0x04, 0x0a
        /*144e*/ 	.short	(.L_160 - .L_159)
	.align		4
.L_159:
        /*1450*/ 	.word	index@(.nv.constant0._ZN7cutlass13device_kernelIN5flash11enable_sm90INS1_16FlashAttnFwdSm90INS1_25CollectiveMainloopFwdSm90ILi2EN4cute5tupleIJNS5_1CILi1EEES8_S8_EEENS6_IJNS7_ILi128EEENS7_ILi176EEESA_EEELi128ENS_10bfloat16_tEfNS_4arch4Sm90ELb0ELb0ELb0ELb1ELb0ELb1ELb0ELb1ELb1ELb1ELb1ELb0EEENS1_21CollectiveEpilogueFwdINS6_IJSA_SA_SB_EEES9_SD_SF_Li256ELb1ELb1ELb1ELb0EEENS1_36VarlenDynamicPersistentTileSchedulerILi128ELi176ELi256ELi128ELb1ELb1ELb1ELb0ELb1ELb1EEEEEEEEEvNT_6ParamsE)
        /*1454*/ 	.short	0x0210
        /*1456*/ 	.short	0x0af0


	//----- nvinfo : EIATTR_SW_WAR
	.align		4
.L_160:
        /*1458*/ 	.byte	0x04, 0x36
        /*145a*/ 	.short	(.L_162 - .L_161)
.L_161:
        /*145c*/ 	.word	0x00000008
.L_162:


//--------------------- .nv.info._ZN7cutlass13device_kernelIN5flash11enable_sm90INS1_16FlashAttnFwdSm90INS1_25CollectiveMainloopFwdSm90ILi2EN4cute5tupleIJNS5_1CILi1EEES8_S8_EEENS6_IJNS7_ILi128EEESA_SA_EEELi128ENS_10bfloat16_tEfNS_4arch4Sm90ELb0ELb1ELb0ELb0ELb0ELb0ELb0ELb1ELb1ELb1ELb1ELb0EEENS1_21CollectiveEpilogueFwdISB_S9_SC_SE_Li256ELb0ELb1ELb1ELb0EEENS1_19SingleTileSchedulerILb0ELb1ELb1ELi128EEEEEEEEEvNT_6ParamsE --------------------------
	.section	.nv.info._ZN7cutlass13device_kernelIN5flash11enable_sm90INS1_16FlashAttnFwdSm90INS1_25CollectiveMainloopFwdSm90ILi2EN4cute5tupleIJNS5_1CILi1EEES8_S8_EEENS6_IJNS7_ILi128EEESA_SA_EEELi128ENS_10bfloat16_tEfNS_4arch4Sm90ELb0ELb1ELb0ELb0ELb0ELb0ELb0ELb1ELb1ELb1ELb1ELb0EEENS1_21CollectiveEpilogueFwdISB_S9_SC_SE_Li256ELb0ELb1ELb1ELb0EEENS1_19SingleTileSchedulerILb0ELb1ELb1ELi128EEEEEEEEEvNT_6ParamsE,"",@"SHT_CUDA_INFO"
	.sectionflags	@""
	.align	4


	//----- nvinfo : EIATTR_CUDA_API_VERSION
	.align		4
        /*0000*/ 	.byte	0x04, 0x37
        /*0002*/ 	.short	(.L_164 - .L_163)
.L_163:
        /*0004*/ 	.word	0x00000082


	//----- nvinfo : EIATTR_KPARAM_INFO
	.align		4
.L_164:
        /*0008*/ 	.byte	0x04, 0x17
        /*000a*/ 	.short	(.L_166 - .L_165)
.L_165:
        /*000c*/ 	.word	0x00000000
        /*0010*/ 	.short	0x0000
        /*0012*/ 	.short	0x0070
        /*0014*/ 	.byte	0x00, 0xf0, 0x01, 0x28


	//----- nvinfo : EIATTR_SPARSE_MMA_MASK
	.align		4
.L_166:
        /*0018*/ 	.byte	0x03, 0x50
        /*001a*/ 	.short	0x0000


	//----- nvinfo : EIATTR_MAXREG_COUNT
	.align		4
        /*001c*/ 	.byte	0x03, 0x1b
        /*001e*/ 	.short	0x00a8


	//----- nvinfo : EIATTR_NUM_BARRIERS
	.align		4
        /*0020*/ 	.byte	0x02, 0x4c
        /*0022*/ 	.byte	0x10
	.zero		1


	//----- nvinfo : EIATTR_EXTERNS
	.align		4
        /*0024*/ 	.byte	0x04, 0x0f
        /*0026*/ 	.short	(.L_168 - .L_167)


	//   ....[0]....
	.align		4
.L_167:
        /*0028*/ 	.word	index@(__assertfail)


	//----- nvinfo : EIATTR_ANNOTATIONS
	.align		4
.L_168:
        /*002c*/ 	.byte	0x04, 0x55
        /*002e*/ 	.short	(.L_170 - .L_169)


	//   ....[0]....
.L_169:
        /* <DEDUP_REMOVED lines=10> */


	//----- nvinfo : EIATTR_MERCURY_ISA_VERSION
	.align		4
.L_170:
        /*00c0*/ 	.byte	0x03, 0x5f
        /*00c2*/ 	.short	0x0101


	//----- nvinfo : EIATTR_INT_WARP_WIDE_INSTR_OFFSETS
	.align		4
        /*00c4*/ 	.byte	0x04, 0x31
        /*00c6*/ 	.short	(.L_172 - .L_171)


	//   ....[0]....
.L_171:
        /*00c8*/ 	.word	0x00000120


	//   ....[1]....
        /*00cc*/ 	.word	0x000001c0


	//   ....[2]....
        /*00d0*/ 	.word	0x00000230


	//----- nvinfo : EIATTR_COOP_GROUP_MASK_REGIDS
	.align		4
.L_172:
        /*00d4*/ 	.byte	0x04, 0x29
        /*00d6*/ 	.short	(.L_174 - .L_173)


	//   ....[0]....
.L_173:
        /*00d8*/ 	.word	0xffffffff


	//   ....[1]....
        /*00dc*/ 	.word	0xffffffff


	//   ....[2]....
        /*00e0*/ 	.word	0xffffffff


	//   ....[3]....
        /*00e4*/ 	.word	0xffffffff


	//   ....[4]....
        /*00e8*/ 	.word	0xffffffff


	//   ....[5]....
        /*00ec*/ 	.word	0xffffffff


	//   ....[6]....
        /*00f0*/ 	.word	0xffffffff


	//   ....[7]....
        /*00f4*/ 	.word	0xffffffff


	//   ....[8]....
        /*00f8*/ 	.word	0xffffffff


	//   ....[9]....
        /*00fc*/ 	.word	0xffffffff


	//   ....[10]....
        /*0100*/ 	.word	0xffffffff


	//   ....[11]....
        /*0104*/ 	.word	0xffffffff


	//   ....[12]....
        /*0108*/ 	.word	0xffffffff


	//   ....[13]....
        /*010c*/ 	.word	0xffffffff


	//   ....[14]....
        /*0110*/ 	.word	0xffffffff


	//   ....[15]....
        /*0114*/ 	.word	0xffffffff


	//   ....[16]....
        /*0118*/ 	.word	0xffffffff


	//   ....[17]....
        /*011c*/ 	.word	0xffffffff


	//   ....[18]....
        /*0120*/ 	.word	0xffffffff


	//   ....[19]....
        /*0124*/ 	.word	0xffffffff


	//   ....[20]....
        /*0128*/ 	.word	0xffffffff


	//   ....[21]....
        /*012c*/ 	.word	0xffffffff


	//   ....[22]....
        /*0130*/ 	.word	0xffffffff


	//   ....[23]....
        /*0134*/ 	.word	0xffffffff


	//   ....[24]....
        /*0138*/ 	.word	0xffffffff


	//   ....[25]....
        /*013c*/ 	.word	0xffffffff


	//   ....[26]....
        /*0140*/ 	.word	0xffffffff


	//   ....[27]....
        /*0144*/ 	.word	0xffffffff


	//   ....[28]....
        /*0148*/ 	.word	0xffffffff


	//   ....[29]....
        /*014c*/ 	.word	0xffffffff


	//   ....[30]....
        /*0150*/ 	.word	0xffffffff


	//   ....[31]....
        /*0154*/ 	.word	0xffffffff


	//   ....[32]....
        /*0158*/ 	.word	0xffffffff


	//   ....[33]....
        /*015c*/ 	.word	0xffffffff


	//   ....[34]....
        /*0160*/ 	.word	0xffffffff


	//   ....[35]....
        /*0164*/ 	.word	0xffffffff


	//   ....[36]....
        /*0168*/ 	.word	0xffffffff


	//   ....[37]....
        /*016c*/ 	.word	0xffffffff


	//   ....[38]....
        /*0170*/ 	.word	0xffffffff


	//   ....[39]....
        /*0174*/ 	.word	0xffffffff


	//   ....[40]....
        /*0178*/ 	.word	0xffffffff


	//   ....[41]....
        /*017c*/ 	.word	0xffffffff


	//   ....[42]....
        /*0180*/ 	.word	0xffffffff


	//   ....[43]....
        /*0184*/ 	.word	0xffffffff


	//   ....[44]....
        /*0188*/ 	.word	0xffffffff


	//   ....[45]....
        /*018c*/ 	.word	0xffffffff


	//   ....[46]....
        /*0190*/ 	.word	0xffffffff


	//   ....[47]....
        /*0194*/ 	.word	0xffffffff


	//   ....[48]....
        /*0198*/ 	.word	0xffffffff


	//   ....[49]....
        /*019c*/ 	.word	0xffffffff


	//   ....[50]....
        /*01a0*/ 	.word	0xffffffff


	//   ....[51]....
        /*01a4*/ 	.word	0xffffffff


	//   ....[52]....
        /*01a8*/ 	.word	0xffffffff


	//   ....[53]....
        /*01ac*/ 	.word	0xffffffff


	//   ....[54]....
        /*01b0*/ 	.word	0xffffffff


	//   ....[55]....
        /*01b4*/ 	.word	0xffffffff


	//   ....[56]....
        /*01b8*/ 	.word	0xffffffff


	//   ....[57]....
        /*01bc*/ 	.word	0xffffffff


	//   ....[58]....
        /*01c0*/ 	.word	0xffffffff


	//   ....[59]....
        /*01c4*/ 	.word	0xffffffff


	//   ....[60]....
        /*01c8*/ 	.word	0xffffffff


	//   ....[61]....
        /*01cc*/ 	.word	0x0500000f


	//   ....[62]....
        /*01d0*/ 	.word	0x0500000f


	//   ....[63]....
        /*01d4*/ 	.word	0x0500000f


	//   ....[64]....
        /*01d8*/ 	.word	0x0500000f


	//   ....[65]....
        /*01dc*/ 	.word	0x0500000f


	//   ....[66]....
        /*01e0*/ 	.word	0x0500000f


	//   ....[67]....
        /*01e4*/ 	.word	0x0500000f


	//   ....[68]....
        /*01e8*/ 	.word	0x0500000f


	//   ....[69]....
        /*01ec*/ 	.word	0x0500000f


	//   ....[70]....
        /*01f0*/ 	.word	0x0500000f


	//   ....[71]....
        /*01f4*/ 	.word	0x0500000f


	//   ....[72]....
        /*01f8*/ 	.word	0x0500000f


	//   ....[73]....
        /*01fc*/ 	.word	0x0500000f


	//   ....[74]....
        /*0200*/ 	.word	0x0500000f


	//   ....[75]....
        /*0204*/ 	.word	0x0500000f


	//   ....[76]....
        /*0208*/ 	.word	0x0500000f


	//   ....[77]....
        /*020c*/ 	.word	0x0500000f


	//   ....[78]....
        /*0210*/ 	.word	0x0500000f


	//----- nvinfo : EIATTR_COOP_GROUP_INSTR_OFFSETS
	.align		4
.L_174:
        /*0214*/ 	.byte	0x04, 0x28
        /*0216*/ 	.short	(.L_176 - .L_175)


	//   ....[0]....
.L_175:
        /*0218*/ 	.word	0x00000060


	//   ....[1]....
        /*021c*/ 	.word	0x00000130


	//   ....[2]....
        /*0220*/ 	.word	0x000001e0


	//   ....[3]....
        /*0224*/ 	.word	0x000003a0


	//   ....[4]....
        /*0228*/ 	.word	0x00000500


	//   ....[5]....
        /*022c*/ 	.word	0x00000620


	//   ....[6]....
        /*0230*/ 	.word	0x00000780


	//   ....[7]....
        /*0234*/ 	.word	0x000014a0


	//   ....[8]....
        /*0238*/ 	.word	0x00001cd0


	//   ....[9]....
        /*023c*/ 	.word	0x00002090


	//   ....[10]....
        /*0240*/ 	.word	0x00003100


	//   ....[11]....
        /*0244*/ 	.word	0x00003550


	//   ....[12]....
        /*0248*/ 	.word	0x00003b50


	//   ....[13]....
        /*024c*/ 	.word	0x00003c10


	//   ....[14]....
        /*0250*/ 	.word	0x000050d0


	//   ....[15]....
        /*0254*/ 	.word	0x00005530


	//   ....[16]....
        /*0258*/ 	.word	0x000060f0


	//   ....[17]....
        /*025c*/ 	.word	0x000061f0


	//   ....[18]....
        /*0260*/ 	.word	0x00006ba0


	//   ....[19]....
        /*0264*/ 	.word	0x00006cf0


	//   ....[20]....
        /*0268*/ 	.word	0x00008530


	//   ....[21]....
        /*026c*/ 	.word	0x00008570


	//   ....[22]....
        /*0270*/ 	.word	0x00008d50


	//   ....[23]....
        /*0274*/ 	.word	0x00008dc0


	//   ....[24]....
        /*0278*/ 	.word	0x0000a5a0


	//   ....[25]....
        /*027c*/ 	.word	0x0000a830


	//   ....[26]....
        /*0280*/ 	.word	0x0000b3f0


	//   ....[27]....
        /*0284*/ 	.word	0x0000b4f0


	//   ....[28]....
        /*0288*/ 	.word	0x0000bf30


	//   ....[29]....
        /*028c*/ 	.word	0x0000c0c0


	//   ....[30]....
        /*0290*/ 	.word	0x0000cef0


	//   ....[31]....
        /*0294*/ 	.word	0x0000cf20


	//   ....[32]....
        /*0298*/ 	.word	0x0000cff0


	//   ....[33]....
        /*029c*/ 	.word	0x0000d000


	//   ....[34]....
        /*02a0*/ 	.word	0x0000ded0


	//   ....[35]....
        /*02a4*/ 	.word	0x0000df10


	//   ....[36]....
        /*02a8*/ 	.word	0x0000df40


	//   ....[37]....
        /*02ac*/ 	.word	0x0000df70


	//   ....[38]....
        /*02b0*/ 	.word	0x0000df80


	//   ....[39]....
        /*02b4*/ 	.word	0x0000dfb0


	//   ....[40]....
        /*02b8*/ 	.word	0x0000e610


	//   ....[41]....
        /*02bc*/ 	.word	0x0000e620


	//   ....[42]....
        /*02c0*/ 	.word	0x0000f020


	//   ....[43]....
        /*02c4*/ 	.word	0x0000feb0


	//   ....[44]....
        /*02c8*/ 	.word	0x000107b0


	//   ....[45]....
        /*02cc*/ 	.word	0x000107e0


	//   ....[46]....
        /*02d0*/ 	.word	0x00010810


	//   ....[47]....
        /*02d4*/ 	.word	0x000108c0


	//   ....[48]....
        /*02d8*/ 	.word	0x000108e0


	//   ....[49]....
        /*02dc*/ 	.word	0x00010910


	//   ....[50]....
        /*02e0*/ 	.word	0x00010990


	//   ....[51]....
        /*02e4*/ 	.word	0x000109c0


	//   ....[52]....
        /*02e8*/ 	.word	0x00010a20


	//   ....[53]....
        /*02ec*/ 	.word	0x00010a50


	//   ....[54]....
        /*02f0*/ 	.word	0x00010ac0


	//   ....[55]....
        /*02f4*/ 	.word	0x00010af0


	//   ....[56]....
        /*02f8*/ 	.word	0x00010b60


	//   ....[57]....
        /*02fc*/ 	.word	0x00010b90


	//   ....[58]....
        /*0300*/ 	.word	0x00010c10


	//   ....[59]....
        /*0304*/ 	.word	0x00010c50


	//   ....[60]....
        /*0308*/ 	.word	0x00012c00


	//   ....[61]....
        /*030c*/ 	.word	0x00013220


	//   ....[62]....
        /*0310*/ 	.word	0x00013390


	//   ....[63]....
        /*0314*/ 	.word	0x000133e0


	//   ....[64]....
        /*0318*/ 	.word	0x00013530


	//   ....[65]....
        /*031c*/ 	.word	0x000135a0


	//   ....[66]....
        /*0320*/ 	.word	0x00013610


	//   ....[67]....
        /*0324*/ 	.word	0x000136f0


	//   ....[68]....
        /*0328*/ 	.word	0x00013760


	//   ....[69]....
        /*032c*/ 	.word	0x00013840


	//   ....[70]....
        /*0330*/ 	.word	0x000138b0


	//   ....[71]....
        /*0334*/ 	.word	0x00013990


	//   ....[72]....
        /*0338*/ 	.word	0x00013a00


	//   ....[73]....
        /*033c*/ 	.word	0x00013ae0


	//   ....[74]....
        /*0340*/ 	.word	0x00013b50


	//   ....[75]....
        /*0344*/ 	.word	0x00013c20


	//   ....[76]....
        /*0348*/ 	.word	0x00013c90


	//   ....[77]....
        /*034c*/ 	.word	0x00013d40


	//   ....[78]....
        /*0350*/ 	.word	0x00014140


	//----- nvinfo : EIATTR_REG_RECONFIG
	.align		4
.L_176:
        /*0354*/ 	.byte	0x01, 0x54
	.zero		2


	//----- nvinfo : EIATTR_SYSCALL_OFFSETS
	.align		4
        /*0358*/ 	.byte	0x04, 0x46
        /*035a*/ 	.short	(.L_178 - .L_177)


	//   ....[0]....
.L_177:
        /*035c*/ 	.word	0x00001660


	//   ....[1]....
        /*0360*/ 	.word	0x0000fb30


	//   ....[2]....
        /*0364*/ 	.word	0x0000fc70


	//   ....[3]....
        /*0368*/ 	.word	0x0000fd60


	//   ....[4]....
        /*036c*/ 	.word	0x00010420


	//----- nvinfo : EIATTR_MBARRIER_INSTR_OFFSETS
	.align		4
.L_178:
        /*0370*/ 	.byte	0x04, 0x39
        /*0372*/ 	.short	(.L_180 - .L_179)


	//   ....[0]....
.L_179:
        /*0374*/ 	.word	0x00000250
        /*0378*/ 	.word	0x000000ff
        /*037c*/ 	.word	0x00028800
        /*0380*/ 	.short	0x0100
        /*0382*/ 	.byte	0x08
	.zero		1


	//   ....[1]....
        /*0384*/ 	.word	0x00000260
        /*0388*/ 	.word	0x000000ff
        /*038c*/ 	.word	0x00028820
        /*0390*/ 	.short	0x0100
        /*0392*/ 	.byte	0x08
	.zero		1


	//   ....[2]....
        /*0394*/ 	.word	0x00000350
        /*0398*/ 	.word	0x000000ff
        /*039c*/ 	.word	0x00028830
        /*03a0*/ 	.short	0x0100
        /*03a2*/ 	.byte	0x08
	.zero		1


	//   ....[3]....
        /*03a4*/ 	.word	0x00000360
        /*03a8*/ 	.word	0x000000ff
        /*03ac*/ 	.word	0x00028840
        /*03b0*/ 	.short	0x0100
        /*03b2*/ 	.byte	0x08
	.zero		1


	//   ....[4]....
        /*03b4*/ 	.word	0x00000370
        /*03b8*/ 	.word	0x000000ff
        /*03bc*/ 	.word	0x00028838
        /*03c0*/ 	.short	0x0100
        /*03c2*/ 	.byte	0x08
	.zero		1


	//   ....[5]....
        /*03c4*/ 	.word	0x00000380
        /*03c8*/ 	.word	0x000000ff
        /*03cc*/ 	.word	0x00028848
        /*03d0*/ 	.short	0x0100
        /*03d2*/ 	.byte	0x08
	.zero		1


	//   ....[6]....
        /*03d4*/ 	.word	0x000004b0
        /*03d8*/ 	.word	0x000000ff
        /*03dc*/ 	.word	0x00028850
        /*03e0*/ 	.short	0x0100
        /*03e2*/ 	.byte	0x08
	.zero		1


	//   ....[7]....
        /*03e4*/ 	.word	0x000004c0
        /*03e8*/ 	.word	0x000000ff
        /*03ec*/ 	.word	0x00028860
        /*03f0*/ 	.short	0x0100
        /*03f2*/ 	.byte	0x08
	.zero		1


	//   ....[8]....
        /*03f4*/ 	.word	0x000004d0
        /*03f8*/ 	.word	0x000000ff
        /*03fc*/ 	.word	0x00028858
        /*0400*/ 	.short	0x0100
        /*0402*/ 	.byte	0x08
	.zero		1


	//   ....[9]....
        /*0404*/ 	.word	0x000004e0
        /*0408*/ 	.word	0x000000ff
        /*040c*/ 	.word	0x00028868
        /*0410*/ 	.short	0x0100
        /*0412*/ 	.byte	0x08
	.zero		1


	//   ....[10]....
        /*0414*/ 	.word	0x000005d0
        /*0418*/ 	.word	0x000000ff
        /*041c*/ 	.word	0x00028870
        /*0420*/ 	.short	0x0100
        /*0422*/ 	.byte	0x06
	.zero		1


	//   ....[11]....
        /*0424*/ 	.word	0x000005e0
        /*0428*/ 	.word	0x000000ff
        /*042c*/ 	.word	0x00028880
        /*0430*/ 	.short	0x0100
        /*0432*/ 	.byte	0x06
	.zero		1


	//   ....[12]....
        /*0434*/ 	.word	0x000005f0
        /*0438*/ 	.word	0x000000ff
        /*043c*/ 	.word	0x00028878
        /*0440*/ 	.short	0x0100
        /*0442*/ 	.byte	0x06
	.zero		1


	//   ....[13]....
        /*0444*/ 	.word	0x00000600
        /*0448*/ 	.word	0x000000ff
        /*044c*/ 	.word	0x00028888
        /*0450*/ 	.short	0x0100
        /*0452*/ 	.byte	0x06
	.zero		1


	//   ....[14]....
        /*0454*/ 	.word	0x00000730
        /*0458*/ 	.word	0x000000ff
        /*045c*/ 	.word	0x00028890
        /*0460*/ 	.short	0x0100
        /*0462*/ 	.byte	0x08
	.zero		1


	//   ....[15]....
        /*0464*/ 	.word	0x00000740
        /*0468*/ 	.word	0x000000ff
        /*046c*/ 	.word	0x000288a0
        /*0470*/ 	.short	0x0100
        /*0472*/ 	.byte	0x08
	.zero		1


	//   ....[16]....
        /*0474*/ 	.word	0x00000750
        /*0478*/ 	.word	0x000000ff
        /*047c*/ 	.word	0x00028898
        /*0480*/ 	.short	0x0100
        /*0482*/ 	.byte	0x08
	.zero		1


	//   ....[17]....
        /*0484*/ 	.word	0x00000760
        /*0488*/ 	.word	0x000000ff
        /*048c*/ 	.word	0x000288a8
        /*0490*/ 	.short	0x0100
        /*0492*/ 	.byte	0x08
	.zero		1


	//   ....[18]....
        /*0494*/ 	.word	0x00000890
        /*0498*/ 	.word	0x000000ff
        /*049c*/ 	.word	0x000288b0
        /*04a0*/ 	.short	0x0100
        /*04a2*/ 	.byte	0x08
	.zero		1


	//   ....[19]....
        /*04a4*/ 	.word	0x000008a0
        /*04a8*/ 	.word	0x000000ff
        /*04ac*/ 	.word	0x000288c0
        /*04b0*/ 	.short	0x0100
        /*04b2*/ 	.byte	0x08
	.zero		1


	//   ....[20]....
        /*04b4*/ 	.word	0x000008b0
        /*04b8*/ 	.word	0x000000ff
        /*04bc*/ 	.word	0x000288b8
        /*04c0*/ 	.short	0x0100
        /*04c2*/ 	.byte	0x08
	.zero		1


	//   ....[21]....
        /*04c4*/ 	.word	0x000008c0
        /*04c8*/ 	.word	0x000000ff
        /*04cc*/ 	.word	0x000288c8
        /*04d0*/ 	.short	0x0100
        /*04d2*/ 	.byte	0x08
	.zero		1


	//   ....[22]....
        /*04d4*/ 	.word	0x00001690
        /*04d8*/ 	.word	0x000000ff
        /*04dc*/ 	.word	0x00028800
        /*04e0*/ 	.short	0x010a
        /*04e2*/ 	.byte	0x24
	.zero		1


	//   ....[23]....
        /*04e4*/ 	.word	0x000016f0
        /*04e8*/ 	.word	0x000000ff
        /*04ec*/ 	.word	0x00028830
        /*04f0*/ 	.short	0x010a
        /*04f2*/ 	.byte	0x24
	.zero		1


	//   ....[24]....
        /*04f4*/ 	.word	0x00001780
        /*04f8*/ 	.word	0x000000ff
        /*04fc*/ 	.word	0x00028830
        /*0500*/ 	.short	0x010a
        /*0502*/ 	.byte	0x24
	.zero		1


	//   ....[25]....
        /*0504*/ 	.word	0x00001ee0
        /*0508*/ 	.word	0x00000000
        /*050c*/ 	.word	0x00000000
        /*0510*/ 	.short	0x0101
        /*0512*/ 	.byte	0x3f
	.zero		1


	//   ....[26]....
        /*0514*/ 	.word	0x00004ba0
        /*0518*/ 	.word	0x000000ff
        /*051c*/ 	.word	0x00028830
        /*0520*/ 	.short	0x010a
        /*0522*/ 	.byte	0x0a
	.zero		1


	//   ....[27]....
        /*0524*/ 	.word	0x00004be0
        /*0528*/ 	.word	0x000000ff
        /*052c*/ 	.word	0x00028830
        /*0530*/ 	.short	0x010a
        /*0532*/ 	.byte	0x0a
	.zero		1


	//   ....[28]....
        /*0534*/ 	.word	0x00004f10
        /*0538*/ 	.word	0x000000ff
        /*053c*/ 	.word	0x00028850
        /*0540*/ 	.short	0x010a
        /*0542*/ 	.byte	0x0a
	.zero		1


	//   ....[29]....
        /*0544*/ 	.word	0x00004f50
        /*0548*/ 	.word	0x000000ff
        /*054c*/ 	.word	0x00028850
        /*0550*/ 	.short	0x010a
        /*0552*/ 	.byte	0x0a
	.zero		1


	//   ....[30]....
        /*0554*/ 	.word	0x00005330
        /*0558*/ 	.word	0x0000000e
        /*055c*/ 	.word	0x00000000
        /*0560*/ 	.short	0x0101
        /*0562*/ 	.byte	0x3f
	.zero		1


	//   ....[31]....
        /*0564*/ 	.word	0x000070e0
        /*0568*/ 	.word	0x00000036
        /*056c*/ 	.word	0x00000000
        /*0570*/ 	.short	0x0101
        /*0572*/ 	.byte	0x3f
	.zero		1


	//   ....[32]....
        /*0574*/ 	.word	0x00007e90
        /*0578*/ 	.word	0x000000ff
        /*057c*/ 	.word	0x00028830
        /*0580*/ 	.short	0x010a
        /*0582*/ 	.byte	0x0a
	.zero		1


	//   ....[33]....
        /*0584*/ 	.word	0x00007ed0
        /*0588*/ 	.word	0x000000ff
        /*058c*/ 	.word	0x00028830
        /*0590*/ 	.short	0x010a
        /*0592*/ 	.byte	0x0a
	.zero		1


	//   ....[34]....
        /*0594*/ 	.word	0x00008200
        /*0598*/ 	.word	0x000000ff
        /*059c*/ 	.word	0x00028850
        /*05a0*/ 	.short	0x010a
        /*05a2*/ 	.byte	0x0a
	.zero		1


	//   ....[35]....
        /*05a4*/ 	.word	0x00008240
        /*05a8*/ 	.word	0x000000ff
        /*05ac*/ 	.word	0x00028850
        /*05b0*/ 	.short	0x010a
        /*05b2*/ 	.byte	0x0a
	.zero		1


	//   ....[36]....
        /*05b4*/ 	.word	0x00009300
        /*05b8*/ 	.word	0x0000001b
        /*05bc*/ 	.word	0x00000000
        /*05c0*/ 	.short	0x0101
        /*05c2*/ 	.byte	0x3f
	.zero		1


	//   ....[37]....
        /*05c4*/ 	.word	0x000093b0
        /*05c8*/ 	.word	0x0000001f
        /*05cc*/ 	.word	0x00000000
        /*05d0*/ 	.short	0x0101
        /*05d2*/ 	.byte	0x3f
	.zero		1


	//   ....[38]....
        /*05d4*/ 	.word	0x00009ed0
        /*05d8*/ 	.word	0x000000ff
        /*05dc*/ 	.word	0x00028830
        /*05e0*/ 	.short	0x010a
        /*05e2*/ 	.byte	0x0a
	.zero		1


	//   ....[39]....
        /*05e4*/ 	.word	0x00009f10
        /*05e8*/ 	.word	0x000000ff
        /*05ec*/ 	.word	0x00028830
        /*05f0*/ 	.short	0x010a
        /*05f2*/ 	.byte	0x0a
	.zero		1


	//   ....[40]....
        /*05f4*/ 	.word	0x0000a230
        /*05f8*/ 	.word	0x000000ff
        /*05fc*/ 	.word	0x00028850
        /*0600*/ 	.short	0x010a
        /*0602*/ 	.byte	0x0a
	.zero		1


	//   ....[41]....
        /*0604*/ 	.word	0x0000a270
        /*0608*/ 	.word	0x000000ff
        /*060c*/ 	.word	0x00028850
        /*0610*/ 	.short	0x010a
        /*0612*/ 	.byte	0x0a
	.zero		1


	//   ....[42]....
        /*0614*/ 	.word	0x0000a660
        /*0618*/ 	.word	0x0000000f
        /*061c*/ 	.word	0x00000000
        /*0620*/ 	.short	0x0101
        /*0622*/ 	.byte	0x3f
	.zero		1


	//   ....[43]....
        /*0624*/ 	.word	0x0000c2e0
        /*0628*/ 	.word	0x00000035
        /*062c*/ 	.word	0x00000000
        /*0630*/ 	.short	0x0101
        /*0632*/ 	.byte	0x3f
	.zero		1


	//   ....[44]....
        /*0634*/ 	.word	0x0000ce60
        /*0638*/ 	.word	0x000000ff
        /*063c*/ 	.word	0x00028850
        /*0640*/ 	.short	0x010a
        /*0642*/ 	.byte	0x05
	.zero		1


	//   ....[45]....
        /*0644*/ 	.word	0x0000cea0
        /*0648*/ 	.word	0x000000ff
        /*064c*/ 	.word	0x00028850
        /*0650*/ 	.short	0x010a
        /*0652*/ 	.byte	0x05
	.zero		1


	//   ....[46]....
        /*0654*/ 	.word	0x0000d350
        /*0658*/ 	.word	0x0000000a
        /*065c*/ 	.word	0x00000000
        /*0660*/ 	.short	0x0101
        /*0662*/ 	.byte	0x3f
	.zero		1


	//   ....[47]....
        /*0664*/ 	.word	0x0000df90
        /*0668*/ 	.word	0x000000ff
        /*066c*/ 	.word	0x00000000
        /*0670*/ 	.short	0x0101
        /*0672*/ 	.byte	0x04
	.zero		1


	//   ....[48]....
        /*0674*/ 	.word	0x000100b0
        /*0678*/ 	.word	0x000000ff
        /*067c*/ 	.word	0x00028840
        /*0680*/ 	.short	0x010a
        /*0682*/ 	.byte	0x26
	.zero		1


	//   ....[49]....
        /*0684*/ 	.word	0x00010d40
        /*0688*/ 	.word	0x000000ff
        /*068c*/ 	.word	0x00028800
        /*0690*/ 	.short	0x0107
        /*0692*/ 	.byte	0x26
	.zero		1


	//   ....[50]....
        /*0694*/ 	.word	0x00010db0
        /*0698*/ 	.word	0x000000ff
        /*069c*/ 	.word	0x00028800
        /*06a0*/ 	.short	0x0101
        /*06a2*/ 	.byte	0x26
	.zero		1


	//   ....[51]....
        /*06a4*/ 	.word	0x00010dd0
        /*06a8*/ 	.word	0x000000ff
        /*06ac*/ 	.word	0x00028820
        /*06b0*/ 	.short	0x010a
        /*06b2*/ 	.byte	0x26
	.zero		1


	//   ....[52]....
        /*06b4*/ 	.word	0x000111e0
        /*06b8*/ 	.word	0x000000ff
        /*06bc*/ 	.word	0x00028848
        /*06c0*/ 	.short	0x010a
        /*06c2*/ 	.byte	0x26
	.zero		1


	//   ....[53]....
        /*06c4*/ 	.word	0x000114a0
        /*06c8*/ 	.word	0x000000ff
        /*06cc*/ 	.word	0x00028860
        /*06d0*/ 	.short	0x010a
        /*06d2*/ 	.byte	0x26
	.zero		1


	//   ....[54]....
        /*06d4*/ 	.word	0x00011990
        /*06d8*/ 	.word	0x000000ff
        /*06dc*/ 	.word	0x00028840
        /*06e0*/ 	.short	0x010a
        /*06e2*/ 	.byte	0x26
	.zero		1


	//   ....[55]....
        /*06e4*/ 	.word	0x00011c70
        /*06e8*/ 	.word	0x000000ff
        /*06ec*/ 	.word	0x00028868
        /*06f0*/ 	.short	0x010a
        /*06f2*/ 	.byte	0x26
	.zero		1


	//   ....[56]....
        /*06f4*/ 	.word	0x000121b0
        /*06f8*/ 	.word	0x000000ff
        /*06fc*/ 	.word	0x00028848
        /*0700*/ 	.short	0x010a
        /*0702*/ 	.byte	0x26
	.zero		1


	//   ....[57]....
        /*0704*/ 	.word	0x00012470
        /*0708*/ 	.word	0x000000ff
        /*070c*/ 	.word	0x00028860
        /*0710*/ 	.short	0x010a
        /*0712*/ 	.byte	0x26
	.zero		1


	//   ....[58]....
        /*0714*/ 	.word	0x00012800
        /*0718*/ 	.word	0x00000003
        /*071c*/ 	.word	0x00028860
        /*0720*/ 	.short	0x010a
        /*0722*/ 	.byte	0x3f
	.zero		1


	//   ....[59]....
        /*0724*/ 	.word	0x00012b90
        /*0728*/ 	.word	0x00000002
        /*072c*/ 	.word	0x00028820
        /*0730*/ 	.short	0x010a
        /*0732*/ 	.byte	0x3f
	.zero		1


	//   ....[60]....
        /*0734*/ 	.word	0x00012d10
        /*0738*/ 	.word	0x00000006
        /*073c*/ 	.word	0x00000000
        /*0740*/ 	.short	0x010a
        /*0742*/ 	.byte	0x3f
	.zero		1


	//   ....[61]....
        /*0744*/ 	.word	0x00012d80
        /*0748*/ 	.word	0x00000003
        /*074c*/ 	.word	0x00000000
        /*0750*/ 	.short	0x010a
        /*0752*/ 	.byte	0x3f
	.zero		1


	//   ....[62]....
        /*0754*/ 	.word	0x00012de0
        /*0758*/ 	.word	0x00000000
        /*075c*/ 	.word	0x00000000
        /*0760*/ 	.short	0x010a
        /*0762*/ 	.byte	0x3f
	.zero		1


	//   ....[63]....
        /*0764*/ 	.word	0x00012e10
        /*0768*/ 	.word	0x00000003
        /*076c*/ 	.word	0x00000000
        /*0770*/ 	.short	0x010a
        /*0772*/ 	.byte	0x3f
	.zero		1


	//   ....[64]....
        /*0774*/ 	.word	0x00012e80
        /*0778*/ 	.word	0x00000003
        /*077c*/ 	.word	0x00028800
        /*0780*/ 	.short	0x010a
        /*0782*/ 	.byte	0x3f
	.zero		1


	//   ....[65]....
        /*0784*/ 	.word	0x00012ee0
        /*0788*/ 	.word	0x00000003
        /*078c*/ 	.word	0x00028830
        /*0790*/ 	.short	0x010a
        /*0792*/ 	.byte	0x3f
	.zero		1


	//   ....[66]....
        /*0794*/ 	.word	0x00012f40
        /*0798*/ 	.word	0x0000000e
        /*079c*/ 	.word	0x00028830
        /*07a0*/ 	.short	0x010a
        /*07a2*/ 	.byte	0x3f
	.zero		1


	//   ....[67]....
        /*07a4*/ 	.word	0x00012fa0
        /*07a8*/ 	.word	0x0000000e
        /*07ac*/ 	.word	0x00028850
        /*07b0*/ 	.short	0x010a
        /*07b2*/ 	.byte	0x3f
	.zero		1


	//   ....[68]....
        /*07b4*/ 	.word	0x00013000
        /*07b8*/ 	.word	0x0000000b
        /*07bc*/ 	.word	0x00028830
        /*07c0*/ 	.short	0x010a
        /*07c2*/ 	.byte	0x3f
	.zero		1


	//   ....[69]....
        /*07c4*/ 	.word	0x00013060
        /*07c8*/ 	.word	0x0000000b
        /*07cc*/ 	.word	0x00028850
        /*07d0*/ 	.short	0x010a
        /*07d2*/ 	.byte	0x3f
	.zero		1


	//   ....[70]....
        /*07d4*/ 	.word	0x000130c0
        /*07d8*/ 	.word	0x0000000b
        /*07dc*/ 	.word	0x00028830
        /*07e0*/ 	.short	0x010a
        /*07e2*/ 	.byte	0x3f
	.zero		1


	//   ....[71]....
        /*07e4*/ 	.word	0x00013120
        /*07e8*/ 	.word	0x0000000b
        /*07ec*/ 	.word	0x00028850
        /*07f0*/ 	.short	0x010a
        /*07f2*/ 	.byte	0x3f
	.zero		1


	//   ....[72]....
        /*07f4*/ 	.word	0x00013180
        /*07f8*/ 	.word	0x00000005
        /*07fc*/ 	.word	0x00028850
        /*0800*/ 	.short	0x010a
        /*0802*/ 	.byte	0x3f
	.zero		1


	//   ....[73]....
        /*0804*/ 	.word	0x000132e0
        /*0808*/ 	.word	0x00000003
        /*080c*/ 	.word	0x00028840
        /*0810*/ 	.short	0x010a
        /*0812*/ 	.byte	0x3f
	.zero		1


	//   ....[74]....
        /*0814*/ 	.word	0x00013d80
        /*0818*/ 	.word	0x00000003
        /*081c*/ 	.word	0x00028820
        /*0820*/ 	.short	0x010a
        /*0822*/ 	.byte	0x3f
	.zero		1


	//   ....[75]....
        /*0824*/ 	.word	0x00013de0
        /*0828*/ 	.word	0x00000003
        /*082c*/ 	.word	0x00028848
        /*0830*/ 	.short	0x010a
        /*0832*/ 	.byte	0x3f
	.zero		1


	//   ....[76]....
        /*0834*/ 	.word	0x00013e40
        /*0838*/ 	.word	0x00000003
        /*083c*/ 	.word	0x00028860
        /*0840*/ 	.short	0x010a
        /*0842*/ 	.byte	0x3f
	.zero		1


	//   ....[77]....
        /*0844*/ 	.word	0x00013ea0
        /*0848*/ 	.word	0x00000003
        /*084c*/ 	.word	0x00028840
        /*0850*/ 	.short	0x010a
        /*0852*/ 	.byte	0x3f
	.zero		1


	//   ....[78]....
        /*0854*/ 	.word	0x00013f00
        /*0858*/ 	.word	0x00000003
        /*085c*/ 	.word	0x00028868
        /*0860*/ 	.short	0x010a
        /*0862*/ 	.byte	0x3f
	.zero		1


	//   ....[79]....
        /*0864*/ 	.word	0x00013f60
        /*0868*/ 	.word	0x00000003
        /*086c*/ 	.word	0x00028848
        /*0870*/ 	.short	0x010a
        /*0872*/ 	.byte	0x3f
	.zero		1


	//   ....[80]....
        /*0874*/ 	.word	0x00013fc0
        /*0878*/ 	.word	0x00000003
        /*087c*/ 	.word	0x00028860
        /*0880*/ 	.short	0x010a
        /*0882*/ 	.byte	0x3f
	.zero		1


	//   ....[81]....
        /*0884*/ 	.word	0x00014010
        /*0888*/ 	.word	0x00000003
        /*088c*/ 	.word	0x00028860
        /*0890*/ 	.short	0x010a
        /*0892*/ 	.byte	0x3f
	.zero		1


	//   ....[82]....
        /*0894*/ 	.word	0x00014060
        /*0898*/ 	.word	0x00000002
        /*089c*/ 	.word	0x00028820
        /*08a0*/ 	.short	0x010a
        /*08a2*/ 	.byte	0x3f
	.zero		1


	//   ....[83]....
        /*08a4*/ 	.word	0x00014200
        /*08a8*/ 	.word	0x00000006
        /*08ac*/ 	.word	0x00000000
        /*08b0*/ 	.short	0x010a
        /*08b2*/ 	.byte	0x3f
	.zero		1


	//   ....[84]....
        /*08b4*/ 	.word	0x00014250
        /*08b8*/ 	.word	0x00000003
        /*08bc*/ 	.word	0x00000000
        /*08c0*/ 	.short	0x010a
        /*08c2*/ 	.byte	0x3f
	.zero		1


	//   ....[85]....
        /*08c4*/ 	.word	0x000142a0
        /*08c8*/ 	.word	0x00000000
        /*08cc*/ 	.word	0x00000000
        /*08d0*/ 	.short	0x010a
        /*08d2*/ 	.byte	0x3f
	.zero		1


	//----- nvinfo : EIATTR_NUM_MBARRIERS
	.align		4
.L_180:
        /*08d4*/ 	.byte	0x03, 0x38
        /*08d6*/ 	.short	0x0016


	//----- nvinfo : EIATTR_EXIT_INSTR_OFFSETS
	.align		4
        /*08d8*/ 	.byte	0x04, 0x1c
        /*08da*/ 	.short	(.L_182 - .L_181)


	//   ....[0]....
.L_181:
        /*08dc*/ 	.word	0x00012e60


	//----- nvinfo : EIATTR_MAX_THREADS
	.align		4
.L_182:
        /*08e0*/ 	.byte	0x04, 0x05
        /*08e2*/ 	.short	(.L_184 - .L_183)
.L_183:
        /*08e4*/ 	.word	0x00000180
        /*08e8*/ 	.word	0x00000001
        /*08ec*/ 	.word	0x00000001


	//----- nvinfo : EIATTR_CRS_STACK_SIZE
	.align		4
.L_184:
        /*08f0*/ 	.byte	0x04, 0x1e
        /*08f2*/ 	.short	(.L_186 - .L_185)
.L_185:
        /*08f4*/ 	.word	0x00000000


	//----- nvinfo : EIATTR_CBANK_PARAM_SIZE
	.align		4
.L_186:
        /*08f8*/ 	.byte	0x03, 0x19
        /*08fa*/ 	.short	0x0a70


	//----- nvinfo : EIATTR_PARAM_CBANK
	.align		4
        /*08fc*/ 	.byte	0x04, 0x0a
        /*08fe*/ 	.short	(.L_188 - .L_187)
	.align		4
.L_187:
        /*0900*/ 	.word	index@(.nv.constant0._ZN7cutlass13device_kernelIN5flash11enable_sm90INS1_16FlashAttnFwdSm90INS1_25CollectiveMainloopFwdSm90ILi2EN4cute5tupleIJNS5_1CILi1EEES8_S8_EEENS6_IJNS7_ILi128EEESA_SA_EEELi128ENS_10bfloat16_tEfNS_4arch4Sm90ELb0ELb1ELb0ELb0ELb0ELb0ELb0ELb1ELb1ELb1ELb1ELb0EEENS1_21CollectiveEpilogueFwdISB_S9_SC_SE_Li256ELb0ELb1ELb1ELb0EEENS1_19SingleTileSchedulerILb0ELb1ELb1ELi128EEEEEEEEEvNT_6ParamsE)
        /*0904*/ 	.short	0x0210
        /*0906*/ 	.short	0x0a70


	//----- nvinfo : EIATTR_SW_WAR
	.align		4
.L_188:
        /*0908*/ 	.byte	0x04, 0x36
        /*090a*/ 	.short	(.L_190 - .L_189)
.L_189:
        /*090c*/ 	.word	0x00000008
.L_190:


//--------------------- .nv.info._ZN7cutlass13device_kernelIN5flash11enable_sm90INS1_16FlashAttnFwdSm90INS1_25CollectiveMainloopFwdSm90ILi2EN4cute5tupleIJNS5_1CILi1EEES8_S8_EEENS6_IJNS7_ILi128EEESA_SA_EEELi128ENS_10bfloat16_tEfNS_4arch4Sm90ELb0ELb1ELb0ELb1ELb0ELb0ELb0ELb1ELb1ELb1ELb1ELb0EEENS1_21CollectiveEpilogueFwdISB_S9_SC_SE_Li256ELb1ELb1ELb1ELb0EEENS1_36VarlenDynamicPersistentTileSchedulerILi128ELi128ELi256ELi128ELb1ELb1ELb1ELb1ELb0ELb1EEEEEEEEEvNT_6ParamsE --------------------------
	.section	.nv.info._ZN7cutlass13device_kernelIN5flash11enable_sm90INS1_16FlashAttnFwdSm90INS1_25CollectiveMainloopFwdSm90ILi2EN4cute5tupleIJNS5_1CILi1EEES8_S8_EEENS6_IJNS7_ILi128EEESA_SA_EEELi128ENS_10bfloat16_tEfNS_4arch4Sm90ELb0ELb1ELb0ELb1ELb0ELb0ELb0ELb1ELb1ELb1ELb1ELb0EEENS1_21CollectiveEpilogueFwdISB_S9_SC_SE_Li256ELb1ELb1ELb1ELb0EEENS1_36VarlenDynamicPersistentTileSchedulerILi128ELi128ELi256ELi128ELb1ELb1ELb1ELb1ELb0ELb1EEEEEEEEEvNT_6ParamsE,"",@"SHT_CUDA_INFO"
	.sectionflags	@""
	.align	4


	//----- nvinfo : EIATTR_CUDA_API_VERSION
	.align		4
        /*0000*/ 	.byte	0x04, 0x37
        /*0002*/ 	.short	(.L_192 - .L_191)
.L_191:
        /*0004*/ 	.word	0x00000082


	//----- nvinfo : EIATTR_KPARAM_INFO
	.align		4
.L_192:
        /*0008*/ 	.byte	0x04, 0x17
        /*000a*/ 	.short	(.L_194 - .L_193)
.L_193:
        /*000c*/ 	.word	0x00000000
        /*0010*/ 	.short	0x0000
        /*0012*/ 	.short	0x0070
        /*0014*/ 	.byte	0x00, 0xf0, 0x01, 0x2a


	//----- nvinfo : EIATTR_SPARSE_MMA_MASK
	.align		4
.L_194:
        /*0018*/ 	.byte	0x03, 0x50
        /*001a*/ 	.short	0x0000


	//----- nvinfo : EIATTR_MAXREG_COUNT
	.align		4
        /*001c*/ 	.byte	0x03, 0x1b
        /*001e*/ 	.short	0x00a8


	//----- nvinfo : EIATTR_NUM_BARRIERS
	.align		4
        /*0020*/ 	.byte	0x02, 0x4c
        /*0022*/ 	.byte	0x10
	.zero		1


	//----- nvinfo : EIATTR_EXTERNS
	.align		4
        /*0024*/ 	.byte	0x04, 0x0f
        /*0026*/ 	.short	(.L_196 - .L_195)


	//   ....[0]....
	.align		4
.L_195:
        /*0028*/ 	.word	index@(__assertfail)


	//----- nvinfo : EIATTR_ANNOTATIONS
	.align		4
.L_196:
        /*002c*/ 	.byte	0x04, 0x55
        /*002e*/ 	.short	(.L_198 - .L_197)


	//   ....[0]....
.L_197:
        /* <DEDUP_REMOVED lines=70> */


	//----- nvinfo : EIATTR_MERCURY_ISA_VERSION
	.align		4
.L_198:
        /*0480*/ 	.byte	0x03, 0x5f
        /*0482*/ 	.short	0x0101


	//----- nvinfo : EIATTR_UNUSED_LOAD_BYTE_OFFSET
	.align		4
        /*0484*/ 	.byte	0x04, 0x44
        /*0486*/ 	.short	(.L_200 - .L_199)


	//   ....[0]....
.L_199:
        /*0488*/ 	.word	0x00000a30
        /*048c*/ 	.word	0x0000fff0


	//   ....[1]....
        /*0490*/ 	.word	0x0000e250
        /*0494*/ 	.word	0x0000fff0


	//----- nvinfo : EIATTR_INT_WARP_WIDE_INSTR_OFFSETS
	.align		4
.L_200:
        /*0498*/ 	.byte	0x04, 0x31
        /*049a*/ 	.short	(.L_202 - .L_201)


	//   ....[0]....
.L_201:
        /*049c*/ 	.word	0x00000130


	//   ....[1]....
        /*04a0*/ 	.word	0x00000170


	//   ....[2]....
        /*04a4*/ 	.word	0x000001e0


	//   ....[3]....
        /*04a8*/ 	.word	0x00012f60


	//   ....[4]....
        /*04ac*/ 	.word	0x00012ff0


	//   ....[5]....
        /*04b0*/ 	.word	0x00016690


	//   ....[6]....
        /*04b4*/ 	.word	0x00016720


	//----- nvinfo : EIATTR_COOP_GROUP_MASK_REGIDS
	.align		4
.L_202:
        /*04b8*/ 	.byte	0x04, 0x29
        /*04ba*/ 	.short	(.L_204 - .L_203)


	//   ....[0]....
.L_203:
        /*04bc*/ 	.word	0xffffffff


	//   ....[1]....
        /*04c0*/ 	.word	0xffffffff


	//   ....[2]....
        /*04c4*/ 	.word	0xffffffff


	//   ....[3]....
        /*04c8*/ 	.word	0xffffffff


	//   ....[4]....
        /*04cc*/ 	.word	0xffffffff


	//   ....[5]....
        /*04d0*/ 	.word	0xffffffff


	//   ....[6]....
        /*04d4*/ 	.word	0xffffffff


	//   ....[7]....
        /*04d8*/ 	.word	0xffffffff


	//   ....[8]....
        /*04dc*/ 	.word	0xffffffff


	//   ....[9]....
        /*04e0*/ 	.word	0xffffffff


	//   ....[10]....
        /*04e4*/ 	.word	0xffffffff


	//   ....[11]....
        /*04e8*/ 	.word	0xffffffff


	//   ....[12]....
        /*04ec*/ 	.word	0xffffffff


	//   ....[13]....
        /*04f0*/ 	.word	0xffffffff


	//   ....[14]....
        /*04f4*/ 	.word	0xffffffff


	//   ....[15]....
        /*04f8*/ 	.word	0xffffffff


	//   ....[16]....
        /*04fc*/ 	.word	0xffffffff


	//   ....[17]....
        /*0500*/ 	.word	0xffffffff


	//   ....[18]....
        /*0504*/ 	.word	0xffffffff


	//   ....[19]....
        /*0508*/ 	.word	0xffffffff


	//   ....[20]....
        /*050c*/ 	.word	0xffffffff


	//   ....[21]....
        /*0510*/ 	.word	0xffffffff


	//   ....[22]....
        /*0514*/ 	.word	0xffffffff


	//   ....[23]....
        /*0518*/ 	.word	0xffffffff


	//   ....[24]....
        /*051c*/ 	.word	0xffffffff


	//   ....[25]....
        /*0520*/ 	.word	0xffffffff


	//   ....[26]....
        /*0524*/ 	.word	0xffffffff


	//   ....[27]....
        /*0528*/ 	.word	0xffffffff


	//   ....[28]....
        /*052c*/ 	.word	0xffffffff


	//   ....[29]....
        /*0530*/ 	.word	0xffffffff


	//   ....[30]....
        /*0534*/ 	.word	0xffffffff


	//   ....[31]....
        /*0538*/ 	.word	0xffffffff


	//   ....[32]....
        /*053c*/ 	.word	0xffffffff


	//   ....[33]....
        /*0540*/ 	.word	0xffffffff


	//   ....[34]....
        /*0544*/ 	.word	0xffffffff


	//   ....[35]....
        /*0548*/ 	.word	0xffffffff


	//   ....[36]....
        /*054c*/ 	.word	0xffffffff


	//   ....[37]....
        /*0550*/ 	.word	0xffffffff


	//   ....[38]....
        /*0554*/ 	.word	0xffffffff


	//   ....[39]....
        /*0558*/ 	.word	0xffffffff


	//   ....[40]....
        /*055c*/ 	.word	0xffffffff


	//   ....[41]....
        /*0560*/ 	.word	0xffffffff


	//   ....[42]....
        /*0564*/ 	.word	0xffffffff


	//   ....[43]....
        /*0568*/ 	.word	0xffffffff


	//   ....[44]....
        /*056c*/ 	.word	0xffffffff


	//   ....[45]....
        /*0570*/ 	.word	0xffffffff


	//   ....[46]....
        /*0574*/ 	.word	0xffffffff


	//   ....[47]....
        /*0578*/ 	.word	0xffffffff


	//   ....[48]....
        /*057c*/ 	.word	0xffffffff


	//   ....[49]....
        /*0580*/ 	.word	0xffffffff


	//   ....[50]....
        /*0584*/ 	.word	0xffffffff


	//   ....[51]....
        /*0588*/ 	.word	0xffffffff


	//   ....[52]....
        /*058c*/ 	.word	0xffffffff


	//   ....[53]....
        /*0590*/ 	.word	0xffffffff


	//   ....[54]....
        /*0594*/ 	.word	0xffffffff


	//   ....[55]....
        /*0598*/ 	.word	0xffffffff


	//   ....[56]....
        /*059c*/ 	.word	0xffffffff


	//   ....[57]....
        /*05a0*/ 	.word	0xffffffff


	//   ....[58]....
        /*05a4*/ 	.word	0xffffffff


	//   ....[59]....
        /*05a8*/ 	.word	0xffffffff


	//   ....[60]....
        /*05ac*/ 	.word	0xffffffff


	//   ....[61]....
        /*05b0*/ 	.word	0xffffffff


	//   ....[62]....
        /*05b4*/ 	.word	0xffffffff


	//   ....[63]....
        /*05b8*/ 	.word	0xffffffff


	//   ....[64]....
        /*05bc*/ 	.word	0xffffffff


	//   ....[65]....
        /*05c0*/ 	.word	0xffffffff


	//   ....[66]....
        /*05c4*/ 	.word	0xffffffff


	//   ....[67]....
        /*05c8*/ 	.word	0xffffffff


	//   ....[68]....
        /*05cc*/ 	.word	0xffffffff


	//   ....[69]....
        /*05d0*/ 	.word	0xffffffff


	//   ....[70]....
        /*05d4*/ 	.word	0xffffffff


	//   ....[71]....
        /*05d8*/ 	.word	0xffffffff


	//   ....[72]....
        /*05dc*/ 	.word	0xffffffff


	//   ....[73]....
        /*05e0*/ 	.word	0xffffffff


	//   ....[74]....
        /*05e4*/ 	.word	0xffffffff


	//   ....[75]....
        /*05e8*/ 	.word	0xffffffff


	//   ....[76]....
        /*05ec*/ 	.word	0xffffffff


	//   ....[77]....
        /*05f0*/ 	.word	0xffffffff


	//   ....[78]....
        /*05f4*/ 	.word	0xffffffff


	//   ....[79]....
        /*05f8*/ 	.word	0xffffffff


	//   ....[80]....
        /*05fc*/ 	.word	0xffffffff


	//   ....[81]....
        /*0600*/ 	.word	0xffffffff


	//   ....[82]....
        /*0604*/ 	.word	0xffffffff


	//   ....[83]....
        /*0608*/ 	.word	0xffffffff


	//   ....[84]....
        /*060c*/ 	.word	0xffffffff


	//   ....[85]....
        /*0610*/ 	.word	0xffffffff


	//   ....[86]....
        /*0614*/ 	.word	0xffffffff


	//   ....[87]....
        /*0618*/ 	.word	0xffffffff


	//   ....[88]....
        /*061c*/ 	.word	0xffffffff


	//   ....[89]....
        /*0620*/ 	.word	0xffffffff


	//   ....[90]....
        /*0624*/ 	.word	0xffffffff


	//   ....[91]....
        /*0628*/ 	.word	0xffffffff


	//   ....[92]....
        /*062c*/ 	.word	0xffffffff


	//   ....[93]....
        /*0630*/ 	.word	0xffffffff


	//   ....[94]....
        /*0634*/ 	.word	0xffffffff


	//   ....[95]....
        /*0638*/ 	.word	0xffffffff


	//   ....[96]....
        /*063c*/ 	.word	0xffffffff


	//   ....[97]....
        /*0640*/ 	.word	0xffffffff


	//   ....[98]....
        /*0644*/ 	.word	0xffffffff


	//   ....[99]....
        /*0648*/ 	.word	0xffffffff


	//   ....[100]....
        /*064c*/ 	.word	0xffffffff


	//   ....[101]....
        /*0650*/ 	.word	0xffffffff


	//   ....[102]....
        /*0654*/ 	.word	0xffffffff


	//   ....[103]....
        /*0658*/ 	.word	0xffffffff


	//   ....[104]....
        /*065c*/ 	.word	0xffffffff


	//   ....[105]....
        /*0660*/ 	.word	0xffffffff


	//   ....[106]....
        /*0664*/ 	.word	0xffffffff


	//   ....[107]....
        /*0668*/ 	.word	0xffffffff


	//   ....[108]....
        /*066c*/ 	.word	0xffffffff


	//   ....[109]....
        /*0670*/ 	.word	0xffffffff


	//   ....[110]....
        /*0674*/ 	.word	0xffffffff


	//   ....[111]....
        /*0678*/ 	.word	0x0500000f


	//   ....[112]....
        /*067c*/ 	.word	0x0500000f


	//   ....[113]....
        /*0680*/ 	.word	0x0500000f


	//   ....[114]....
        /*0684*/ 	.word	0x0500000f


	//   ....[115]....
        /*0688*/ 	.word	0x0500000f


	//   ....[116]....
        /*068c*/ 	.word	0x0500000f


	//   ....[117]....
        /*0690*/ 	.word	0x0500000f


	//   ....[118]....
        /*0694*/ 	.word	0x0500000f


	//   ....[119]....
        /*0698*/ 	.word	0x0500000f


	//   ....[120]....
        /*069c*/ 	.word	0x0500000f


	//   ....[121]....
        /*06a0*/ 	.word	0x0500000f


	//   ....[122]....
        /*06a4*/ 	.word	0x0500000f


	//   ....[123]....
        /*06a8*/ 	.word	0x0500000f


	//   ....[124]....
        /*06ac*/ 	.word	0x0500000f


	//   ....[125]....
        /*06b0*/ 	.word	0x0500000f


	//   ....[126]....
        /*06b4*/ 	.word	0x0500000f


	//   ....[127]....
        /*06b8*/ 	.word	0x0500000f


	//   ....[128]....
        /*06bc*/ 	.word	0x0500000f


	//   ....[129]....
        /*06c0*/ 	.word	0x0500000f


	//   ....[130]....
        /*06c4*/ 	.word	0x0500000f


	//   ....[131]....
        /*06c8*/ 	.word	0x0500000f


	//   ....[132]....
        /*06cc*/ 	.word	0x0500000f


	//   ....[133]....
        /*06d0*/ 	.word	0x0500000f


	//   ....[134]....
        /*06d4*/ 	.word	0x0500000f


	//   ....[135]....
        /*06d8*/ 	.word	0x0500000f


	//   ....[136]....
        /*06dc*/ 	.word	0x0500000f


	//   ....[137]....
        /*06e0*/ 	.word	0x0500000f


	//   ....[138]....
        /*06e4*/ 	.word	0x0500000f


	//   ....[139]....
        /*06e8*/ 	.word	0x0500000f


	//   ....[140]....
        /*06ec*/ 	.word	0x0500000f


	//   ....[141]....
        /*06f0*/ 	.word	0x0500000f


	//   ....[142]....
        /*06f4*/ 	.word	0x0500000f


	//   ....[143]....
        /*06f8*/ 	.word	0x0500000f


	//   ....[144]....
        /*06fc*/ 	.word	0x0500000f


	//   ....[145]....
        /*0700*/ 	.word	0x0500000f


	//   ....[146]....
        /*0704*/ 	.word	0x0500000f


	//----- nvinfo : EIATTR_COOP_GROUP_INSTR_OFFSETS
	.align		4
.L_204:
        /*0708*/ 	.byte	0x04, 0x28
        /*070a*/ 	.short	(.L_206 - .L_205)


	//   ....[0]....
.L_205:
        /*070c*/ 	.word	0x00000070


	//   ....[1]....
        /*0710*/ 	.word	0x00000140


	//   ....[2]....
        /*0714*/ 	.word	0x00000190


	//   ....[3]....
        /*0718*/ 	.word	0x000003c0


	//   ....[4]....
        /*071c*/ 	.word	0x00000520


	//   ....[5]....
        /*0720*/ 	.word	0x00000640


	//   ....[6]....
        /*0724*/ 	.word	0x000007a0


	//   ....[7]....
        /*0728*/ 	.word	0x00001e70


	//   ....[8]....
        /*072c*/ 	.word	0x00002580


	//   ....[9]....
        /*0730*/ 	.word	0x00002920


	//   ....[10]....
        /*0734*/ 	.word	0x00003a20


	//   ....[11]....
        /*0738*/ 	.word	0x00003e40


	//   ....[12]....
        /*073c*/ 	.word	0x00004440


	//   ....[13]....
        /*0740*/ 	.word	0x000044a0


	//   ....[14]....
        /*0744*/ 	.word	0x00005c10


	//   ....[15]....
        /*0748*/ 	.word	0x00005e40


	//   ....[16]....
        /*074c*/ 	.word	0x00006a30


	//   ....[17]....
        /*0750*/ 	.word	0x00006b30


	//   ....[18]....
        /*0754*/ 	.word	0x00007380


	//   ....[19]....
        /*0758*/ 	.word	0x00007420


	//   ....[20]....
        /*075c*/ 	.word	0x00008ef0


	//   ....[21]....
        /*0760*/ 	.word	0x00008f20


	//   ....[22]....
        /*0764*/ 	.word	0x000091a0


	//   ....[23]....
        /*0768*/ 	.word	0x000091e0


	//   ....[24]....
        /*076c*/ 	.word	0x0000b000


	//   ....[25]....
        /*0770*/ 	.word	0x0000b230


	//   ....[26]....
        /*0774*/ 	.word	0x0000be10


	//   ....[27]....
        /*0778*/ 	.word	0x0000bf10


	//   ....[28]....
        /*077c*/ 	.word	0x0000c750


	//   ....[29]....
        /*0780*/ 	.word	0x0000c7d0


	//   ....[30]....
        /*0784*/ 	.word	0x0000d900


	//   ....[31]....
        /*0788*/ 	.word	0x0000d940


	//   ....[32]....
        /*078c*/ 	.word	0x0000da50


	//   ....[33]....
        /*0790*/ 	.word	0x0000da60


	//   ....[34]....
        /*0794*/ 	.word	0x0000ed80


	//   ....[35]....
        /*0798*/ 	.word	0x0000edc0


	//   ....[36]....
        /*079c*/ 	.word	0x0000ede0


	//   ....[37]....
        /*07a0*/ 	.word	0x0000ee10


	//   ....[38]....
        /*07a4*/ 	.word	0x0000f4e0


	//   ....[39]....
        /*07a8*/ 	.word	0x0000f510


	//   ....[40]....
        /*07ac*/ 	.word	0x0000f5d0


	//   ....[41]....
        /*07b0*/ 	.word	0x0000f5f0


	//   ....[42]....
        /*07b4*/ 	.word	0x0000f6b0


	//   ....[43]....
        /*07b8*/ 	.word	0x0000f6d0


	//   ....[44]....
        /*07bc*/ 	.word	0x0000f7a0


	//   ....[45]....
        /*07c0*/ 	.word	0x0000f7c0


	//   ....[46]....
        /*07c4*/ 	.word	0x0000fb60


	//   ....[47]....
        /*07c8*/ 	.word	0x0000fb90


	//   ....[48]....
        /*07cc*/ 	.word	0x0000ffe0


	//   ....[49]....
        /*07d0*/ 	.word	0x0000fff0


	//   ....[50]....
        /*07d4*/ 	.word	0x00010d20


	//   ....[51]....
        /*07d8*/ 	.word	0x00010d40


	//   ....[52]....
        /*07dc*/ 	.word	0x00010e00


	//   ....[53]....
        /*07e0*/ 	.word	0x00010e20


	//   ....[54]....
        /*07e4*/ 	.word	0x00010ee0


	//   ....[55]....
        /*07e8*/ 	.word	0x00010f00


	//   ....[56]....
        /*07ec*/ 	.word	0x00010fd0


	//   ....[57]....
        /*07f0*/ 	.word	0x00010ff0


	//   ....[58]....
        /*07f4*/ 	.word	0x00011150


	//   ....[59]....
        /*07f8*/ 	.word	0x00011380


	//   ....[60]....
        /*07fc*/ 	.word	0x000113b0


	//   ....[61]....
        /*0800*/ 	.word	0x000113e0


	//   ....[62]....
        /*0804*/ 	.word	0x00011410


	//   ....[63]....
        /*0808*/ 	.word	0x00011440


	//   ....[64]....
        /*080c*/ 	.word	0x00011470


	//   ....[65]....
        /*0810*/ 	.word	0x00011610


	//   ....[66]....
        /*0814*/ 	.word	0x00011640


	//   ....[67]....
        /*0818*/ 	.word	0x00011670


	//   ....[68]....
        /*081c*/ 	.word	0x000116a0


	//   ....[69]....
        /*0820*/ 	.word	0x000116d0


	//   ....[70]....
        /*0824*/ 	.word	0x00011700


	//   ....[71]....
        /*0828*/ 	.word	0x000117a0


	//   ....[72]....
        /*082c*/ 	.word	0x000117d0


	//   ....[73]....
        /*0830*/ 	.word	0x000117e0


	//   ....[74]....
        /*0834*/ 	.word	0x00011810


	//   ....[75]....
        /*0838*/ 	.word	0x00013530


	//   ....[76]....
        /*083c*/ 	.word	0x000140b0


	//   ....[77]....
        /*0840*/ 	.word	0x000140c0


	//   ....[78]....
        /*0844*/ 	.word	0x000140f0


	//   ....[79]....
        /*0848*/ 	.word	0x00014100


	//   ....[80]....
        /*084c*/ 	.word	0x00014210


	//   ....[81]....
        /*0850*/ 	.word	0x00014220


	//   ....[82]....
        /*0854*/ 	.word	0x000142b0


	//   ....[83]....
        /*0858*/ 	.word	0x000142c0


	//   ....[84]....
        /*085c*/ 	.word	0x00014350


	//   ....[85]....
        /*0860*/ 	.word	0x00014360


	//   ....[86]....
        /*0864*/ 	.word	0x000143f0


	//   ....[87]....
        /*0868*/ 	.word	0x00014400


	//   ....[88]....
        /*086c*/ 	.word	0x00014490


	//   ....[89]....
        /*0870*/ 	.word	0x000144a0


	//   ....[90]....
        /*0874*/ 	.word	0x000144f0


	//   ....[91]....
        /*0878*/ 	.word	0x00014520


	//   ....[92]....
        /*087c*/ 	.word	0x00016dc0


	//   ....[93]....
        /*0880*/ 	.word	0x00016e40


	//   ....[94]....
        /*0884*/ 	.word	0x00016e70


	//   ....[95]....
        /*0888*/ 	.word	0x00016e80


	//   ....[96]....
        /*088c*/ 	.word	0x00016eb0


	//   ....[97]....
        /*0890*/ 	.word	0x00016ee0


	//   ....[98]....
        /*0894*/ 	.word	0x00016f10


	//   ....[99]....
        /*0898*/ 	.word	0x00016f40


	//   ....[100]....
        /*089c*/ 	.word	0x00017100


	//   ....[101]....
        /*08a0*/ 	.word	0x00017130


	//   ....[102]....
        /*08a4*/ 	.word	0x00017160


	//   ....[103]....
        /*08a8*/ 	.word	0x00017190


	//   ....[104]....
        /*08ac*/ 	.word	0x000171c0


	//   ....[105]....
        /*08b0*/ 	.word	0x000171f0


	//   ....[106]....
        /*08b4*/ 	.word	0x000172c0


	//   ....[107]....
        /*08b8*/ 	.word	0x000172e0


	//   ....[108]....
        /*08bc*/ 	.word	0x000172f0


	//   ....[109]....
        /*08c0*/ 	.word	0x00017370


	//   ....[110]....
        /*08c4*/ 	.word	0x00017ea0


	//   ....[111]....
        /*08c8*/ 	.word	0x00018510


	//   ....[112]....
        /*08cc*/ 	.word	0x000186f0


	//   ....[113]....
        /*08d0*/ 	.word	0x00018740


	//   ....[114]....
        /*08d4*/ 	.word	0x000187a0


	//   ....[115]....
        /*08d8*/ 	.word	0x00018840


	//   ....[116]....
        /*08dc*/ 	.word	0x00018900


	//   ....[117]....
        /*08e0*/ 	.word	0x00018a10


	//   ....[118]....
        /*08e4*/ 	.word	0x00018a70


	//   ....[119]....
        /*08e8*/ 	.word	0x00018b70


	//   ....[120]....
        /*08ec*/ 	.word	0x00018bd0


	//   ....[121]....
        /*08f0*/ 	.word	0x00018cd0


	//   ....[122]....
        /*08f4*/ 	.word	0x00018d30


	//   ....[123]....
        /*08f8*/ 	.word	0x00018e30


	//   ....[124]....
        /*08fc*/ 	.word	0x00018e90


	//   ....[125]....
        /*0900*/ 	.word	0x00018f70


	//   ....[126]....
        /*0904*/ 	.word	0x00018ff0


	//   ....[127]....
        /*0908*/ 	.word	0x000190d0


	//   ....[128]....
        /*090c*/ 	.word	0x00019400


	//   ....[129]....
        /*0910*/ 	.word	0x000194a0


	//   ....[130]....
        /*0914*/ 	.word	0x00019630


	//   ....[131]....
        /*0918*/ 	.word	0x000196a0


	//   ....[132]....
        /*091c*/ 	.word	0x00019710


	//   ....[133]....
        /*0920*/ 	.word	0x00019780


	//   ....[134]....
        /*0924*/ 	.word	0x000197f0


	//   ....[135]....
        /*0928*/ 	.word	0x00019870


	//   ....[136]....
        /*092c*/ 	.word	0x00019910


	//   ....[137]....
        /*0930*/ 	.word	0x000199b0


	//   ....[138]....
        /*0934*/ 	.word	0x00019a20


	//   ....[139]....
        /*0938*/ 	.word	0x00019a90


	//   ....[140]....
        /*093c*/ 	.word	0x00019b00


	//   ....[141]....
        /*0940*/ 	.word	0x00019b80


	//   ....[142]....
        /*0944*/ 	.word	0x00019c00


	//   ....[143]....
        /*0948*/ 	.word	0x00019cb0


	//   ....[144]....
        /*094c*/ 	.word	0x00019d00


	//   ....[145]....
        /*0950*/ 	.word	0x00019dc0


	//   ....[146]....
        /*0954*/ 	.word	0x00019ef0


	//----- nvinfo : EIATTR_REG_RECONFIG
	.align		4
.L_206:
        /*0958*/ 	.byte	0x01, 0x54
	.zero		2


	//----- nvinfo : EIATTR_SYSCALL_OFFSETS
	.align		4
        /*095c*/ 	.byte	0x04, 0x46
        /*095e*/ 	.short	(.L_208 - .L_207)


	//   ....[0]....
.L_207:
        /*0960*/ 	.word	0x00002050


	//   ....[1]....
        /*0964*/ 	.word	0x00013160


	//   ....[2]....
        /*0968*/ 	.word	0x000132b0


	//   ....[3]....
        /*096c*/ 	.word	0x000133a0


	//   ....[4]....
        /*0970*/ 	.word	0x00013c20


	//----- nvinfo : EIATTR_MBARRIER_INSTR_OFFSETS
	.align		4
.L_208:
        /*0974*/ 	.byte	0x04, 0x39
        /*0976*/ 	.short	(.L_210 - .L_209)


	//   ....[0]....
.L_209:
        /*0978*/ 	.word	0x00000270
        /*097c*/ 	.word	0x000000ff
        /*0980*/ 	.word	0x00028800
        /*0984*/ 	.short	0x0100
        /*0986*/ 	.byte	0x08
	.zero		1


	//   ....[1]....
        /*0988*/ 	.word	0x00000280
        /*098c*/ 	.word	0x000000ff
        /*0990*/ 	.word	0x00028820
        /*0994*/ 	.short	0x0100
        /*0996*/ 	.byte	0x08
	.zero		1


	//   ....[2]....
        /*0998*/ 	.word	0x00000370
        /*099c*/ 	.word	0x000000ff
        /*09a0*/ 	.word	0x00028830
        /*09a4*/ 	.short	0x0100
        /*09a6*/ 	.byte	0x08
	.zero		1


	//   ....[3]....
        /*09a8*/ 	.word	0x00000380
        /*09ac*/ 	.word	0x000000ff
        /*09b0*/ 	.word	0x00028840
        /*09b4*/ 	.short	0x0100
        /*09b6*/ 	.byte	0x08
	.zero		1


	//   ....[4]....
        /*09b8*/ 	.word	0x00000390
        /*09bc*/ 	.word	0x000000ff
        /*09c0*/ 	.word	0x00028838
        /*09c4*/ 	.short	0x0100
        /*09c6*/ 	.byte	0x08
	.zero		1


	//   ....[5]....
        /*09c8*/ 	.word	0x000003a0
        /*09cc*/ 	.word	0x000000ff
        /*09d0*/ 	.word	0x00028848
        /*09d4*/ 	.short	0x0100
        /*09d6*/ 	.byte	0x08
	.zero		1


	//   ....[6]....
        /*09d8*/ 	.word	0x000004d0
        /*09dc*/ 	.word	0x000000ff
        /*09e0*/ 	.word	0x00028850
        /*09e4*/ 	.short	0x0100
        /*09e6*/ 	.byte	0x08
	.zero		1


	//   ....[7]....
        /*09e8*/ 	.word	0x000004e0
        /*09ec*/ 	.word	0x000000ff
        /*09f0*/ 	.word	0x00028860
        /*09f4*/ 	.short	0x0100
        /*09f6*/ 	.byte	0x08
	.zero		1


	//   ....[8]....
        /*09f8*/ 	.word	0x000004f0
        /*09fc*/ 	.word	0x000000ff
        /*0a00*/ 	.word	0x00028858
        /*0a04*/ 	.short	0x0100
        /*0a06*/ 	.byte	0x08
	.zero		1


	//   ....[9]....
        /*0a08*/ 	.word	0x00000500
        /*0a0c*/ 	.word	0x000000ff
        /*0a10*/ 	.word	0x00028868
        /*0a14*/ 	.short	0x0100
        /*0a16*/ 	.byte	0x08
	.zero		1


	//   ....[10]....
        /*0a18*/ 	.word	0x000005f0
        /*0a1c*/ 	.word	0x000000ff
        /*0a20*/ 	.word	0x00028870
        /*0a24*/ 	.short	0x0100
        /*0a26*/ 	.byte	0x06
	.zero		1


	//   ....[11]....
        /*0a28*/ 	.word	0x00000600
        /*0a2c*/ 	.word	0x000000ff
        /*0a30*/ 	.word	0x00028880
        /*0a34*/ 	.short	0x0100
        /*0a36*/ 	.byte	0x06
	.zero		1


	//   ....[12]....
        /*0a38*/ 	.word	0x00000610
        /*0a3c*/ 	.word	0x000000ff
        /*0a40*/ 	.word	0x00028878
        /*0a44*/ 	.short	0x0100
        /*0a46*/ 	.byte	0x06
	.zero		1


	//   ....[13]....
        /*0a48*/ 	.word	0x00000620
        /*0a4c*/ 	.word	0x000000ff
        /*0a50*/ 	.word	0x00028888
        /*0a54*/ 	.short	0x0100
        /*0a56*/ 	.byte	0x06
	.zero		1


	//   ....[14]....
        /*0a58*/ 	.word	0x00000750
        /*0a5c*/ 	.word	0x000000ff
        /*0a60*/ 	.word	0x00028890
        /*0a64*/ 	.short	0x0100
        /*0a66*/ 	.byte	0x08
	.zero		1


	//   ....[15]....
        /*0a68*/ 	.word	0x00000760
        /*0a6c*/ 	.word	0x000000ff
        /*0a70*/ 	.word	0x000288a0
        /*0a74*/ 	.short	0x0100
        /*0a76*/ 	.byte	0x08
	.zero		1


	//   ....[16]....
        /*0a78*/ 	.word	0x00000770
        /*0a7c*/ 	.word	0x000000ff
        /*0a80*/ 	.word	0x00028898
        /*0a84*/ 	.short	0x0100
        /*0a86*/ 	.byte	0x08
	.zero		1


	//   ....[17]....
        /*0a88*/ 	.word	0x00000780
        /*0a8c*/ 	.word	0x000000ff
        /*0a90*/ 	.word	0x000288a8
        /*0a94*/ 	.short	0x0100
        /*0a96*/ 	.byte	0x08
	.zero		1


	//   ....[18]....
        /*0a98*/ 	.word	0x000008b0
        /*0a9c*/ 	.word	0x000000ff
        /*0aa0*/ 	.word	0x000288b0
        /*0aa4*/ 	.short	0x0100
        /*0aa6*/ 	.byte	0x08
	.zero		1


	//   ....[19]....
        /*0aa8*/ 	.word	0x000008c0
        /*0aac*/ 	.word	0x000000ff
        /*0ab0*/ 	.word	0x000288c0
        /*0ab4*/ 	.short	0x0100
        /*0ab6*/ 	.byte	0x08
	.zero		1


	//   ....[20]....
        /*0ab8*/ 	.word	0x000008d0
        /*0abc*/ 	.word	0x000000ff
        /*0ac0*/ 	.word	0x000288b8
        /*0ac4*/ 	.short	0x0100
        /*0ac6*/ 	.byte	0x08
	.zero		1


	//   ....[21]....
        /*0ac8*/ 	.word	0x000008e0
        /*0acc*/ 	.word	0x000000ff
        /*0ad0*/ 	.word	0x000288c8
        /*0ad4*/ 	.short	0x0100
        /*0ad6*/ 	.byte	0x08
	.zero		1


	//   ....[22]....
        /*0ad8*/ 	.word	0x000020d0
        /*0adc*/ 	.word	0x000000ff
        /*0ae0*/ 	.word	0x00028800
        /*0ae4*/ 	.short	0x010a
        /*0ae6*/ 	.byte	0x29
	.zero		1


	//   ....[23]....
        /*0ae8*/ 	.word	0x00002150
        /*0aec*/ 	.word	0x00000005
        /*0af0*/ 	.word	0x00028830
        /*0af4*/ 	.short	0x010a
        /*0af6*/ 	.byte	0x3f
	.zero		1


	//   ....[24]....
        /*0af8*/ 	.word	0x000021c0
        /*0afc*/ 	.word	0x00000005
        /*0b00*/ 	.word	0x00028830
        /*0b04*/ 	.short	0x010a
        /*0b06*/ 	.byte	0x3f
	.zero		1


	//   ....[25]....
        /*0b08*/ 	.word	0x00002720
        /*0b0c*/ 	.word	0x00000000
        /*0b10*/ 	.word	0x00000000
        /*0b14*/ 	.short	0x0101
        /*0b16*/ 	.byte	0x3f
	.zero		1


	//   ....[26]....
        /*0b18*/ 	.word	0x00005450
        /*0b1c*/ 	.word	0x000000ff
        /*0b20*/ 	.word	0x00028830
        /*0b24*/ 	.short	0x010a
        /*0b26*/ 	.byte	0x06
	.zero		1


	//   ....[27]....
        /*0b28*/ 	.word	0x00005490
        /*0b2c*/ 	.word	0x000000ff
        /*0b30*/ 	.word	0x00028830
        /*0b34*/ 	.short	0x010a
        /*0b36*/ 	.byte	0x06
	.zero		1


	//   ....[28]....
        /*0b38*/ 	.word	0x000057d0
        /*0b3c*/ 	.word	0x000000ff
        /*0b40*/ 	.word	0x00028850
        /*0b44*/ 	.short	0x010a
        /*0b46*/ 	.byte	0x06
	.zero		1


	//   ....[29]....
        /*0b48*/ 	.word	0x00005810
        /*0b4c*/ 	.word	0x000000ff
        /*0b50*/ 	.word	0x00028850
        /*0b54*/ 	.short	0x010a
        /*0b56*/ 	.byte	0x06
	.zero		1


	//   ....[30]....
        /*0b58*/ 	.word	0x00005c40
        /*0b5c*/ 	.word	0x00000007
        /*0b60*/ 	.word	0x00000000
        /*0b64*/ 	.short	0x0101
        /*0b66*/ 	.byte	0x3f
	.zero		1


	//   ....[31]....
        /*0b68*/ 	.word	0x00007b40
        /*0b6c*/ 	.word	0x0000001b
        /*0b70*/ 	.word	0x00000000
        /*0b74*/ 	.short	0x0101
        /*0b76*/ 	.byte	0x3f
	.zero		1


	//   ....[32]....
        /*0b78*/ 	.word	0x000087f0
        /*0b7c*/ 	.word	0x000000ff
        /*0b80*/ 	.word	0x00028830
        /*0b84*/ 	.short	0x010a
        /*0b86*/ 	.byte	0x06
	.zero		1


	//   ....[33]....
        /*0b88*/ 	.word	0x00008830
        /*0b8c*/ 	.word	0x000000ff
        /*0b90*/ 	.word	0x00028830
        /*0b94*/ 	.short	0x010a
        /*0b96*/ 	.byte	0x06
	.zero		1


	//   ....[34]....
        /*0b98*/ 	.word	0x00008b70
        /*0b9c*/ 	.word	0x000000ff
        /*0ba0*/ 	.word	0x00028850
        /*0ba4*/ 	.short	0x010a
        /*0ba6*/ 	.byte	0x06
	.zero		1


	//   ....[35]....
        /*0ba8*/ 	.word	0x00008bb0
        /*0bac*/ 	.word	0x000000ff
        /*0bb0*/ 	.word	0x00028850
        /*0bb4*/ 	.short	0x010a
        /*0bb6*/ 	.byte	0x06
	.zero		1


	//   ....[36]....
        /*0bb8*/ 	.word	0x00009de0
        /*0bbc*/ 	.word	0x0000001b
        /*0bc0*/ 	.word	0x00000000
        /*0bc4*/ 	.short	0x0101
        /*0bc6*/ 	.byte	0x3f
	.zero		1


	//   ....[37]....
        /*0bc8*/ 	.word	0x00009f90
        /*0bcc*/ 	.word	0x0000001f
        /*0bd0*/ 	.word	0x00000000
        /*0bd4*/ 	.short	0x0101
        /*0bd6*/ 	.byte	0x3f
	.zero		1


	//   ....[38]....
        /*0bd8*/ 	.word	0x0000a860
        /*0bdc*/ 	.word	0x000000ff
        /*0be0*/ 	.word	0x00028830
        /*0be4*/ 	.short	0x010a
        /*0be6*/ 	.byte	0x06
	.zero		1


	//   ....[39]....
        /*0be8*/ 	.word	0x0000a8a0
        /*0bec*/ 	.word	0x000000ff
        /*0bf0*/ 	.word	0x00028830
        /*0bf4*/ 	.short	0x010a
        /*0bf6*/ 	.byte	0x06
	.zero		1


	//   ....[40]....
        /*0bf8*/ 	.word	0x0000abe0
        /*0bfc*/ 	.word	0x000000ff
        /*0c00*/ 	.word	0x00028850
        /*0c04*/ 	.short	0x010a
        /*0c06*/ 	.byte	0x06
	.zero		1


	//   ....[41]....
        /*0c08*/ 	.word	0x0000ac20
        /*0c0c*/ 	.word	0x000000ff
        /*0c10*/ 	.word	0x00028850
        /*0c14*/ 	.short	0x010a
        /*0c16*/ 	.byte	0x06
	.zero		1


	//   ....[42]....
        /*0c18*/ 	.word	0x0000b030
        /*0c1c*/ 	.word	0x00000005
        /*0c20*/ 	.word	0x00000000
        /*0c24*/ 	.short	0x0101
        /*0c26*/ 	.byte	0x3f
	.zero		1


	//   ....[43]....
        /*0c28*/ 	.word	0x0000cf30
        /*0c2c*/ 	.word	0x0000001b
        /*0c30*/ 	.word	0x00000000
        /*0c34*/ 	.short	0x0101
        /*0c36*/ 	.byte	0x3f
	.zero		1


	//   ....[44]....
        /*0c38*/ 	.word	0x0000d870
        /*0c3c*/ 	.word	0x000000ff
        /*0c40*/ 	.word	0x00028850
        /*0c44*/ 	.short	0x010a
        /*0c46*/ 	.byte	0x05
	.zero		1


	//   ....[45]....
        /*0c48*/ 	.word	0x0000d8b0
        /*0c4c*/ 	.word	0x000000ff
        /*0c50*/ 	.word	0x00028850
        /*0c54*/ 	.short	0x010a
        /*0c56*/ 	.byte	0x05
	.zero		1


	//   ....[46]....
        /*0c58*/ 	.word	0x0000ddf0
        /*0c5c*/ 	.word	0x00000006
        /*0c60*/ 	.word	0x00000000
        /*0c64*/ 	.short	0x0101
        /*0c66*/ 	.byte	0x3f
	.zero		1


	//   ....[47]....
        /*0c68*/ 	.word	0x0000f4d0
        /*0c6c*/ 	.word	0x00000000
        /*0c70*/ 	.word	0x00000000
        /*0c74*/ 	.short	0x0101
        /*0c76*/ 	.byte	0x3f
	.zero		1


	//   ....[48]....
        /*0c78*/ 	.word	0x0000fb80
        /*0c7c*/ 	.word	0x00000006
        /*0c80*/ 	.word	0x00000000
        /*0c84*/ 	.short	0x0101
        /*0c86*/ 	.byte	0x3f
	.zero		1


	//   ....[49]....
        /*0c88*/ 	.word	0x000137a0
        /*0c8c*/ 	.word	0x00000000
        /*0c90*/ 	.word	0x00028840
        /*0c94*/ 	.short	0x010a
        /*0c96*/ 	.byte	0x3f
	.zero		1


	//   ....[50]....
        /*0c98*/ 	.word	0x000145f0
        /*0c9c*/ 	.word	0x00000012
        /*0ca0*/ 	.word	0x00028800
        /*0ca4*/ 	.short	0x0107
        /*0ca6*/ 	.byte	0x3f
	.zero		1


	//   ....[51]....
        /*0ca8*/ 	.word	0x00014700
        /*0cac*/ 	.word	0x00000012
        /*0cb0*/ 	.word	0x00028800
        /*0cb4*/ 	.short	0x0101
        /*0cb6*/ 	.byte	0x3f
	.zero		1


	//   ....[52]....
        /*0cb8*/ 	.word	0x00014720
        /*0cbc*/ 	.word	0x00000012
        /*0cc0*/ 	.word	0x00028820
        /*0cc4*/ 	.short	0x010a
        /*0cc6*/ 	.byte	0x3f
	.zero		1


	//   ....[53]....
        /*0cc8*/ 	.word	0x00014b40
        /*0ccc*/ 	.word	0x00000003
        /*0cd0*/ 	.word	0x00028840
        /*0cd4*/ 	.short	0x010a
        /*0cd6*/ 	.byte	0x3f
	.zero		1


	//   ....[54]....
        /*0cd8*/ 	.word	0x00014ee0
        /*0cdc*/ 	.word	0x00000003
        /*0ce0*/ 	.word	0x00000060
        /*0ce4*/ 	.short	0x010a
        /*0ce6*/ 	.byte	0x3f
	.zero		1


	//   ....[55]....
        /*0ce8*/ 	.word	0x00015560
        /*0cec*/ 	.word	0x00000003
        /*0cf0*/ 	.word	0x00028840
        /*0cf4*/ 	.short	0x010a
        /*0cf6*/ 	.byte	0x3f
	.zero		1


	//   ....[56]....
        /*0cf8*/ 	.word	0x00015900
        /*0cfc*/ 	.word	0x00000002
        /*0d00*/ 	.word	0x00000060
        /*0d04*/ 	.short	0x010a
        /*0d06*/ 	.byte	0x3f
	.zero		1


	//   ....[57]....
        /*0d08*/ 	.word	0x00015ed0
        /*0d0c*/ 	.word	0x00000002
        /*0d10*/ 	.word	0x00028840
        /*0d14*/ 	.short	0x010a
        /*0d16*/ 	.byte	0x3f
	.zero		1


	//   ....[58]....
        /*0d18*/ 	.word	0x00016270
        /*0d1c*/ 	.word	0x00000002
        /*0d20*/ 	.word	0x00000060
        /*0d24*/ 	.short	0x010a
        /*0d26*/ 	.byte	0x3f
	.zero		1


	//   ....[59]....
        /*0d28*/ 	.word	0x000167f0
        /*0d2c*/ 	.word	0x00000000
        /*0d30*/ 	.word	0x00028860
        /*0d34*/ 	.short	0x010a
        /*0d36*/ 	.byte	0x3f
	.zero		1


	//   ....[60]....
        /*0d38*/ 	.word	0x00017e20
        /*0d3c*/ 	.word	0x00000000
        /*0d40*/ 	.word	0x00028820
        /*0d44*/ 	.short	0x010a
        /*0d46*/ 	.byte	0x3f
	.zero		1


	//   ....[61]....
        /*0d48*/ 	.word	0x00018010
        /*0d4c*/ 	.word	0x00000006
        /*0d50*/ 	.word	0x00000000
        /*0d54*/ 	.short	0x010a
        /*0d56*/ 	.byte	0x3f
	.zero		1


	//   ....[62]....
        /*0d58*/ 	.word	0x00018040
        /*0d5c*/ 	.word	0x00000007
        /*0d60*/ 	.word	0x00000000
        /*0d64*/ 	.short	0x010a
        /*0d66*/ 	.byte	0x3f
	.zero		1


	//   ....[63]....
        /*0d68*/ 	.word	0x000180a0
        /*0d6c*/ 	.word	0x00000004
        /*0d70*/ 	.word	0x00000000
        /*0d74*/ 	.short	0x010a
        /*0d76*/ 	.byte	0x3f
	.zero		1


	//   ....[64]....
        /*0d78*/ 	.word	0x000180d0
        /*0d7c*/ 	.word	0x00000003
        /*0d80*/ 	.word	0x00000000
        /*0d84*/ 	.short	0x010a
        /*0d86*/ 	.byte	0x3f
	.zero		1


	//   ....[65]....
        /*0d88*/ 	.word	0x00018140
        /*0d8c*/ 	.word	0x00000003
        /*0d90*/ 	.word	0x00028800
        /*0d94*/ 	.short	0x010a
        /*0d96*/ 	.byte	0x3f
	.zero		1


	//   ....[66]....
        /*0d98*/ 	.word	0x00018190
        /*0d9c*/ 	.word	0x00000005
        /*0da0*/ 	.word	0x00028830
        /*0da4*/ 	.short	0x010a
        /*0da6*/ 	.byte	0x3f
	.zero		1


	//   ....[67]....
        /*0da8*/ 	.word	0x000181f0
        /*0dac*/ 	.word	0x00000007
        /*0db0*/ 	.word	0x00028830
        /*0db4*/ 	.short	0x010a
        /*0db6*/ 	.byte	0x3f
	.zero		1


	//   ....[68]....
        /*0db8*/ 	.word	0x00018250
        /*0dbc*/ 	.word	0x00000007
        /*0dc0*/ 	.word	0x00028850
        /*0dc4*/ 	.short	0x010a
        /*0dc6*/ 	.byte	0x3f
	.zero		1


	//   ....[69]....
        /*0dc8*/ 	.word	0x000182b0
        /*0dcc*/ 	.word	0x00000005
        /*0dd0*/ 	.word	0x00028830
        /*0dd4*/ 	.short	0x010a
        /*0dd6*/ 	.byte	0x3f
	.zero		1


	//   ....[70]....
        /*0dd8*/ 	.word	0x00018310
        /*0ddc*/ 	.word	0x00000005
        /*0de0*/ 	.word	0x00028850
        /*0de4*/ 	.short	0x010a
        /*0de6*/ 	.byte	0x3f
	.zero		1


	//   ....[71]....
        /*0de8*/ 	.word	0x00018370
        /*0dec*/ 	.word	0x00000005
        /*0df0*/ 	.word	0x00028830
        /*0df4*/ 	.short	0x010a
        /*0df6*/ 	.byte	0x3f
	.zero		1


	//   ....[72]....
        /*0df8*/ 	.word	0x000183d0
        /*0dfc*/ 	.word	0x00000005
        /*0e00*/ 	.word	0x00028850
        /*0e04*/ 	.short	0x010a
        /*0e06*/ 	.byte	0x3f
	.zero		1


	//   ....[73]....
        /*0e08*/ 	.word	0x00018430
        /*0e0c*/ 	.word	0x00000007
        /*0e10*/ 	.word	0x00028850
        /*0e14*/ 	.short	0x010a
        /*0e16*/ 	.byte	0x3f
	.zero		1


	//   ....[74]....
        /*0e18*/ 	.word	0x000185d0
        /*0e1c*/ 	.word	0x00000000
        /*0e20*/ 	.word	0x00028840
        /*0e24*/ 	.short	0x010a
        /*0e26*/ 	.byte	0x3f
	.zero		1


	//   ....[75]....
        /*0e28*/ 	.word	0x00019110
        /*0e2c*/ 	.word	0x00000012
        /*0e30*/ 	.word	0x00028820
        /*0e34*/ 	.short	0x010a
        /*0e36*/ 	.byte	0x3f
	.zero		1


	//   ....[76]....
        /*0e38*/ 	.word	0x00019160
        /*0e3c*/ 	.word	0x00000003
        /*0e40*/ 	.word	0x00028840
        /*0e44*/ 	.short	0x010a
        /*0e46*/ 	.byte	0x3f
	.zero		1


	//   ....[77]....
        /*0e48*/ 	.word	0x000191b0
        /*0e4c*/ 	.word	0x00000003
        /*0e50*/ 	.word	0x00000060
        /*0e54*/ 	.short	0x010a
        /*0e56*/ 	.byte	0x3f
	.zero		1


	//   ....[78]....
        /*0e58*/ 	.word	0x00019200
        /*0e5c*/ 	.word	0x00000003
        /*0e60*/ 	.word	0x00028840
        /*0e64*/ 	.short	0x010a
        /*0e66*/ 	.byte	0x3f
	.zero		1


	//   ....[79]....
        /*0e68*/ 	.word	0x00019250
        /*0e6c*/ 	.word	0x00000002
        /*0e70*/ 	.word	0x00000060
        /*0e74*/ 	.short	0x010a
        /*0e76*/ 	.byte	0x3f
	.zero		1


	//   ....[80]....
        /*0e78*/ 	.word	0x000192a0
        /*0e7c*/ 	.word	0x00000002
        /*0e80*/ 	.word	0x00028840
        /*0e84*/ 	.short	0x010a
        /*0e86*/ 	.byte	0x3f
	.zero		1


	//   ....[81]....
        /*0e88*/ 	.word	0x000192f0
        /*0e8c*/ 	.word	0x00000002
        /*0e90*/ 	.word	0x00000060
        /*0e94*/ 	.short	0x010a
        /*0e96*/ 	.byte	0x3f
	.zero		1


	//   ....[82]....
        /*0e98*/ 	.word	0x00019340
        /*0e9c*/ 	.word	0x00000000
        /*0ea0*/ 	.word	0x00028860
        /*0ea4*/ 	.short	0x010a
        /*0ea6*/ 	.byte	0x3f
	.zero		1


	//   ....[83]....
        /*0ea8*/ 	.word	0x00019e10
        /*0eac*/ 	.word	0x00000000
        /*0eb0*/ 	.word	0x00028820
        /*0eb4*/ 	.short	0x010a
        /*0eb6*/ 	.byte	0x3f
	.zero		1


	//   ....[84]....
        /*0eb8*/ 	.word	0x00019fb0
        /*0ebc*/ 	.word	0x00000006
        /*0ec0*/ 	.word	0x00000000
        /*0ec4*/ 	.short	0x010a
        /*0ec6*/ 	.byte	0x3f
	.zero		1


	//   ....[85]....
        /*0ec8*/ 	.word	0x0001a000
        /*0ecc*/ 	.word	0x00000007
        /*0ed0*/ 	.word	0x00000000
        /*0ed4*/ 	.short	0x010a
        /*0ed6*/ 	.byte	0x3f
	.zero		1


	//   ....[86]....
        /*0ed8*/ 	.word	0x0001a050
        /*0edc*/ 	.word	0x00000004
        /*0ee0*/ 	.word	0x00000000
        /*0ee4*/ 	.short	0x010a
        /*0ee6*/ 	.byte	0x3f
	.zero		1


	//----- nvinfo : EIATTR_NUM_MBARRIERS
	.align		4
.L_210:
        /*0ee8*/ 	.byte	0x03, 0x38
        /*0eea*/ 	.short	0x0016


	//----- nvinfo : EIATTR_EXIT_INSTR_OFFSETS
	.align		4
        /*0eec*/ 	.byte	0x04, 0x1c
        /*0eee*/ 	.short	(.L_212 - .L_211)


	//   ....[0]....
.L_211:
        /*0ef0*/ 	.word	0x00000a70


	//   ....[1]....
        /*0ef4*/ 	.word	0x000110f0


	//   ....[2]....
        /*0ef8*/ 	.word	0x00018120


	//----- nvinfo : EIATTR_MAX_THREADS
	.align		4
.L_212:
        /*0efc*/ 	.byte	0x04, 0x05
        /*0efe*/ 	.short	(.L_214 - .L_213)
.L_213:
        /*0f00*/ 	.word	0x00000180
        /*0f04*/ 	.word	0x00000001
        /*0f08*/ 	.word	0x00000001


	//----- nvinfo : EIATTR_CRS_STACK_SIZE
	.align		4
.L_214:
        /*0f0c*/ 	.byte	0x04, 0x1e
        /*0f0e*/ 	.short	(.L_216 - .L_215)
.L_215:
        /*0f10*/ 	.word	0x00000000


	//----- nvinfo : EIATTR_CBANK_PARAM_SIZE
	.align		4
.L_216:
        /*0f14*/ 	.byte	0x03, 0x19
        /*0f16*/ 	.short	0x0af0


	//----- nvinfo : EIATTR_PARAM_CBANK
	.align		4
        /*0f18*/ 	.byte	0x04, 0x0a
        /*0f1a*/ 	.short	(.L_218 - .L_217)
	.align		4
.L_217:
        /*0f1c*/ 	.word	index@(.nv.constant0._ZN7cutlass13device_kernelIN5flash11enable_sm90INS1_16FlashAttnFwdSm90INS1_25CollectiveMainloopFwdSm90ILi2EN4cute5tupleIJNS5_1CILi1EEES8_S8_EEENS6_IJNS7_ILi128EEESA_SA_EEELi128ENS_10bfloat16_tEfNS_4arch4Sm90ELb0ELb1ELb0ELb1ELb0ELb0ELb0ELb1ELb1ELb1ELb1ELb0EEENS1_21CollectiveEpilogueFwdISB_S9_SC_SE_Li256ELb1ELb1ELb1ELb0EEENS1_36VarlenDynamicPersistentTileSchedulerILi128ELi128ELi256ELi128ELb1ELb1ELb1ELb1ELb0ELb1EEEEEEEEEvNT_6ParamsE)
        /*0f20*/ 	.short	0x0210
        /*0f22*/ 	.short	0x0af0


	//----- nvinfo : EIATTR_SW_WAR
	.align		4
.L_218:
        /*0f24*/ 	.byte	0x04, 0x36
        /*0f26*/ 	.short	(.L_220 - .L_219)
.L_219:
        /*0f28*/ 	.word	0x00000008
.L_220:


//--------------------- .nv.info._ZN7cutlass13device_kernelIN5flash11enable_sm90INS1_16FlashAttnFwdSm90INS1_25CollectiveMainloopFwdSm90ILi2EN4cute5tupleIJNS5_1CILi1EEES8_S8_EEENS6_IJNS7_ILi128EEESA_SA_EEELi128ENS_10bfloat16_tEfNS_4arch4Sm90ELb0ELb1ELb0ELb1ELb0ELb1ELb0ELb1ELb1ELb1ELb1ELb0EEENS1_21CollectiveEpilogueFwdISB_S9_SC_SE_Li256ELb1ELb1ELb1ELb0EEENS1_36VarlenDynamicPersistentTileSchedulerILi128ELi128ELi256ELi128ELb1ELb1ELb1ELb1ELb0ELb1EEEEEEEEEvNT_6ParamsE --------------------------
	.section	.nv.info._ZN7cutlass13device_kernelIN5flash11enable_sm90INS1_16FlashAttnFwdSm90INS1_25CollectiveMainloopFwdSm90ILi2EN4cute5tupleIJNS5_1CILi1EEES8_S8_EEENS6_IJNS7_ILi128EEESA_SA_EEELi128ENS_10bfloat16_tEfNS_4arch4Sm90ELb0ELb1ELb0ELb1ELb0ELb1ELb0ELb1ELb1ELb1ELb1ELb0EEENS1_21CollectiveEpilogueFwdISB_S9_SC_SE_Li256ELb1ELb1ELb1ELb0EEENS1_36VarlenDynamicPersistentTileSchedulerILi128ELi128ELi256ELi128ELb1ELb1ELb1ELb1ELb0ELb1EEEEEEEEEvNT_6ParamsE,"",@"SHT_CUDA_INFO"
	.sectionflags	@""
	.align	4


	//----- nvinfo : EIATTR_CUDA_API_VERSION
	.align		4
        /*0000*/ 	.byte	0x04, 0x37
        /*0002*/ 	.short	(.L_222 - .L_221)
.L_221:
        /*0004*/ 	.word	0x00000082


	//----- nvinfo : EIATTR_KPARAM_INFO
	.align		4
.L_222:
        /*0008*/ 	.byte	0x04, 0x17
        /*000a*/ 	.short	(.L_224 - .L_223)
.L_223:
        /*000c*/ 	.word	0x00000000
        /*0010*/ 	.short	0x0000
        /*0012*/ 	.short	0x0070
        /*0014*/ 	.byte	0x00, 0xf0, 0x01, 0x2a


	//----- nvinfo : EIATTR_SPARSE_MMA_MASK
	.align		4
.L_224:
        /*0018*/ 	.byte	0x03, 0x50
        /*001a*/ 	.short	0x0000


	//----- nvinfo : EIATTR_MAXREG_COUNT
	.align		4
        /*001c*/ 	.byte	0x03, 0x1b
        /*001e*/ 	.short	0x00a8


	//----- nvinfo : EIATTR_NUM_BARRIERS
	.align		4
        /*0020*/ 	.byte	0x02, 0x4c
        /*0022*/ 	.byte	0x10
	.zero		1


	//----- nvinfo : EIATTR_EXTERNS
	.align		4
        /*0024*/ 	.byte	0x04, 0x0f
        /*0026*/ 	.short	(.L_226 - .L_225)


	//   ....[0]....
	.align		4
.L_225:
        /*0028*/ 	.word	index@(__assertfail)


	//----- nvinfo : EIATTR_ANNOTATIONS
	.align		4
.L_226:
        /*002c*/ 	.byte	0x04, 0x55
        /*002e*/ 	.short	(.L_228 - .L_227)


	//   ....[0]....
.L_227:
        /* <DEDUP_REMOVED lines=92> */


	//----- nvinfo : EIATTR_MERCURY_ISA_VERSION
	.align		4
.L_228:
        /*05d8*/ 	.byte	0x03, 0x5f
        /*05da*/ 	.short	0x0101


	//----- nvinfo : EIATTR_UNUSED_LOAD_BYTE_OFFSET
	.align		4
        /*05dc*/ 	.byte	0x04, 0x44
        /*05de*/ 	.short	(.L_230 - .L_229)


	//   ....[0]....
.L_229:
        /*05e0*/ 	.word	0x00000ad0
        /*05e4*/ 	.word	0x0000fff0


	//   ....[1]....
        /*05e8*/ 	.word	0x0001baf0
        /*05ec*/ 	.word	0x0000fff0


	//----- nvinfo : EIATTR_INT_WARP_WIDE_INSTR_OFFSETS
	.align		4
.L_230:
        /*05f0*/ 	.byte	0x04, 0x31
        /*05f2*/ 	.short	(.L_232 - .L_231)


	//   ....[0]....
.L_231:
        /*05f4*/ 	.word	0x00000190


	//   ....[1]....
        /*05f8*/ 	.word	0x000001d0


	//   ....[2]....
        /*05fc*/ 	.word	0x00000240


	//   ....[3]....
        /*0600*/ 	.word	0x00022290


	//   ....[4]....
        /*0604*/ 	.word	0x00022320


	//   ....[5]....
        /*0608*/ 	.word	0x000259c0


	//   ....[6]....
        /*060c*/ 	.word	0x00025a20


	//----- nvinfo : EIATTR_COOP_GROUP_MASK_REGIDS
	.align		4
.L_232:
        /*0610*/ 	.byte	0x04, 0x29
        /*0612*/ 	.short	(.L_234 - .L_233)


	//   ....[0]....
.L_233:
        /*0614*/ 	.word	0xffffffff


	//   ....[1]....
        /*0618*/ 	.word	0xffffffff


	//   ....[2]....
        /*061c*/ 	.word	0xffffffff


	//   ....[3]....
        /*0620*/ 	.word	0xffffffff


	//   ....[4]....
        /*0624*/ 	.word	0xffffffff


	//   ....[5]....
        /*0628*/ 	.word	0xffffffff


	//   ....[6]....
        /*062c*/ 	.word	0xffffffff


	//   ....[7]....
        /*0630*/ 	.word	0xffffffff


	//   ....[8]....
        /*0634*/ 	.word	0xffffffff


	//   ....[9]....
        /*0638*/ 	.word	0xffffffff


	//   ....[10]....
        /*063c*/ 	.word	0xffffffff


	//   ....[11]....
        /*0640*/ 	.word	0xffffffff


	//   ....[12]....
        /*0644*/ 	.word	0xffffffff


	//   ....[13]....
        /*0648*/ 	.word	0xffffffff


	//   ....[14]....
        /*064c*/ 	.word	0xffffffff


	//   ....[15]....
        /*0650*/ 	.word	0xffffffff


	//   ....[16]....
        /*0654*/ 	.word	0xffffffff


	//   ....[17]....
        /*0658*/ 	.word	0xffffffff


	//   ....[18]....
        /*065c*/ 	.word	0xffffffff


	//   ....[19]....
        /*0660*/ 	.word	0xffffffff


	//   ....[20]....
        /*0664*/ 	.word	0xffffffff


	//   ....[21]....
        /*0668*/ 	.word	0xffffffff


	//   ....[22]....
        /*066c*/ 	.word	0xffffffff


	//   ....[23]....
        /*0670*/ 	.word	0xffffffff


	//   ....[24]....
        /*0674*/ 	.word	0xffffffff


	//   ....[25]....
        /*0678*/ 	.word	0xffffffff


	//   ....[26]....
        /*067c*/ 	.word	0xffffffff


	//   ....[27]....
        /*0680*/ 	.word	0xffffffff


	//   ....[28]....
        /*0684*/ 	.word	0xffffffff


	//   ....[29]....
        /*0688*/ 	.word	0xffffffff


	//   ....[30]....
        /*068c*/ 	.word	0xffffffff


	//   ....[31]....
        /*0690*/ 	.word	0xffffffff


	//   ....[32]....
        /*0694*/ 	.word	0xffffffff


	//   ....[33]....
        /*0698*/ 	.word	0xffffffff


	//   ....[34]....
        /*069c*/ 	.word	0xffffffff


	//   ....[35]....
        /*06a0*/ 	.word	0xffffffff


	//   ....[36]....
        /*06a4*/ 	.word	0xffffffff


	//   ....[37]....
        /*06a8*/ 	.word	0xffffffff


	//   ....[38]....
        /*06ac*/ 	.word	0xffffffff


	//   ....[39]....
        /*06b0*/ 	.word	0xffffffff


	//   ....[40]....
        /*06b4*/ 	.word	0xffffffff


	//   ....[41]....
        /*06b8*/ 	.word	0xffffffff


	//   ....[42]....
        /*06bc*/ 	.word	0xffffffff


	//   ....[43]....
        /*06c0*/ 	.word	0xffffffff


	//   ....[44]....
        /*06c4*/ 	.word	0xffffffff


	//   ....[45]....
        /*06c8*/ 	.word	0xffffffff


	//   ....[46]....
        /*06cc*/ 	.word	0xffffffff


	//   ....[47]....
        /*06d0*/ 	.word	0xffffffff


	//   ....[48]....
        /*06d4*/ 	.word	0xffffffff


	//   ....[49]....
        /*06d8*/ 	.word	0xffffffff


	//   ....[50]....
        /*06dc*/ 	.word	0xffffffff


	//   ....[51]....
        /*06e0*/ 	.word	0xffffffff


	//   ....[52]....
        /*06e4*/ 	.word	0xffffffff


	//   ....[53]....
        /*06e8*/ 	.word	0xffffffff


	//   ....[54]....
        /*06ec*/ 	.word	0xffffffff


	//   ....[55]....
        /*06f0*/ 	.word	0xffffffff


	//   ....[56]....
        /*06f4*/ 	.word	0xffffffff


	//   ....[57]....
        /*06f8*/ 	.word	0xffffffff


	//   ....[58]....
        /*06fc*/ 	.word	0xffffffff


	//   ....[59]....
        /*0700*/ 	.word	0xffffffff


	//   ....[60]....
        /*0704*/ 	.word	0xffffffff


	//   ....[61]....
        /*0708*/ 	.word	0xffffffff


	//   ....[62]....
        /*070c*/ 	.word	0xffffffff


	//   ....[63]....
        /*0710*/ 	.word	0xffffffff


	//   ....[64]....
        /*0714*/ 	.word	0xffffffff


	//   ....[65]....
        /*0718*/ 	.word	0xffffffff


	//   ....[66]....
        /*071c*/ 	.word	0xffffffff


	//   ....[67]....
        /*0720*/ 	.word	0xffffffff


	//   ....[68]....
        /*0724*/ 	.word	0xffffffff


	//   ....[69]....
        /*0728*/ 	.word	0xffffffff


	//   ....[70]....
        /*072c*/ 	.word	0xffffffff


	//   ....[71]....
        /*0730*/ 	.word	0xffffffff


	//   ....[72]....
        /*0734*/ 	.word	0xffffffff


	//   ....[73]....
        /*0738*/ 	.word	0xffffffff


	//   ....[74]....
        /*073c*/ 	.word	0xffffffff


	//   ....[75]....
        /*0740*/ 	.word	0xffffffff


	//   ....[76]....
        /*0744*/ 	.word	0xffffffff


	//   ....[77]....
        /*0748*/ 	.word	0xffffffff


	//   ....[78]....
        /*074c*/ 	.word	0xffffffff


	//   ....[79]....
        /*0750*/ 	.word	0xffffffff


	//   ....[80]....
        /*0754*/ 	.word	0xffffffff


	//   ....[81]....
        /*0758*/ 	.word	0xffffffff


	//   ....[82]....
        /*075c*/ 	.word	0xffffffff


	//   ....[83]....
        /*0760*/ 	.word	0xffffffff


	//   ....[84]....
        /*0764*/ 	.word	0xffffffff


	//   ....[85]....
        /*0768*/ 	.word	0xffffffff


	//   ....[86]....
        /*076c*/ 	.word	0xffffffff


	//   ....[87]....
        /*0770*/ 	.word	0xffffffff


	//   ....[88]....
        /*0774*/ 	.word	0xffffffff


	//   ....[89]....
        /*0778*/ 	.word	0xffffffff


	//   ....[90]....
        /*077c*/ 	.word	0xffffffff


	//   ....[91]....
        /*0780*/ 	.word	0xffffffff


	//   ....[92]....
        /*0784*/ 	.word	0xffffffff


	//   ....[93]....
        /*0788*/ 	.word	0xffffffff


	//   ....[94]....
        /*078c*/ 	.word	0xffffffff


	//   ....[95]....
        /*0790*/ 	.word	0xffffffff


	//   ....[96]....
        /*0794*/ 	.word	0xffffffff


	//   ....[97]....
        /*0798*/ 	.word	0xffffffff


	//   ....[98]....
        /*079c*/ 	.word	0xffffffff


	//   ....[99]....
        /*07a0*/ 	.word	0xffffffff


	//   ....[100]....
        /*07a4*/ 	.word	0xffffffff


	//   ....[101]....
        /*07a8*/ 	.word	0xffffffff


	//   ....[102]....
        /*07ac*/ 	.word	0xffffffff


	//   ....[103]....
        /*07b0*/ 	.word	0xffffffff


	//   ....[104]....
        /*07b4*/ 	.word	0xffffffff


	//   ....[105]....
        /*07b8*/ 	.word	0xffffffff


	//   ....[106]....
        /*07bc*/ 	.word	0xffffffff


	//   ....[107]....
        /*07c0*/ 	.word	0xffffffff


	//   ....[108]....
        /*07c4*/ 	.word	0xffffffff


	//   ....[109]....
        /*07c8*/ 	.word	0xffffffff


	//   ....[110]....
        /*07cc*/ 	.word	0xffffffff


	//   ....[111]....
        /*07d0*/ 	.word	0xffffffff


	//   ....[112]....
        /*07d4*/ 	.word	0xffffffff


	//   ....[113]....
        /*07d8*/ 	.word	0xffffffff


	//   ....[114]....
        /*07dc*/ 	.word	0xffffffff


	//   ....[115]....
        /*07e0*/ 	.word	0xffffffff


	//   ....[116]....
        /*07e4*/ 	.word	0xffffffff


	//   ....[117]....
        /*07e8*/ 	.word	0xffffffff


	//   ....[118]....
        /*07ec*/ 	.word	0xffffffff


	//   ....[119]....
        /*07f0*/ 	.word	0xffffffff


	//   ....[120]....
        /*07f4*/ 	.word	0xffffffff


	//   ....[121]....
        /*07f8*/ 	.word	0xffffffff


	//   ....[122]....
        /*07fc*/ 	.word	0xffffffff


	//   ....[123]....
        /*0800*/ 	.word	0xffffffff


	//   ....[124]....
        /*0804*/ 	.word	0xffffffff


	//   ....[125]....
        /*0808*/ 	.word	0xffffffff


	//   ....[126]....
        /*080c*/ 	.word	0xffffffff


	//   ....[127]....
        /*0810*/ 	.word	0xffffffff


	//   ....[128]....
        /*0814*/ 	.word	0xffffffff


	//   ....[129]....
        /*0818*/ 	.word	0xffffffff


	//   ....[130]....
        /*081c*/ 	.word	0xffffffff


	//   ....[131]....
        /*0820*/ 	.word	0xffffffff


	//   ....[132]....
        /*0824*/ 	.word	0xffffffff


	//   ....[133]....
        /*0828*/ 	.word	0xffffffff


	//   ....[134]....
        /*082c*/ 	.word	0xffffffff


	//   ....[135]....
        /*0830*/ 	.word	0xffffffff


	//   ....[136]....
        /*0834*/ 	.word	0xffffffff


	//   ....[137]....
        /*0838*/ 	.word	0xffffffff


	//   ....[138]....
        /*083c*/ 	.word	0xffffffff


	//   ....[139]....
        /*0840*/ 	.word	0xffffffff


	//   ....[140]....
        /*0844*/ 	.word	0xffffffff


	//   ....[141]....
        /*0848*/ 	.word	0xffffffff


	//   ....[142]....
        /*084c*/ 	.word	0xffffffff


	//   ....[143]....
        /*0850*/ 	.word	0xffffffff


	//   ....[144]....
        /*0854*/ 	.word	0x0500000f


	//   ....[145]....
        /*0858*/ 	.word	0x0500000f


	//   ....[146]....
        /*085c*/ 	.word	0x0500000f


	//   ....[147]....
        /*0860*/ 	.word	0x0500000f


	//   ....[148]....
        /*0864*/ 	.word	0x0500000f


	//   ....[149]....
        /*0868*/ 	.word	0x0500000f


	//   ....[150]....
        /*086c*/ 	.word	0x0500000f


	//   ....[151]....
        /*0870*/ 	.word	0x0500000f


	//   ....[152]....
        /*0874*/ 	.word	0x0500000f


	//   ....[153]....
        /*0878*/ 	.word	0x0500000f


	//   ....[154]....
        /*087c*/ 	.word	0x0500000f


	//   ....[155]....
        /*0880*/ 	.word	0x0500000f


	//   ....[156]....
        /*0884*/ 	.word	0x0500000f


	//   ....[157]....
        /*0888*/ 	.word	0x0500000f


	//   ....[158]....
        /*088c*/ 	.word	0x0500000f


	//   ....[159]....
        /*0890*/ 	.word	0x0500000f


	//   ....[160]....
        /*0894*/ 	.word	0x0500000f


	//   ....[161]....
        /*0898*/ 	.word	0x0500000f


	//   ....[162]....
        /*089c*/ 	.word	0x0500000f


	//   ....[163]....
        /*08a0*/ 	.word	0x0500000f


	//   ....[164]....
        /*08a4*/ 	.word	0x0500000f


	//   ....[165]....
        /*08a8*/ 	.word	0x0500000f


	//   ....[166]....
        /*08ac*/ 	.word	0x0500000f


	//   ....[167]....
        /*08b0*/ 	.word	0x0500000f


	//   ....[168]....
        /*08b4*/ 	.word	0x0500000f


	//   ....[169]....
        /*08b8*/ 	.word	0x0500000f


	//   ....[170]....
        /*08bc*/ 	.word	0x0500000f


	//   ....[171]....
        /*08c0*/ 	.word	0x0500000f


	//   ....[172]....
        /*08c4*/ 	.word	0x0500000f


	//   ....[173]....
        /*08c8*/ 	.word	0x0500000f


	//   ....[174]....
        /*08cc*/ 	.word	0x0500000f


	//   ....[175]....
        /*08d0*/ 	.word	0x0500000f


	//   ....[176]....
        /*08d4*/ 	.word	0x0500000f


	//   ....[177]....
        /*08d8*/ 	.word	0x0500000f


	//   ....[178]....
        /*08dc*/ 	.word	0x0500000f


	//   ....[179]....
        /*08e0*/ 	.word	0x0500000f


	//   ....[180]....
        /*08e4*/ 	.word	0x0500000f


	//   ....[181]....
        /*08e8*/ 	.word	0x0500000f


	//   ....[182]....
        /*08ec*/ 	.word	0x0500000f


	//   ....[183]....
        /*08f0*/ 	.word	0x0500000f


	//   ....[184]....
        /*08f4*/ 	.word	0x0500000f


	//   ....[185]....
        /*08f8*/ 	.word	0x0500000f


	//   ....[186]....
        /*08fc*/ 	.word	0x0500000f


	//   ....[187]....
        /*0900*/ 	.word	0x0500000f


	//   ....[188]....
        /*0904*/ 	.word	0x0500000f


	//   ....[189]....
        /*0908*/ 	.word	0x0500000f


	//   ....[190]....
        /*090c*/ 	.word	0x0500000f


	//   ....[191]....
        /*0910*/ 	.word	0x0500000f


	//   ....[192]....
        /*0914*/ 	.word	0x0500000f


	//   ....[193]....
        /*0918*/ 	.word	0x0500000f


	//   ....[194]....
        /*091c*/ 	.word	0x0500000f


	//   ....[195]....
        /*0920*/ 	.word	0x0500000f


	//   ....[196]....
        /*0924*/ 	.word	0x0500000f


	//   ....[197]....
        /*0928*/ 	.word	0x0500000f


	//   ....[198]....
        /*092c*/ 	.word	0x0500000f


	//   ....[199]....
        /*0930*/ 	.word	0x0500000f


	//   ....[200]....
        /*0934*/ 	.word	0x0500000f


	//   ....[201]....
        /*0938*/ 	.word	0x0500000f


	//   ....[202]....
        /*093c*/ 	.word	0x0500000f


	//   ....[203]....
        /*0940*/ 	.word	0x0500000f


	//   ....[204]....
        /*0944*/ 	.word	0x0500000f


	//   ....[205]....
        /*0948*/ 	.word	0x0500000f


	//   ....[206]....
        /*094c*/ 	.word	0x0500000f


	//   ....[207]....
        /*0950*/ 	.word	0x0500000f


	//   ....[208]....
        /*0954*/ 	.word	0x0500000f


	//   ....[209]....
        /*0958*/ 	.word	0x0500000f


	//   ....[210]....
        /*095c*/ 	.word	0x0500000f


	//   ....[211]....
        /*0960*/ 	.word	0x0500000f


	//   ....[212]....
        /*0964*/ 	.word	0x0500000f


	//   ....[213]....
        /*0968*/ 	.word	0x0500000f


	//   ....[214]....
        /*096c*/ 	.word	0x0500000f


	//   ....[215]....
        /*0970*/ 	.word	0x0500000f


	//   ....[216]....
        /*0974*/ 	.word	0x0500000f


	//   ....[217]....
        /*0978*/ 	.word	0x0500000f


	//   ....[218]....
        /*097c*/ 	.word	0x0500000f


	//   ....[219]....
        /*0980*/ 	.word	0x0500000f


	//   ....[220]....
        /*0984*/ 	.word	0x0500000f


	//   ....[221]....
        /*0988*/ 	.word	0x0500000f


	//   ....[222]....
        /*098c*/ 	.word	0x0500000f


	//   ....[223]....
        /*0990*/ 	.word	0x0500000f


	//   ....[224]....
        /*0994*/ 	.word	0x0500000f


	//   ....[225]....
        /*0998*/ 	.word	0x0500000f


	//   ....[226]....
        /*099c*/ 	.word	0x0500000f


	//   ....[227]....
        /*09a0*/ 	.word	0x0500000f


	//   ....[228]....
        /*09a4*/ 	.word	0x0500000f


	//   ....[229]....
        /*09a8*/ 	.word	0x0500000f


	//   ....[230]....
        /*09ac*/ 	.word	0x0500000f


	//   ....[231]....
        /*09b0*/ 	.word	0x0500000f


	//   ....[232]....
        /*09b4*/ 	.word	0x0500000f


	//   ....[233]....
        /*09b8*/ 	.word	0x0500000f


	//----- nvinfo : EIATTR_COOP_GROUP_INSTR_OFFSETS
	.align		4
.L_234:
        /*09bc*/ 	.byte	0x04, 0x28
        /*09be*/ 	.short	(.L_236 - .L_235)


	//   ....[0]....
.L_235:
        /*09c0*/ 	.word	0x00000070


	//   ....[1]....
        /*09c4*/ 	.word	0x000001a0


	//   ....[2]....
        /*09c8*/ 	.word	0x000001f0


	//   ....[3]....
        /*09cc*/ 	.word	0x00000420


	//   ....[4]....
        /*09d0*/ 	.word	0x00000580


	//   ....[5]....
        /*09d4*/ 	.word	0x000006a0


	//   ....[6]....
        /*09d8*/ 	.word	0x00000800


	//   ....[7]....
        /*09dc*/ 	.word	0x00009cd0


	//   ....[8]....
        /*09e0*/ 	.word	0x0000a3a0


	//   ....[9]....
        /*09e4*/ 	.word	0x0000a3b0


	//   ....[10]....
        /*09e8*/ 	.word	0x0000a3c0


	//   ....[11]....
        /*09ec*/ 	.word	0x0000a3d0


	//   ....[12]....
        /*09f0*/ 	.word	0x0000a710


	//   ....[13]....
        /*09f4*/ 	.word	0x0000a720


	//   ....[14]....
        /*09f8*/ 	.word	0x0000a730


	//   ....[15]....
        /*09fc*/ 	.word	0x0000a740


	//   ....[16]....
        /*0a00*/ 	.word	0x0000aa60


	//   ....[17]....
        /*0a04*/ 	.word	0x0000aa70


	//   ....[18]....
        /*0a08*/ 	.word	0x0000aa80


	//   ....[19]....
        /*0a0c*/ 	.word	0x0000aa90


	//   ....[20]....
        /*0a10*/ 	.word	0x0000add0


	//   ....[21]....
        /*0a14*/ 	.word	0x0000ade0


	//   ....[22]....
        /*0a18*/ 	.word	0x0000adf0


	//   ....[23]....
        /*0a1c*/ 	.word	0x0000ae00


	//   ....[24]....
        /*0a20*/ 	.word	0x0000ccf0


	//   ....[25]....
        /*0a24*/ 	.word	0x0000cd10


	//   ....[26]....
        /*0a28*/ 	.word	0x0000cd20


	//   ....[27]....
        /*0a2c*/ 	.word	0x0000cd30


	//   ....[28]....
        /*0a30*/ 	.word	0x0000ce40


	//   ....[29]....
        /*0a34*/ 	.word	0x0000ce90


	//   ....[30]....
        /*0a38*/ 	.word	0x0000cec0


	//   ....[31]....
        /*0a3c*/ 	.word	0x0000cf00


	//   ....[32]....
        /*0a40*/ 	.word	0x0000d280


	//   ....[33]....
        /*0a44*/ 	.word	0x0000d2a0


	//   ....[34]....
        /*0a48*/ 	.word	0x0000d2c0


	//   ....[35]....
        /*0a4c*/ 	.word	0x0000d2d0


	//   ....[36]....
        /*0a50*/ 	.word	0x0000d390


	//   ....[37]....
        /*0a54*/ 	.word	0x0000d3b0


	//   ....[38]....
        /*0a58*/ 	.word	0x0000d3c0


	//   ....[39]....
        /*0a5c*/ 	.word	0x0000d440


	//   ....[40]....
        /*0a60*/ 	.word	0x0000f8e0


	//   ....[41]....
        /*0a64*/ 	.word	0x0000fc70


	//   ....[42]....
        /*0a68*/ 	.word	0x00010cc0


	//   ....[43]....
        /*0a6c*/ 	.word	0x00010d80


	//   ....[44]....
        /*0a70*/ 	.word	0x000116f0


	//   ....[45]....
        /*0a74*/ 	.word	0x00011750


	//   ....[46]....
        /*0a78*/ 	.word	0x00013120


	//   ....[47]....
        /*0a7c*/ 	.word	0x00013340


	//   ....[48]....
        /*0a80*/ 	.word	0x00014010


	//   ....[49]....
        /*0a84*/ 	.word	0x000140c0


	//   ....[50]....
        /*0a88*/ 	.word	0x00014830


	//   ....[51]....
        /*0a8c*/ 	.word	0x00014880


	//   ....[52]....
        /*0a90*/ 	.word	0x00016550


	//   ....[53]....
        /*0a94*/ 	.word	0x00016590


	//   ....[54]....
        /*0a98*/ 	.word	0x00016c80


	//   ....[55]....
        /*0a9c*/ 	.word	0x00016d10


	//   ....[56]....
        /*0aa0*/ 	.word	0x00018820


	//   ....[57]....
        /*0aa4*/ 	.word	0x000189f0


	//   ....[58]....
        /*0aa8*/ 	.word	0x000196d0


	//   ....[59]....
        /*0aac*/ 	.word	0x00019780


	//   ....[60]....
        /*0ab0*/ 	.word	0x00019ef0


	//   ....[61]....
        /*0ab4*/ 	.word	0x00019f50


	//   ....[62]....
        /*0ab8*/ 	.word	0x0001b110


	//   ....[63]....
        /*0abc*/ 	.word	0x0001b150


	//   ....[64]....
        /*0ac0*/ 	.word	0x0001b250


	//   ....[65]....
        /*0ac4*/ 	.word	0x0001b570


	//   ....[66]....
        /*0ac8*/ 	.word	0x0001c590


	//   ....[67]....
        /*0acc*/ 	.word	0x0001c5b0


	//   ....[68]....
        /*0ad0*/ 	.word	0x0001c5d0


	//   ....[69]....
        /*0ad4*/ 	.word	0x0001c5e0


	//   ....[70]....
        /*0ad8*/ 	.word	0x0001cca0


	//   ....[71]....
        /*0adc*/ 	.word	0x0001ccb0


	//   ....[72]....
        /*0ae0*/ 	.word	0x0001cdb0


	//   ....[73]....
        /*0ae4*/ 	.word	0x0001cdc0


	//   ....[74]....
        /*0ae8*/ 	.word	0x0001ced0


	//   ....[75]....
        /*0aec*/ 	.word	0x0001cee0


	//   ....[76]....
        /*0af0*/ 	.word	0x0001cff0


	//   ....[77]....
        /*0af4*/ 	.word	0x0001d000


	//   ....[78]....
        /*0af8*/ 	.word	0x0001d3b0


	//   ....[79]....
        /*0afc*/ 	.word	0x0001d3c0


	//   ....[80]....
        /*0b00*/ 	.word	0x0001d900


	//   ....[81]....
        /*0b04*/ 	.word	0x0001d910


	//   ....[82]....
        /*0b08*/ 	.word	0x0001e600


	//   ....[83]....
        /*0b0c*/ 	.word	0x0001e610


	//   ....[84]....
        /*0b10*/ 	.word	0x0001e720


	//   ....[85]....
        /*0b14*/ 	.word	0x0001e730


	//   ....[86]....
        /*0b18*/ 	.word	0x0001e840


	//   ....[87]....
        /*0b1c*/ 	.word	0x0001e850


	//   ....[88]....
        /*0b20*/ 	.word	0x0001e960


	//   ....[89]....
        /*0b24*/ 	.word	0x0001e970


	//   ....[90]....
        /*0b28*/ 	.word	0x0001eae0


	//   ....[91]....
        /*0b2c*/ 	.word	0x0001ed10


	//   ....[92]....
        /*0b30*/ 	.word	0x0001ed40


	//   ....[93]....
        /*0b34*/ 	.word	0x0001ed70


	//   ....[94]....
        /*0b38*/ 	.word	0x0001eda0


	//   ....[95]....
        /*0b3c*/ 	.word	0x0001edd0


	//   ....[96]....
        /*0b40*/ 	.word	0x0001ee00


	//   ....[97]....
        /*0b44*/ 	.word	0x0001efa0


	//   ....[98]....
        /*0b48*/ 	.word	0x0001efd0


	//   ....[99]....
        /*0b4c*/ 	.word	0x0001f000


	//   ....[100]....
        /*0b50*/ 	.word	0x0001f030


	//   ....[101]....
        /*0b54*/ 	.word	0x0001f060


	//   ....[102]....
        /*0b58*/ 	.word	0x0001f090


	//   ....[103]....
        /*0b5c*/ 	.word	0x0001f130


	//   ....[104]....
        /*0b60*/ 	.word	0x0001f160


	//   ....[105]....
        /*0b64*/ 	.word	0x0001f170


	//   ....[106]....
        /*0b68*/ 	.word	0x0001f1a0


	//   ....[107]....
        /*0b6c*/ 	.word	0x00020a40


	//   ....[108]....
        /*0b70*/ 	.word	0x00022860


	//   ....[109]....
        /*0b74*/ 	.word	0x000233e0


	//   ....[110]....
        /*0b78*/ 	.word	0x000233f0


	//   ....[111]....
        /*0b7c*/ 	.word	0x00023420


	//   ....[112]....
        /*0b80*/ 	.word	0x00023430


	//   ....[113]....
        /*0b84*/ 	.word	0x00023540


	//   ....[114]....
        /*0b88*/ 	.word	0x00023550


	//   ....[115]....
        /*0b8c*/ 	.word	0x000235e0


	//   ....[116]....
        /*0b90*/ 	.word	0x000235f0


	//   ....[117]....
        /*0b94*/ 	.word	0x00023680


	//   ....[118]....
        /*0b98*/ 	.word	0x00023690


	//   ....[119]....
        /*0b9c*/ 	.word	0x00023720


	//   ....[120]....
        /*0ba0*/ 	.word	0x00023730


	//   ....[121]....
        /*0ba4*/ 	.word	0x000237c0


	//   ....[122]....
        /*0ba8*/ 	.word	0x000237d0


	//   ....[123]....
        /*0bac*/ 	.word	0x00023820


	//   ....[124]....
        /*0bb0*/ 	.word	0x00023850


	//   ....[125]....
        /*0bb4*/ 	.word	0x00026100


	//   ....[126]....
        /*0bb8*/ 	.word	0x00026180


	//   ....[127]....
        /*0bbc*/ 	.word	0x000261b0


	//   ....[128]....
        /*0bc0*/ 	.word	0x000261c0


	//   ....[129]....
        /*0bc4*/ 	.word	0x000261f0


	//   ....[130]....
        /*0bc8*/ 	.word	0x00026220


	//   ....[131]....
        /*0bcc*/ 	.word	0x00026250


	//   ....[132]....
        /*0bd0*/ 	.word	0x00026280


	//   ....[133]....
        /*0bd4*/ 	.word	0x00026440


	//   ....[134]....
        /*0bd8*/ 	.word	0x00026470


	//   ....[135]....
        /*0bdc*/ 	.word	0x000264a0


	//   ....[136]....
        /*0be0*/ 	.word	0x000264d0


	//   ....[137]....
        /*0be4*/ 	.word	0x00026500


	//   ....[138]....
        /*0be8*/ 	.word	0x00026530


	//   ....[139]....
        /*0bec*/ 	.word	0x00026600


	//   ....[140]....
        /*0bf0*/ 	.word	0x00026620


	//   ....[141]....
        /*0bf4*/ 	.word	0x00026630


	//   ....[142]....
        /*0bf8*/ 	.word	0x000266b0


	//   ....[143]....
        /*0bfc*/ 	.word	0x000271f0


	//   ....[144]....
        /*0c00*/ 	.word	0x00027660


	//   ....[145]....
        /*0c04*/ 	.word	0x00027710


	//   ....[146]....
        /*0c08*/ 	.word	0x000277a0


	//   ....[147]....
        /*0c0c*/ 	.word	0x000277f0


	//   ....[148]....
        /*0c10*/ 	.word	0x00027840


	//   ....[149]....
        /*0c14*/ 	.word	0x000278d0


	//   ....[150]....
        /*0c18*/ 	.word	0x00027960


	//   ....[151]....
        /*0c1c*/ 	.word	0x000279b0


	//   ....[152]....
        /*0c20*/ 	.word	0x00027a00


	//   ....[153]....
        /*0c24*/ 	.word	0x00027a90


	//   ....[154]....
        /*0c28*/ 	.word	0x00027b20


	//   ....[155]....
        /*0c2c*/ 	.word	0x00027b70


	//   ....[156]....
        /*0c30*/ 	.word	0x00027bc0


	//   ....[157]....
        /*0c34*/ 	.word	0x00027c50


	//   ....[158]....
        /*0c38*/ 	.word	0x00027ce0


	//   ....[159]....
        /*0c3c*/ 	.word	0x00027d30


	//   ....[160]....
        /*0c40*/ 	.word	0x00027d80


	//   ....[161]....
        /*0c44*/ 	.word	0x00027e80


	//   ....[162]....
        /*0c48*/ 	.word	0x00027f30


	//   ....[163]....
        /*0c4c*/ 	.word	0x00027fb0


	//   ....[164]....
        /*0c50*/ 	.word	0x00028040


	//   ....[165]....
        /*0c54*/ 	.word	0x000281b0


	//   ....[166]....
        /*0c58*/ 	.word	0x000282e0


	//   ....[167]....
        /*0c5c*/ 	.word	0x00028360


	//   ....[168]....
        /*0c60*/ 	.word	0x000283b0


	//   ....[169]....
        /*0c64*/ 	.word	0x00028440


	//   ....[170]....
        /*0c68*/ 	.word	0x000284e0


	//   ....[171]....
        /*0c6c*/ 	.word	0x00028560


	//   ....[172]....
        /*0c70*/ 	.word	0x000285d0


	//   ....[173]....
        /*0c74*/ 	.word	0x00028720


	//   ....[174]....
        /*0c78*/ 	.word	0x00028860


	//   ....[175]....
        /*0c7c*/ 	.word	0x000288c0


	//   ....[176]....
        /*0c80*/ 	.word	0x00028910


	//   ....[177]....
        /*0c84*/ 	.word	0x00028c90


	//   ....[178]....
        /*0c88*/ 	.word	0x00028ce0


	//   ....[179]....
        /*0c8c*/ 	.word	0x00028d70


	//   ....[180]....
        /*0c90*/ 	.word	0x00028e00


	//   ....[181]....
        /*0c94*/ 	.word	0x00028e90


	//   ....[182]....
        /*0c98*/ 	.word	0x00028f20


	//   ....[183]....
        /*0c9c*/ 	.word	0x00028fb0


	//   ....[184]....
        /*0ca0*/ 	.word	0x00029040


	//   ....[185]....
        /*0ca4*/ 	.word	0x000290c0


	//   ....[186]....
        /*0ca8*/ 	.word	0x00029110


	//   ....[187]....
        /*0cac*/ 	.word	0x000291a0


	//   ....[188]....
        /*0cb0*/ 	.word	0x00029230


	//   ....[189]....
        /*0cb4*/ 	.word	0x000292b0


	//   ....[190]....
        /*0cb8*/ 	.word	0x00029300


	//   ....[191]....
        /*0cbc*/ 	.word	0x00029390


	//   ....[192]....
        /*0cc0*/ 	.word	0x00029420


	//   ....[193]....
        /*0cc4*/ 	.word	0x000294b0


	//   ....[194]....
        /*0cc8*/ 	.word	0x00029540


	//   ....[195]....
        /*0ccc*/ 	.word	0x000295d0


	//   ....[196]....
        /*0cd0*/ 	.word	0x00029660


	//   ....[197]....
        /*0cd4*/ 	.word	0x00029720


	//   ....[198]....
        /*0cd8*/ 	.word	0x00029a00


	//   ....[199]....
        /*0cdc*/ 	.word	0x00029be0


	//   ....[200]....
        /*0ce0*/ 	.word	0x00029c30


	//   ....[201]....
        /*0ce4*/ 	.word	0x00029c90


	//   ....[202]....
        /*0ce8*/ 	.word	0x00029d30


	//   ....[203]....
        /*0cec*/ 	.word	0x00029df0


	//   ....[204]....
        /*0cf0*/ 	.word	0x00029f00


	//   ....[205]....
        /*0cf4*/ 	.word	0x00029f60


	//   ....[206]....
        /*0cf8*/ 	.word	0x0002a060


	//   ....[207]....
        /*0cfc*/ 	.word	0x0002a0c0


	//   ....[208]....
        /*0d00*/ 	.word	0x0002a1c0


	//   ....[209]....
        /*0d04*/ 	.word	0x0002a220


	//   ....[210]....
        /*0d08*/ 	.word	0x0002a320


	//   ....[211]....
        /*0d0c*/ 	.word	0x0002a380


	//   ....[212]....
        /*0d10*/ 	.word	0x0002a460


	//   ....[213]....
        /*0d14*/ 	.word	0x0002a4e0


	//   ....[214]....
        /*0d18*/ 	.word	0x0002a5c0


	//   ....[215]....
        /*0d1c*/ 	.word	0x0002a8f0


	//   ....[216]....
        /*0d20*/ 	.word	0x0002a990


	//   ....[217]....
        /*0d24*/ 	.word	0x0002ab30


	//   ....[218]....
        /*0d28*/ 	.word	0x0002abb0


	//   ....[219]....
        /*0d2c*/ 	.word	0x0002ac30


	//   ....[220]....
        /*0d30*/ 	.word	0x0002acb0


	//   ....[221]....
        /*0d34*/ 	.word	0x0002ad30


	//   ....[222]....
        /*0d38*/ 	.word	0x0002adc0


	//   ....[223]....
        /*0d3c*/ 	.word	0x0002ae60


	//   ....[224]....
        /*0d40*/ 	.word	0x0002af10


	//   ....[225]....
        /*0d44*/ 	.word	0x0002af90


	//   ....[226]....
        /*0d48*/ 	.word	0x0002b010


	//   ....[227]....
        /*0d4c*/ 	.word	0x0002b090


	//   ....[228]....
        /*0d50*/ 	.word	0x0002b120


	//   ....[229]....
        /*0d54*/ 	.word	0x0002b1a0


	//   ....[230]....
        /*0d58*/ 	.word	0x0002b250


	//   ....[231]....
        /*0d5c*/ 	.word	0x0002b2a0


	//   ....[232]....
        /*0d60*/ 	.word	0x0002b360


	//   ....[233]....
        /*0d64*/ 	.word	0x0002b490


	//----- nvinfo : EIATTR_REG_RECONFIG
	.align		4
.L_236:
        /*0d68*/ 	.byte	0x01, 0x54
	.zero		2


	//----- nvinfo : EIATTR_SYSCALL_OFFSETS
	.align		4
        /*0d6c*/ 	.byte	0x04, 0x46
        /*0d6e*/ 	.short	(.L_238 - .L_237)


	//   ....[0]....
.L_237:
        /*0d70*/ 	.word	0x00002210


	//   ....[1]....
        /*0d74*/ 	.word	0x00002360


	//   ....[2]....
        /*0d78*/ 	.word	0x00009e70


	//   ....[3]....
        /*0d7c*/ 	.word	0x0000a160


	//   ....[4]....
        /*0d80*/ 	.word	0x00022490


	//   ....[5]....
        /*0d84*/ 	.word	0x000225e0


	//   ....[6]....
        /*0d88*/ 	.word	0x000226d0


	//   ....[7]....
        /*0d8c*/ 	.word	0x00022f50


	//----- nvinfo : EIATTR_MBARRIER_INSTR_OFFSETS
	.align		4
.L_238:
        /*0d90*/ 	.byte	0x04, 0x39
        /*0d92*/ 	.short	(.L_240 - .L_239)


	//   ....[0]....
.L_239:
        /*0d94*/ 	.word	0x000002d0
        /*0d98*/ 	.word	0x000000ff
        /*0d9c*/ 	.word	0x00028800
        /*0da0*/ 	.short	0x0100
        /*0da2*/ 	.byte	0x08
	.zero		1


	//   ....[1]....
        /*0da4*/ 	.word	0x000002e0
        /*0da8*/ 	.word	0x000000ff
        /*0dac*/ 	.word	0x00028820
        /*0db0*/ 	.short	0x0100
        /*0db2*/ 	.byte	0x08
	.zero		1


	//   ....[2]....
        /*0db4*/ 	.word	0x000003d0
        /*0db8*/ 	.word	0x000000ff
        /*0dbc*/ 	.word	0x00028830
        /*0dc0*/ 	.short	0x0100
        /*0dc2*/ 	.byte	0x08
	.zero		1


	//   ....[3]....
        /*0dc4*/ 	.word	0x000003e0
        /*0dc8*/ 	.word	0x000000ff
        /*0dcc*/ 	.word	0x00028840
        /*0dd0*/ 	.short	0x0100
        /*0dd2*/ 	.byte	0x08
	.zero		1


	//   ....[4]....
        /*0dd4*/ 	.word	0x000003f0
        /*0dd8*/ 	.word	0x000000ff
        /*0ddc*/ 	.word	0x00028838
        /*0de0*/ 	.short	0x0100
        /*0de2*/ 	.byte	0x08
	.zero		1


	//   ....[5]....
        /*0de4*/ 	.word	0x00000400
        /*0de8*/ 	.word	0x000000ff
        /*0dec*/ 	.word	0x00028848
        /*0df0*/ 	.short	0x0100
        /*0df2*/ 	.byte	0x08
	.zero		1


	//   ....[6]....
        /*0df4*/ 	.word	0x00000530
        /*0df8*/ 	.word	0x000000ff
        /*0dfc*/ 	.word	0x00028850
        /*0e00*/ 	.short	0x0100
        /*0e02*/ 	.byte	0x08
	.zero		1


	//   ....[7]....
        /*0e04*/ 	.word	0x00000540
        /*0e08*/ 	.word	0x000000ff
        /*0e0c*/ 	.word	0x00028860
        /*0e10*/ 	.short	0x0100
        /*0e12*/ 	.byte	0x08
	.zero		1


	//   ....[8]....
        /*0e14*/ 	.word	0x00000550
        /*0e18*/ 	.word	0x000000ff
        /*0e1c*/ 	.word	0x00028858
        /*0e20*/ 	.short	0x0100
        /*0e22*/ 	.byte	0x08
	.zero		1


	//   ....[9]....
        /*0e24*/ 	.word	0x00000560
        /*0e28*/ 	.word	0x000000ff
        /*0e2c*/ 	.word	0x00028868
        /*0e30*/ 	.short	0x0100
        /*0e32*/ 	.byte	0x08
	.zero		1


	//   ....[10]....
        /*0e34*/ 	.word	0x00000650
        /*0e38*/ 	.word	0x000000ff
        /*0e3c*/ 	.word	0x00028870
        /*0e40*/ 	.short	0x0100
        /*0e42*/ 	.byte	0x06
	.zero		1


	//   ....[11]....
        /*0e44*/ 	.word	0x00000660
        /*0e48*/ 	.word	0x000000ff
        /*0e4c*/ 	.word	0x00028880
        /*0e50*/ 	.short	0x0100
        /*0e52*/ 	.byte	0x06
	.zero		1


	//   ....[12]....
        /*0e54*/ 	.word	0x00000670
        /*0e58*/ 	.word	0x000000ff
        /*0e5c*/ 	.word	0x00028878
        /*0e60*/ 	.short	0x0100
        /*0e62*/ 	.byte	0x06
	.zero		1


	//   ....[13]....
        /*0e64*/ 	.word	0x00000680
        /*0e68*/ 	.word	0x000000ff
        /*0e6c*/ 	.word	0x00028888
        /*0e70*/ 	.short	0x0100
        /*0e72*/ 	.byte	0x06
	.zero		1


	//   ....[14]....
        /*0e74*/ 	.word	0x000007b0
        /*0e78*/ 	.word	0x000000ff
        /*0e7c*/ 	.word	0x00028890
        /*0e80*/ 	.short	0x0100
        /*0e82*/ 	.byte	0x08
	.zero		1


	//   ....[15]....
        /*0e84*/ 	.word	0x000007c0
        /*0e88*/ 	.word	0x000000ff
        /*0e8c*/ 	.word	0x000288a0
        /*0e90*/ 	.short	0x0100
        /*0e92*/ 	.byte	0x08
	.zero		1


	//   ....[16]....
        /*0e94*/ 	.word	0x000007d0
        /*0e98*/ 	.word	0x000000ff
        /*0e9c*/ 	.word	0x00028898
        /*0ea0*/ 	.short	0x0100
        /*0ea2*/ 	.byte	0x08
	.zero		1


	//   ....[17]....
        /*0ea4*/ 	.word	0x000007e0
        /*0ea8*/ 	.word	0x000000ff
        /*0eac*/ 	.word	0x000288a8
        /*0eb0*/ 	.short	0x0100
        /*0eb2*/ 	.byte	0x08
	.zero		1


	//   ....[18]....
        /*0eb4*/ 	.word	0x00000910
        /*0eb8*/ 	.word	0x000000ff
        /*0ebc*/ 	.word	0x000288b0
        /*0ec0*/ 	.short	0x0100
        /*0ec2*/ 	.byte	0x08
	.zero		1


	//   ....[19]....
        /*0ec4*/ 	.word	0x00000920
        /*0ec8*/ 	.word	0x000000ff
        /*0ecc*/ 	.word	0x000288c0
        /*0ed0*/ 	.short	0x0100
        /*0ed2*/ 	.byte	0x08
	.zero		1


	//   ....[20]....
        /*0ed4*/ 	.word	0x00000930
        /*0ed8*/ 	.word	0x000000ff
        /*0edc*/ 	.word	0x000288b8
        /*0ee0*/ 	.short	0x0100
        /*0ee2*/ 	.byte	0x08
	.zero		1


	//   ....[21]....
        /*0ee4*/ 	.word	0x00000940
        /*0ee8*/ 	.word	0x000000ff
        /*0eec*/ 	.word	0x000288c8
        /*0ef0*/ 	.short	0x0100
        /*0ef2*/ 	.byte	0x08
	.zero		1


	//   ....[22]....
        /*0ef4*/ 	.word	0x00003a60
        /*0ef8*/ 	.word	0x0000006b
        /*0efc*/ 	.word	0x00028890
        /*0f00*/ 	.short	0x010a
        /*0f02*/ 	.byte	0x3f
	.zero		1


	//   ....[23]....
        /*0f04*/ 	.word	0x000062d0
        /*0f08*/ 	.word	0x0000006b
        /*0f0c*/ 	.word	0x00028890
        /*0f10*/ 	.short	0x010a
        /*0f12*/ 	.byte	0x3f
	.zero		1


	//   ....[24]....
        /*0f14*/ 	.word	0x000085e0
        /*0f18*/ 	.word	0x0000006b
        /*0f1c*/ 	.word	0x00028890
        /*0f20*/ 	.short	0x010a
        /*0f22*/ 	.byte	0x3f
	.zero		1


	//   ....[25]....
        /*0f24*/ 	.word	0x00008c40
        /*0f28*/ 	.word	0x0000002c
        /*0f2c*/ 	.word	0x00000000
        /*0f30*/ 	.short	0x0101
        /*0f32*/ 	.byte	0x3f
	.zero		1


	//   ....[26]....
        /*0f34*/ 	.word	0x00008c80
        /*0f38*/ 	.word	0x0000006b
        /*0f3c*/ 	.word	0x000288b0
        /*0f40*/ 	.short	0x010a
        /*0f42*/ 	.byte	0x3f
	.zero		1


	//   ....[27]....
        /*0f44*/ 	.word	0x000092b0
        /*0f48*/ 	.word	0x0000006b
        /*0f4c*/ 	.word	0x00000000
        /*0f50*/ 	.short	0x0101
        /*0f52*/ 	.byte	0x3f
	.zero		1


	//   ....[28]....
        /*0f54*/ 	.word	0x00009ef0
        /*0f58*/ 	.word	0x00000002
        /*0f5c*/ 	.word	0x00028800
        /*0f60*/ 	.short	0x010a
        /*0f62*/ 	.byte	0x3f
	.zero		1


	//   ....[29]....
        /*0f64*/ 	.word	0x00009f40
        /*0f68*/ 	.word	0x00000002
        /*0f6c*/ 	.word	0x00028800
        /*0f70*/ 	.short	0x010a
        /*0f72*/ 	.byte	0x3f
	.zero		1


	//   ....[30]....
        /*0f74*/ 	.word	0x0000b040
        /*0f78*/ 	.word	0x00000002
        /*0f7c*/ 	.word	0x00028800
        /*0f80*/ 	.short	0x010a
        /*0f82*/ 	.byte	0x3f
	.zero		1


	//   ....[31]....
        /*0f84*/ 	.word	0x0000d6f0
        /*0f88*/ 	.word	0x00000002
        /*0f8c*/ 	.word	0x00028800
        /*0f90*/ 	.short	0x010a
        /*0f92*/ 	.byte	0x3f
	.zero		1


	//   ....[32]....
        /*0f94*/ 	.word	0x0000f400
        /*0f98*/ 	.word	0x00000003
        /*0f9c*/ 	.word	0x00028830
        /*0fa0*/ 	.short	0x010a
        /*0fa2*/ 	.byte	0x3f
	.zero		1


	//   ....[33]....
        /*0fa4*/ 	.word	0x0000f470
        /*0fa8*/ 	.word	0x00000003
        /*0fac*/ 	.word	0x00028830
        /*0fb0*/ 	.short	0x010a
        /*0fb2*/ 	.byte	0x3f
	.zero		1


	//   ....[34]....
        /*0fb4*/ 	.word	0x0000fa90
        /*0fb8*/ 	.word	0x00000000
        /*0fbc*/ 	.word	0x00000000
        /*0fc0*/ 	.short	0x0101
        /*0fc2*/ 	.byte	0x3f
	.zero		1


	//   ....[35]....
        /*0fc4*/ 	.word	0x000127c0
        /*0fc8*/ 	.word	0x0000000b
        /*0fcc*/ 	.word	0x00028830
        /*0fd0*/ 	.short	0x010a
        /*0fd2*/ 	.byte	0x3f
	.zero		1


	//   ....[36]....
        /*0fd4*/ 	.word	0x00012810
        /*0fd8*/ 	.word	0x0000000b
        /*0fdc*/ 	.word	0x00028830
        /*0fe0*/ 	.short	0x010a
        /*0fe2*/ 	.byte	0x3f
	.zero		1


	//   ....[37]....
        /*0fe4*/ 	.word	0x00012c20
        /*0fe8*/ 	.word	0x0000000a
        /*0fec*/ 	.word	0x00028850
        /*0ff0*/ 	.short	0x010a
        /*0ff2*/ 	.byte	0x3f
	.zero		1


	//   ....[38]....
        /*0ff4*/ 	.word	0x00012c60
        /*0ff8*/ 	.word	0x0000000a
        /*0ffc*/ 	.word	0x00028850
        /*1000*/ 	.short	0x010a
        /*1002*/ 	.byte	0x3f
	.zero		1


	//   ....[39]....
        /*1004*/ 	.word	0x00013150
        /*1008*/ 	.word	0x00000006
        /*100c*/ 	.word	0x00000000
        /*1010*/ 	.short	0x0101
        /*1012*/ 	.byte	0x3f
	.zero		1


	//   ....[40]....
        /*1014*/ 	.word	0x00014aa0
        /*1018*/ 	.word	0x0000001f
        /*101c*/ 	.word	0x00000000
        /*1020*/ 	.short	0x0101
        /*1022*/ 	.byte	0x3f
	.zero		1


	//   ....[41]....
        /*1024*/ 	.word	0x00015c90
        /*1028*/ 	.word	0x00000000
        /*102c*/ 	.word	0x00028830
        /*1030*/ 	.short	0x010a
        /*1032*/ 	.byte	0x3f
	.zero		1


	//   ....[42]....
        /*1034*/ 	.word	0x00015ce0
        /*1038*/ 	.word	0x00000000
        /*103c*/ 	.word	0x00028830
        /*1040*/ 	.short	0x010a
        /*1042*/ 	.byte	0x3f
	.zero		1


	//   ....[43]....
        /*1044*/ 	.word	0x000160f0
        /*1048*/ 	.word	0x00000008
        /*104c*/ 	.word	0x00028850
        /*1050*/ 	.short	0x010a
        /*1052*/ 	.byte	0x3f
	.zero		1


	//   ....[44]....
        /*1054*/ 	.word	0x00016130
        /*1058*/ 	.word	0x00000008
        /*105c*/ 	.word	0x00028850
        /*1060*/ 	.short	0x010a
        /*1062*/ 	.byte	0x3f
	.zero		1


	//   ....[45]....
        /*1064*/ 	.word	0x000172f0
        /*1068*/ 	.word	0x00000027
        /*106c*/ 	.word	0x00000000
        /*1070*/ 	.short	0x0101
        /*1072*/ 	.byte	0x3f
	.zero		1


	//   ....[46]....
        /*1074*/ 	.word	0x00017440
        /*1078*/ 	.word	0x00000027
        /*107c*/ 	.word	0x00000000
        /*1080*/ 	.short	0x0101
        /*1082*/ 	.byte	0x3f
	.zero		1


	//   ....[47]....
        /*1084*/ 	.word	0x00017e80
        /*1088*/ 	.word	0x00000000
        /*108c*/ 	.word	0x00028830
        /*1090*/ 	.short	0x010a
        /*1092*/ 	.byte	0x3f
	.zero		1


	//   ....[48]....
        /*1094*/ 	.word	0x00017ed0
        /*1098*/ 	.word	0x00000000
        /*109c*/ 	.word	0x00028830
        /*10a0*/ 	.short	0x010a
        /*10a2*/ 	.byte	0x3f
	.zero		1


	//   ....[49]....
        /*10a4*/ 	.word	0x000182e0
        /*10a8*/ 	.word	0x00000008
        /*10ac*/ 	.word	0x00028850
        /*10b0*/ 	.short	0x010a
        /*10b2*/ 	.byte	0x3f
	.zero		1


	//   ....[50]....
        /*10b4*/ 	.word	0x00018320
        /*10b8*/ 	.word	0x00000008
        /*10bc*/ 	.word	0x00028850
        /*10c0*/ 	.short	0x010a
        /*10c2*/ 	.byte	0x3f
	.zero		1


	//   ....[51]....
        /*10c4*/ 	.word	0x00018840
        /*10c8*/ 	.word	0x0000000a
        /*10cc*/ 	.word	0x00000000
        /*10d0*/ 	.short	0x0101
        /*10d2*/ 	.byte	0x3f
	.zero		1


	//   ....[52]....
        /*10d4*/ 	.word	0x0001a100
        /*10d8*/ 	.word	0x00000022
        /*10dc*/ 	.word	0x00000000
        /*10e0*/ 	.short	0x0101
        /*10e2*/ 	.byte	0x3f
	.zero		1


	//   ....[53]....
        /*10e4*/ 	.word	0x0001b010
        /*10e8*/ 	.word	0x0000000d
        /*10ec*/ 	.word	0x00028850
        /*10f0*/ 	.short	0x010a
        /*10f2*/ 	.byte	0x3f
	.zero		1


	//   ....[54]....
        /*10f4*/ 	.word	0x0001b090
        /*10f8*/ 	.word	0x0000000d
        /*10fc*/ 	.word	0x00028850
        /*1100*/ 	.short	0x010a
        /*1102*/ 	.byte	0x3f
	.zero		1


	//   ....[55]....
        /*1104*/ 	.word	0x0001b670
        /*1108*/ 	.word	0x00000004
        /*110c*/ 	.word	0x00000000
        /*1110*/ 	.short	0x0101
        /*1112*/ 	.byte	0x3f
	.zero		1


	//   ....[56]....
        /*1114*/ 	.word	0x0001cc10
        /*1118*/ 	.word	0x00000003
        /*111c*/ 	.word	0x00000000
        /*1120*/ 	.short	0x0101
        /*1122*/ 	.byte	0x3f
	.zero		1


	//   ....[57]....
        /*1124*/ 	.word	0x0001d2d0
        /*1128*/ 	.word	0x00000000
        /*112c*/ 	.word	0x00000000
        /*1130*/ 	.short	0x0101
        /*1132*/ 	.byte	0x3f
	.zero		1


	//   ....[58]....
        /*1134*/ 	.word	0x00020b20
        /*1138*/ 	.word	0x00000012
        /*113c*/ 	.word	0x00028820
        /*1140*/ 	.short	0x010a
        /*1142*/ 	.byte	0x3f
	.zero		1


	//   ....[59]....
        /*1144*/ 	.word	0x00020bf0
        /*1148*/ 	.word	0x00000007
        /*114c*/ 	.word	0x000288a0
        /*1150*/ 	.short	0x010a
        /*1152*/ 	.byte	0x3f
	.zero		1


	//   ....[60]....
        /*1154*/ 	.word	0x00020f40
        /*1158*/ 	.word	0x00000007
        /*115c*/ 	.word	0x000288c0
        /*1160*/ 	.short	0x010a
        /*1162*/ 	.byte	0x3f
	.zero		1


	//   ....[61]....
        /*1164*/ 	.word	0x000213f0
        /*1168*/ 	.word	0x00000009
        /*116c*/ 	.word	0x000288a0
        /*1170*/ 	.short	0x010a
        /*1172*/ 	.byte	0x3f
	.zero		1


	//   ....[62]....
        /*1174*/ 	.word	0x00021720
        /*1178*/ 	.word	0x00000009
        /*117c*/ 	.word	0x000288c0
        /*1180*/ 	.short	0x010a
        /*1182*/ 	.byte	0x3f
	.zero		1


	//   ....[63]....
        /*1184*/ 	.word	0x00022ad0
        /*1188*/ 	.word	0x00000000
        /*118c*/ 	.word	0x00028840
        /*1190*/ 	.short	0x010a
        /*1192*/ 	.byte	0x3f
	.zero		1


	//   ....[64]....
        /*1194*/ 	.word	0x00023920
        /*1198*/ 	.word	0x00000012
        /*119c*/ 	.word	0x00028800
        /*11a0*/ 	.short	0x0107
        /*11a2*/ 	.byte	0x3f
	.zero		1


	//   ....[65]....
        /*11a4*/ 	.word	0x00023a30
        /*11a8*/ 	.word	0x00000012
        /*11ac*/ 	.word	0x00028800
        /*11b0*/ 	.short	0x0101
        /*11b2*/ 	.byte	0x3f
	.zero		1


	//   ....[66]....
        /*11b4*/ 	.word	0x00023a50
        /*11b8*/ 	.word	0x00000012
        /*11bc*/ 	.word	0x00028820
        /*11c0*/ 	.short	0x010a
        /*11c2*/ 	.byte	0x3f
	.zero		1


	//   ....[67]....
        /*11c4*/ 	.word	0x00023e70
        /*11c8*/ 	.word	0x00000003
        /*11cc*/ 	.word	0x00028840
        /*11d0*/ 	.short	0x010a
        /*11d2*/ 	.byte	0x3f
	.zero		1


	//   ....[68]....
        /*11d4*/ 	.word	0x00024210
        /*11d8*/ 	.word	0x00000003
        /*11dc*/ 	.word	0x00000060
        /*11e0*/ 	.short	0x010a
        /*11e2*/ 	.byte	0x3f
	.zero		1


	//   ....[69]....
        /*11e4*/ 	.word	0x00024890
        /*11e8*/ 	.word	0x00000003
        /*11ec*/ 	.word	0x00028840
        /*11f0*/ 	.short	0x010a
        /*11f2*/ 	.byte	0x3f
	.zero		1


	//   ....[70]....
        /*11f4*/ 	.word	0x00024c30
        /*11f8*/ 	.word	0x00000002
        /*11fc*/ 	.word	0x00000060
        /*1200*/ 	.short	0x010a
        /*1202*/ 	.byte	0x3f
	.zero		1


	//   ....[71]....
        /*1204*/ 	.word	0x00025200
        /*1208*/ 	.word	0x00000002
        /*120c*/ 	.word	0x00028840
        /*1210*/ 	.short	0x010a
        /*1212*/ 	.byte	0x3f
	.zero		1


	//   ....[72]....
        /*1214*/ 	.word	0x000255a0
        /*1218*/ 	.word	0x00000002
        /*121c*/ 	.word	0x00000060
        /*1220*/ 	.short	0x010a
        /*1222*/ 	.byte	0x3f
	.zero		1


	//   ....[73]....
        /*1224*/ 	.word	0x00025b20
        /*1228*/ 	.word	0x00000000
        /*122c*/ 	.word	0x00028860
        /*1230*/ 	.short	0x010a
        /*1232*/ 	.byte	0x3f
	.zero		1


	//   ....[74]....
        /*1234*/ 	.word	0x00027170
        /*1238*/ 	.word	0x00000000
        /*123c*/ 	.word	0x00028820
        /*1240*/ 	.short	0x010a
        /*1242*/ 	.byte	0x3f
	.zero		1


	//   ....[75]....
        /*1244*/ 	.word	0x00027350
        /*1248*/ 	.word	0x00000006
        /*124c*/ 	.word	0x00000000
        /*1250*/ 	.short	0x010a
        /*1252*/ 	.byte	0x3f
	.zero		1


	//   ....[76]....
        /*1254*/ 	.word	0x00027380
        /*1258*/ 	.word	0x00000007
        /*125c*/ 	.word	0x00000000
        /*1260*/ 	.short	0x010a
        /*1262*/ 	.byte	0x3f
	.zero		1


	//   ....[77]....
        /*1264*/ 	.word	0x000273e0
        /*1268*/ 	.word	0x00000004
        /*126c*/ 	.word	0x00000000
        /*1270*/ 	.short	0x010a
        /*1272*/ 	.byte	0x3f
	.zero		1


	//   ....[78]....
        /*1274*/ 	.word	0x00027410
        /*1278*/ 	.word	0x00000003
        /*127c*/ 	.word	0x00000000
        /*1280*/ 	.short	0x010a
        /*1282*/ 	.byte	0x3f
	.zero		1


	//   ....[79]....
        /*1284*/ 	.word	0x00027470
        /*1288*/ 	.word	0x0000006b
        /*128c*/ 	.word	0x00028890
        /*1290*/ 	.short	0x010a
        /*1292*/ 	.byte	0x3f
	.zero		1


	//   ....[80]....
        /*1294*/ 	.word	0x000274c0
        /*1298*/ 	.word	0x0000006b
        /*129c*/ 	.word	0x00028890
        /*12a0*/ 	.short	0x010a
        /*12a2*/ 	.byte	0x3f
	.zero		1


	//   ....[81]....
        /*12a4*/ 	.word	0x00027510
        /*12a8*/ 	.word	0x0000006b
        /*12ac*/ 	.word	0x00028890
        /*12b0*/ 	.short	0x010a
        /*12b2*/ 	.byte	0x3f
	.zero		1


	//   ....[82]....
        /*12b4*/ 	.word	0x00027560
        /*12b8*/ 	.word	0x0000006b
        /*12bc*/ 	.word	0x000288b0
        /*12c0*/ 	.short	0x010a
        /*12c2*/ 	.byte	0x3f
	.zero		1


	//   ....[83]....
        /*12c4*/ 	.word	0x00027dc0
        /*12c8*/ 	.word	0x00000002
        /*12cc*/ 	.word	0x00028800
        /*12d0*/ 	.short	0x010a
        /*12d2*/ 	.byte	0x3f
	.zero		1


	//   ....[84]....
        /*12d4*/ 	.word	0x00028970
        /*12d8*/ 	.word	0x00000002
        /*12dc*/ 	.word	0x00028800
        /*12e0*/ 	.short	0x010a
        /*12e2*/ 	.byte	0x3f
	.zero		1


	//   ....[85]....
        /*12e4*/ 	.word	0x000289c0
        /*12e8*/ 	.word	0x00000003
        /*12ec*/ 	.word	0x00028830
        /*12f0*/ 	.short	0x010a
        /*12f2*/ 	.byte	0x3f
	.zero		1


	//   ....[86]....
        /*12f4*/ 	.word	0x00028a10
        /*12f8*/ 	.word	0x0000000b
        /*12fc*/ 	.word	0x00028830
        /*1300*/ 	.short	0x010a
        /*1302*/ 	.byte	0x3f
	.zero		1


	//   ....[87]....
        /*1304*/ 	.word	0x00028a60
        /*1308*/ 	.word	0x0000000a
        /*130c*/ 	.word	0x00028850
        /*1310*/ 	.short	0x010a
        /*1312*/ 	.byte	0x3f
	.zero		1


	//   ....[88]....
        /*1314*/ 	.word	0x00028ab0
        /*1318*/ 	.word	0x00000000
        /*131c*/ 	.word	0x00028830
        /*1320*/ 	.short	0x010a
        /*1322*/ 	.byte	0x3f
	.zero		1


	//   ....[89]....
        /*1324*/ 	.word	0x00028b00
        /*1328*/ 	.word	0x00000008
        /*132c*/ 	.word	0x00028850
        /*1330*/ 	.short	0x010a
        /*1332*/ 	.byte	0x3f
	.zero		1


	//   ....[90]....
        /*1334*/ 	.word	0x00028b50
        /*1338*/ 	.word	0x00000000
        /*133c*/ 	.word	0x00028830
        /*1340*/ 	.short	0x010a
        /*1342*/ 	.byte	0x3f
	.zero		1


	//   ....[91]....
        /*1344*/ 	.word	0x00028ba0
        /*1348*/ 	.word	0x00000008
        /*134c*/ 	.word	0x00028850
        /*1350*/ 	.short	0x010a
        /*1352*/ 	.byte	0x3f
	.zero		1


	//   ....[92]....
        /*1354*/ 	.word	0x00028bf0
        /*1358*/ 	.word	0x0000000d
        /*135c*/ 	.word	0x00028850
        /*1360*/ 	.short	0x010a
        /*1362*/ 	.byte	0x3f
	.zero		1


	//   ....[93]....
        /*1364*/ 	.word	0x000297e0
        /*1368*/ 	.word	0x00000012
        /*136c*/ 	.word	0x00028820
        /*1370*/ 	.short	0x010a
        /*1372*/ 	.byte	0x3f
	.zero		1


	//   ....[94]....
        /*1374*/ 	.word	0x00029830
        /*1378*/ 	.word	0x00000007
        /*137c*/ 	.word	0x000288a0
        /*1380*/ 	.short	0x010a
        /*1382*/ 	.byte	0x3f
	.zero		1


	//   ....[95]....
        /*1384*/ 	.word	0x00029880
        /*1388*/ 	.word	0x00000007
        /*138c*/ 	.word	0x000288c0
        /*1390*/ 	.short	0x010a
        /*1392*/ 	.byte	0x3f
	.zero		1


	//   ....[96]....
        /*1394*/ 	.word	0x000298d0
        /*1398*/ 	.word	0x00000009
        /*139c*/ 	.word	0x000288a0
        /*13a0*/ 	.short	0x010a
        /*13a2*/ 	.byte	0x3f
	.zero		1


	//   ....[97]....
        /*13a4*/ 	.word	0x00029920
        /*13a8*/ 	.word	0x00000009
        /*13ac*/ 	.word	0x000288c0
        /*13b0*/ 	.short	0x010a
        /*13b2*/ 	.byte	0x3f
	.zero		1


	//   ....[98]....
        /*13b4*/ 	.word	0x00029ac0
        /*13b8*/ 	.word	0x00000000
        /*13bc*/ 	.word	0x00028840
        /*13c0*/ 	.short	0x010a
        /*13c2*/ 	.byte	0x3f
	.zero		1


	//   ....[99]....
        /*13c4*/ 	.word	0x0002a600
        /*13c8*/ 	.word	0x00000012
        /*13cc*/ 	.word	0x00028820
        /*13d0*/ 	.short	0x010a
        /*13d2*/ 	.byte	0x3f
	.zero		1


	//   ....[100]....
        /*13d4*/ 	.word	0x0002a650
        /*13d8*/ 	.word	0x00000003
        /*13dc*/ 	.word	0x00028840
        /*13e0*/ 	.short	0x010a
        /*13e2*/ 	.byte	0x3f
	.zero		1


	//   ....[101]....
        /*13e4*/ 	.word	0x0002a6a0
        /*13e8*/ 	.word	0x00000003
        /*13ec*/ 	.word	0x00000060
        /*13f0*/ 	.short	0x010a
        /*13f2*/ 	.byte	0x3f
	.zero		1


	//   ....[102]....
        /*13f4*/ 	.word	0x0002a6f0
        /*13f8*/ 	.word	0x00000003
        /*13fc*/ 	.word	0x00028840
        /*1400*/ 	.short	0x010a
        /*1402*/ 	.byte	0x3f
	.zero		1


	//   ....[103]....
        /*1404*/ 	.word	0x0002a740
        /*1408*/ 	.word	0x00000002
        /*140c*/ 	.word	0x00000060
        /*1410*/ 	.short	0x010a
        /*1412*/ 	.byte	0x3f
	.zero		1


	//   ....[104]....
        /*1414*/ 	.word	0x0002a790
        /*1418*/ 	.word	0x00000002
        /*141c*/ 	.word	0x00028840
        /*1420*/ 	.short	0x010a
        /*1422*/ 	.byte	0x3f
	.zero		1


	//   ....[105]....
        /*1424*/ 	.word	0x0002a7e0
        /*1428*/ 	.word	0x00000002
        /*142c*/ 	.word	0x00000060
        /*1430*/ 	.short	0x010a
        /*1432*/ 	.byte	0x3f
	.zero		1


	//   ....[106]....
        /*1434*/ 	.word	0x0002a830
        /*1438*/ 	.word	0x00000000
        /*143c*/ 	.word	0x00028860
        /*1440*/ 	.short	0x010a
        /*1442*/ 	.byte	0x3f
	.zero		1


	//   ....[107]....
        /*1444*/ 	.word	0x0002b3b0
        /*1448*/ 	.word	0x00000000
        /*144c*/ 	.word	0x00028820
        /*1450*/ 	.short	0x010a
        /*1452*/ 	.byte	0x3f
	.zero		1


	//   ....[108]....
        /*1454*/ 	.word	0x0002b550
        /*1458*/ 	.word	0x00000006
        /*145c*/ 	.word	0x00000000
        /*1460*/ 	.short	0x010a
        /*1462*/ 	.byte	0x3f
	.zero		1


	//   ....[109]....
        /*1464*/ 	.word	0x0002b5a0
        /*1468*/ 	.word	0x00000007
        /*146c*/ 	.word	0x00000000
        /*1470*/ 	.short	0x010a
        /*1472*/ 	.byte	0x3f
	.zero		1


	//   ....[110]....
        /*1474*/ 	.word	0x0002b5f0
        /*1478*/ 	.word	0x00000004
        /*147c*/ 	.word	0x00000000
        /*1480*/ 	.short	0x010a
        /*1482*/ 	.byte	0x3f
	.zero		1


	//----- nvinfo : EIATTR_NUM_MBARRIERS
	.align		4
.L_240:
        /*1484*/ 	.byte	0x03, 0x38
        /*1486*/ 	.short	0x0016


	//----- nvinfo : EIATTR_EXIT_INSTR_OFFSETS
	.align		4
        /*1488*/ 	.byte	0x04, 0x1c
        /*148a*/ 	.short	(.L_242 - .L_241)


	//   ....[0]....
.L_241:
        /*148c*/ 	.word	0x00027460


	//----- nvinfo : EIATTR_MAX_THREADS
	.align		4
.L_242:
        /*1490*/ 	.byte	0x04, 0x05
        /*1492*/ 	.short	(.L_244 - .L_243)
.L_243:
        /*1494*/ 	.word	0x00000180
        /*1498*/ 	.word	0x00000001
        /*149c*/ 	.word	0x00000001


	//----- nvinfo : EIATTR_CRS_STACK_SIZE
	.align		4
.L_244:
        /*14a0*/ 	.byte	0x04, 0x1e
        /*14a2*/ 	.short	(.L_246 - .L_245)
.L_245:
        /*14a4*/ 	.word	0x00000000


	//----- nvinfo : EIATTR_CBANK_PARAM_SIZE
	.align		4
.L_246:
        /*14a8*/ 	.byte	0x03, 0x19
        /*14aa*/ 	.short	0x0af0


	//----- nvinfo : EIATTR_PARAM_CBANK
	.align		4
        /*14ac*/ 	.byte	0x04, 0x0a
        /*14ae*/ 	.short	(.L_248 - .L_247)
	.align		4
.L_247:
        /*14b0*/ 	.word	index@(.nv.constant0._ZN7cutlass13device_kernelIN5flash11enable_sm90INS1_16FlashAttnFwdSm90INS1_25CollectiveMainloopFwdSm90ILi2EN4cute5tupleIJNS5_1CILi1EEES8_S8_EEENS6_IJNS7_ILi128EEESA_SA_EEELi128ENS_10bfloat16_tEfNS_4arch4Sm90ELb0ELb1ELb0ELb1ELb0ELb1ELb0ELb1ELb1ELb1ELb1ELb0EEENS1_21CollectiveEpilogueFwdISB_S9_SC_SE_Li256ELb1ELb1ELb1ELb0EEENS1_36VarlenDynamicPersistentTileSchedulerILi128ELi128ELi256ELi128ELb1ELb1ELb1ELb1ELb0ELb1EEEEEEEEEvNT_6ParamsE)
        /*14b4*/ 	.short	0x0210
        /*14b6*/ 	.short	0x0af0


	//----- nvinfo : EIATTR_SW_WAR
	.align		4
.L_248:
        /*14b8*/ 	.byte	0x04, 0x36
        /*14ba*/ 	.short	(.L_250 - .L_249)
.L_249:
        /*14bc*/ 	.word	0x00000008
.L_250:


//--------------------- .nv.info._ZN7cutlass13device_kernelIN5flash11enable_sm90INS1_16FlashAttnFwdSm90INS1_25CollectiveMainloopFwdSm90ILi2EN4cute5tupleIJNS5_1CILi1EEES8_S8_EEENS6_IJNS7_ILi128EEESA_SA_EEELi128ENS_10bfloat16_tEfNS_4arch4Sm90ELb1ELb0ELb0ELb0ELb0ELb0ELb0ELb1ELb1ELb1ELb1ELb0EEENS1_21CollectiveEpilogueFwdISB_S9_SC_SE_Li256ELb0ELb1ELb1ELb0EEENS1_19SingleTileSchedulerILb0ELb1ELb1ELi128EEEEEEEEEvNT_6ParamsE --------------------------
	.section	.nv.info._ZN7cutlass13device_kernelIN5flash11enable_sm90INS1_16FlashAttnFwdSm90INS1_25CollectiveMainloopFwdSm90ILi2EN4cute5tupleIJNS5_1CILi1EEES8_S8_EEENS6_IJNS7_ILi128EEESA_SA_EEELi128ENS_10bfloat16_tEfNS_4arch4Sm90ELb1ELb0ELb0ELb0ELb0ELb0ELb0ELb1ELb1ELb1ELb1ELb0EEENS1_21CollectiveEpilogueFwdISB_S9_SC_SE_Li256ELb0ELb1ELb1ELb0EEENS1_19SingleTileSchedulerILb0ELb1ELb1ELi128EEEEEEEEEvNT_6ParamsE,"",@"SHT_CUDA_INFO"
	.sectionflags	@""
	.align	4


	//----- nvinfo : EIATTR_CUDA_API_VERSION
	.align		4
        /*0000*/ 	.byte	0x04, 0x37
        /*0002*/ 	.short	(.L_252 - .L_251)
.L_251:
        /*0004*/ 	.word	0x00000082


	//----- nvinfo : EIATTR_KPARAM_INFO
	.align		4
.L_252:
        /*0008*/ 	.byte	0x04, 0x17
        /*000a*/ 	.short	(.L_254 - .L_253)
.L_253:
        /*000c*/ 	.word	0x00000000
        /*0010*/ 	.short	0x0000
        /*0012*/ 	.short	0x0070
        /*0014*/ 	.byte	0x00, 0xf0, 0x01, 0x28


	//----- nvinfo : EIATTR_SPARSE_MMA_MASK
	.align		4
.L_254:
        /*0018*/ 	.byte	0x03, 0x50
        /*001a*/ 	.short	0x0000


	//----- nvinfo : EIATTR_MAXREG_COUNT
	.align		4
        /*001c*/ 	.byte	0x03, 0x1b
        /*001e*/ 	.short	0x00a8


	//----- nvinfo : EIATTR_NUM_BARRIERS
	.align		4
        /*0020*/ 	.byte	0x02, 0x4c
        /*0022*/ 	.byte	0x10
	.zero		1


	//----- nvinfo : EIATTR_EXTERNS
	.align		4
        /*0024*/ 	.byte	0x04, 0x0f
        /*0026*/ 	.short	(.L_256 - .L_255)


	//   ....[0]....
	.align		4
.L_255:
        /*0028*/ 	.word	index@(__assertfail)


	//----- nvinfo : EIATTR_ANNOTATIONS
	.align		4
.L_256:
        /*002c*/ 	.byte	0x04, 0x55
        /*002e*/ 	.short	(.L_258 - .L_257)


	//   ....[0]....
.L_257:
        /* <DEDUP_REMOVED lines=12> */


	//----- nvinfo : EIATTR_MERCURY_ISA_VERSION
	.align		4
.L_258:
        /*00e0*/ 	.byte	0x03, 0x5f
        /*00e2*/ 	.short	0x0101


	//----- nvinfo : EIATTR_INT_WARP_WIDE_INSTR_OFFSETS
	.align		4
        /*00e4*/ 	.byte	0x04, 0x31
        /*00e6*/ 	.short	(.L_260 - .L_259)


	//   ....[0]....
.L_259:
        /*00e8*/ 	.word	0x00000120


	//   ....[1]....
        /*00ec*/ 	.word	0x000001c0


	//   ....[2]....
        /*00f0*/ 	.word	0x00000230


	//----- nvinfo : EIATTR_COOP_GROUP_MASK_REGIDS
	.align		4
.L_260:
        /*00f4*/ 	.byte	0x04, 0x29
        /*00f6*/ 	.short	(.L_262 - .L_261)


	//   ....[0]....
.L_261:
        /*00f8*/ 	.word	0xffffffff


	//   ....[1]....
        /*00fc*/ 	.word	0xffffffff


	//   ....[2]....
        /*0100*/ 	.word	0xffffffff


	//   ....[3]....
        /*0104*/ 	.word	0xffffffff


	//   ....[4]....
        /*0108*/ 	.word	0xffffffff


	//   ....[5]....
        /*010c*/ 	.word	0xffffffff


	//   ....[6]....
        /*0110*/ 	.word	0xffffffff


	//   ....[7]....
        /*0114*/ 	.word	0xffffffff


	//   ....[8]....
        /*0118*/ 	.word	0xffffffff


	//   ....[9]....
        /*011c*/ 	.word	0xffffffff


	//   ....[10]....
        /*0120*/ 	.word	0xffffffff


	//   ....[11]....
        /*0124*/ 	.word	0xffffffff


	//   ....[12]....
        /*0128*/ 	.word	0xffffffff


	//   ....[13]....
        /*012c*/ 	.word	0xffffffff


	//   ....[14]....
        /*0130*/ 	.word	0xffffffff


	//   ....[15]....
        /*0134*/ 	.word	0xffffffff


	//   ....[16]....
        /*0138*/ 	.word	0xffffffff


	//   ....[17]....
        /*013c*/ 	.word	0xffffffff


	//   ....[18]....
        /*0140*/ 	.word	0xffffffff


	//   ....[19]....
        /*0144*/ 	.word	0xffffffff


	//   ....[20]....
        /*0148*/ 	.word	0xffffffff


	//   ....[21]....
        /*014c*/ 	.word	0xffffffff


	//   ....[22]....
        /*0150*/ 	.word	0xffffffff


	//   ....[23]....
        /*0154*/ 	.word	0xffffffff


	//   ....[24]....
        /*0158*/ 	.word	0xffffffff


	//   ....[25]....
        /*015c*/ 	.word	0xffffffff


	//   ....[26]....
        /*0160*/ 	.word	0xffffffff


	//   ....[27]....
        /*0164*/ 	.word	0xffffffff


	//   ....[28]....
        /*0168*/ 	.word	0xffffffff


	//   ....[29]....
        /*016c*/ 	.word	0xffffffff


	//   ....[30]....
        /*0170*/ 	.word	0xffffffff


	//   ....[31]....
        /*0174*/ 	.word	0xffffffff


	//   ....[32]....
        /*0178*/ 	.word	0xffffffff


	//   ....[33]....
        /*017c*/ 	.word	0xffffffff


	//   ....[34]....
        /*0180*/ 	.word	0xffffffff


	//   ....[35]....
        /*0184*/ 	.word	0xffffffff


	//   ....[36]....
        /*0188*/ 	.word	0xffffffff


	//   ....[37]....
        /*018c*/ 	.word	0xffffffff


	//   ....[38]....
        /*0190*/ 	.word	0xffffffff


	//   ....[39]....
        /*0194*/ 	.word	0xffffffff


	//   ....[40]....
        /*0198*/ 	.word	0xffffffff


	//   ....[41]....
        /*019c*/ 	.word	0xffffffff


	//   ....[42]....
        /*01a0*/ 	.word	0xffffffff


	//   ....[43]....
        /*01a4*/ 	.word	0xffffffff


	//   ....[44]....
        /*01a8*/ 	.word	0xffffffff


	//   ....[45]....
        /*01ac*/ 	.word	0xffffffff


	//   ....[46]....
        /*01b0*/ 	.word	0xffffffff


	//   ....[47]....
        /*01b4*/ 	.word	0xffffffff


	//   ....[48]....
        /*01b8*/ 	.word	0xffffffff


	//   ....[49]....
        /*01bc*/ 	.word	0xffffffff


	//   ....[50]....
        /*01c0*/ 	.word	0xffffffff


	//   ....[51]....
        /*01c4*/ 	.word	0xffffffff


	//   ....[52]....
        /*01c8*/ 	.word	0xffffffff


	//   ....[53]....
        /*01cc*/ 	.word	0xffffffff


	//   ....[54]....
        /*01d0*/ 	.word	0xffffffff


	//   ....[55]....
        /*01d4*/ 	.word	0x0500000f


	//   ....[56]....
        /*01d8*/ 	.word	0x0500000f


	//   ....[57]....
        /*01dc*/ 	.word	0x0500000f


	//   ....[58]....
        /*01e0*/ 	.word	0x0500000f


	//   ....[59]....
        /*01e4*/ 	.word	0x0500000f


	//   ....[60]....
        /*01e8*/ 	.word	0x0500000f


	//   ....[61]....
        /*01ec*/ 	.word	0x0500000f


	//   ....[62]....
        /*01f0*/ 	.word	0x0500000f


	//   ....[63]....
        /*01f4*/ 	.word	0x0500000f


	//   ....[64]....
        /*01f8*/ 	.word	0x0500000f


	//   ....[65]....
        /*01fc*/ 	.word	0x0500000f


	//   ....[66]....
        /*0200*/ 	.word	0x0500000f


	//   ....[67]....
        /*0204*/ 	.word	0x0500000f


	//   ....[68]....
        /*0208*/ 	.word	0x0500000f


	//   ....[69]....
        /*020c*/ 	.word	0x0500000f


	//   ....[70]....
        /*0210*/ 	.word	0x0500000f


	//   ....[71]....
        /*0214*/ 	.word	0x0500000f


	//   ....[72]....
        /*0218*/ 	.word	0x0500000f


	//----- nvinfo : EIATTR_COOP_GROUP_INSTR_OFFSETS
	.align		4
.L_262:
        /*021c*/ 	.byte	0x04, 0x28
        /*021e*/ 	.short	(.L_264 - .L_263)


	//   ....[0]....
.L_263:
        /*0220*/ 	.word	0x00000060


	//   ....[1]....
        /*0224*/ 	.word	0x00000130


	//   ....[2]....
        /*0228*/ 	.word	0x000001e0


	//   ....[3]....
        /*022c*/ 	.word	0x000003a0


	//   ....[4]....
        /*0230*/ 	.word	0x00000500


	//   ....[5]....
        /*0234*/ 	.word	0x00000620


	//   ....[6]....
        /*0238*/ 	.word	0x00000780


	//   ....[7]....
        /*023c*/ 	.word	0x00001170


	//   ....[8]....
        /*0240*/ 	.word	0x00001a00


	//   ....[9]....
        /*0244*/ 	.word	0x00001a40


	//   ....[10]....
        /*0248*/ 	.word	0x00002280


	//   ....[11]....
        /*024c*/ 	.word	0x00002340


	//   ....[12]....
        /*0250*/ 	.word	0x00002c00


	//   ....[13]....
        /*0254*/ 	.word	0x00002c50


	//   ....[14]....
        /*0258*/ 	.word	0x00003f40


	//   ....[15]....
        /*025c*/ 	.word	0x000046d0


	//   ....[16]....
        /*0260*/ 	.word	0x00004710


	//   ....[17]....
        /*0264*/ 	.word	0x00004730


	//   ....[18]....
        /*0268*/ 	.word	0x00004e10


	//   ....[19]....
        /*026c*/ 	.word	0x00004fe0


	//   ....[20]....
        /*0270*/ 	.word	0x00006a20


	//   ....[21]....
        /*0274*/ 	.word	0x00006a50


	//   ....[22]....
        /*0278*/ 	.word	0x00006d10


	//   ....[23]....
        /*027c*/ 	.word	0x00006d60


	//   ....[24]....
        /*0280*/ 	.word	0x00008320


	//   ....[25]....
        /*0284*/ 	.word	0x00008350


	//   ....[26]....
        /*0288*/ 	.word	0x00008420


	//   ....[27]....
        /*028c*/ 	.word	0x00008430


	//   ....[28]....
        /*0290*/ 	.word	0x00009310


	//   ....[29]....
        /*0294*/ 	.word	0x00009350


	//   ....[30]....
        /*0298*/ 	.word	0x00009380


	//   ....[31]....
        /*029c*/ 	.word	0x000093b0


	//   ....[32]....
        /*02a0*/ 	.word	0x000093c0


	//   ....[33]....
        /*02a4*/ 	.word	0x000093f0


	//   ....[34]....
        /*02a8*/ 	.word	0x00009a50


	//   ....[35]....
        /*02ac*/ 	.word	0x00009a60


	//   ....[36]....
        /*02b0*/ 	.word	0x0000a460


	//   ....[37]....
        /*02b4*/ 	.word	0x0000af70


	//   ....[38]....
        /*02b8*/ 	.word	0x0000b890


	//   ....[39]....
        /*02bc*/ 	.word	0x0000b8c0


	//   ....[40]....
        /*02c0*/ 	.word	0x0000b8f0


	//   ....[41]....
        /*02c4*/ 	.word	0x0000b9a0


	//   ....[42]....
        /*02c8*/ 	.word	0x0000b9c0


	//   ....[43]....
        /*02cc*/ 	.word	0x0000b9f0


	//   ....[44]....
        /*02d0*/ 	.word	0x0000ba70


	//   ....[45]....
        /*02d4*/ 	.word	0x0000baa0


	//   ....[46]....
        /*02d8*/ 	.word	0x0000bb00


	//   ....[47]....
        /*02dc*/ 	.word	0x0000bb30


	//   ....[48]....
        /*02e0*/ 	.word	0x0000bba0


	//   ....[49]....
        /*02e4*/ 	.word	0x0000bbd0


	//   ....[50]....
        /*02e8*/ 	.word	0x0000bc40


	//   ....[51]....
        /*02ec*/ 	.word	0x0000bc70


	//   ....[52]....
        /*02f0*/ 	.word	0x0000bcf0


	//   ....[53]....
        /*02f4*/ 	.word	0x0000bd30


	//   ....[54]....
        /*02f8*/ 	.word	0x0000dce0


	//   ....[55]....
        /*02fc*/ 	.word	0x0000e240


	//   ....[56]....
        /*0300*/ 	.word	0x0000e3b0


	//   ....[57]....
        /*0304*/ 	.word	0x0000e410


	//   ....[58]....
        /*0308*/ 	.word	0x0000e4b0


	//   ....[59]....
        /*030c*/ 	.word	0x0000e5a0


	//   ....[60]....
        /*0310*/ 	.word	0x0000e630


	//   ....[61]....
        /*0314*/ 	.word	0x0000e710


	//   ....[62]....
        /*0318*/ 	.word	0x0000e780


	//   ....[63]....
        /*031c*/ 	.word	0x0000e860


	//   ....[64]....
        /*0320*/ 	.word	0x0000e8d0


	//   ....[65]....
        /*0324*/ 	.word	0x0000e9b0


	//   ....[66]....
        /*0328*/ 	.word	0x0000ea20


	//   ....[67]....
        /*032c*/ 	.word	0x0000eb00


	//   ....[68]....
        /*0330*/ 	.word	0x0000eb70


	//   ....[69]....
        /*0334*/ 	.word	0x0000ec40


	//   ....[70]....
        /*0338*/ 	.word	0x0000ecb0


	//   ....[71]....
        /*033c*/ 	.word	0x0000ed60


	//   ....[72]....
        /*0340*/ 	.word	0x0000f160


	//----- nvinfo : EIATTR_REG_RECONFIG
	.align		4
.L_264:
        /*0344*/ 	.byte	0x01, 0x54
	.zero		2


	//----- nvinfo : EIATTR_SYSCALL_OFFSETS
	.align		4
        /*0348*/ 	.byte	0x04, 0x46
        /*034a*/ 	.short	(.L_266 - .L_265)


	//   ....[0]....
.L_265:
        /*034c*/ 	.word	0x00001330


	//   ....[1]....
        /*0350*/ 	.word	0x0000ac00


	//   ....[2]....
        /*0354*/ 	.word	0x0000ad40


	//   ....[3]....
        /*0358*/ 	.word	0x0000ae30


	//   ....[4]....
        /*035c*/ 	.word	0x0000b4f0


	//----- nvinfo : EIATTR_MBARRIER_INSTR_OFFSETS
	.align		4
.L_266:
        /*0360*/ 	.byte	0x04, 0x39
        /*0362*/ 	.short	(.L_268 - .L_267)


	//   ....[0]....
.L_267:
        /*0364*/ 	.word	0x00000250
        /*0368*/ 	.word	0x000000ff
        /*036c*/ 	.word	0x00028800
        /*0370*/ 	.short	0x0100
        /*0372*/ 	.byte	0x08
	.zero		1


	//   ....[1]....
        /*0374*/ 	.word	0x00000260
        /*0378*/ 	.word	0x000000ff
        /*037c*/ 	.word	0x00028820
        /*0380*/ 	.short	0x0100
        /*0382*/ 	.byte	0x08
	.zero		1


	//   ....[2]....
        /*0384*/ 	.word	0x00000350
        /*0388*/ 	.word	0x000000ff
        /*038c*/ 	.word	0x00028830
        /*0390*/ 	.short	0x0100
        /*0392*/ 	.byte	0x08
	.zero		1


	//   ....[3]....
        /*0394*/ 	.word	0x00000360
        /*0398*/ 	.word	0x000000ff
        /*039c*/ 	.word	0x00028840
        /*03a0*/ 	.short	0x0100
        /*03a2*/ 	.byte	0x08
	.zero		1


	//   ....[4]....
        /*03a4*/ 	.word	0x00000370
        /*03a8*/ 	.word	0x000000ff
        /*03ac*/ 	.word	0x00028838
        /*03b0*/ 	.short	0x0100
        /*03b2*/ 	.byte	0x08
	.zero		1


	//   ....[5]....
        /*03b4*/ 	.word	0x00000380
        /*03b8*/ 	.word	0x000000ff
        /*03bc*/ 	.word	0x00028848
        /*03c0*/ 	.short	0x0100
        /*03c2*/ 	.byte	0x08
	.zero		1


	//   ....[6]....
        /*03c4*/ 	.word	0x000004b0
        /*03c8*/ 	.word	0x000000ff
        /*03cc*/ 	.word	0x00028850
        /*03d0*/ 	.short	0x0100
        /*03d2*/ 	.byte	0x08
	.zero		1


	//   ....[7]....
        /*03d4*/ 	.word	0x000004c0
        /*03d8*/ 	.word	0x000000ff
        /*03dc*/ 	.word	0x00028860
        /*03e0*/ 	.short	0x0100
        /*03e2*/ 	.byte	0x08
	.zero		1


	//   ....[8]....
        /*03e4*/ 	.word	0x000004d0
        /*03e8*/ 	.word	0x000000ff
        /*03ec*/ 	.word	0x00028858
        /*03f0*/ 	.short	0x0100
        /*03f2*/ 	.byte	0x08
	.zero		1


	//   ....[9]....
        /*03f4*/ 	.word	0x000004e0
        /*03f8*/ 	.word	0x000000ff
        /*03fc*/ 	.word	0x00028868
        /*0400*/ 	.short	0x0100
        /*0402*/ 	.byte	0x08
	.zero		1


	//   ....[10]....
        /*0404*/ 	.word	0x000005d0
        /*0408*/ 	.word	0x000000ff
        /*040c*/ 	.word	0x00028870
        /*0410*/ 	.short	0x0100
        /*0412*/ 	.byte	0x06
	.zero		1


	//   ....[11]....
        /*0414*/ 	.word	0x000005e0
        /*0418*/ 	.word	0x000000ff
        /*041c*/ 	.word	0x00028880
        /*0420*/ 	.short	0x0100
        /*0422*/ 	.byte	0x06
	.zero		1


	//   ....[12]....
        /*0424*/ 	.word	0x000005f0
        /*0428*/ 	.word	0x000000ff
        /*042c*/ 	.word	0x00028878
        /*0430*/ 	.short	0x0100
        /*0432*/ 	.byte	0x06
	.zero		1


	//   ....[13]....
        /*0434*/ 	.word	0x00000600
        /*0438*/ 	.word	0x000000ff
        /*043c*/ 	.word	0x00028888
        /*0440*/ 	.short	0x0100
        /*0442*/ 	.byte	0x06
	.zero		1


	//   ....[14]....
        /*0444*/ 	.word	0x00000730
        /*0448*/ 	.word	0x000000ff
        /*044c*/ 	.word	0x00028890
        /*0450*/ 	.short	0x0100
        /*0452*/ 	.byte	0x08
	.zero		1


	//   ....[15]....
        /*0454*/ 	.word	0x00000740
        /*0458*/ 	.word	0x000000ff
        /*045c*/ 	.word	0x000288a0
        /*0460*/ 	.short	0x0100
        /*0462*/ 	.byte	0x08
	.zero		1


	//   ....[16]....
        /*0464*/ 	.word	0x00000750
        /*0468*/ 	.word	0x000000ff
        /*046c*/ 	.word	0x00028898
        /*0470*/ 	.short	0x0100
        /*0472*/ 	.byte	0x08
	.zero		1


	//   ....[17]....
        /*0474*/ 	.word	0x00000760
        /*0478*/ 	.word	0x000000ff
        /*047c*/ 	.word	0x000288a8
        /*0480*/ 	.short	0x0100
        /*0482*/ 	.byte	0x08
	.zero		1


	//   ....[18]....
        /*0484*/ 	.word	0x00000890
        /*0488*/ 	.word	0x000000ff
        /*048c*/ 	.word	0x000288b0
        /*0490*/ 	.short	0x0100
        /*0492*/ 	.byte	0x08
	.zero		1


	//   ....[19]....
        /*0494*/ 	.word	0x000008a0
        /*0498*/ 	.word	0x000000ff
        /*049c*/ 	.word	0x000288c0
        /*04a0*/ 	.short	0x0100
        /*04a2*/ 	.byte	0x08
	.zero		1


	//   ....[20]....
        /*04a4*/ 	.word	0x000008b0
        /*04a8*/ 	.word	0x000000ff
        /*04ac*/ 	.word	0x000288b8
        /*04b0*/ 	.short	0x0100
        /*04b2*/ 	.byte	0x08
	.zero		1


	//   ....[21]....
        /*04b4*/ 	.word	0x000008c0
        /*04b8*/ 	.word	0x000000ff
        /*04bc*/ 	.word	0x000288c8
        /*04c0*/ 	.short	0x0100
        /*04c2*/ 	.byte	0x08
	.zero		1


	//   ....[22]....
        /*04c4*/ 	.word	0x00001360
        /*04c8*/ 	.word	0x000000ff
        /*04cc*/ 	.word	0x00028800
        /*04d0*/ 	.short	0x010a
        /*04d2*/ 	.byte	0x24
	.zero		1


	//   ....[23]....
        /*04d4*/ 	.word	0x000013c0
        /*04d8*/ 	.word	0x000000ff
        /*04dc*/ 	.word	0x00028830
        /*04e0*/ 	.short	0x010a
        /*04e2*/ 	.byte	0x24
	.zero		1


	//   ....[24]....
        /*04e4*/ 	.word	0x00001450
        /*04e8*/ 	.word	0x000000ff
        /*04ec*/ 	.word	0x00028830
        /*04f0*/ 	.short	0x010a
        /*04f2*/ 	.byte	0x24
	.zero		1


	//   ....[25]....
        /*04f4*/ 	.word	0x00002fa0
        /*04f8*/ 	.word	0x00000006
        /*04fc*/ 	.word	0x00000000
        /*0500*/ 	.short	0x0101
        /*0502*/ 	.byte	0x3f
	.zero		1


	//   ....[26]....
        /*0504*/ 	.word	0x00003a60
        /*0508*/ 	.word	0x000000ff
        /*050c*/ 	.word	0x00028830
        /*0510*/ 	.short	0x010a
        /*0512*/ 	.byte	0x07
	.zero		1


	//   ....[27]....
        /*0514*/ 	.word	0x00003aa0
        /*0518*/ 	.word	0x000000ff
        /*051c*/ 	.word	0x00028830
        /*0520*/ 	.short	0x010a
        /*0522*/ 	.byte	0x07
	.zero		1


	//   ....[28]....
        /*0524*/ 	.word	0x00003dd0
        /*0528*/ 	.word	0x000000ff
        /*052c*/ 	.word	0x00028850
        /*0530*/ 	.short	0x010a
        /*0532*/ 	.byte	0x07
	.zero		1


	//   ....[29]....
        /*0534*/ 	.word	0x00003e10
        /*0538*/ 	.word	0x000000ff
        /*053c*/ 	.word	0x00028850
        /*0540*/ 	.short	0x010a
        /*0542*/ 	.byte	0x07
	.zero		1


	//   ....[30]....
        /*0544*/ 	.word	0x00005550
        /*0548*/ 	.word	0x0000002b
        /*054c*/ 	.word	0x00000000
        /*0550*/ 	.short	0x0101
        /*0552*/ 	.byte	0x3f
	.zero		1


	//   ....[31]....
        /*0554*/ 	.word	0x000056c0
        /*0558*/ 	.word	0x0000002d
        /*055c*/ 	.word	0x00000000
        /*0560*/ 	.short	0x0101
        /*0562*/ 	.byte	0x3f
	.zero		1


	//   ....[32]....
        /*0564*/ 	.word	0x00006390
        /*0568*/ 	.word	0x000000ff
        /*056c*/ 	.word	0x00028830
        /*0570*/ 	.short	0x010a
        /*0572*/ 	.byte	0x07
	.zero		1


	//   ....[33]....
        /*0574*/ 	.word	0x000063d0
        /*0578*/ 	.word	0x000000ff
        /*057c*/ 	.word	0x00028830
        /*0580*/ 	.short	0x010a
        /*0582*/ 	.byte	0x07
	.zero		1


	//   ....[34]....
        /*0584*/ 	.word	0x000066f0
        /*0588*/ 	.word	0x000000ff
        /*058c*/ 	.word	0x00028850
        /*0590*/ 	.short	0x010a
        /*0592*/ 	.byte	0x07
	.zero		1


	//   ....[35]....
        /*0594*/ 	.word	0x00006730
        /*0598*/ 	.word	0x000000ff
        /*059c*/ 	.word	0x00028850
        /*05a0*/ 	.short	0x010a
        /*05a2*/ 	.byte	0x07
	.zero		1


	//   ....[36]....
        /*05a4*/ 	.word	0x00007890
        /*05a8*/ 	.word	0x0000001b
        /*05ac*/ 	.word	0x00000000
        /*05b0*/ 	.short	0x0101
        /*05b2*/ 	.byte	0x3f
	.zero		1


	//   ....[37]....
        /*05b4*/ 	.word	0x00007930
        /*05b8*/ 	.word	0x0000001f
        /*05bc*/ 	.word	0x00000000
        /*05c0*/ 	.short	0x0101
        /*05c2*/ 	.byte	0x3f
	.zero		1


	//   ....[38]....
        /*05c4*/ 	.word	0x00008290
        /*05c8*/ 	.word	0x000000ff
        /*05cc*/ 	.word	0x00028850
        /*05d0*/ 	.short	0x010a
        /*05d2*/ 	.byte	0x05
	.zero		1


	//   ....[39]....
        /*05d4*/ 	.word	0x000082d0
        /*05d8*/ 	.word	0x000000ff
        /*05dc*/ 	.word	0x00028850
        /*05e0*/ 	.short	0x010a
        /*05e2*/ 	.byte	0x05
	.zero		1


	//   ....[40]....
        /*05e4*/ 	.word	0x00008790
        /*05e8*/ 	.word	0x0000000c
        /*05ec*/ 	.word	0x00000000
        /*05f0*/ 	.short	0x0101
        /*05f2*/ 	.byte	0x3f
	.zero		1


	//   ....[41]....
        /*05f4*/ 	.word	0x000093d0
        /*05f8*/ 	.word	0x000000ff
        /*05fc*/ 	.word	0x00000000
        /*0600*/ 	.short	0x0101
        /*0602*/ 	.byte	0x04
	.zero		1


	//   ....[42]....
        /*0604*/ 	.word	0x0000b180
        /*0608*/ 	.word	0x000000ff
        /*060c*/ 	.word	0x00028840
        /*0610*/ 	.short	0x010a
        /*0612*/ 	.byte	0x26
	.zero		1


	//   ....[43]....
        /*0614*/ 	.word	0x0000be20
        /*0618*/ 	.word	0x000000ff
        /*061c*/ 	.word	0x00028800
        /*0620*/ 	.short	0x0107
        /*0622*/ 	.byte	0x26
	.zero		1


	//   ....[44]....
        /*0624*/ 	.word	0x0000be90
        /*0628*/ 	.word	0x000000ff
        /*062c*/ 	.word	0x00028800
        /*0630*/ 	.short	0x0101
        /*0632*/ 	.byte	0x26
	.zero		1


	//   ....[45]....
        /*0634*/ 	.word	0x0000beb0
        /*0638*/ 	.word	0x000000ff
        /*063c*/ 	.word	0x00028820
        /*0640*/ 	.short	0x010a
        /*0642*/ 	.byte	0x26
	.zero		1


	//   ....[46]....
        /*0644*/ 	.word	0x0000c290
        /*0648*/ 	.word	0x000000ff
        /*064c*/ 	.word	0x00028848
        /*0650*/ 	.short	0x010a
        /*0652*/ 	.byte	0x26
	.zero		1


	//   ....[47]....
        /*0654*/ 	.word	0x0000c550
        /*0658*/ 	.word	0x000000ff
        /*065c*/ 	.word	0x00028860
        /*0660*/ 	.short	0x010a
        /*0662*/ 	.byte	0x26
	.zero		1


	//   ....[48]....
        /*0664*/ 	.word	0x0000ca50
        /*0668*/ 	.word	0x000000ff
        /*066c*/ 	.word	0x00028840
        /*0670*/ 	.short	0x010a
        /*0672*/ 	.byte	0x26
	.zero		1


	//   ....[49]....
        /*0674*/ 	.word	0x0000cd30
        /*0678*/ 	.word	0x000000ff
        /*067c*/ 	.word	0x00028868
        /*0680*/ 	.short	0x010a
        /*0682*/ 	.byte	0x26
	.zero		1


	//   ....[50]....
        /*0684*/ 	.word	0x0000d280
        /*0688*/ 	.word	0x000000ff
        /*068c*/ 	.word	0x00028848
        /*0690*/ 	.short	0x010a
        /*0692*/ 	.byte	0x26
	.zero		1


	//   ....[51]....
        /*0694*/ 	.word	0x0000d540
        /*0698*/ 	.word	0x000000ff
        /*069c*/ 	.word	0x00028860
        /*06a0*/ 	.short	0x010a
        /*06a2*/ 	.byte	0x26
	.zero		1


	//   ....[52]....
        /*06a4*/ 	.word	0x0000d8e0
        /*06a8*/ 	.word	0x00000003
        /*06ac*/ 	.word	0x00028860
        /*06b0*/ 	.short	0x010a
        /*06b2*/ 	.byte	0x3f
	.zero		1


	//   ....[53]....
        /*06b4*/ 	.word	0x0000dc70
        /*06b8*/ 	.word	0x00000002
        /*06bc*/ 	.word	0x00028820
        /*06c0*/ 	.short	0x010a
        /*06c2*/ 	.byte	0x3f
	.zero		1


	//   ....[54]....
        /*06c4*/ 	.word	0x0000ddf0
        /*06c8*/ 	.word	0x00000006
        /*06cc*/ 	.word	0x00000000
        /*06d0*/ 	.short	0x010a
        /*06d2*/ 	.byte	0x3f
	.zero		1


	//   ....[55]....
        /*06d4*/ 	.word	0x0000de60
        /*06d8*/ 	.word	0x00000003
        /*06dc*/ 	.word	0x00000000
        /*06e0*/ 	.short	0x010a
        /*06e2*/ 	.byte	0x3f
	.zero		1


	//   ....[56]....
        /*06e4*/ 	.word	0x0000dec0
        /*06e8*/ 	.word	0x00000000
        /*06ec*/ 	.word	0x00000000
        /*06f0*/ 	.short	0x010a
        /*06f2*/ 	.byte	0x3f
	.zero		1


	//   ....[57]....
        /*06f4*/ 	.word	0x0000def0
        /*06f8*/ 	.word	0x00000003
        /*06fc*/ 	.word	0x00000000
        /*0700*/ 	.short	0x010a
        /*0702*/ 	.byte	0x3f
	.zero		1


	//   ....[58]....
        /*0704*/ 	.word	0x0000df60
        /*0708*/ 	.word	0x00000000
        /*070c*/ 	.word	0x00028800
        /*0710*/ 	.short	0x010a
        /*0712*/ 	.byte	0x3f
	.zero		1


	//   ....[59]....
        /*0714*/ 	.word	0x0000dfc0
        /*0718*/ 	.word	0x00000000
        /*071c*/ 	.word	0x00028830
        /*0720*/ 	.short	0x010a
        /*0722*/ 	.byte	0x3f
	.zero		1


	//   ....[60]....
        /*0724*/ 	.word	0x0000e020
        /*0728*/ 	.word	0x00000009
        /*072c*/ 	.word	0x00028830
        /*0730*/ 	.short	0x010a
        /*0732*/ 	.byte	0x3f
	.zero		1


	//   ....[61]....
        /*0734*/ 	.word	0x0000e080
        /*0738*/ 	.word	0x00000009
        /*073c*/ 	.word	0x00028850
        /*0740*/ 	.short	0x010a
        /*0742*/ 	.byte	0x3f
	.zero		1


	//   ....[62]....
        /*0744*/ 	.word	0x0000e0e0
        /*0748*/ 	.word	0x00000009
        /*074c*/ 	.word	0x00028830
        /*0750*/ 	.short	0x010a
        /*0752*/ 	.byte	0x3f
	.zero		1


	//   ....[63]....
        /*0754*/ 	.word	0x0000e140
        /*0758*/ 	.word	0x00000009
        /*075c*/ 	.word	0x00028850
        /*0760*/ 	.short	0x010a
        /*0762*/ 	.byte	0x3f
	.zero		1


	//   ....[64]....
        /*0764*/ 	.word	0x0000e1a0
        /*0768*/ 	.word	0x00000003
        /*076c*/ 	.word	0x00028850
        /*0770*/ 	.short	0x010a
        /*0772*/ 	.byte	0x3f
	.zero		1


	//   ....[65]....
        /*0774*/ 	.word	0x0000e300
        /*0778*/ 	.word	0x00000003
        /*077c*/ 	.word	0x00028840
        /*0780*/ 	.short	0x010a
        /*0782*/ 	.byte	0x3f
	.zero		1


	//   ....[66]....
        /*0784*/ 	.word	0x0000eda0
        /*0788*/ 	.word	0x00000003
        /*078c*/ 	.word	0x00028820
        /*0790*/ 	.short	0x010a
        /*0792*/ 	.byte	0x3f
	.zero		1


	//   ....[67]....
        /*0794*/ 	.word	0x0000ee00
        /*0798*/ 	.word	0x00000003
        /*079c*/ 	.word	0x00028848
        /*07a0*/ 	.short	0x010a
        /*07a2*/ 	.byte	0x3f
	.zero		1


	//   ....[68]....
        /*07a4*/ 	.word	0x0000ee60
        /*07a8*/ 	.word	0x00000003
        /*07ac*/ 	.word	0x00028860
        /*07b0*/ 	.short	0x010a
        /*07b2*/ 	.byte	0x3f
	.zero		1


	//   ....[69]....
        /*07b4*/ 	.word	0x0000eec0
        /*07b8*/ 	.word	0x00000003
        /*07bc*/ 	.word	0x00028840
        /*07c0*/ 	.short	0x010a
        /*07c2*/ 	.byte	0x3f
	.zero		1


	//   ....[70]....
        /*07c4*/ 	.word	0x0000ef20
        /*07c8*/ 	.word	0x00000003
        /*07cc*/ 	.word	0x00028868
        /*07d0*/ 	.short	0x010a
        /*07d2*/ 	.byte	0x3f
	.zero		1


	//   ....[71]....
        /*07d4*/ 	.word	0x0000ef80
        /*07d8*/ 	.word	0x00000003
        /*07dc*/ 	.word	0x00028848
        /*07e0*/ 	.short	0x010a
        /*07e2*/ 	.byte	0x3f
	.zero		1


	//   ....[72]....
        /*07e4*/ 	.word	0x0000efe0
        /*07e8*/ 	.word	0x00000003
        /*07ec*/ 	.word	0x00028860
        /*07f0*/ 	.short	0x010a
        /*07f2*/ 	.byte	0x3f
	.zero		1


	//   ....[73]....
        /*07f4*/ 	.word	0x0000f030
        /*07f8*/ 	.word	0x00000003
        /*07fc*/ 	.word	0x00028860
        /*0800*/ 	.short	0x010a
        /*0802*/ 	.byte	0x3f
	.zero		1


	//   ....[74]....
        /*0804*/ 	.word	0x0000f080
        /*0808*/ 	.word	0x00000002
        /*080c*/ 	.word	0x00028820
        /*0810*/ 	.short	0x010a
        /*0812*/ 	.byte	0x3f
	.zero		1


	//   ....[75]....
        /*0814*/ 	.word	0x0000f220
        /*0818*/ 	.word	0x00000006
        /*081c*/ 	.word	0x00000000
        /*0820*/ 	.short	0x010a
        /*0822*/ 	.byte	0x3f
	.zero		1


	//   ....[76]....
        /*0824*/ 	.word	0x0000f270
        /*0828*/ 	.word	0x00000003
        /*082c*/ 	.word	0x00000000
        /*0830*/ 	.short	0x010a
        /*0832*/ 	.byte	0x3f
	.zero		1


	//   ....[77]....
        /*0834*/ 	.word	0x0000f2c0
        /*0838*/ 	.word	0x00000000
        /*083c*/ 	.word	0x00000000
        /*0840*/ 	.short	0x010a
        /*0842*/ 	.byte	0x3f
	.zero		1


	//----- nvinfo : EIATTR_NUM_MBARRIERS
	.align		4
.L_268:
        /*0844*/ 	.byte	0x03, 0x38
        /*0846*/ 	.short	0x0016


	//----- nvinfo : EIATTR_EXIT_INSTR_OFFSETS
	.align		4
        /*0848*/ 	.byte	0x04, 0x1c
        /*084a*/ 	.short	(.L_270 - .L_269)


	//   ....[0]....
.L_269:
        /*084c*/ 	.word	0x0000df40


	//----- nvinfo : EIATTR_MAX_THREADS
	.align		4
.L_270:
        /*0850*/ 	.byte	0x04, 0x05
        /*0852*/ 	.short	(.L_272 - .L_271)
.L_271:
        /*0854*/ 	.word	0x00000180
        /*0858*/ 	.word	0x00000001
        /*085c*/ 	.word	0x00000001


	//----- nvinfo : EIATTR_CRS_STACK_SIZE
	.align		4
.L_272:
        /*0860*/ 	.byte	0x04, 0x1e
        /*0862*/ 	.short	(.L_274 - .L_273)
.L_273:
        /*0864*/ 	.word	0x00000000


	//----- nvinfo : EIATTR_CBANK_PARAM_SIZE
	.align		4
.L_274:
        /*0868*/ 	.byte	0x03, 0x19
        /*086a*/ 	.short	0x0a70


	//----- nvinfo : EIATTR_PARAM_CBANK
	.align		4
        /*086c*/ 	.byte	0x04, 0x0a
        /*086e*/ 	.short	(.L_276 - .L_275)
	.align		4
.L_275:
        /*0870*/ 	.word	index@(.nv.constant0._ZN7cutlass13device_kernelIN5flash11enable_sm90INS1_16FlashAttnFwdSm90INS1_25CollectiveMainloopFwdSm90ILi2EN4cute5tupleIJNS5_1CILi1EEES8_S8_EEENS6_IJNS7_ILi128EEESA_SA_EEELi128ENS_10bfloat16_tEfNS_4arch4Sm90ELb1ELb0ELb0ELb0ELb0ELb0ELb0ELb1ELb1ELb1ELb1ELb0EEENS1_21CollectiveEpilogueFwdISB_S9_SC_SE_Li256ELb0ELb1ELb1ELb0EEENS1_19SingleTileSchedulerILb0ELb1ELb1ELi128EEEEEEEEEvNT_6ParamsE)
        /*0874*/ 	.short	0x0210
        /*0876*/ 	.short	0x0a70


	//----- nvinfo : EIATTR_SW_WAR
	.align		4
.L_276:
        /*0878*/ 	.byte	0x04, 0x36
        /*087a*/ 	.short	(.L_278 - .L_277)
.L_277:
        /*087c*/ 	.word	0x00000008
.L_278:


//--------------------- .nv.info._ZN7cutlass13device_kernelIN5flash11enable_sm90INS1_16FlashAttnFwdSm90INS1_25CollectiveMainloopFwdSm90ILi2EN4cute5tupleIJNS5_1CILi1EEES8_S8_EEENS6_IJNS7_ILi128EEESA_SA_EEELi128ENS_10bfloat16_tEfNS_4arch4Sm90ELb1ELb0ELb0ELb1ELb0ELb0ELb0ELb1ELb1ELb1ELb1ELb0EEENS1_21CollectiveEpilogueFwdISB_S9_SC_SE_Li256ELb1ELb1ELb1ELb0EEENS1_36VarlenDynamicPersistentTileSchedulerILi128ELi128ELi256ELi128ELb1ELb1ELb1ELb1ELb1ELb1EEEEEEEEEvNT_6ParamsE --------------------------
	.section	.nv.info._ZN7cutlass13device_kernelIN5flash11enable_sm90INS1_16FlashAttnFwdSm90INS1_25CollectiveMainloopFwdSm90ILi2EN4cute5tupleIJNS5_1CILi1EEES8_S8_EEENS6_IJNS7_ILi128EEESA_SA_EEELi128ENS_10bfloat16_tEfNS_4arch4Sm90ELb1ELb0ELb0ELb1ELb0ELb0ELb0ELb1ELb1ELb1ELb1ELb0EEENS1_21CollectiveEpilogueFwdISB_S9_SC_SE_Li256ELb1ELb1ELb1ELb0EEENS1_36VarlenDynamicPersistentTileSchedulerILi128ELi128ELi256ELi128ELb1ELb1ELb1ELb1ELb1ELb1EEEEEEEEEvNT_6ParamsE,"",@"SHT_CUDA_INFO"
	.sectionflags	@""
	.align	4


	//----- nvinfo : EIATTR_CUDA_API_VERSION
	.align		4
        /*0000*/ 	.byte	0x04, 0x37
        /*0002*/ 	.short	(.L_280 - .L_279)
.L_279:
        /*0004*/ 	.word	0x00000082


	//----- nvinfo : EIATTR_KPARAM_INFO
	.align		4
.L_280:
        /*0008*/ 	.byte	0x04, 0x17
        /*000a*/ 	.short	(.L_282 - .L_281)
.L_281:
        /*000c*/ 	.word	0x00000000
        /*0010*/ 	.short	0x0000
        /*0012*/ 	.short	0x0070
        /*0014*/ 	.byte	0x00, 0xf0, 0x01, 0x2a


	//----- nvinfo : EIATTR_SPARSE_MMA_MASK
	.align		4
.L_282:
        /*0018*/ 	.byte	0x03, 0x50
        /*001a*/ 	.short	0x0000


	//----- nvinfo : EIATTR_MAXREG_COUNT
	.align		4
        /*001c*/ 	.byte	0x03, 0x1b
        /*001e*/ 	.short	0x00a8


	//----- nvinfo : EIATTR_NUM_BARRIERS
	.align		4
        /*0020*/ 	.byte	0x02, 0x4c
        /*0022*/ 	.byte	0x10
	.zero		1


	//----- nvinfo : EIATTR_EXTERNS
	.align		4
        /*0024*/ 	.byte	0x04, 0x0f
        /*0026*/ 	.short	(.L_284 - .L_283)


	//   ....[0]....
	.align		4
.L_283:
        /*0028*/ 	.word	index@(__assertfail)


	//----- nvinfo : EIATTR_ANNOTATIONS
	.align		4
.L_284:
        /*002c*/ 	.byte	0x04, 0x55
        /*002e*/ 	.short	(.L_286 - .L_285)


	//   ....[0]....
.L_285:
        /* <DEDUP_REMOVED lines=71> */


	//----- nvinfo : EIATTR_MERCURY_ISA_VERSION
	.align		4
.L_286:
        /*0490*/ 	.byte	0x03, 0x5f
        /*0492*/ 	.short	0x0101


	//----- nvinfo : EIATTR_UNUSED_LOAD_BYTE_OFFSET
	.align		4
        /*0494*/ 	.byte	0x04, 0x44
        /*0496*/ 	.short	(.L_288 - .L_287)


	//   ....[0]....
.L_287:
        /*0498*/ 	.word	0x00000a40
        /*049c*/ 	.word	0x0000fff0


	//   ....[1]....
        /*04a0*/ 	.word	0x000095a0
        /*04a4*/ 	.word	0x0000fff0


	//----- nvinfo : EIATTR_INT_WARP_WIDE_INSTR_OFFSETS
	.align		4
.L_288:
        /*04a8*/ 	.byte	0x04, 0x31
        /*04aa*/ 	.short	(.L_290 - .L_289)


	//   ....[0]....
.L_289:
        /*04ac*/ 	.word	0x00000130


	//   ....[1]....
        /*04b0*/ 	.word	0x00000170


	//   ....[2]....
        /*04b4*/ 	.word	0x000001e0


	//   ....[3]....
        /*04b8*/ 	.word	0x0000df90


	//   ....[4]....
        /*04bc*/ 	.word	0x0000e020


	//   ....[5]....
        /*04c0*/ 	.word	0x00011680


	//   ....[6]....
        /*04c4*/ 	.word	0x00011710


	//----- nvinfo : EIATTR_COOP_GROUP_MASK_REGIDS
	.align		4
.L_290:
        /*04c8*/ 	.byte	0x04, 0x29
        /*04ca*/ 	.short	(.L_292 - .L_291)


	//   ....[0]....
.L_291:
        /*04cc*/ 	.word	0xffffffff


	//   ....[1]....
        /*04d0*/ 	.word	0xffffffff


	//   ....[2]....
        /*04d4*/ 	.word	0xffffffff


	//   ....[3]....
        /*04d8*/ 	.word	0xffffffff


	//   ....[4]....
        /*04dc*/ 	.word	0xffffffff


	//   ....[5]....
        /*04e0*/ 	.word	0xffffffff


	//   ....[6]....
        /*04e4*/ 	.word	0xffffffff


	//   ....[7]....
        /*04e8*/ 	.word	0xffffffff


	//   ....[8]....
        /*04ec*/ 	.word	0xffffffff


	//   ....[9]....
        /*04f0*/ 	.word	0xffffffff


	//   ....[10]....
        /*04f4*/ 	.word	0xffffffff


	//   ....[11]....
        /*04f8*/ 	.word	0xffffffff


	//   ....[12]....
        /*04fc*/ 	.word	0xffffffff


	//   ....[13]....
        /*0500*/ 	.word	0xffffffff


	//   ....[14]....
        /*0504*/ 	.word	0xffffffff


	//   ....[15]....
        /*0508*/ 	.word	0xffffffff


	//   ....[16]....
        /*050c*/ 	.word	0xffffffff


	//   ....[17]....
        /*0510*/ 	.word	0xffffffff


	//   ....[18]....
        /*0514*/ 	.word	0xffffffff


	//   ....[19]....
        /*0518*/ 	.word	0xffffffff


	//   ....[20]....
        /*051c*/ 	.word	0xffffffff


	//   ....[21]....
        /*0520*/ 	.word	0xffffffff


	//   ....[22]....
        /*0524*/ 	.word	0xffffffff


	//   ....[23]....
        /*0528*/ 	.word	0xffffffff


	//   ....[24]....
        /*052c*/ 	.word	0xffffffff


	//   ....[25]....
        /*0530*/ 	.word	0xffffffff


	//   ....[26]....
        /*0534*/ 	.word	0xffffffff


	//   ....[27]....
        /*0538*/ 	.word	0xffffffff


	//   ....[28]....
        /*053c*/ 	.word	0xffffffff


	//   ....[29]....
        /*0540*/ 	.word	0xffffffff


	//   ....[30]....
        /*0544*/ 	.word	0xffffffff


	//   ....[31]....
        /*0548*/ 	.word	0xffffffff


	//   ....[32]....
        /*054c*/ 	.word	0xffffffff


	//   ....[33]....
        /*0550*/ 	.word	0xffffffff


	//   ....[34]....
        /*0554*/ 	.word	0xffffffff


	//   ....[35]....
        /*0558*/ 	.word	0xffffffff


	//   ....[36]....
        /*055c*/ 	.word	0xffffffff


	//   ....[37]....
        /*0560*/ 	.word	0xffffffff


	//   ....[38]....
        /*0564*/ 	.word	0xffffffff


	//   ....[39]....
        /*0568*/ 	.word	0xffffffff


	//   ....[40]....
        /*056c*/ 	.word	0xffffffff


	//   ....[41]....
        /*0570*/ 	.word	0xffffffff


	//   ....[42]....
        /*0574*/ 	.word	0xffffffff


	//   ....[43]....
        /*0578*/ 	.word	0xffffffff


	//   ....[44]....
        /*057c*/ 	.word	0xffffffff


	//   ....[45]....
        /*0580*/ 	.word	0xffffffff


	//   ....[46]....
        /*0584*/ 	.word	0xffffffff


	//   ....[47]....
        /*0588*/ 	.word	0xffffffff


	//   ....[48]....
        /*058c*/ 	.word	0xffffffff


	//   ....[49]....
        /*0590*/ 	.word	0xffffffff


	//   ....[50]....
        /*0594*/ 	.word	0xffffffff


	//   ....[51]....
        /*0598*/ 	.word	0xffffffff


	//   ....[52]....
        /*059c*/ 	.word	0xffffffff


	//   ....[53]....
        /*05a0*/ 	.word	0xffffffff


	//   ....[54]....
        /*05a4*/ 	.word	0xffffffff


	//   ....[55]....
        /*05a8*/ 	.word	0xffffffff


	//   ....[56]....
        /*05ac*/ 	.word	0xffffffff


	//   ....[57]....
        /*05b0*/ 	.word	0xffffffff


	//   ....[58]....
        /*05b4*/ 	.word	0xffffffff


	//   ....[59]....
        /*05b8*/ 	.word	0xffffffff


	//   ....[60]....
        /*05bc*/ 	.word	0xffffffff


	//   ....[61]....
        /*05c0*/ 	.word	0xffffffff


	//   ....[62]....
        /*05c4*/ 	.word	0xffffffff


	//   ....[63]....
        /*05c8*/ 	.word	0xffffffff


	//   ....[64]....
        /*05cc*/ 	.word	0xffffffff


	//   ....[65]....
        /*05d0*/ 	.word	0xffffffff


	//   ....[66]....
        /*05d4*/ 	.word	0xffffffff


	//   ....[67]....
        /*05d8*/ 	.word	0xffffffff


	//   ....[68]....
        /*05dc*/ 	.word	0xffffffff


	//   ....[69]....
        /*05e0*/ 	.word	0xffffffff


	//   ....[70]....
        /*05e4*/ 	.word	0xffffffff


	//   ....[71]....
        /*05e8*/ 	.word	0xffffffff


	//   ....[72]....
        /*05ec*/ 	.word	0xffffffff


	//   ....[73]....
        /*05f0*/ 	.word	0xffffffff


	//   ....[74]....
        /*05f4*/ 	.word	0xffffffff


	//   ....[75]....
        /*05f8*/ 	.word	0xffffffff


	//   ....[76]....
        /*05fc*/ 	.word	0xffffffff


	//   ....[77]....
        /*0600*/ 	.word	0xffffffff


	//   ....[78]....
        /*0604*/ 	.word	0xffffffff


	//   ....[79]....
        /*0608*/ 	.word	0xffffffff


	//   ....[80]....
        /*060c*/ 	.word	0xffffffff


	//   ....[81]....
        /*0610*/ 	.word	0xffffffff


	//   ....[82]....
        /*0614*/ 	.word	0xffffffff


	//   ....[83]....
        /*0618*/ 	.word	0xffffffff


	//   ....[84]....
        /*061c*/ 	.word	0xffffffff


	//   ....[85]....
        /*0620*/ 	.word	0xffffffff


	//   ....[86]....
        /*0624*/ 	.word	0xffffffff


	//   ....[87]....
        /*0628*/ 	.word	0xffffffff


	//   ....[88]....
        /*062c*/ 	.word	0xffffffff


	//   ....[89]....
        /*0630*/ 	.word	0xffffffff


	//   ....[90]....
        /*0634*/ 	.word	0xffffffff


	//   ....[91]....
        /*0638*/ 	.word	0xffffffff


	//   ....[92]....
        /*063c*/ 	.word	0xffffffff


	//   ....[93]....
        /*0640*/ 	.word	0xffffffff


	//   ....[94]....
        /*0644*/ 	.word	0xffffffff


	//   ....[95]....
        /*0648*/ 	.word	0xffffffff


	//   ....[96]....
        /*064c*/ 	.word	0xffffffff


	//   ....[97]....
        /*0650*/ 	.word	0xffffffff


	//   ....[98]....
        /*0654*/ 	.word	0xffffffff


	//   ....[99]....
        /*0658*/ 	.word	0xffffffff


	//   ....[100]....
        /*065c*/ 	.word	0xffffffff


	//   ....[101]....
        /*0660*/ 	.word	0xffffffff


	//   ....[102]....
        /*0664*/ 	.word	0xffffffff


	//   ....[103]....
        /*0668*/ 	.word	0xffffffff


	//   ....[104]....
        /*066c*/ 	.word	0xffffffff


	//   ....[105]....
        /*0670*/ 	.word	0x0500000f


	//   ....[106]....
        /*0674*/ 	.word	0x0500000f


	//   ....[107]....
        /*0678*/ 	.word	0x0500000f


	//   ....[108]....
        /*067c*/ 	.word	0x0500000f


	//   ....[109]....
        /*0680*/ 	.word	0x0500000f


	//   ....[110]....
        /*0684*/ 	.word	0x0500000f


	//   ....[111]....
        /*0688*/ 	.word	0x0500000f


	//   ....[112]....
        /*068c*/ 	.word	0x0500000f


	//   ....[113]....
        /*0690*/ 	.word	0x0500000f


	//   ....[114]....
        /*0694*/ 	.word	0x0500000f


	//   ....[115]....
        /*0698*/ 	.word	0x0500000f


	//   ....[116]....
        /*069c*/ 	.word	0x0500000f


	//   ....[117]....
        /*06a0*/ 	.word	0x0500000f


	//   ....[118]....
        /*06a4*/ 	.word	0x0500000f


	//   ....[119]....
        /*06a8*/ 	.word	0x0500000f


	//   ....[120]....
        /*06ac*/ 	.word	0x0500000f


	//   ....[121]....
        /*06b0*/ 	.word	0x0500000f


	//   ....[122]....
        /*06b4*/ 	.word	0x0500000f


	//   ....[123]....
        /*06b8*/ 	.word	0x0500000f


	//   ....[124]....
        /*06bc*/ 	.word	0x0500000f


	//   ....[125]....
        /*06c0*/ 	.word	0x0500000f


	//   ....[126]....
        /*06c4*/ 	.word	0x0500000f


	//   ....[127]....
        /*06c8*/ 	.word	0x0500000f


	//   ....[128]....
        /*06cc*/ 	.word	0x0500000f


	//   ....[129]....
        /*06d0*/ 	.word	0x0500000f


	//   ....[130]....
        /*06d4*/ 	.word	0x0500000f


	//   ....[131]....
        /*06d8*/ 	.word	0x0500000f


	//   ....[132]....
        /*06dc*/ 	.word	0x0500000f


	//   ....[133]....
        /*06e0*/ 	.word	0x0500000f


	//   ....[134]....
        /*06e4*/ 	.word	0x0500000f


	//   ....[135]....
        /*06e8*/ 	.word	0x0500000f


	//   ....[136]....
        /*06ec*/ 	.word	0x0500000f


	//   ....[137]....
        /*06f0*/ 	.word	0x0500000f


	//   ....[138]....
        /*06f4*/ 	.word	0x0500000f


	//   ....[139]....
        /*06f8*/ 	.word	0x0500000f


	//   ....[140]....
        /*06fc*/ 	.word	0x0500000f


	//----- nvinfo : EIATTR_COOP_GROUP_INSTR_OFFSETS
	.align		4
.L_292:
        /*0700*/ 	.byte	0x04, 0x28
        /*0702*/ 	.short	(.L_294 - .L_293)


	//   ....[0]....
.L_293:
        /*0704*/ 	.word	0x00000070


	//   ....[1]....
        /*0708*/ 	.word	0x00000140


	//   ....[2]....
        /*070c*/ 	.word	0x00000190


	//   ....[3]....
        /*0710*/ 	.word	0x000003c0


	//   ....[4]....
        /*0714*/ 	.word	0x00000520


	//   ....[5]....
        /*0718*/ 	.word	0x00000640


	//   ....[6]....
        /*071c*/ 	.word	0x000007a0


	//   ....[7]....
        /*0720*/ 	.word	0x00001b50


	//   ....[8]....
        /*0724*/ 	.word	0x000023e0


	//   ....[9]....
        /*0728*/ 	.word	0x00002410


	//   ....[10]....
        /*072c*/ 	.word	0x00002ca0


	//   ....[11]....
        /*0730*/ 	.word	0x00002d20


	//   ....[12]....
        /*0734*/ 	.word	0x00003640


	//   ....[13]....
        /*0738*/ 	.word	0x000036c0


	//   ....[14]....
        /*073c*/ 	.word	0x00004830


	//   ....[15]....
        /*0740*/ 	.word	0x00004870


	//   ....[16]....
        /*0744*/ 	.word	0x00004f40


	//   ....[17]....
        /*0748*/ 	.word	0x00005040


	//   ....[18]....
        /*074c*/ 	.word	0x00005860


	//   ....[19]....
        /*0750*/ 	.word	0x00005a30


	//   ....[20]....
        /*0754*/ 	.word	0x00007340


	//   ....[21]....
        /*0758*/ 	.word	0x00007370


	//   ....[22]....
        /*075c*/ 	.word	0x00007820


	//   ....[23]....
        /*0760*/ 	.word	0x000078a0


	//   ....[24]....
        /*0764*/ 	.word	0x00008c50


	//   ....[25]....
        /*0768*/ 	.word	0x00008c90


	//   ....[26]....
        /*076c*/ 	.word	0x00008d80


	//   ....[27]....
        /*0770*/ 	.word	0x00008da0


	//   ....[28]....
        /*0774*/ 	.word	0x0000a0d0


	//   ....[29]....
        /*0778*/ 	.word	0x0000a110


	//   ....[30]....
        /*077c*/ 	.word	0x0000a130


	//   ....[31]....
        /*0780*/ 	.word	0x0000a160


	//   ....[32]....
        /*0784*/ 	.word	0x0000a820


	//   ....[33]....
        /*0788*/ 	.word	0x0000a840


	//   ....[34]....
        /*078c*/ 	.word	0x0000a910


	//   ....[35]....
        /*0790*/ 	.word	0x0000a930


	//   ....[36]....
        /*0794*/ 	.word	0x0000a9f0


	//   ....[37]....
        /*0798*/ 	.word	0x0000aa10


	//   ....[38]....
        /*079c*/ 	.word	0x0000aae0


	//   ....[39]....
        /*07a0*/ 	.word	0x0000ab00


	//   ....[40]....
        /*07a4*/ 	.word	0x0000aed0


	//   ....[41]....
        /*07a8*/ 	.word	0x0000aee0


	//   ....[42]....
        /*07ac*/ 	.word	0x0000b320


	//   ....[43]....
        /*07b0*/ 	.word	0x0000b330


	//   ....[44]....
        /*07b4*/ 	.word	0x0000c020


	//   ....[45]....
        /*07b8*/ 	.word	0x0000c050


	//   ....[46]....
        /*07bc*/ 	.word	0x0000c120


	//   ....[47]....
        /*07c0*/ 	.word	0x0000c140


	//   ....[48]....
        /*07c4*/ 	.word	0x0000c200


	//   ....[49]....
        /*07c8*/ 	.word	0x0000c220


	//   ....[50]....
        /*07cc*/ 	.word	0x0000c2f0


	//   ....[51]....
        /*07d0*/ 	.word	0x0000c310


	//   ....[52]....
        /*07d4*/ 	.word	0x0000c450


	//   ....[53]....
        /*07d8*/ 	.word	0x0000c680


	//   ....[54]....
        /*07dc*/ 	.word	0x0000c6b0


	//   ....[55]....
        /*07e0*/ 	.word	0x0000c6e0


	//   ....[56]....
        /*07e4*/ 	.word	0x0000c710


	//   ....[57]....
        /*07e8*/ 	.word	0x0000c740


	//   ....[58]....
        /*07ec*/ 	.word	0x0000c770


	//   ....[59]....
        /*07f0*/ 	.word	0x0000c910


	//   ....[60]....
        /*07f4*/ 	.word	0x0000c940


	//   ....[61]....
        /*07f8*/ 	.word	0x0000c970


	//   ....[62]....
        /*07fc*/ 	.word	0x0000c9a0


	//   ....[63]....
        /*0800*/ 	.word	0x0000c9d0


	//   ....[64]....
        /*0804*/ 	.word	0x0000ca00


	//   ....[65]....
        /*0808*/ 	.word	0x0000caa0


	//   ....[66]....
        /*080c*/ 	.word	0x0000cad0


	//   ....[67]....
        /*0810*/ 	.word	0x0000cae0


	//   ....[68]....
        /*0814*/ 	.word	0x0000cb10


	//   ....[69]....
        /*0818*/ 	.word	0x0000e570


	//   ....[70]....
        /*081c*/ 	.word	0x0000f0f0


	//   ....[71]....
        /*0820*/ 	.word	0x0000f100


	//   ....[72]....
        /*0824*/ 	.word	0x0000f130


	//   ....[73]....
        /*0828*/ 	.word	0x0000f140


	//   ....[74]....
        /*082c*/ 	.word	0x0000f250


	//   ....[75]....
        /*0830*/ 	.word	0x0000f260


	//   ....[76]....
        /*0834*/ 	.word	0x0000f2f0


	//   ....[77]....
        /*0838*/ 	.word	0x0000f300


	//   ....[78]....
        /*083c*/ 	.word	0x0000f390


	//   ....[79]....
        /*0840*/ 	.word	0x0000f3a0


	//   ....[80]....
        /*0844*/ 	.word	0x0000f430


	//   ....[81]....
        /*0848*/ 	.word	0x0000f440


	//   ....[82]....
        /*084c*/ 	.word	0x0000f4d0


	//   ....[83]....
        /*0850*/ 	.word	0x0000f4e0


	//   ....[84]....
        /*0854*/ 	.word	0x0000f530


	//   ....[85]....
        /*0858*/ 	.word	0x0000f560


	//   ....[86]....
        /*085c*/ 	.word	0x00011db0


	//   ....[87]....
        /*0860*/ 	.word	0x00011de0


	//   ....[88]....
        /*0864*/ 	.word	0x00011e30


	//   ....[89]....
        /*0868*/ 	.word	0x00011e70


	//   ....[90]....
        /*086c*/ 	.word	0x00011ea0


	//   ....[91]....
        /*0870*/ 	.word	0x00011ed0


	//   ....[92]....
        /*0874*/ 	.word	0x00011f00


	//   ....[93]....
        /*0878*/ 	.word	0x00011f30


	//   ....[94]....
        /*087c*/ 	.word	0x000120f0


	//   ....[95]....
        /*0880*/ 	.word	0x00012120


	//   ....[96]....
        /*0884*/ 	.word	0x00012150


	//   ....[97]....
        /*0888*/ 	.word	0x00012180


	//   ....[98]....
        /*088c*/ 	.word	0x000121b0


	//   ....[99]....
        /*0890*/ 	.word	0x000121e0


	//   ....[100]....
        /*0894*/ 	.word	0x000122b0


	//   ....[101]....
        /*0898*/ 	.word	0x000122d0


	//   ....[102]....
        /*089c*/ 	.word	0x000122e0


	//   ....[103]....
        /*08a0*/ 	.word	0x00012360


	//   ....[104]....
        /*08a4*/ 	.word	0x00012e90


	//   ....[105]....
        /*08a8*/ 	.word	0x00013440


	//   ....[106]....
        /*08ac*/ 	.word	0x00013610


	//   ....[107]....
        /*08b0*/ 	.word	0x00013660


	//   ....[108]....
        /*08b4*/ 	.word	0x000136c0


	//   ....[109]....
        /*08b8*/ 	.word	0x00013760


	//   ....[110]....
        /*08bc*/ 	.word	0x00013820


	//   ....[111]....
        /*08c0*/ 	.word	0x00013930


	//   ....[112]....
        /*08c4*/ 	.word	0x00013990


	//   ....[113]....
        /*08c8*/ 	.word	0x00013a90


	//   ....[114]....
        /*08cc*/ 	.word	0x00013af0


	//   ....[115]....
        /*08d0*/ 	.word	0x00013bf0


	//   ....[116]....
        /*08d4*/ 	.word	0x00013c50


	//   ....[117]....
        /*08d8*/ 	.word	0x00013d50


	//   ....[118]....
        /*08dc*/ 	.word	0x00013db0


	//   ....[119]....
        /*08e0*/ 	.word	0x00013e90


	//   ....[120]....
        /*08e4*/ 	.word	0x00013f10


	//   ....[121]....
        /*08e8*/ 	.word	0x00013ff0


	//   ....[122]....
        /*08ec*/ 	.word	0x00014320


	//   ....[123]....
        /*08f0*/ 	.word	0x000143c0


	//   ....[124]....
        /*08f4*/ 	.word	0x00014550


	//   ....[125]....
        /*08f8*/ 	.word	0x000145c0


	//   ....[126]....
        /*08fc*/ 	.word	0x00014630


	//   ....[127]....
        /*0900*/ 	.word	0x000146a0


	//   ....[128]....
        /*0904*/ 	.word	0x00014710


	//   ....[129]....
        /*0908*/ 	.word	0x00014790


	//   ....[130]....
        /*090c*/ 	.word	0x00014830


	//   ....[131]....
        /*0910*/ 	.word	0x000148d0


	//   ....[132]....
        /*0914*/ 	.word	0x00014940


	//   ....[133]....
        /*0918*/ 	.word	0x000149b0


	//   ....[134]....
        /*091c*/ 	.word	0x00014a20


	//   ....[135]....
        /*0920*/ 	.word	0x00014aa0


	//   ....[136]....
        /*0924*/ 	.word	0x00014b20


	//   ....[137]....
        /*0928*/ 	.word	0x00014bd0


	//   ....[138]....
        /*092c*/ 	.word	0x00014c20


	//   ....[139]....
        /*0930*/ 	.word	0x00014ce0


	//   ....[140]....
        /*0934*/ 	.word	0x00014e10


	//----- nvinfo : EIATTR_REG_RECONFIG
	.align		4
.L_294:
        /*0938*/ 	.byte	0x01, 0x54
	.zero		2


	//----- nvinfo : EIATTR_SYSCALL_OFFSETS
	.align		4
        /*093c*/ 	.byte	0x04, 0x46
        /*093e*/ 	.short	(.L_296 - .L_295)


	//   ....[0]....
.L_295:
        /*0940*/ 	.word	0x00001d30


	//   ....[1]....
        /*0944*/ 	.word	0x0000e190


	//   ....[2]....
        /*0948*/ 	.word	0x0000e2e0


	//   ....[3]....
        /*094c*/ 	.word	0x0000e3e0


	//   ....[4]....
        /*0950*/ 	.word	0x0000ecb0


	//----- nvinfo : EIATTR_MBARRIER_INSTR_OFFSETS
	.align		4
.L_296:
        /*0954*/ 	.byte	0x04, 0x39
        /*0956*/ 	.short	(.L_298 - .L_297)


	//   ....[0]....
.L_297:
        /*0958*/ 	.word	0x00000270
        /*095c*/ 	.word	0x000000ff
        /*0960*/ 	.word	0x00028800
        /*0964*/ 	.short	0x0100
        /*0966*/ 	.byte	0x08
	.zero		1


	//   ....[1]....
        /*0968*/ 	.word	0x00000280
        /*096c*/ 	.word	0x000000ff
        /*0970*/ 	.word	0x00028820
        /*0974*/ 	.short	0x0100
        /*0976*/ 	.byte	0x08
	.zero		1


	//   ....[2]....
        /*0978*/ 	.word	0x00000370
        /*097c*/ 	.word	0x000000ff
        /*0980*/ 	.word	0x00028830
        /*0984*/ 	.short	0x0100
        /*0986*/ 	.byte	0x08
	.zero		1


	//   ....[3]....
        /*0988*/ 	.word	0x00000380
        /*098c*/ 	.word	0x000000ff
        /*0990*/ 	.word	0x00028840
        /*0994*/ 	.short	0x0100
        /*0996*/ 	.byte	0x08
	.zero		1


	//   ....[4]....
        /*0998*/ 	.word	0x00000390
        /*099c*/ 	.word	0x000000ff
        /*09a0*/ 	.word	0x00028838
        /*09a4*/ 	.short	0x0100
        /*09a6*/ 	.byte	0x08
	.zero		1


	//   ....[5]....
        /*09a8*/ 	.word	0x000003a0
        /*09ac*/ 	.word	0x000000ff
        /*09b0*/ 	.word	0x00028848
        /*09b4*/ 	.short	0x0100
        /*09b6*/ 	.byte	0x08
	.zero		1


	//   ....[6]....
        /*09b8*/ 	.word	0x000004d0
        /*09bc*/ 	.word	0x000000ff
        /*09c0*/ 	.word	0x00028850
        /*09c4*/ 	.short	0x0100
        /*09c6*/ 	.byte	0x08
	.zero		1


	//   ....[7]....
        /*09c8*/ 	.word	0x000004e0
        /*09cc*/ 	.word	0x000000ff
        /*09d0*/ 	.word	0x00028860
        /*09d4*/ 	.short	0x0100
        /*09d6*/ 	.byte	0x08
	.zero		1


	//   ....[8]....
        /*09d8*/ 	.word	0x000004f0
        /*09dc*/ 	.word	0x000000ff
        /*09e0*/ 	.word	0x00028858
        /*09e4*/ 	.short	0x0100
        /*09e6*/ 	.byte	0x08
	.zero		1


	//   ....[9]....
        /*09e8*/ 	.word	0x00000500
        /*09ec*/ 	.word	0x000000ff
        /*09f0*/ 	.word	0x00028868
        /*09f4*/ 	.short	0x0100
        /*09f6*/ 	.byte	0x08
	.zero		1


	//   ....[10]....
        /*09f8*/ 	.word	0x000005f0
        /*09fc*/ 	.word	0x000000ff
        /*0a00*/ 	.word	0x00028870
        /*0a04*/ 	.short	0x0100
        /*0a06*/ 	.byte	0x06
	.zero		1


	//   ....[11]....
        /*0a08*/ 	.word	0x00000600
        /*0a0c*/ 	.word	0x000000ff
        /*0a10*/ 	.word	0x00028880
        /*0a14*/ 	.short	0x0100
        /*0a16*/ 	.byte	0x06
	.zero		1


	//   ....[12]....
        /*0a18*/ 	.word	0x00000610
        /*0a1c*/ 	.word	0x000000ff
        /*0a20*/ 	.word	0x00028878
        /*0a24*/ 	.short	0x0100
        /*0a26*/ 	.byte	0x06
	.zero		1


	//   ....[13]....
        /*0a28*/ 	.word	0x00000620
        /*0a2c*/ 	.word	0x000000ff
        /*0a30*/ 	.word	0x00028888
        /*0a34*/ 	.short	0x0100
        /*0a36*/ 	.byte	0x06
	.zero		1


	//   ....[14]....
        /*0a38*/ 	.word	0x00000750
        /*0a3c*/ 	.word	0x000000ff
        /*0a40*/ 	.word	0x00028890
        /*0a44*/ 	.short	0x0100
        /*0a46*/ 	.byte	0x08
	.zero		1


	//   ....[15]....
        /*0a48*/ 	.word	0x00000760
        /*0a4c*/ 	.word	0x000000ff
        /*0a50*/ 	.word	0x000288a0
        /*0a54*/ 	.short	0x0100
        /*0a56*/ 	.byte	0x08
	.zero		1


	//   ....[16]....
        /*0a58*/ 	.word	0x00000770
        /*0a5c*/ 	.word	0x000000ff
        /*0a60*/ 	.word	0x00028898
        /*0a64*/ 	.short	0x0100
        /*0a66*/ 	.byte	0x08
	.zero		1


	//   ....[17]....
        /*0a68*/ 	.word	0x00000780
        /*0a6c*/ 	.word	0x000000ff
        /*0a70*/ 	.word	0x000288a8
        /*0a74*/ 	.short	0x0100
        /*0a76*/ 	.byte	0x08
	.zero		1


	//   ....[18]....
        /*0a78*/ 	.word	0x000008b0
        /*0a7c*/ 	.word	0x000000ff
        /*0a80*/ 	.word	0x000288b0
        /*0a84*/ 	.short	0x0100
        /*0a86*/ 	.byte	0x08
	.zero		1


	//   ....[19]....
        /*0a88*/ 	.word	0x000008c0
        /*0a8c*/ 	.word	0x000000ff
        /*0a90*/ 	.word	0x000288c0
        /*0a94*/ 	.short	0x0100
        /*0a96*/ 	.byte	0x08
	.zero		1


	//   ....[20]....
        /*0a98*/ 	.word	0x000008d0
        /*0a9c*/ 	.word	0x000000ff
        /*0aa0*/ 	.word	0x000288b8
        /*0aa4*/ 	.short	0x0100
        /*0aa6*/ 	.byte	0x08
	.zero		1


	//   ....[21]....
        /*0aa8*/ 	.word	0x000008e0
        /*0aac*/ 	.word	0x000000ff
        /*0ab0*/ 	.word	0x000288c8
        /*0ab4*/ 	.short	0x0100
        /*0ab6*/ 	.byte	0x08
	.zero		1


	//   ....[22]....
        /*0ab8*/ 	.word	0x00001db0
        /*0abc*/ 	.word	0x000000ff
        /*0ac0*/ 	.word	0x00028800
        /*0ac4*/ 	.short	0x010a
        /*0ac6*/ 	.byte	0x29
	.zero		1


	//   ....[23]....
        /*0ac8*/ 	.word	0x00001e30
        /*0acc*/ 	.word	0x00000000
        /*0ad0*/ 	.word	0x00028830
        /*0ad4*/ 	.short	0x010a
        /*0ad6*/ 	.byte	0x3f
	.zero		1


	//   ....[24]....
        /*0ad8*/ 	.word	0x00001e90
        /*0adc*/ 	.word	0x00000000
        /*0ae0*/ 	.word	0x00028830
        /*0ae4*/ 	.short	0x010a
        /*0ae6*/ 	.byte	0x3f
	.zero		1


	//   ....[25]....
        /*0ae8*/ 	.word	0x000026b0
        /*0aec*/ 	.word	0x00000000
        /*0af0*/ 	.word	0x00000000
        /*0af4*/ 	.short	0x0101
        /*0af6*/ 	.byte	0x3f
	.zero		1


	//   ....[26]....
        /*0af8*/ 	.word	0x000042a0
        /*0afc*/ 	.word	0x000000ff
        /*0b00*/ 	.word	0x00028830
        /*0b04*/ 	.short	0x010a
        /*0b06*/ 	.byte	0x06
	.zero		1


	//   ....[27]....
        /*0b08*/ 	.word	0x000042e0
        /*0b0c*/ 	.word	0x000000ff
        /*0b10*/ 	.word	0x00028830
        /*0b14*/ 	.short	0x010a
        /*0b16*/ 	.byte	0x06
	.zero		1


	//   ....[28]....
        /*0b18*/ 	.word	0x00004620
        /*0b1c*/ 	.word	0x000000ff
        /*0b20*/ 	.word	0x00028850
        /*0b24*/ 	.short	0x010a
        /*0b26*/ 	.byte	0x06
	.zero		1


	//   ....[29]....
        /*0b28*/ 	.word	0x00004660
        /*0b2c*/ 	.word	0x000000ff
        /*0b30*/ 	.word	0x00028850
        /*0b34*/ 	.short	0x010a
        /*0b36*/ 	.byte	0x06
	.zero		1


	//   ....[30]....
        /*0b38*/ 	.word	0x000060a0
        /*0b3c*/ 	.word	0x0000001c
        /*0b40*/ 	.word	0x00000000
        /*0b44*/ 	.short	0x0101
        /*0b46*/ 	.byte	0x3f
	.zero		1


	//   ....[31]....
        /*0b48*/ 	.word	0x00006240
        /*0b4c*/ 	.word	0x0000001c
        /*0b50*/ 	.word	0x00000000
        /*0b54*/ 	.short	0x0101
        /*0b56*/ 	.byte	0x3f
	.zero		1


	//   ....[32]....
        /*0b58*/ 	.word	0x00006c40
        /*0b5c*/ 	.word	0x000000ff
        /*0b60*/ 	.word	0x00028830
        /*0b64*/ 	.short	0x010a
        /*0b66*/ 	.byte	0x06
	.zero		1


	//   ....[33]....
        /*0b68*/ 	.word	0x00006c80
        /*0b6c*/ 	.word	0x000000ff
        /*0b70*/ 	.word	0x00028830
        /*0b74*/ 	.short	0x010a
        /*0b76*/ 	.byte	0x06
	.zero		1


	//   ....[34]....
        /*0b78*/ 	.word	0x00006fc0
        /*0b7c*/ 	.word	0x000000ff
        /*0b80*/ 	.word	0x00028850
        /*0b84*/ 	.short	0x010a
        /*0b86*/ 	.byte	0x06
	.zero		1


	//   ....[35]....
        /*0b88*/ 	.word	0x00007000
        /*0b8c*/ 	.word	0x000000ff
        /*0b90*/ 	.word	0x00028850
        /*0b94*/ 	.short	0x010a
        /*0b96*/ 	.byte	0x06
	.zero		1


	//   ....[36]....
        /*0b98*/ 	.word	0x00008240
        /*0b9c*/ 	.word	0x0000001f
        /*0ba0*/ 	.word	0x00000000
        /*0ba4*/ 	.short	0x0101
        /*0ba6*/ 	.byte	0x3f
	.zero		1


	//   ....[37]....
        /*0ba8*/ 	.word	0x000083f0
        /*0bac*/ 	.word	0x0000001f
        /*0bb0*/ 	.word	0x00000000
        /*0bb4*/ 	.short	0x0101
        /*0bb6*/ 	.byte	0x3f
	.zero		1


	//   ....[38]....
        /*0bb8*/ 	.word	0x00008bc0
        /*0bbc*/ 	.word	0x000000ff
        /*0bc0*/ 	.word	0x00028850
        /*0bc4*/ 	.short	0x010a
        /*0bc6*/ 	.byte	0x05
	.zero		1


	//   ....[39]....
        /*0bc8*/ 	.word	0x00008c00
        /*0bcc*/ 	.word	0x000000ff
        /*0bd0*/ 	.word	0x00028850
        /*0bd4*/ 	.short	0x010a
        /*0bd6*/ 	.byte	0x05
	.zero		1


	//   ....[40]....
        /*0bd8*/ 	.word	0x00009140
        /*0bdc*/ 	.word	0x00000008
        /*0be0*/ 	.word	0x00000000
        /*0be4*/ 	.short	0x0101
        /*0be6*/ 	.byte	0x3f
	.zero		1


	//   ....[41]....
        /*0be8*/ 	.word	0x0000a810
        /*0bec*/ 	.word	0x00000014
        /*0bf0*/ 	.word	0x00000000
        /*0bf4*/ 	.short	0x0101
        /*0bf6*/ 	.byte	0x3f
	.zero		1


	//   ....[42]....
        /*0bf8*/ 	.word	0x0000acc0
        /*0bfc*/ 	.word	0x00000014
        /*0c00*/ 	.word	0x00000000
        /*0c04*/ 	.short	0x0101
        /*0c06*/ 	.byte	0x3f
	.zero		1


	//   ....[43]....
        /*0c08*/ 	.word	0x0000e7c0
        /*0c0c*/ 	.word	0x00000000
        /*0c10*/ 	.word	0x00028840
        /*0c14*/ 	.short	0x010a
        /*0c16*/ 	.byte	0x3f
	.zero		1


	//   ....[44]....
        /*0c18*/ 	.word	0x0000f630
        /*0c1c*/ 	.word	0x00000012
        /*0c20*/ 	.word	0x00028800
        /*0c24*/ 	.short	0x0107
        /*0c26*/ 	.byte	0x3f
	.zero		1


	//   ....[45]....
        /*0c28*/ 	.word	0x0000f740
        /*0c2c*/ 	.word	0x00000012
        /*0c30*/ 	.word	0x00028800
        /*0c34*/ 	.short	0x0101
        /*0c36*/ 	.byte	0x3f
	.zero		1


	//   ....[46]....
        /*0c38*/ 	.word	0x0000f760
        /*0c3c*/ 	.word	0x00000012
        /*0c40*/ 	.word	0x00028820
        /*0c44*/ 	.short	0x010a
        /*0c46*/ 	.byte	0x3f
	.zero		1


	//   ....[47]....
        /*0c48*/ 	.word	0x0000fb20
        /*0c4c*/ 	.word	0x00000003
        /*0c50*/ 	.word	0x00028840
        /*0c54*/ 	.short	0x010a
        /*0c56*/ 	.byte	0x3f
	.zero		1


	//   ....[48]....
        /*0c58*/ 	.word	0x0000fec0
        /*0c5c*/ 	.word	0x00000003
        /*0c60*/ 	.word	0x00000060
        /*0c64*/ 	.short	0x010a
        /*0c66*/ 	.byte	0x3f
	.zero		1


	//   ....[49]....
        /*0c68*/ 	.word	0x00010550
        /*0c6c*/ 	.word	0x00000003
        /*0c70*/ 	.word	0x00028840
        /*0c74*/ 	.short	0x010a
        /*0c76*/ 	.byte	0x3f
	.zero		1


	//   ....[50]....
        /*0c78*/ 	.word	0x000108f0
        /*0c7c*/ 	.word	0x00000002
        /*0c80*/ 	.word	0x00000060
        /*0c84*/ 	.short	0x010a
        /*0c86*/ 	.byte	0x3f
	.zero		1


	//   ....[51]....
        /*0c88*/ 	.word	0x00010ec0
        /*0c8c*/ 	.word	0x00000002
        /*0c90*/ 	.word	0x00028840
        /*0c94*/ 	.short	0x010a
        /*0c96*/ 	.byte	0x3f
	.zero		1


	//   ....[52]....
        /*0c98*/ 	.word	0x00011260
        /*0c9c*/ 	.word	0x00000002
        /*0ca0*/ 	.word	0x00000060
        /*0ca4*/ 	.short	0x010a
        /*0ca6*/ 	.byte	0x3f
	.zero		1


	//   ....[53]....
        /*0ca8*/ 	.word	0x000117e0
        /*0cac*/ 	.word	0x00000000
        /*0cb0*/ 	.word	0x00028860
        /*0cb4*/ 	.short	0x010a
        /*0cb6*/ 	.byte	0x3f
	.zero		1


	//   ....[54]....
        /*0cb8*/ 	.word	0x00012e10
        /*0cbc*/ 	.word	0x00000000
        /*0cc0*/ 	.word	0x00028820
        /*0cc4*/ 	.short	0x010a
        /*0cc6*/ 	.byte	0x3f
	.zero		1


	//   ....[55]....
        /*0cc8*/ 	.word	0x00013000
        /*0ccc*/ 	.word	0x00000006
        /*0cd0*/ 	.word	0x00000000
        /*0cd4*/ 	.short	0x010a
        /*0cd6*/ 	.byte	0x3f
	.zero		1


	//   ....[56]....
        /*0cd8*/ 	.word	0x00013030
        /*0cdc*/ 	.word	0x00000007
        /*0ce0*/ 	.word	0x00000000
        /*0ce4*/ 	.short	0x010a
        /*0ce6*/ 	.byte	0x3f
	.zero		1


	//   ....[57]....
        /*0ce8*/ 	.word	0x00013090
        /*0cec*/ 	.word	0x00000004
        /*0cf0*/ 	.word	0x00000000
        /*0cf4*/ 	.short	0x010a
        /*0cf6*/ 	.byte	0x3f
	.zero		1


	//   ....[58]....
        /*0cf8*/ 	.word	0x000130c0
        /*0cfc*/ 	.word	0x00000003
        /*0d00*/ 	.word	0x00000000
        /*0d04*/ 	.short	0x010a
        /*0d06*/ 	.byte	0x3f
	.zero		1


	//   ....[59]....
        /*0d08*/ 	.word	0x00013130
        /*0d0c*/ 	.word	0x00000003
        /*0d10*/ 	.word	0x00028800
        /*0d14*/ 	.short	0x010a
        /*0d16*/ 	.byte	0x3f
	.zero		1


	//   ....[60]....
        /*0d18*/ 	.word	0x00013180
        /*0d1c*/ 	.word	0x00000000
        /*0d20*/ 	.word	0x00028830
        /*0d24*/ 	.short	0x010a
        /*0d26*/ 	.byte	0x3f
	.zero		1


	//   ....[61]....
        /*0d28*/ 	.word	0x000131e0
        /*0d2c*/ 	.word	0x00000007
        /*0d30*/ 	.word	0x00028830
        /*0d34*/ 	.short	0x010a
        /*0d36*/ 	.byte	0x3f
	.zero		1


	//   ....[62]....
        /*0d38*/ 	.word	0x00013240
        /*0d3c*/ 	.word	0x00000007
        /*0d40*/ 	.word	0x00028850
        /*0d44*/ 	.short	0x010a
        /*0d46*/ 	.byte	0x3f
	.zero		1


	//   ....[63]....
        /*0d48*/ 	.word	0x000132a0
        /*0d4c*/ 	.word	0x00000007
        /*0d50*/ 	.word	0x00028830
        /*0d54*/ 	.short	0x010a
        /*0d56*/ 	.byte	0x3f
	.zero		1


	//   ....[64]....
        /*0d58*/ 	.word	0x00013300
        /*0d5c*/ 	.word	0x00000007
        /*0d60*/ 	.word	0x00028850
        /*0d64*/ 	.short	0x010a
        /*0d66*/ 	.byte	0x3f
	.zero		1


	//   ....[65]....
        /*0d68*/ 	.word	0x00013360
        /*0d6c*/ 	.word	0x00000006
        /*0d70*/ 	.word	0x00028850
        /*0d74*/ 	.short	0x010a
        /*0d76*/ 	.byte	0x3f
	.zero		1


	//   ....[66]....
        /*0d78*/ 	.word	0x00013500
        /*0d7c*/ 	.word	0x00000000
        /*0d80*/ 	.word	0x00028840
        /*0d84*/ 	.short	0x010a
        /*0d86*/ 	.byte	0x3f
	.zero		1


	//   ....[67]....
        /*0d88*/ 	.word	0x00014030
        /*0d8c*/ 	.word	0x00000012
        /*0d90*/ 	.word	0x00028820
        /*0d94*/ 	.short	0x010a
        /*0d96*/ 	.byte	0x3f
	.zero		1


	//   ....[68]....
        /*0d98*/ 	.word	0x00014080
        /*0d9c*/ 	.word	0x00000003
        /*0da0*/ 	.word	0x00028840
        /*0da4*/ 	.short	0x010a
        /*0da6*/ 	.byte	0x3f
	.zero		1


	//   ....[69]....
        /*0da8*/ 	.word	0x000140d0
        /*0dac*/ 	.word	0x00000003
        /*0db0*/ 	.word	0x00000060
        /*0db4*/ 	.short	0x010a
        /*0db6*/ 	.byte	0x3f
	.zero		1


	//   ....[70]....
        /*0db8*/ 	.word	0x00014120
        /*0dbc*/ 	.word	0x00000003
        /*0dc0*/ 	.word	0x00028840
        /*0dc4*/ 	.short	0x010a
        /*0dc6*/ 	.byte	0x3f
	.zero		1


	//   ....[71]....
        /*0dc8*/ 	.word	0x00014170
        /*0dcc*/ 	.word	0x00000002
        /*0dd0*/ 	.word	0x00000060
        /*0dd4*/ 	.short	0x010a
        /*0dd6*/ 	.byte	0x3f
	.zero		1


	//   ....[72]....
        /*0dd8*/ 	.word	0x000141c0
        /*0ddc*/ 	.word	0x00000002
        /*0de0*/ 	.word	0x00028840
        /*0de4*/ 	.short	0x010a
        /*0de6*/ 	.byte	0x3f
	.zero		1


	//   ....[73]....
        /*0de8*/ 	.word	0x00014210
        /*0dec*/ 	.word	0x00000002
        /*0df0*/ 	.word	0x00000060
        /*0df4*/ 	.short	0x010a
        /*0df6*/ 	.byte	0x3f
	.zero		1


	//   ....[74]....
        /*0df8*/ 	.word	0x00014260
        /*0dfc*/ 	.word	0x00000000
        /*0e00*/ 	.word	0x00028860
        /*0e04*/ 	.short	0x010a
        /*0e06*/ 	.byte	0x3f
	.zero		1


	//   ....[75]....
        /*0e08*/ 	.word	0x00014d30
        /*0e0c*/ 	.word	0x00000000
        /*0e10*/ 	.word	0x00028820
        /*0e14*/ 	.short	0x010a
        /*0e16*/ 	.byte	0x3f
	.zero		1


	//   ....[76]....
        /*0e18*/ 	.word	0x00014ed0
        /*0e1c*/ 	.word	0x00000006
        /*0e20*/ 	.word	0x00000000
        /*0e24*/ 	.short	0x010a
        /*0e26*/ 	.byte	0x3f
	.zero		1


	//   ....[77]....
        /*0e28*/ 	.word	0x00014f20
        /*0e2c*/ 	.word	0x00000007
        /*0e30*/ 	.word	0x00000000
        /*0e34*/ 	.short	0x010a
        /*0e36*/ 	.byte	0x3f
	.zero		1


	//   ....[78]....
        /*0e38*/ 	.word	0x00014f70
        /*0e3c*/ 	.word	0x00000004
        /*0e40*/ 	.word	0x00000000
        /*0e44*/ 	.short	0x010a
        /*0e46*/ 	.byte	0x3f
	.zero		1


	//----- nvinfo : EIATTR_NUM_MBARRIERS
	.align		4
.L_298:
        /*0e48*/ 	.byte	0x03, 0x38
        /*0e4a*/ 	.short	0x0016


	//----- nvinfo : EIATTR_EXIT_INSTR_OFFSETS
	.align		4
        /*0e4c*/ 	.byte	0x04, 0x1c
        /*0e4e*/ 	.short	(.L_300 - .L_299)


	//   ....[0]....
.L_299:
        /*0e50*/ 	.word	0x00000a80


	//   ....[1]....
        /*0e54*/ 	.word	0x0000c400


	//   ....[2]....
        /*0e58*/ 	.word	0x00013110


	//----- nvinfo : EIATTR_MAX_THREADS
	.align		4
.L_300:
        /*0e5c*/ 	.byte	0x04, 0x05
        /*0e5e*/ 	.short	(.L_302 - .L_301)
.L_301:
        /*0e60*/ 	.word	0x00000180
        /*0e64*/ 	.word	0x00000001
        /*0e68*/ 	.word	0x00000001


	//----- nvinfo : EIATTR_CRS_STACK_SIZE
	.align		4
.L_302:
        /*0e6c*/ 	.byte	0x04, 0x1e
        /*0e6e*/ 	.short	(.L_304 - .L_303)
.L_303:
        /*0e70*/ 	.word	0x00000000


	//----- nvinfo : EIATTR_CBANK_PARAM_SIZE
	.align		4
.L_304:
        /*0e74*/ 	.byte	0x03, 0x19
        /*0e76*/ 	.short	0x0af0


	//----- nvinfo : EIATTR_PARAM_CBANK
	.align		4
        /*0e78*/ 	.byte	0x04, 0x0a
        /*0e7a*/ 	.short	(.L_306 - .L_305)
	.align		4
.L_305:
        /*0e7c*/ 	.word	index@(.nv.constant0._ZN7cutlass13device_kernelIN5flash11enable_sm90INS1_16FlashAttnFwdSm90INS1_25CollectiveMainloopFwdSm90ILi2EN4cute5tupleIJNS5_1CILi1EEES8_S8_EEENS6_IJNS7_ILi128EEESA_SA_EEELi128ENS_10bfloat16_tEfNS_4arch4Sm90ELb1ELb0ELb0ELb1ELb0ELb0ELb0ELb1ELb1ELb1ELb1ELb0EEENS1_21CollectiveEpilogueFwdISB_S9_SC_SE_Li256ELb1ELb1ELb1ELb0EEENS1_36VarlenDynamicPersistentTileSchedulerILi128ELi128ELi256ELi128ELb1ELb1ELb1ELb1ELb1ELb1EEEEEEEEEvNT_6ParamsE)
        /*0e80*/ 	.short	0x0210
        /*0e82*/ 	.short	0x0af0


	//----- nvinfo : EIATTR_SW_WAR
	.align		4
.L_306:
        /*0e84*/ 	.byte	0x04, 0x36
        /*0e86*/ 	.short	(.L_308 - .L_307)
.L_307:
        /*0e88*/ 	.word	0x00000008
.L_308:


//--------------------- .nv.info._ZN7cutlass13device_kernelIN5flash11enable_sm90INS1_16FlashAttnFwdSm90INS1_25CollectiveMainloopFwdSm90ILi2EN4cute5tupleIJNS5_1CILi1EEES8_S8_EEENS6_IJNS7_ILi128EEESA_SA_EEELi128ENS_10bfloat16_tEfNS_4arch4Sm90ELb1ELb0ELb0ELb1ELb0ELb1ELb0ELb1ELb1ELb1ELb1ELb0EEENS1_21CollectiveEpilogueFwdISB_S9_SC_SE_Li256ELb1ELb1ELb1ELb0EEENS1_36VarlenDynamicPersistentTileSchedulerILi128ELi128ELi256ELi128ELb1ELb1ELb1ELb1ELb1ELb1EEEEEEEEEvNT_6ParamsE --------------------------
	.section	.nv.info._ZN7cutlass13device_kernelIN5flash11enable_sm90INS1_16FlashAttnFwdSm90INS1_25CollectiveMainloopFwdSm90ILi2EN4cute5tupleIJNS5_1CILi1EEES8_S8_EEENS6_IJNS7_ILi128EEESA_SA_EEELi128ENS_10bfloat16_tEfNS_4arch4Sm90ELb1ELb0ELb0ELb1ELb0ELb1ELb0ELb1ELb1ELb1ELb1ELb0EEENS1_21CollectiveEpilogueFwdISB_S9_SC_SE_Li256ELb1ELb1ELb1ELb0EEENS1_36VarlenDynamicPersistentTileSchedulerILi128ELi128ELi256ELi128ELb1ELb1ELb1ELb1ELb1ELb1EEEEEEEEEvNT_6ParamsE,"",@"SHT_CUDA_INFO"
	.sectionflags	@""
	.align	4


	//----- nvinfo : EIATTR_CUDA_API_VERSION
	.align		4
        /*0000*/ 	.byte	0x04, 0x37
        /*0002*/ 	.short	(.L_310 - .L_309)
.L_309:
        /*0004*/ 	.word	0x00000082


	//----- nvinfo : EIATTR_KPARAM_INFO
	.align		4
.L_310:
        /*0008*/ 	.byte	0x04, 0x17
        /*000a*/ 	.short	(.L_312 - .L_311)
.L_311:
        /*000c*/ 	.word	0x00000000
        /*0010*/ 	.short	0x0000
        /*0012*/ 	.short	0x0070
        /*0014*/ 	.byte	0x00, 0xf0, 0x01, 0x2a


	//----- nvinfo : EIATTR_SPARSE_MMA_MASK
	.align		4
.L_312:
        /*0018*/ 	.byte	0x03, 0x50
        /*001a*/ 	.short	0x0000


	//----- nvinfo : EIATTR_MAXREG_COUNT
	.align		4
        /*001c*/ 	.byte	0x03, 0x1b
        /*001e*/ 	.short	0x00a8


	//----- nvinfo : EIATTR_NUM_BARRIERS
	.align		4
        /*0020*/ 	.byte	0x02, 0x4c
        /*0022*/ 	.byte	0x10
	.zero		1


	//----- nvinfo : EIATTR_EXTERNS
	.align		4
        /*0024*/ 	.byte	0x04, 0x0f
        /*0026*/ 	.short	(.L_314 - .L_313)


	//   ....[0]....
	.align		4
.L_313:
        /*0028*/ 	.word	index@(__assertfail)


	//----- nvinfo : EIATTR_ANNOTATIONS
	.align		4
.L_314:
        /*002c*/ 	.byte	0x04, 0x55
        /*002e*/ 	.short	(.L_316 - .L_315)


	//   ....[0]....
.L_315:
        /* <DEDUP_REMOVED lines=95> */


	//----- nvinfo : EIATTR_MERCURY_ISA_VERSION
	.align		4
.L_316:
        /*0610*/ 	.byte	0x03, 0x5f
        /*0612*/ 	.short	0x0101


	//----- nvinfo : EIATTR_UNUSED_LOAD_BYTE_OFFSET
	.align		4
        /*0614*/ 	.byte	0x04, 0x44
        /*0616*/ 	.short	(.L_318 - .L_317)


	//   ....[0]....
.L_317:
        /*0618*/ 	.word	0x00000ad0
        /*061c*/ 	.word	0x0000fff0


	//   ....[1]....
        /*0620*/ 	.word	0x00016a10
        /*0624*/ 	.word	0x0000fff0


	//----- nvinfo : EIATTR_INT_WARP_WIDE_INSTR_OFFSETS
	.align		4
.L_318:
        /*0628*/ 	.byte	0x04, 0x31
        /*062a*/ 	.short	(.L_320 - .L_319)


	//   ....[0]....
.L_319:
        /*062c*/ 	.word	0x00000190


	//   ....[1]....
        /*0630*/ 	.word	0x000001d0


	//   ....[2]....
        /*0634*/ 	.word	0x00000240


	//   ....[3]....
        /*0638*/ 	.word	0x0001cb60


	//   ....[4]....
        /*063c*/ 	.word	0x0001cbf0


	//   ....[5]....
        /*0640*/ 	.word	0x00020290


	//   ....[6]....
        /*0644*/ 	.word	0x000202f0


	//----- nvinfo : EIATTR_COOP_GROUP_MASK_REGIDS
	.align		4
.L_320:
        /*0648*/ 	.byte	0x04, 0x29
        /*064a*/ 	.short	(.L_322 - .L_321)


	//   ....[0]....
.L_321:
        /*064c*/ 	.word	0xffffffff


	//   ....[1]....
        /*0650*/ 	.word	0xffffffff


	//   ....[2]....
        /*0654*/ 	.word	0xffffffff


	//   ....[3]....
        /*0658*/ 	.word	0xffffffff


	//   ....[4]....
        /*065c*/ 	.word	0xffffffff


	//   ....[5]....
        /*0660*/ 	.word	0xffffffff


	//   ....[6]....
        /*0664*/ 	.word	0xffffffff


	//   ....[7]....
        /*0668*/ 	.word	0xffffffff


	//   ....[8]....
        /*066c*/ 	.word	0xffffffff


	//   ....[9]....
        /*0670*/ 	.word	0xffffffff


	//   ....[10]....
        /*0674*/ 	.word	0xffffffff


	//   ....[11]....
        /*0678*/ 	.word	0xffffffff


	//   ....[12]....
        /*067c*/ 	.word	0xffffffff


	//   ....[13]....
        /*0680*/ 	.word	0xffffffff


	//   ....[14]....
        /*0684*/ 	.word	0xffffffff


	//   ....[15]....
        /*0688*/ 	.word	0xffffffff


	//   ....[16]....
        /*068c*/ 	.word	0xffffffff


	//   ....[17]....
        /*0690*/ 	.word	0xffffffff


	//   ....[18]....
        /*0694*/ 	.word	0xffffffff


	//   ....[19]....
        /*0698*/ 	.word	0xffffffff


	//   ....[20]....
        /*069c*/ 	.word	0xffffffff


	//   ....[21]....
        /*06a0*/ 	.word	0xffffffff


	//   ....[22]....
        /*06a4*/ 	.word	0xffffffff


	//   ....[23]....
        /*06a8*/ 	.word	0xffffffff


	//   ....[24]....
        /*06ac*/ 	.word	0xffffffff


	//   ....[25]....
        /*06b0*/ 	.word	0xffffffff


	//   ....[26]....
        /*06b4*/ 	.word	0xffffffff


	//   ....[27]....
        /*06b8*/ 	.word	0xffffffff


	//   ....[28]....
        /*06bc*/ 	.word	0xffffffff


	//   ....[29]....
        /*06c0*/ 	.word	0xffffffff


	//   ....[30]....
        /*06c4*/ 	.word	0xffffffff


	//   ....[31]....
        /*06c8*/ 	.word	0xffffffff


	//   ....[32]....
        /*06cc*/ 	.word	0xffffffff


	//   ....[33]....
        /*06d0*/ 	.word	0xffffffff


	//   ....[34]....
        /*06d4*/ 	.word	0xffffffff


	//   ....[35]....
        /*06d8*/ 	.word	0xffffffff


	//   ....[36]....
        /*06dc*/ 	.word	0xffffffff


	//   ....[37]....
        /*06e0*/ 	.word	0xffffffff


	//   ....[38]....
        /*06e4*/ 	.word	0xffffffff


	//   ....[39]....
        /*06e8*/ 	.word	0xffffffff


	//   ....[40]....
        /*06ec*/ 	.word	0xffffffff


	//   ....[41]....
        /*06f0*/ 	.word	0xffffffff


	//   ....[42]....
        /*06f4*/ 	.word	0xffffffff


	//   ....[43]....
        /*06f8*/ 	.word	0xffffffff


	//   ....[44]....
        /*06fc*/ 	.word	0xffffffff


	//   ....[45]....
        /*0700*/ 	.word	0xffffffff


	//   ....[46]....
        /*0704*/ 	.word	0xffffffff


	//   ....[47]....
        /*0708*/ 	.word	0xffffffff


	//   ....[48]....
        /*070c*/ 	.word	0xffffffff


	//   ....[49]....
        /*0710*/ 	.word	0xffffffff


	//   ....[50]....
        /*0714*/ 	.word	0xffffffff


	//   ....[51]....
        /*0718*/ 	.word	0xffffffff


	//   ....[52]....
        /*071c*/ 	.word	0xffffffff


	//   ....[53]....
        /*0720*/ 	.word	0xffffffff


	//   ....[54]....
        /*0724*/ 	.word	0xffffffff


	//   ....[55]....
        /*0728*/ 	.word	0xffffffff


	//   ....[56]....
        /*072c*/ 	.word	0xffffffff


	//   ....[57]....
        /*0730*/ 	.word	0xffffffff


	//   ....[58]....
        /*0734*/ 	.word	0xffffffff


	//   ....[59]....
        /*0738*/ 	.word	0xffffffff


	//   ....[60]....
        /*073c*/ 	.word	0xffffffff


	//   ....[61]....
        /*0740*/ 	.word	0xffffffff


	//   ....[62]....
        /*0744*/ 	.word	0xffffffff


	//   ....[63]....
        /*0748*/ 	.word	0xffffffff


	//   ....[64]....
        /*074c*/ 	.word	0xffffffff


	//   ....[65]....
        /*0750*/ 	.word	0xffffffff


	//   ....[66]....
        /*0754*/ 	.word	0xffffffff


	//   ....[67]....
        /*0758*/ 	.word	0xffffffff


	//   ....[68]....
        /*075c*/ 	.word	0xffffffff


	//   ....[69]....
        /*0760*/ 	.word	0xffffffff


	//   ....[70]....
        /*0764*/ 	.word	0xffffffff


	//   ....[71]....
        /*0768*/ 	.word	0xffffffff


	//   ....[72]....
        /*076c*/ 	.word	0xffffffff


	//   ....[73]....
        /*0770*/ 	.word	0xffffffff


	//   ....[74]....
        /*0774*/ 	.word	0xffffffff


	//   ....[75]....
        /*0778*/ 	.word	0xffffffff


	//   ....[76]....
        /*077c*/ 	.word	0xffffffff


	//   ....[77]....
        /*0780*/ 	.word	0xffffffff


	//   ....[78]....
        /*0784*/ 	.word	0xffffffff


	//   ....[79]....
        /*0788*/ 	.word	0xffffffff


	//   ....[80]....
        /*078c*/ 	.word	0xffffffff


	//   ....[81]....
        /*0790*/ 	.word	0xffffffff


	//   ....[82]....
        /*0794*/ 	.word	0xffffffff


	//   ....[83]....
        /*0798*/ 	.word	0xffffffff


	//   ....[84]....
        /*079c*/ 	.word	0xffffffff


	//   ....[85]....
        /*07a0*/ 	.word	0xffffffff


	//   ....[86]....
        /*07a4*/ 	.word	0xffffffff


	//   ....[87]....
        /*07a8*/ 	.word	0xffffffff


	//   ....[88]....
        /*07ac*/ 	.word	0xffffffff


	//   ....[89]....
        /*07b0*/ 	.word	0xffffffff


	//   ....[90]....
        /*07b4*/ 	.word	0xffffffff


	//   ....[91]....
        /*07b8*/ 	.word	0xffffffff


	//   ....[92]....
        /*07bc*/ 	.word	0xffffffff


	//   ....[93]....
        /*07c0*/ 	.word	0xffffffff


	//   ....[94]....
        /*07c4*/ 	.word	0xffffffff


	//   ....[95]....
        /*07c8*/ 	.word	0xffffffff


	//   ....[96]....
        /*07cc*/ 	.word	0xffffffff


	//   ....[97]....
        /*07d0*/ 	.word	0xffffffff


	//   ....[98]....
        /*07d4*/ 	.word	0xffffffff


	//   ....[99]....
        /*07d8*/ 	.word	0xffffffff


	//   ....[100]....
        /*07dc*/ 	.word	0xffffffff


	//   ....[101]....
        /*07e0*/ 	.word	0xffffffff


	//   ....[102]....
        /*07e4*/ 	.word	0xffffffff


	//   ....[103]....
        /*07e8*/ 	.word	0xffffffff


	//   ....[104]....
        /*07ec*/ 	.word	0xffffffff


	//   ....[105]....
        /*07f0*/ 	.word	0xffffffff


	//   ....[106]....
        /*07f4*/ 	.word	0xffffffff


	//   ....[107]....
        /*07f8*/ 	.word	0xffffffff


	//   ....[108]....
        /*07fc*/ 	.word	0xffffffff


	//   ....[109]....
        /*0800*/ 	.word	0xffffffff


	//   ....[110]....
        /*0804*/ 	.word	0xffffffff


	//   ....[111]....
        /*0808*/ 	.word	0xffffffff


	//   ....[112]....
        /*080c*/ 	.word	0xffffffff


	//   ....[113]....
        /*0810*/ 	.word	0xffffffff


	//   ....[114]....
        /*0814*/ 	.word	0xffffffff


	//   ....[115]....
        /*0818*/ 	.word	0xffffffff


	//   ....[116]....
        /*081c*/ 	.word	0xffffffff


	//   ....[117]....
        /*0820*/ 	.word	0xffffffff


	//   ....[118]....
        /*0824*/ 	.word	0xffffffff


	//   ....[119]....
        /*0828*/ 	.word	0xffffffff


	//   ....[120]....
        /*082c*/ 	.word	0xffffffff


	//   ....[121]....
        /*0830*/ 	.word	0xffffffff


	//   ....[122]....
        /*0834*/ 	.word	0xffffffff


	//   ....[123]....
        /*0838*/ 	.word	0xffffffff


	//   ....[124]....
        /*083c*/ 	.word	0xffffffff


	//   ....[125]....
        /*0840*/ 	.word	0xffffffff


	//   ....[126]....
        /*0844*/ 	.word	0xffffffff


	//   ....[127]....
        /*0848*/ 	.word	0xffffffff


	//   ....[128]....
        /*084c*/ 	.word	0xffffffff


	//   ....[129]....
        /*0850*/ 	.word	0xffffffff


	//   ....[130]....
        /*0854*/ 	.word	0xffffffff


	//   ....[131]....
        /*0858*/ 	.word	0xffffffff


	//   ....[132]....
        /*085c*/ 	.word	0xffffffff


	//   ....[133]....
        /*0860*/ 	.word	0xffffffff


	//   ....[134]....
        /*0864*/ 	.word	0xffffffff


	//   ....[135]....
        /*0868*/ 	.word	0xffffffff


	//   ....[136]....
        /*086c*/ 	.word	0xffffffff


	//   ....[137]....
        /*0870*/ 	.word	0xffffffff


	//   ....[138]....
        /*0874*/ 	.word	0x0500000f


	//   ....[139]....
        /*0878*/ 	.word	0x0500000f


	//   ....[140]....
        /*087c*/ 	.word	0x0500000f


	//   ....[141]....
        /*0880*/ 	.word	0x0500000f


	//   ....[142]....
        /*0884*/ 	.word	0x0500000f


	//   ....[143]....
        /*0888*/ 	.word	0x0500000f


	//   ....[144]....
        /*088c*/ 	.word	0x0500000f


	//   ....[145]....
        /*0890*/ 	.word	0x0500000f


	//   ....[146]....
        /*0894*/ 	.word	0x0500000f


	//   ....[147]....
        /*0898*/ 	.word	0x0500000f


	//   ....[148]....
        /*089c*/ 	.word	0x0500000f


	//   ....[149]....
        /*08a0*/ 	.word	0x0500000f


	//   ....[150]....
        /*08a4*/ 	.word	0x0500000f


	//   ....[151]....
        /*08a8*/ 	.word	0x0500000f


	//   ....[152]....
        /*08ac*/ 	.word	0x0500000f


	//   ....[153]....
        /*08b0*/ 	.word	0x0500000f


	//   ....[154]....
        /*08b4*/ 	.word	0x0500000f


	//   ....[155]....
        /*08b8*/ 	.word	0x0500000f


	//   ....[156]....
        /*08bc*/ 	.word	0x0500000f


	//   ....[157]....
        /*08c0*/ 	.word	0x0500000f


	//   ....[158]....
        /*08c4*/ 	.word	0x0500000f


	//   ....[159]....
        /*08c8*/ 	.word	0x0500000f


	//   ....[160]....
        /*08cc*/ 	.word	0x0500000f


	//   ....[161]....
        /*08d0*/ 	.word	0x0500000f


	//   ....[162]....
        /*08d4*/ 	.word	0x0500000f


	//   ....[163]....
        /*08d8*/ 	.word	0x0500000f


	//   ....[164]....
        /*08dc*/ 	.word	0x0500000f


	//   ....[165]....
        /*08e0*/ 	.word	0x0500000f


	//   ....[166]....
        /*08e4*/ 	.word	0x0500000f


	//   ....[167]....
        /*08e8*/ 	.word	0x0500000f


	//   ....[168]....
        /*08ec*/ 	.word	0x0500000f


	//   ....[169]....
        /*08f0*/ 	.word	0x0500000f


	//   ....[170]....
        /*08f4*/ 	.word	0x0500000f


	//   ....[171]....
        /*08f8*/ 	.word	0x0500000f


	//   ....[172]....
        /*08fc*/ 	.word	0x0500000f


	//   ....[173]....
        /*0900*/ 	.word	0x0500000f


	//   ....[174]....
        /*0904*/ 	.word	0x0500000f


	//   ....[175]....
        /*0908*/ 	.word	0x0500000f


	//   ....[176]....
        /*090c*/ 	.word	0x0500000f


	//   ....[177]....
        /*0910*/ 	.word	0x0500000f


	//   ....[178]....
        /*0914*/ 	.word	0x0500000f


	//   ....[179]....
        /*0918*/ 	.word	0x0500000f


	//   ....[180]....
        /*091c*/ 	.word	0x0500000f


	//   ....[181]....
        /*0920*/ 	.word	0x0500000f


	//   ....[182]....
        /*0924*/ 	.word	0x0500000f


	//   ....[183]....
        /*0928*/ 	.word	0x0500000f


	//   ....[184]....
        /*092c*/ 	.word	0x0500000f


	//   ....[185]....
        /*0930*/ 	.word	0x0500000f


	//   ....[186]....
        /*0934*/ 	.word	0x0500000f


	//   ....[187]....
        /*0938*/ 	.word	0x0500000f


	//   ....[188]....
        /*093c*/ 	.word	0x0500000f


	//   ....[189]....
        /*0940*/ 	.word	0x0500000f


	//   ....[190]....
        /*0944*/ 	.word	0x0500000f


	//   ....[191]....
        /*0948*/ 	.word	0x0500000f


	//   ....[192]....
        /*094c*/ 	.word	0x0500000f


	//   ....[193]....
        /*0950*/ 	.word	0x0500000f


	//   ....[194]....
        /*0954*/ 	.word	0x0500000f


	//   ....[195]....
        /*0958*/ 	.word	0x0500000f


	//   ....[196]....
        /*095c*/ 	.word	0x0500000f


	//   ....[197]....
        /*0960*/ 	.word	0x0500000f


	//   ....[198]....
        /*0964*/ 	.word	0x0500000f


	//   ....[199]....
        /*0968*/ 	.word	0x0500000f


	//   ....[200]....
        /*096c*/ 	.word	0x0500000f


	//   ....[201]....
        /*0970*/ 	.word	0x0500000f


	//   ....[202]....
        /*0974*/ 	.word	0x0500000f


	//   ....[203]....
        /*0978*/ 	.word	0x0500000f


	//   ....[204]....
        /*097c*/ 	.word	0x0500000f


	//   ....[205]....
        /*0980*/ 	.word	0x0500000f


	//   ....[206]....
        /*0984*/ 	.word	0x0500000f


	//   ....[207]....
        /*0988*/ 	.word	0x0500000f


	//   ....[208]....
        /*098c*/ 	.word	0x0500000f


	//   ....[209]....
        /*0990*/ 	.word	0x0500000f


	//   ....[210]....
        /*0994*/ 	.word	0x0500000f


	//   ....[211]....
        /*0998*/ 	.word	0x0500000f


	//   ....[212]....
        /*099c*/ 	.word	0x0500000f


	//   ....[213]....
        /*09a0*/ 	.word	0x0500000f


	//   ....[214]....
        /*09a4*/ 	.word	0x0500000f


	//   ....[215]....
        /*09a8*/ 	.word	0x0500000f


	//   ....[216]....
        /*09ac*/ 	.word	0x0500000f


	//   ....[217]....
        /*09b0*/ 	.word	0x0500000f


	//   ....[218]....
        /*09b4*/ 	.word	0x0500000f


	//   ....[219]....
        /*09b8*/ 	.word	0x0500000f


	//   ....[220]....
        /*09bc*/ 	.word	0x0500000f


	//   ....[221]....
        /*09c0*/ 	.word	0x0500000f


	//   ....[222]....
        /*09c4*/ 	.word	0x0500000f


	//   ....[223]....
        /*09c8*/ 	.word	0x0500000f


	//   ....[224]....
        /*09cc*/ 	.word	0x0500000f


	//   ....[225]....
        /*09d0*/ 	.word	0x0500000f


	//   ....[226]....
        /*09d4*/ 	.word	0x0500000f


	//   ....[227]....
        /*09d8*/ 	.word	0x0500000f


	//----- nvinfo : EIATTR_COOP_GROUP_INSTR_OFFSETS
	.align		4
.L_322:
        /*09dc*/ 	.byte	0x04, 0x28
        /*09de*/ 	.short	(.L_324 - .L_323)


	//   ....[0]....
.L_323:
        /*09e0*/ 	.word	0x00000070


	//   ....[1]....
        /*09e4*/ 	.word	0x000001a0


	//   ....[2]....
        /*09e8*/ 	.word	0x000001f0


	//   ....[3]....
        /*09ec*/ 	.word	0x00000420


	//   ....[4]....
        /*09f0*/ 	.word	0x00000580


	//   ....[5]....
        /*09f4*/ 	.word	0x000006a0


	//   ....[6]....
        /*09f8*/ 	.word	0x00000800


	//   ....[7]....
        /*09fc*/ 	.word	0x00009650


	//   ....[8]....
        /*0a00*/ 	.word	0x00009d30


	//   ....[9]....
        /*0a04*/ 	.word	0x00009d40


	//   ....[10]....
        /*0a08*/ 	.word	0x00009d50


	//   ....[11]....
        /*0a0c*/ 	.word	0x00009d60


	//   ....[12]....
        /*0a10*/ 	.word	0x0000a0a0


	//   ....[13]....
        /*0a14*/ 	.word	0x0000a0b0


	//   ....[14]....
        /*0a18*/ 	.word	0x0000a0c0


	//   ....[15]....
        /*0a1c*/ 	.word	0x0000a0d0


	//   ....[16]....
        /*0a20*/ 	.word	0x0000a3f0


	//   ....[17]....
        /*0a24*/ 	.word	0x0000a400


	//   ....[18]....
        /*0a28*/ 	.word	0x0000a410


	//   ....[19]....
        /*0a2c*/ 	.word	0x0000a420


	//   ....[20]....
        /*0a30*/ 	.word	0x0000a760


	//   ....[21]....
        /*0a34*/ 	.word	0x0000a770


	//   ....[22]....
        /*0a38*/ 	.word	0x0000a780


	//   ....[23]....
        /*0a3c*/ 	.word	0x0000a790


	//   ....[24]....
        /*0a40*/ 	.word	0x0000c680


	//   ....[25]....
        /*0a44*/ 	.word	0x0000c6a0


	//   ....[26]....
        /*0a48*/ 	.word	0x0000c6b0


	//   ....[27]....
        /*0a4c*/ 	.word	0x0000c6c0


	//   ....[28]....
        /*0a50*/ 	.word	0x0000c7d0


	//   ....[29]....
        /*0a54*/ 	.word	0x0000c820


	//   ....[30]....
        /*0a58*/ 	.word	0x0000c850


	//   ....[31]....
        /*0a5c*/ 	.word	0x0000c890


	//   ....[32]....
        /*0a60*/ 	.word	0x0000cc10


	//   ....[33]....
        /*0a64*/ 	.word	0x0000cc30


	//   ....[34]....
        /*0a68*/ 	.word	0x0000cc50


	//   ....[35]....
        /*0a6c*/ 	.word	0x0000cc60


	//   ....[36]....
        /*0a70*/ 	.word	0x0000cd20


	//   ....[37]....
        /*0a74*/ 	.word	0x0000cd40


	//   ....[38]....
        /*0a78*/ 	.word	0x0000cd50


	//   ....[39]....
        /*0a7c*/ 	.word	0x0000cdd0


	//   ....[40]....
        /*0a80*/ 	.word	0x0000f3b0


	//   ....[41]....
        /*0a84*/ 	.word	0x0000f660


	//   ....[42]....
        /*0a88*/ 	.word	0x0000fbd0


	//   ....[43]....
        /*0a8c*/ 	.word	0x0000fc00


	//   ....[44]....
        /*0a90*/ 	.word	0x00010560


	//   ....[45]....
        /*0a94*/ 	.word	0x000105e0


	//   ....[46]....
        /*0a98*/ 	.word	0x00011aa0


	//   ....[47]....
        /*0a9c*/ 	.word	0x00012130


	//   ....[48]....
        /*0aa0*/ 	.word	0x00012160


	//   ....[49]....
        /*0aa4*/ 	.word	0x00012180


	//   ....[50]....
        /*0aa8*/ 	.word	0x00012880


	//   ....[51]....
        /*0aac*/ 	.word	0x00012a50


	//   ....[52]....
        /*0ab0*/ 	.word	0x00014650


	//   ....[53]....
        /*0ab4*/ 	.word	0x000146e0


	//   ....[54]....
        /*0ab8*/ 	.word	0x00014d60


	//   ....[55]....
        /*0abc*/ 	.word	0x00014e50


	//   ....[56]....
        /*0ac0*/ 	.word	0x00016050


	//   ....[57]....
        /*0ac4*/ 	.word	0x00016090


	//   ....[58]....
        /*0ac8*/ 	.word	0x00016170


	//   ....[59]....
        /*0acc*/ 	.word	0x00016190


	//   ....[60]....
        /*0ad0*/ 	.word	0x000174a0


	//   ....[61]....
        /*0ad4*/ 	.word	0x000174c0


	//   ....[62]....
        /*0ad8*/ 	.word	0x000174e0


	//   ....[63]....
        /*0adc*/ 	.word	0x000174f0


	//   ....[64]....
        /*0ae0*/ 	.word	0x00017bb0


	//   ....[65]....
        /*0ae4*/ 	.word	0x00017bc0


	//   ....[66]....
        /*0ae8*/ 	.word	0x00017cc0


	//   ....[67]....
        /*0aec*/ 	.word	0x00017cd0


	//   ....[68]....
        /*0af0*/ 	.word	0x00017de0


	//   ....[69]....
        /*0af4*/ 	.word	0x00017df0


	//   ....[70]....
        /*0af8*/ 	.word	0x00017f00


	//   ....[71]....
        /*0afc*/ 	.word	0x00017f10


	//   ....[72]....
        /*0b00*/ 	.word	0x000182c0


	//   ....[73]....
        /*0b04*/ 	.word	0x000182d0


	//   ....[74]....
        /*0b08*/ 	.word	0x00018820


	//   ....[75]....
        /*0b0c*/ 	.word	0x00018830


	//   ....[76]....
        /*0b10*/ 	.word	0x00019520


	//   ....[77]....
        /*0b14*/ 	.word	0x00019530


	//   ....[78]....
        /*0b18*/ 	.word	0x00019640


	//   ....[79]....
        /*0b1c*/ 	.word	0x00019650


	//   ....[80]....
        /*0b20*/ 	.word	0x00019760


	//   ....[81]....
        /*0b24*/ 	.word	0x00019770


	//   ....[82]....
        /*0b28*/ 	.word	0x00019880


	//   ....[83]....
        /*0b2c*/ 	.word	0x00019890


	//   ....[84]....
        /*0b30*/ 	.word	0x00019a00


	//   ....[85]....
        /*0b34*/ 	.word	0x00019c30


	//   ....[86]....
        /*0b38*/ 	.word	0x00019c60


	//   ....[87]....
        /*0b3c*/ 	.word	0x00019c90


	//   ....[88]....
        /*0b40*/ 	.word	0x00019cc0


	//   ....[89]....
        /*0b44*/ 	.word	0x00019cf0


	//   ....[90]....
        /*0b48*/ 	.word	0x00019d20


	//   ....[91]....
        /*0b4c*/ 	.word	0x00019ec0


	//   ....[92]....
        /*0b50*/ 	.word	0x00019ef0


	//   ....[93]....
        /*0b54*/ 	.word	0x00019f20


	//   ....[94]....
        /*0b58*/ 	.word	0x00019f50


	//   ....[95]....
        /*0b5c*/ 	.word	0x00019f80


	//   ....[96]....
        /*0b60*/ 	.word	0x00019fb0


	//   ....[97]....
        /*0b64*/ 	.word	0x0001a050


	//   ....[98]....
        /*0b68*/ 	.word	0x0001a080


	//   ....[99]....
        /*0b6c*/ 	.word	0x0001a090


	//   ....[100]....
        /*0b70*/ 	.word	0x0001a0c0


	//   ....[101]....
        /*0b74*/ 	.word	0x0001b690


	//   ....[102]....
        /*0b78*/ 	.word	0x0001d140


	//   ....[103]....
        /*0b7c*/ 	.word	0x0001dd00


	//   ....[104]....
        /*0b80*/ 	.word	0x0001dd10


	//   ....[105]....
        /*0b84*/ 	.word	0x0001dd40


	//   ....[106]....
        /*0b88*/ 	.word	0x0001dd50


	//   ....[107]....
        /*0b8c*/ 	.word	0x0001de60


	//   ....[108]....
        /*0b90*/ 	.word	0x0001de70


	//   ....[109]....
        /*0b94*/ 	.word	0x0001df00


	//   ....[110]....
        /*0b98*/ 	.word	0x0001df10


	//   ....[111]....
        /*0b9c*/ 	.word	0x0001dfa0


	//   ....[112]....
        /*0ba0*/ 	.word	0x0001dfb0


	//   ....[113]....
        /*0ba4*/ 	.word	0x0001e040


	//   ....[114]....
        /*0ba8*/ 	.word	0x0001e050


	//   ....[115]....
        /*0bac*/ 	.word	0x0001e0e0


	//   ....[116]....
        /*0bb0*/ 	.word	0x0001e0f0


	//   ....[117]....
        /*0bb4*/ 	.word	0x0001e140


	//   ....[118]....
        /*0bb8*/ 	.word	0x0001e170


	//   ....[119]....
        /*0bbc*/ 	.word	0x000209d0


	//   ....[120]....
        /*0bc0*/ 	.word	0x00020a50


	//   ....[121]....
        /*0bc4*/ 	.word	0x00020a80


	//   ....[122]....
        /*0bc8*/ 	.word	0x00020a90


	//   ....[123]....
        /*0bcc*/ 	.word	0x00020ac0


	//   ....[124]....
        /*0bd0*/ 	.word	0x00020af0


	//   ....[125]....
        /*0bd4*/ 	.word	0x00020b20


	//   ....[126]....
        /*0bd8*/ 	.word	0x00020b50


	//   ....[127]....
        /*0bdc*/ 	.word	0x00020d10


	//   ....[128]....
        /*0be0*/ 	.word	0x00020d40


	//   ....[129]....
        /*0be4*/ 	.word	0x00020d70


	//   ....[130]....
        /*0be8*/ 	.word	0x00020da0


	//   ....[131]....
        /*0bec*/ 	.word	0x00020dd0


	//   ....[132]....
        /*0bf0*/ 	.word	0x00020e00


	//   ....[133]....
        /*0bf4*/ 	.word	0x00020ed0


	//   ....[134]....
        /*0bf8*/ 	.word	0x00020ef0


	//   ....[135]....
        /*0bfc*/ 	.word	0x00020f00


	//   ....[136]....
        /*0c00*/ 	.word	0x00020f80


	//   ....[137]....
        /*0c04*/ 	.word	0x00021ac0


	//   ....[138]....
        /*0c08*/ 	.word	0x00021f30


	//   ....[139]....
        /*0c0c*/ 	.word	0x00021fe0


	//   ....[140]....
        /*0c10*/ 	.word	0x00022070


	//   ....[141]....
        /*0c14*/ 	.word	0x000220c0


	//   ....[142]....
        /*0c18*/ 	.word	0x00022110


	//   ....[143]....
        /*0c1c*/ 	.word	0x000221a0


	//   ....[144]....
        /*0c20*/ 	.word	0x00022230


	//   ....[145]....
        /*0c24*/ 	.word	0x00022280


	//   ....[146]....
        /*0c28*/ 	.word	0x000222d0


	//   ....[147]....
        /*0c2c*/ 	.word	0x00022360


	//   ....[148]....
        /*0c30*/ 	.word	0x000223f0


	//   ....[149]....
        /*0c34*/ 	.word	0x00022440


	//   ....[150]....
        /*0c38*/ 	.word	0x00022490


	//   ....[151]....
        /*0c3c*/ 	.word	0x00022520


	//   ....[152]....
        /*0c40*/ 	.word	0x000225b0


	//   ....[153]....
        /*0c44*/ 	.word	0x00022600


	//   ....[154]....
        /*0c48*/ 	.word	0x00022650


	//   ....[155]....
        /*0c4c*/ 	.word	0x00022750


	//   ....[156]....
        /*0c50*/ 	.word	0x00022800


	//   ....[157]....
        /*0c54*/ 	.word	0x00022880


	//   ....[158]....
        /*0c58*/ 	.word	0x00022910


	//   ....[159]....
        /*0c5c*/ 	.word	0x00022a80


	//   ....[160]....
        /*0c60*/ 	.word	0x00022bb0


	//   ....[161]....
        /*0c64*/ 	.word	0x00022c30


	//   ....[162]....
        /*0c68*/ 	.word	0x00022c80


	//   ....[163]....
        /*0c6c*/ 	.word	0x00022d10


	//   ....[164]....
        /*0c70*/ 	.word	0x00022db0


	//   ....[165]....
        /*0c74*/ 	.word	0x00022e30


	//   ....[166]....
        /*0c78*/ 	.word	0x00022ea0


	//   ....[167]....
        /*0c7c*/ 	.word	0x00022ff0


	//   ....[168]....
        /*0c80*/ 	.word	0x00023130


	//   ....[169]....
        /*0c84*/ 	.word	0x00023190


	//   ....[170]....
        /*0c88*/ 	.word	0x000231e0


	//   ....[171]....
        /*0c8c*/ 	.word	0x000234c0


	//   ....[172]....
        /*0c90*/ 	.word	0x00023510


	//   ....[173]....
        /*0c94*/ 	.word	0x000235a0


	//   ....[174]....
        /*0c98*/ 	.word	0x00023630


	//   ....[175]....
        /*0c9c*/ 	.word	0x000236c0


	//   ....[176]....
        /*0ca0*/ 	.word	0x00023750


	//   ....[177]....
        /*0ca4*/ 	.word	0x000237e0


	//   ....[178]....
        /*0ca8*/ 	.word	0x00023870


	//   ....[179]....
        /*0cac*/ 	.word	0x000238f0


	//   ....[180]....
        /*0cb0*/ 	.word	0x00023940


	//   ....[181]....
        /*0cb4*/ 	.word	0x000239d0


	//   ....[182]....
        /*0cb8*/ 	.word	0x00023a60


	//   ....[183]....
        /*0cbc*/ 	.word	0x00023ae0


	//   ....[184]....
        /*0cc0*/ 	.word	0x00023b30


	//   ....[185]....
        /*0cc4*/ 	.word	0x00023bc0


	//   ....[186]....
        /*0cc8*/ 	.word	0x00023c50


	//   ....[187]....
        /*0ccc*/ 	.word	0x00023ce0


	//   ....[188]....
        /*0cd0*/ 	.word	0x00023d70


	//   ....[189]....
        /*0cd4*/ 	.word	0x00023e00


	//   ....[190]....
        /*0cd8*/ 	.word	0x00023e90


	//   ....[191]....
        /*0cdc*/ 	.word	0x00023f50


	//   ....[192]....
        /*0ce0*/ 	.word	0x00024230


	//   ....[193]....
        /*0ce4*/ 	.word	0x00024410


	//   ....[194]....
        /*0ce8*/ 	.word	0x00024460


	//   ....[195]....
        /*0cec*/ 	.word	0x000244c0


	//   ....[196]....
        /*0cf0*/ 	.word	0x00024560


	//   ....[197]....
        /*0cf4*/ 	.word	0x00024620


	//   ....[198]....
        /*0cf8*/ 	.word	0x00024730


	//   ....[199]....
        /*0cfc*/ 	.word	0x00024790


	//   ....[200]....
        /*0d00*/ 	.word	0x00024890


	//   ....[201]....
        /*0d04*/ 	.word	0x000248f0


	//   ....[202]....
        /*0d08*/ 	.word	0x000249f0


	//   ....[203]....
        /*0d0c*/ 	.word	0x00024a50


	//   ....[204]....
        /*0d10*/ 	.word	0x00024b50


	//   ....[205]....
        /*0d14*/ 	.word	0x00024bb0


	//   ....[206]....
        /*0d18*/ 	.word	0x00024c90


	//   ....[207]....
        /*0d1c*/ 	.word	0x00024d10


	//   ....[208]....
        /*0d20*/ 	.word	0x00024df0


	//   ....[209]....
        /*0d24*/ 	.word	0x00025120


	//   ....[210]....
        /*0d28*/ 	.word	0x000251c0


	//   ....[211]....
        /*0d2c*/ 	.word	0x00025360


	//   ....[212]....
        /*0d30*/ 	.word	0x000253e0


	//   ....[213]....
        /*0d34*/ 	.word	0x00025460


	//   ....[214]....
        /*0d38*/ 	.word	0x000254e0


	//   ....[215]....
        /*0d3c*/ 	.word	0x00025560


	//   ....[216]....
        /*0d40*/ 	.word	0x000255f0


	//   ....[217]....
        /*0d44*/ 	.word	0x00025690


	//   ....[218]....
        /*0d48*/ 	.word	0x00025740


	//   ....[219]....
        /*0d4c*/ 	.word	0x000257c0


	//   ....[220]....
        /*0d50*/ 	.word	0x00025840


	//   ....[221]....
        /*0d54*/ 	.word	0x000258c0


	//   ....[222]....
        /*0d58*/ 	.word	0x00025950


	//   ....[223]....
        /*0d5c*/ 	.word	0x000259d0


	//   ....[224]....
        /*0d60*/ 	.word	0x00025a80


	//   ....[225]....
        /*0d64*/ 	.word	0x00025ad0


	//   ....[226]....
        /*0d68*/ 	.word	0x00025b90


	//   ....[227]....
        /*0d6c*/ 	.word	0x00025cc0


	//----- nvinfo : EIATTR_REG_RECONFIG
	.align		4
.L_324:
        /*0d70*/ 	.byte	0x01, 0x54
	.zero		2


	//----- nvinfo : EIATTR_SYSCALL_OFFSETS
	.align		4
        /*0d74*/ 	.byte	0x04, 0x46
        /*0d76*/ 	.short	(.L_326 - .L_325)


	//   ....[0]....
.L_325:
        /*0d78*/ 	.word	0x00001ee0


	//   ....[1]....
        /*0d7c*/ 	.word	0x00002030


	//   ....[2]....
        /*0d80*/ 	.word	0x000097f0


	//   ....[3]....
        /*0d84*/ 	.word	0x00009ae0


	//   ....[4]....
        /*0d88*/ 	.word	0x0001cd60


	//   ....[5]....
        /*0d8c*/ 	.word	0x0001ceb0


	//   ....[6]....
        /*0d90*/ 	.word	0x0001cfa0


	//   ....[7]....
        /*0d94*/ 	.word	0x0001d8c0


	//----- nvinfo : EIATTR_MBARRIER_INSTR_OFFSETS
	.align		4
.L_326:
        /*0d98*/ 	.byte	0x04, 0x39
        /*0d9a*/ 	.short	(.L_328 - .L_327)


	//   ....[0]....
.L_327:
        /*0d9c*/ 	.word	0x000002d0
        /*0da0*/ 	.word	0x000000ff
        /*0da4*/ 	.word	0x00028800
        /*0da8*/ 	.short	0x0100
        /*0daa*/ 	.byte	0x08
	.zero		1


	//   ....[1]....
        /*0dac*/ 	.word	0x000002e0
        /*0db0*/ 	.word	0x000000ff
        /*0db4*/ 	.word	0x00028820
        /*0db8*/ 	.short	0x0100
        /*0dba*/ 	.byte	0x08
	.zero		1


	//   ....[2]....
        /*0dbc*/ 	.word	0x000003d0
        /*0dc0*/ 	.word	0x000000ff
        /*0dc4*/ 	.word	0x00028830
        /*0dc8*/ 	.short	0x0100
        /*0dca*/ 	.byte	0x08
	.zero		1


	//   ....[3]....
        /*0dcc*/ 	.word	0x000003e0
        /*0dd0*/ 	.word	0x000000ff
        /*0dd4*/ 	.word	0x00028840
        /*0dd8*/ 	.short	0x0100
        /*0dda*/ 	.byte	0x08
	.zero		1


	//   ....[4]....
        /*0ddc*/ 	.word	0x000003f0
        /*0de0*/ 	.word	0x000000ff
        /*0de4*/ 	.word	0x00028838
        /*0de8*/ 	.short	0x0100
        /*0dea*/ 	.byte	0x08
	.zero		1


	//   ....[5]....
        /*0dec*/ 	.word	0x00000400
        /*0df0*/ 	.word	0x000000ff
        /*0df4*/ 	.word	0x00028848
        /*0df8*/ 	.short	0x0100
        /*0dfa*/ 	.byte	0x08
	.zero		1


	//   ....[6]....
        /*0dfc*/ 	.word	0x00000530
        /*0e00*/ 	.word	0x000000ff
        /*0e04*/ 	.word	0x00028850
        /*0e08*/ 	.short	0x0100
        /*0e0a*/ 	.byte	0x08
	.zero		1


	//   ....[7]....
        /*0e0c*/ 	.word	0x00000540
        /*0e10*/ 	.word	0x000000ff
        /*0e14*/ 	.word	0x00028860
        /*0e18*/ 	.short	0x0100
        /*0e1a*/ 	.byte	0x08
	.zero		1


	//   ....[8]....
        /*0e1c*/ 	.word	0x00000550
        /*0e20*/ 	.word	0x000000ff
        /*0e24*/ 	.word	0x00028858
        /*0e28*/ 	.short	0x0100
        /*0e2a*/ 	.byte	0x08
	.zero		1


	//   ....[9]....
        /*0e2c*/ 	.word	0x00000560
        /*0e30*/ 	.word	0x000000ff
        /*0e34*/ 	.word	0x00028868
        /*0e38*/ 	.short	0x0100
        /*0e3a*/ 	.byte	0x08
	.zero		1


	//   ....[10]....
        /*0e3c*/ 	.word	0x00000650
        /*0e40*/ 	.word	0x000000ff
        /*0e44*/ 	.word	0x00028870
        /*0e48*/ 	.short	0x0100
        /*0e4a*/ 	.byte	0x06
	.zero		1


	//   ....[11]....
        /*0e4c*/ 	.word	0x00000660
        /*0e50*/ 	.word	0x000000ff
        /*0e54*/ 	.word	0x00028880
        /*0e58*/ 	.short	0x0100
        /*0e5a*/ 	.byte	0x06
	.zero		1


	//   ....[12]....
        /*0e5c*/ 	.word	0x00000670
        /*0e60*/ 	.word	0x000000ff
        /*0e64*/ 	.word	0x00028878
        /*0e68*/ 	.short	0x0100
        /*0e6a*/ 	.byte	0x06
	.zero		1


	//   ....[13]....
        /*0e6c*/ 	.word	0x00000680
        /*0e70*/ 	.word	0x000000ff
        /*0e74*/ 	.word	0x00028888
        /*0e78*/ 	.short	0x0100
        /*0e7a*/ 	.byte	0x06
	.zero		1


	//   ....[14]....
        /*0e7c*/ 	.word	0x000007b0
        /*0e80*/ 	.word	0x000000ff
        /*0e84*/ 	.word	0x00028890
        /*0e88*/ 	.short	0x0100
        /*0e8a*/ 	.byte	0x08
	.zero		1


	//   ....[15]....
        /*0e8c*/ 	.word	0x000007c0
        /*0e90*/ 	.word	0x000000ff
        /*0e94*/ 	.word	0x000288a0
        /*0e98*/ 	.short	0x0100
        /*0e9a*/ 	.byte	0x08
	.zero		1


	//   ....[16]....
        /*0e9c*/ 	.word	0x000007d0
        /*0ea0*/ 	.word	0x000000ff
        /*0ea4*/ 	.word	0x00028898
        /*0ea8*/ 	.short	0x0100
        /*0eaa*/ 	.byte	0x08
	.zero		1


	//   ....[17]....
        /*0eac*/ 	.word	0x000007e0
        /*0eb0*/ 	.word	0x000000ff
        /*0eb4*/ 	.word	0x000288a8
        /*0eb8*/ 	.short	0x0100
        /*0eba*/ 	.byte	0x08
	.zero		1


	//   ....[18]....
        /*0ebc*/ 	.word	0x00000910
        /*0ec0*/ 	.word	0x000000ff
        /*0ec4*/ 	.word	0x000288b0
        /*0ec8*/ 	.short	0x0100
        /*0eca*/ 	.byte	0x08
	.zero		1


	//   ....[19]....
        /*0ecc*/ 	.word	0x00000920
        /*0ed0*/ 	.word	0x000000ff
        /*0ed4*/ 	.word	0x000288c0
        /*0ed8*/ 	.short	0x0100
        /*0eda*/ 	.byte	0x08
	.zero		1


	//   ....[20]....
        /*0edc*/ 	.word	0x00000930
        /*0ee0*/ 	.word	0x000000ff
        /*0ee4*/ 	.word	0x000288b8
        /*0ee8*/ 	.short	0x0100
        /*0eea*/ 	.byte	0x08
	.zero		1


	//   ....[21]....
        /*0eec*/ 	.word	0x00000940
        /*0ef0*/ 	.word	0x000000ff
        /*0ef4*/ 	.word	0x000288c8
        /*0ef8*/ 	.short	0x0100
        /*0efa*/ 	.byte	0x08
	.zero		1


	//   ....[22]....
        /*0efc*/ 	.word	0x00003740
        /*0f00*/ 	.word	0x0000006e
        /*0f04*/ 	.word	0x00028890
        /*0f08*/ 	.short	0x010a
        /*0f0a*/ 	.byte	0x3f
	.zero		1


	//   ....[23]....
        /*0f0c*/ 	.word	0x00005fc0
        /*0f10*/ 	.word	0x0000006e
        /*0f14*/ 	.word	0x00028890
        /*0f18*/ 	.short	0x010a
        /*0f1a*/ 	.byte	0x3f
	.zero		1


	//   ....[24]....
        /*0f1c*/ 	.word	0x000082e0
        /*0f20*/ 	.word	0x0000006e
        /*0f24*/ 	.word	0x00028890
        /*0f28*/ 	.short	0x010a
        /*0f2a*/ 	.byte	0x3f
	.zero		1


	//   ....[25]....
        /*0f2c*/ 	.word	0x00008940
        /*0f30*/ 	.word	0x00000030
        /*0f34*/ 	.word	0x00000000
        /*0f38*/ 	.short	0x0101
        /*0f3a*/ 	.byte	0x3f
	.zero		1


	//   ....[26]....
        /*0f3c*/ 	.word	0x00008980
        /*0f40*/ 	.word	0x0000006e
        /*0f44*/ 	.word	0x000288b0
        /*0f48*/ 	.short	0x010a
        /*0f4a*/ 	.byte	0x3f
	.zero		1


	//   ....[27]....
        /*0f4c*/ 	.word	0x00008fd0
        /*0f50*/ 	.word	0x0000006e
        /*0f54*/ 	.word	0x00000000
        /*0f58*/ 	.short	0x0101
        /*0f5a*/ 	.byte	0x3f
	.zero		1


	//   ....[28]....
        /*0f5c*/ 	.word	0x00009870
        /*0f60*/ 	.word	0x00000002
        /*0f64*/ 	.word	0x00028800
        /*0f68*/ 	.short	0x010a
        /*0f6a*/ 	.byte	0x3f
	.zero		1


	//   ....[29]....
        /*0f6c*/ 	.word	0x000098c0
        /*0f70*/ 	.word	0x00000002
        /*0f74*/ 	.word	0x00028800
        /*0f78*/ 	.short	0x010a
        /*0f7a*/ 	.byte	0x3f
	.zero		1


	//   ....[30]....
        /*0f7c*/ 	.word	0x0000a9d0
        /*0f80*/ 	.word	0x00000002
        /*0f84*/ 	.word	0x00028800
        /*0f88*/ 	.short	0x010a
        /*0f8a*/ 	.byte	0x3f
	.zero		1


	//   ....[31]....
        /*0f8c*/ 	.word	0x0000d080
        /*0f90*/ 	.word	0x00000002
        /*0f94*/ 	.word	0x00028800
        /*0f98*/ 	.short	0x010a
        /*0f9a*/ 	.byte	0x3f
	.zero		1


	//   ....[32]....
        /*0f9c*/ 	.word	0x0000ed90
        /*0fa0*/ 	.word	0x00000003
        /*0fa4*/ 	.word	0x00028830
        /*0fa8*/ 	.short	0x010a
        /*0faa*/ 	.byte	0x3f
	.zero		1


	//   ....[33]....
        /*0fac*/ 	.word	0x0000ee00
        /*0fb0*/ 	.word	0x00000003
        /*0fb4*/ 	.word	0x00028830
        /*0fb8*/ 	.short	0x010a
        /*0fba*/ 	.byte	0x3f
	.zero		1


	//   ....[34]....
        /*0fbc*/ 	.word	0x0000f5b0
        /*0fc0*/ 	.word	0x00000003
        /*0fc4*/ 	.word	0x00000000
        /*0fc8*/ 	.short	0x0101
        /*0fca*/ 	.byte	0x3f
	.zero		1


	//   ....[35]....
        /*0fcc*/ 	.word	0x000112f0
        /*0fd0*/ 	.word	0x00000000
        /*0fd4*/ 	.word	0x00028830
        /*0fd8*/ 	.short	0x010a
        /*0fda*/ 	.byte	0x3f
	.zero		1


	//   ....[36]....
        /*0fdc*/ 	.word	0x00011340
        /*0fe0*/ 	.word	0x00000000
        /*0fe4*/ 	.word	0x00028830
        /*0fe8*/ 	.short	0x010a
        /*0fea*/ 	.byte	0x3f
	.zero		1


	//   ....[37]....
        /*0fec*/ 	.word	0x00011750
        /*0ff0*/ 	.word	0x00000006
        /*0ff4*/ 	.word	0x00028850
        /*0ff8*/ 	.short	0x010a
        /*0ffa*/ 	.byte	0x3f
	.zero		1


	//   ....[38]....
        /*0ffc*/ 	.word	0x00011790
        /*1000*/ 	.word	0x00000006
        /*1004*/ 	.word	0x00028850
        /*1008*/ 	.short	0x010a
        /*100a*/ 	.byte	0x3f
	.zero		1


	//   ....[39]....
        /*100c*/ 	.word	0x00013130
        /*1010*/ 	.word	0x00000015
        /*1014*/ 	.word	0x00000000
        /*1018*/ 	.short	0x0101
        /*101a*/ 	.byte	0x3f
	.zero		1


	//   ....[40]....
        /*101c*/ 	.word	0x000131d0
        /*1020*/ 	.word	0x0000000e
        /*1024*/ 	.word	0x00000000
        /*1028*/ 	.short	0x0101
        /*102a*/ 	.byte	0x3f
	.zero		1


	//   ....[41]....
        /*102c*/ 	.word	0x00013e20
        /*1030*/ 	.word	0x00000000
        /*1034*/ 	.word	0x00028830
        /*1038*/ 	.short	0x010a
        /*103a*/ 	.byte	0x3f
	.zero		1


	//   ....[42]....
        /*103c*/ 	.word	0x00013e70
        /*1040*/ 	.word	0x00000000
        /*1044*/ 	.word	0x00028830
        /*1048*/ 	.short	0x010a
        /*104a*/ 	.byte	0x3f
	.zero		1


	//   ....[43]....
        /*104c*/ 	.word	0x00014280
        /*1050*/ 	.word	0x00000006
        /*1054*/ 	.word	0x00028850
        /*1058*/ 	.short	0x010a
        /*105a*/ 	.byte	0x3f
	.zero		1


	//   ....[44]....
        /*105c*/ 	.word	0x000142c0
        /*1060*/ 	.word	0x00000006
        /*1064*/ 	.word	0x00028850
        /*1068*/ 	.short	0x010a
        /*106a*/ 	.byte	0x3f
	.zero		1


	//   ....[45]....
        /*106c*/ 	.word	0x00015430
        /*1070*/ 	.word	0x00000027
        /*1074*/ 	.word	0x00000000
        /*1078*/ 	.short	0x0101
        /*107a*/ 	.byte	0x3f
	.zero		1


	//   ....[46]....
        /*107c*/ 	.word	0x00015580
        /*1080*/ 	.word	0x00000027
        /*1084*/ 	.word	0x00000000
        /*1088*/ 	.short	0x0101
        /*108a*/ 	.byte	0x3f
	.zero		1


	//   ....[47]....
        /*108c*/ 	.word	0x00015f50
        /*1090*/ 	.word	0x0000000e
        /*1094*/ 	.word	0x00028850
        /*1098*/ 	.short	0x010a
        /*109a*/ 	.byte	0x3f
	.zero		1


	//   ....[48]....
        /*109c*/ 	.word	0x00015fd0
        /*10a0*/ 	.word	0x0000000e
        /*10a4*/ 	.word	0x00028850
        /*10a8*/ 	.short	0x010a
        /*10aa*/ 	.byte	0x3f
	.zero		1


	//   ....[49]....
        /*10ac*/ 	.word	0x00016590
        /*10b0*/ 	.word	0x00000006
        /*10b4*/ 	.word	0x00000000
        /*10b8*/ 	.short	0x0101
        /*10ba*/ 	.byte	0x3f
	.zero		1


	//   ....[50]....
        /*10bc*/ 	.word	0x00017b20
        /*10c0*/ 	.word	0x00000003
        /*10c4*/ 	.word	0x00000000
        /*10c8*/ 	.short	0x0101
        /*10ca*/ 	.byte	0x3f
	.zero		1


	//   ....[51]....
        /*10cc*/ 	.word	0x000181c0
        /*10d0*/ 	.word	0x0000000a
        /*10d4*/ 	.word	0x00000000
        /*10d8*/ 	.short	0x0101
        /*10da*/ 	.byte	0x3f
	.zero		1


	//   ....[52]....
        /*10dc*/ 	.word	0x0001b770
        /*10e0*/ 	.word	0x00000012
        /*10e4*/ 	.word	0x00028820
        /*10e8*/ 	.short	0x010a
        /*10ea*/ 	.byte	0x3f
	.zero		1


	//   ....[53]....
        /*10ec*/ 	.word	0x0001b840
        /*10f0*/ 	.word	0x00000005
        /*10f4*/ 	.word	0x000288a0
        /*10f8*/ 	.short	0x010a
        /*10fa*/ 	.byte	0x3f
	.zero		1


	//   ....[54]....
        /*10fc*/ 	.word	0x0001bb90
        /*1100*/ 	.word	0x00000005
        /*1104*/ 	.word	0x000288c0
        /*1108*/ 	.short	0x010a
        /*110a*/ 	.byte	0x3f
	.zero		1


	//   ....[55]....
        /*110c*/ 	.word	0x0001c040
        /*1110*/ 	.word	0x00000007
        /*1114*/ 	.word	0x000288a0
        /*1118*/ 	.short	0x010a
        /*111a*/ 	.byte	0x3f
	.zero		1


	//   ....[56]....
        /*111c*/ 	.word	0x0001c370
        /*1120*/ 	.word	0x00000007
        /*1124*/ 	.word	0x000288c0
        /*1128*/ 	.short	0x010a
        /*112a*/ 	.byte	0x3f
	.zero		1


	//   ....[57]....
        /*112c*/ 	.word	0x0001d3b0
        /*1130*/ 	.word	0x00000000
        /*1134*/ 	.word	0x00028840
        /*1138*/ 	.short	0x010a
        /*113a*/ 	.byte	0x3f
	.zero		1


	//   ....[58]....
        /*113c*/ 	.word	0x0001e240
        /*1140*/ 	.word	0x00000012
        /*1144*/ 	.word	0x00028800
        /*1148*/ 	.short	0x0107
        /*114a*/ 	.byte	0x3f
	.zero		1


	//   ....[59]....
        /*114c*/ 	.word	0x0001e350
        /*1150*/ 	.word	0x00000012
        /*1154*/ 	.word	0x00028800
        /*1158*/ 	.short	0x0101
        /*115a*/ 	.byte	0x3f
	.zero		1


	//   ....[60]....
        /*115c*/ 	.word	0x0001e370
        /*1160*/ 	.word	0x00000012
        /*1164*/ 	.word	0x00028820
        /*1168*/ 	.short	0x010a
        /*116a*/ 	.byte	0x3f
	.zero		1


	//   ....[61]....
        /*116c*/ 	.word	0x0001e730
        /*1170*/ 	.word	0x00000003
        /*1174*/ 	.word	0x00028840
        /*1178*/ 	.short	0x010a
        /*117a*/ 	.byte	0x3f
	.zero		1


	//   ....[62]....
        /*117c*/ 	.word	0x0001ead0
        /*1180*/ 	.word	0x00000003
        /*1184*/ 	.word	0x00000060
        /*1188*/ 	.short	0x010a
        /*118a*/ 	.byte	0x3f
	.zero		1


	//   ....[63]....
        /*118c*/ 	.word	0x0001f160
        /*1190*/ 	.word	0x00000003
        /*1194*/ 	.word	0x00028840
        /*1198*/ 	.short	0x010a
        /*119a*/ 	.byte	0x3f
	.zero		1


	//   ....[64]....
        /*119c*/ 	.word	0x0001f500
        /*11a0*/ 	.word	0x00000002
        /*11a4*/ 	.word	0x00000060
        /*11a8*/ 	.short	0x010a
        /*11aa*/ 	.byte	0x3f
	.zero		1


	//   ....[65]....
        /*11ac*/ 	.word	0x0001fad0
        /*11b0*/ 	.word	0x00000002
        /*11b4*/ 	.word	0x00028840
        /*11b8*/ 	.short	0x010a
        /*11ba*/ 	.byte	0x3f
	.zero		1


	//   ....[66]....
        /*11bc*/ 	.word	0x0001fe70
        /*11c0*/ 	.word	0x00000002
        /*11c4*/ 	.word	0x00000060
        /*11c8*/ 	.short	0x010a
        /*11ca*/ 	.byte	0x3f
	.zero		1


	//   ....[67]....
        /*11cc*/ 	.word	0x000203f0
        /*11d0*/ 	.word	0x00000000
        /*11d4*/ 	.word	0x00028860
        /*11d8*/ 	.short	0x010a
        /*11da*/ 	.byte	0x3f
	.zero		1


	//   ....[68]....
        /*11dc*/ 	.word	0x00021a40
        /*11e0*/ 	.word	0x00000000
        /*11e4*/ 	.word	0x00028820
        /*11e8*/ 	.short	0x010a
        /*11ea*/ 	.byte	0x3f
	.zero		1


	//   ....[69]....
        /*11ec*/ 	.word	0x00021c20
        /*11f0*/ 	.word	0x00000006
        /*11f4*/ 	.word	0x00000000
        /*11f8*/ 	.short	0x010a
        /*11fa*/ 	.byte	0x3f
	.zero		1


	//   ....[70]....
        /*11fc*/ 	.word	0x00021c50
        /*1200*/ 	.word	0x00000007
        /*1204*/ 	.word	0x00000000
        /*1208*/ 	.short	0x010a
        /*120a*/ 	.byte	0x3f
	.zero		1


	//   ....[71]....
        /*120c*/ 	.word	0x00021cb0
        /*1210*/ 	.word	0x00000004
        /*1214*/ 	.word	0x00000000
        /*1218*/ 	.short	0x010a
        /*121a*/ 	.byte	0x3f
	.zero		1


	//   ....[72]....
        /*121c*/ 	.word	0x00021ce0
        /*1220*/ 	.word	0x00000003
        /*1224*/ 	.word	0x00000000
        /*1228*/ 	.short	0x010a
        /*122a*/ 	.byte	0x3f
	.zero		1


	//   ....[73]....
        /*122c*/ 	.word	0x00021d40
        /*1230*/ 	.word	0x0000006e
        /*1234*/ 	.word	0x00028890
        /*1238*/ 	.short	0x010a
        /*123a*/ 	.byte	0x3f
	.zero		1


	//   ....[74]....
        /*123c*/ 	.word	0x00021d90
        /*1240*/ 	.word	0x0000006e
        /*1244*/ 	.word	0x00028890
        /*1248*/ 	.short	0x010a
        /*124a*/ 	.byte	0x3f
	.zero		1


	//   ....[75]....
        /*124c*/ 	.word	0x00021de0
        /*1250*/ 	.word	0x0000006e
        /*1254*/ 	.word	0x00028890
        /*1258*/ 	.short	0x010a
        /*125a*/ 	.byte	0x3f
	.zero		1


	//   ....[76]....
        /*125c*/ 	.word	0x00021e30
        /*1260*/ 	.word	0x0000006e
        /*1264*/ 	.word	0x000288b0
        /*1268*/ 	.short	0x010a
        /*126a*/ 	.byte	0x3f
	.zero		1


	//   ....[77]....
        /*126c*/ 	.word	0x00022690
        /*1270*/ 	.word	0x00000002
        /*1274*/ 	.word	0x00028800
        /*1278*/ 	.short	0x010a
        /*127a*/ 	.byte	0x3f
	.zero		1


	//   ....[78]....
        /*127c*/ 	.word	0x00023240
        /*1280*/ 	.word	0x00000002
        /*1284*/ 	.word	0x00028800
        /*1288*/ 	.short	0x010a
        /*128a*/ 	.byte	0x3f
	.zero		1


	//   ....[79]....
        /*128c*/ 	.word	0x00023290
        /*1290*/ 	.word	0x00000003
        /*1294*/ 	.word	0x00028830
        /*1298*/ 	.short	0x010a
        /*129a*/ 	.byte	0x3f
	.zero		1


	//   ....[80]....
        /*129c*/ 	.word	0x000232e0
        /*12a0*/ 	.word	0x00000000
        /*12a4*/ 	.word	0x00028830
        /*12a8*/ 	.short	0x010a
        /*12aa*/ 	.byte	0x3f
	.zero		1


	//   ....[81]....
        /*12ac*/ 	.word	0x00023330
        /*12b0*/ 	.word	0x00000006
        /*12b4*/ 	.word	0x00028850
        /*12b8*/ 	.short	0x010a
        /*12ba*/ 	.byte	0x3f
	.zero		1


	//   ....[82]....
        /*12bc*/ 	.word	0x00023380
        /*12c0*/ 	.word	0x00000000
        /*12c4*/ 	.word	0x00028830
        /*12c8*/ 	.short	0x010a
        /*12ca*/ 	.byte	0x3f
	.zero		1


	//   ....[83]....
        /*12cc*/ 	.word	0x000233d0
        /*12d0*/ 	.word	0x00000006
        /*12d4*/ 	.word	0x00028850
        /*12d8*/ 	.short	0x010a
        /*12da*/ 	.byte	0x3f
	.zero		1


	//   ....[84]....
        /*12dc*/ 	.word	0x00023420
        /*12e0*/ 	.word	0x0000000e
        /*12e4*/ 	.word	0x00028850
        /*12e8*/ 	.short	0x010a
        /*12ea*/ 	.byte	0x3f
	.zero		1


	//   ....[85]....
        /*12ec*/ 	.word	0x00024010
        /*12f0*/ 	.word	0x00000012
        /*12f4*/ 	.word	0x00028820
        /*12f8*/ 	.short	0x010a
        /*12fa*/ 	.byte	0x3f
	.zero		1


	//   ....[86]....
        /*12fc*/ 	.word	0x00024060
        /*1300*/ 	.word	0x00000005
        /*1304*/ 	.word	0x000288a0
        /*1308*/ 	.short	0x010a
        /*130a*/ 	.byte	0x3f
	.zero		1


	//   ....[87]....
        /*130c*/ 	.word	0x000240b0
        /*1310*/ 	.word	0x00000005
        /*1314*/ 	.word	0x000288c0
        /*1318*/ 	.short	0x010a
        /*131a*/ 	.byte	0x3f
	.zero		1


	//   ....[88]....
        /*131c*/ 	.word	0x00024100
        /*1320*/ 	.word	0x00000007
        /*1324*/ 	.word	0x000288a0
        /*1328*/ 	.short	0x010a
        /*132a*/ 	.byte	0x3f
	.zero		1


	//   ....[89]....
        /*132c*/ 	.word	0x00024150
        /*1330*/ 	.word	0x00000007
        /*1334*/ 	.word	0x000288c0
        /*1338*/ 	.short	0x010a
        /*133a*/ 	.byte	0x3f
	.zero		1


	//   ....[90]....
        /*133c*/ 	.word	0x000242f0
        /*1340*/ 	.word	0x00000000
        /*1344*/ 	.word	0x00028840
        /*1348*/ 	.short	0x010a
        /*134a*/ 	.byte	0x3f
	.zero		1


	//   ....[91]....
        /*134c*/ 	.word	0x00024e30
        /*1350*/ 	.word	0x00000012
        /*1354*/ 	.word	0x00028820
        /*1358*/ 	.short	0x010a
        /*135a*/ 	.byte	0x3f
	.zero		1


	//   ....[92]....
        /*135c*/ 	.word	0x00024e80
        /*1360*/ 	.word	0x00000003
        /*1364*/ 	.word	0x00028840
        /*1368*/ 	.short	0x010a
        /*136a*/ 	.byte	0x3f
	.zero		1


	//   ....[93]....
        /*136c*/ 	.word	0x00024ed0
        /*1370*/ 	.word	0x00000003
        /*1374*/ 	.word	0x00000060
        /*1378*/ 	.short	0x010a
        /*137a*/ 	.byte	0x3f
	.zero		1


	//   ....[94]....
        /*137c*/ 	.word	0x00024f20
        /*1380*/ 	.word	0x00000003
        /*1384*/ 	.word	0x00028840
        /*1388*/ 	.short	0x010a
        /*138a*/ 	.byte	0x3f
	.zero		1


	//   ....[95]....
        /*138c*/ 	.word	0x00024f70
        /*1390*/ 	.word	0x00000002
        /*1394*/ 	.word	0x00000060
        /*1398*/ 	.short	0x010a
        /*139a*/ 	.byte	0x3f
	.zero		1


	//   ....[96]....
        /*139c*/ 	.word	0x00024fc0
        /*13a0*/ 	.word	0x00000002
        /*13a4*/ 	.word	0x00028840
        /*13a8*/ 	.short	0x010a
        /*13aa*/ 	.byte	0x3f
	.zero		1


	//   ....[97]....
        /*13ac*/ 	.word	0x00025010
        /*13b0*/ 	.word	0x00000002
        /*13b4*/ 	.word	0x00000060
        /*13b8*/ 	.short	0x010a
        /*13ba*/ 	.byte	0x3f
	.zero		1


	//   ....[98]....
        /*13bc*/ 	.word	0x00025060
        /*13c0*/ 	.word	0x00000000
        /*13c4*/ 	.word	0x00028860
        /*13c8*/ 	.short	0x010a
        /*13ca*/ 	.byte	0x3f
	.zero		1


	//   ....[99]....
        /*13cc*/ 	.word	0x00025be0
        /*13d0*/ 	.word	0x00000000
        /*13d4*/ 	.word	0x00028820
        /*13d8*/ 	.short	0x010a
        /*13da*/ 	.byte	0x3f
	.zero		1


	//   ....[100]....
        /*13dc*/ 	.word	0x00025d80
        /*13e0*/ 	.word	0x00000006
        /*13e4*/ 	.word	0x00000000
        /*13e8*/ 	.short	0x010a
        /*13ea*/ 	.byte	0x3f
	.zero		1


	//   ....[101]....
        /*13ec*/ 	.word	0x00025dd0
        /*13f0*/ 	.word	0x00000007
        /*13f4*/ 	.word	0x00000000
        /*13f8*/ 	.short	0x010a
        /*13fa*/ 	.byte	0x3f
	.zero		1


	//   ....[102]....
        /*13fc*/ 	.word	0x00025e20
        /*1400*/ 	.word	0x00000004
        /*1404*/ 	.word	0x00000000
        /*1408*/ 	.short	0x010a
        /*140a*/ 	.byte	0x3f
	.zero		1


	//----- nvinfo : EIATTR_NUM_MBARRIERS
	.align		4
.L_328:
        /*140c*/ 	.byte	0x03, 0x38
        /*140e*/ 	.short	0x0016


	//----- nvinfo : EIATTR_EXIT_INSTR_OFFSETS
	.align		4
        /*1410*/ 	.byte	0x04, 0x1c
        /*1412*/ 	.short	(.L_330 - .L_329)


	//   ....[0]....
.L_329:
        /*1414*/ 	.word	0x00021d30


	//----- nvinfo : EIATTR_MAX_THREADS
	.align		4
.L_330:
        /*1418*/ 	.byte	0x04, 0x05
        /*141a*/ 	.short	(.L_332 - .L_331)
.L_331:
        /*141c*/ 	.word	0x00000180
        /*1420*/ 	.word	0x00000001
        /*1424*/ 	.word	0x00000001


	//----- nvinfo : EIATTR_CRS_STACK_SIZE
	.align		4
.L_332:
        /*1428*/ 	.byte	0x04, 0x1e
        /*142a*/ 	.short	(.L_334 - .L_333)
.L_333:
        /*142c*/ 	.word	0x00000000


	//----- nvinfo : EIATTR_CBANK_PARAM_SIZE
	.align		4
.L_334:
        /*1430*/ 	.byte	0x03, 0x19
        /*1432*/ 	.short	0x0af0


	//----- nvinfo : EIATTR_PARAM_CBANK
	.align		4
        /*1434*/ 	.byte	0x04, 0x0a
        /*1436*/ 	.short	(.L_336 - .L_335)
	.align		4
.L_335:
        /*1438*/ 	.word	index@(.nv.constant0._ZN7cutlass13device_kernelIN5flash11enable_sm90INS1_16FlashAttnFwdSm90INS1_25CollectiveMainloopFwdSm90ILi2EN4cute5tupleIJNS5_1CILi1EEES8_S8_EEENS6_IJNS7_ILi128EEESA_SA_EEELi128ENS_10bfloat16_tEfNS_4arch4Sm90ELb1ELb0ELb0ELb1ELb0ELb1ELb0ELb1ELb1ELb1ELb1ELb0EEENS1_21CollectiveEpilogueFwdISB_S9_SC_SE_Li256ELb1ELb1ELb1ELb0EEENS1_36VarlenDynamicPersistentTileSchedulerILi128ELi128ELi256ELi128ELb1ELb1ELb1ELb1ELb1ELb1EEEEEEEEEvNT_6ParamsE)
        /*143c*/ 	.short	0x0210
        /*143e*/ 	.short	0x0af0


	//----- nvinfo : EIATTR_SW_WAR
	.align		4
.L_336:
        /*1440*/ 	.byte	0x04, 0x36
        /*1442*/ 	.short	(.L_338 - .L_337)
.L_337:
        /*1444*/ 	.word	0x00000008
.L_338:


//--------------------- .nv.callgraph             --------------------------
	.section	.nv.callgraph,"",@"SHT_CUDA_CALLGRAPH"
	.align	4
	.sectionentsize	8
	.align		4
        /*0000*/ 	.word	0x00000000
	.align		4
        /*0004*/ 	.word	0xffffffff
	.align		4
        /*0008*/ 	.word	index@(_ZN7cutlass13device_kernelIN5flash11enable_sm90INS1_16FlashAttnFwdSm90INS1_25CollectiveMainloopFwdSm90ILi2EN4cute5tupleIJNS5_1CILi1EEES8_S8_EEENS6_IJNS7_ILi128EEENS7_ILi176EEESA_EEELi128ENS_10bfloat16_tEfNS_4arch4Sm90ELb0ELb0ELb0ELb0ELb0ELb0ELb0ELb1ELb1ELb1ELb1ELb0EEENS1_21CollectiveEpilogueFwdINS6_IJSA_SA_SB_EEES9_SD_SF_Li256ELb0ELb1ELb1ELb0EEENS1_19SingleTileSchedulerILb0ELb1ELb1ELi128EEEEEEEEEvNT_6ParamsE)
	.align		4
        /*000c*/ 	.word	index@(__assertfail)
	.align		4
        /*0010*/ 	.word	index@(_ZN7cutlass13device_kernelIN5flash11enable_sm90INS1_16FlashAttnFwdSm90INS1_25CollectiveMainloopFwdSm90ILi2EN4cute5tupleIJNS5_1CILi1EEES8_S8_EEENS6_IJNS7_ILi128EEENS7_ILi176EEESA_EEELi128ENS_10bfloat16_tEfNS_4arch4Sm90ELb0ELb0ELb0ELb1ELb0ELb0ELb0ELb1ELb1ELb1ELb1ELb0EEENS1_21CollectiveEpilogueFwdINS6_IJSA_SA_SB_EEES9_SD_SF_Li256ELb1ELb1ELb1ELb0EEENS1_36VarlenDynamicPersistentTileSchedulerILi128ELi176ELi256ELi128ELb1ELb1ELb1ELb0ELb1ELb1EEEEEEEEEvNT_6ParamsE)
	.align		4
        /*0014*/ 	.word	index@(__assertfail)
	.align		4
        /*0018*/ 	.word	index@(_ZN7cutlass13device_kernelIN5flash11enable_sm90INS1_16FlashAttnFwdSm90INS1_25CollectiveMainloopFwdSm90ILi2EN4cute5tupleIJNS5_1CILi1EEES8_S8_EEENS6_IJNS7_ILi128EEENS7_ILi176EEESA_EEELi128ENS_10bfloat16_tEfNS_4arch4Sm90ELb0ELb0ELb0ELb1ELb0ELb1ELb0ELb1ELb1ELb1ELb1ELb0EEENS1_21CollectiveEpilogueFwdINS6_IJSA_SA_SB_EEES9_SD_SF_Li256ELb1ELb1ELb1ELb0EEENS1_36VarlenDynamicPersistentTileSchedulerILi128ELi176ELi256ELi128ELb1ELb1ELb1ELb0ELb1ELb1EEEEEEEEEvNT_6ParamsE)
	.align		4
        /*001c*/ 	.word	index@(__assertfail)
	.align		4
        /*0020*/ 	.word	index@(_ZN7cutlass13device_kernelIN5flash11enable_sm90INS1_16FlashAttnFwdSm90INS1_25CollectiveMainloopFwdSm90ILi2EN4cute5tupleIJNS5_1CILi1EEES8_S8_EEENS6_IJNS7_ILi128EEESA_SA_EEELi128ENS_10bfloat16_tEfNS_4arch4Sm90ELb0ELb1ELb0ELb0ELb0ELb0ELb0ELb1ELb1ELb1ELb1ELb0EEENS1_21CollectiveEpilogueFwdISB_S9_SC_SE_Li256ELb0ELb1ELb1ELb0EEENS1_19SingleTileSchedulerILb0ELb1ELb1ELi128EEEEEEEEEvNT_6ParamsE)
	.align		4
        /*0024*/ 	.word	index@(__assertfail)
	.align		4
        /*0028*/ 	.word	index@(_ZN7cutlass13device_kernelIN5flash11enable_sm90INS1_16FlashAttnFwdSm90INS1_25CollectiveMainloopFwdSm90ILi2EN4cute5tupleIJNS5_1CILi1EEES8_S8_EEENS6_IJNS7_ILi128EEESA_SA_EEELi128ENS_10bfloat16_tEfNS_4arch4Sm90ELb0ELb1ELb0ELb1ELb0ELb0ELb0ELb1ELb1ELb1ELb1ELb0EEENS1_21CollectiveEpilogueFwdISB_S9_SC_SE_Li256ELb1ELb1ELb1ELb0EEENS1_36VarlenDynamicPersistentTileSchedulerILi128ELi128ELi256ELi128ELb1ELb1ELb1ELb1ELb0ELb1EEEEEEEEEvNT_6ParamsE)
	.align		4
        /*002c*/ 	.word	index@(__assertfail)
	.align		4
        /*0030*/ 	.word	index@(_ZN7cutlass13device_kernelIN5flash11enable_sm90INS1_16FlashAttnFwdSm90INS1_25CollectiveMainloopFwdSm90ILi2EN4cute5tupleIJNS5_1CILi1EEES8_S8_EEENS6_IJNS7_ILi128EEESA_SA_EEELi128ENS_10bfloat16_tEfNS_4arch4Sm90ELb0ELb1ELb0ELb1ELb0ELb1ELb0ELb1ELb1ELb1ELb1ELb0EEENS1_21CollectiveEpilogueFwdISB_S9_SC_SE_Li256ELb1ELb1ELb1ELb0EEENS1_36VarlenDynamicPersistentTileSchedulerILi128ELi128ELi256ELi128ELb1ELb1ELb1ELb1ELb0ELb1EEEEEEEEEvNT_6ParamsE)
	.align		4
        /*0034*/ 	.word	index@(__assertfail)
	.align		4
        /*0038*/ 	.word	index@(_ZN7cutlass13device_kernelIN5flash11enable_sm90INS1_16FlashAttnFwdSm90INS1_25CollectiveMainloopFwdSm90ILi2EN4cute5tupleIJNS5_1CILi1EEES8_S8_EEENS6_IJNS7_ILi128EEESA_SA_EEELi128ENS_10bfloat16_tEfNS_4arch4Sm90ELb1ELb0ELb0ELb0ELb0ELb0ELb0ELb1ELb1ELb1ELb1ELb0EEENS1_21CollectiveEpilogueFwdISB_S9_SC_SE_Li256ELb0ELb1ELb1ELb0EEENS1_19SingleTileSchedulerILb0ELb1ELb1ELi128EEEEEEEEEvNT_6ParamsE)
	.align		4
        /*003c*/ 	.word	index@(__assertfail)
	.align		4
        /*0040*/ 	.word	index@(_ZN7cutlass13device_kernelIN5flash11enable_sm90INS1_16FlashAttnFwdSm90INS1_25CollectiveMainloopFwdSm90ILi2EN4cute5tupleIJNS5_1CILi1EEES8_S8_EEENS6_IJNS7_ILi128EEESA_SA_EEELi128ENS_10bfloat16_tEfNS_4arch4Sm90ELb1ELb0ELb0ELb1ELb0ELb0ELb0ELb1ELb1ELb1ELb1ELb0EEENS1_21CollectiveEpilogueFwdISB_S9_SC_SE_Li256ELb1ELb1ELb1ELb0EEENS1_36VarlenDynamicPersistentTileSchedulerILi128ELi128ELi256ELi128ELb1ELb1ELb1ELb1ELb1ELb1EEEEEEEEEvNT_6ParamsE)
	.align		4
        /*0044*/ 	.word	index@(__assertfail)
	.align		4
        /*0048*/ 	.word	index@(_ZN7cutlass13device_kernelIN5flash11enable_sm90INS1_16FlashAttnFwdSm90INS1_25CollectiveMainloopFwdSm90ILi2EN4cute5tupleIJNS5_1CILi1EEES8_S8_EEENS6_IJNS7_ILi128EEESA_SA_EEELi128ENS_10bfloat16_tEfNS_4arch4Sm90ELb1ELb0ELb0ELb1ELb0ELb1ELb0ELb1ELb1ELb1ELb1ELb0EEENS1_21CollectiveEpilogueFwdISB_S9_SC_SE_Li256ELb1ELb1ELb1ELb0EEENS1_36VarlenDynamicPersistentTileSchedulerILi128ELi128ELi256ELi128ELb1ELb1ELb1ELb1ELb1ELb1EEEEEEEEEvNT_6ParamsE)
	.align		4
        /*004c*/ 	.word	index@(__assertfail)
	.align		4
        /*0050*/ 	.word	0x00000000
	.align		4
        /*0054*/ 	.word	0xfffffffe
	.align		4
        /*0058*/ 	.word	0x00000000
	.align		4
        /*005c*/ 	.word	0xfffffffd
	.align		4
        /*0060*/ 	.word	0x00000000
	.align		4
        /*0064*/ 	.word	0xfffffffc


//--------------------- .nv.constant4             --------------------------
	.section	.nv.constant4,"a",@progbits
	.align	8
	.align		8
.nv.constant4:
        /*0000*/ 	.dword	__assertfail
	.align		8
        /*0008*/ 	.dword	__unnamed_1
	.align		8
        /*0010*/ 	.dword	__unnamed_2
	.align		8
        /*0018*/ 	.dword	__unnamed_3
	.align		8
        /*0020*/ 	.dword	__unnamed_4
	.align		8
        /*0028*/ 	.dword	__unnamed_5
	.align		8
        /*0030*/ 	.dword	__unnamed_6
	.align		8
        /*0038*/ 	.dword	__unnamed_7
	.align		8
        /*0040*/ 	.dword	__unnamed_8
	.align		8
        /*0048*/ 	.dword	_ZN72_INTERNAL_314d165b_36_flash_fwd_hdim128_bf16_split_sm90_cu_3fbc093a_28464cuda3std3__45__cpo5beginE
	.align		8
        /*0050*/ 	.dword	_ZN72_INTERNAL_314d165b_36_flash_fwd_hdim128_bf16_split_sm90_cu_3fbc093a_28464cuda3std3__45__cpo3endE
	.align		8
        /*0058*/ 	.dword	_ZN72_INTERNAL_314d165b_36_flash_fwd_hdim128_bf16_split_sm90_cu_3fbc093a_28464cuda3std3__45__cpo6cbeginE
	.align		8
        /*0060*/ 	.dword	_ZN72_INTERNAL_314d165b_36_flash_fwd_hdim128_bf16_split_sm90_cu_3fbc093a_28464cuda3std3__45__cpo4cendE
	.align		8
        /*0068*/ 	.dword	_ZN72_INTERNAL_314d165b_36_flash_fwd_hdim128_bf16_split_sm90_cu_3fbc093a_28464cuda3std3__474_GLOBAL__N__314d165b_36_flash_fwd_hdim128_bf16_split_sm90_cu_3fbc093a_28466ignoreE
	.align		8
        /*0070*/ 	.dword	_ZN72_INTERNAL_314d165b_36_flash_fwd_hdim128_bf16_split_sm90_cu_3fbc093a_28464cuda3std3__419piecewise_constructE
	.align		8
        /*0078*/ 	.dword	_ZN72_INTERNAL_314d165b_36_flash_fwd_hdim128_bf16_split_sm90_cu_3fbc093a_28464cuda3std3__48in_placeE
	.align		8
        /*0080*/ 	.dword	_ZN72_INTERNAL_314d165b_36_flash_fwd_hdim128_bf16_split_sm90_cu_3fbc093a_28464cuda3std6ranges3__45__cpo4swapE
	.align		8
        /*0088*/ 	.dword	_ZN72_INTERNAL_314d165b_36_flash_fwd_hdim128_bf16_split_sm90_cu_3fbc093a_28464cuda3std6ranges3__45__cpo9iter_moveE
	.align		8
        /*0090*/ 	.dword	_ZN72_INTERNAL_314d165b_36_flash_fwd_hdim128_bf16_split_sm90_cu_3fbc093a_28464cute7productE
	.align		8
        /*0098*/ 	.dword	_ZN72_INTERNAL_314d165b_36_flash_fwd_hdim128_bf16_split_sm90_cu_3fbc093a_28464cute1_E
	.align		8
        /*00a0*/ 	.dword	$str$20
	.align		8
        /*00a8*/ 	.dword	$str$21


//--------------------- .text._ZN7cutlass13device_kernelIN5flash11enable_sm90INS1_16FlashAttnFwdSm90INS1_25CollectiveMainloopFwdSm90ILi2EN4cute5tupleIJNS5_1CILi1EEES8_S8_EEENS6_IJNS7_ILi128EEENS7_ILi176EEESA_EEELi128ENS_10bfloat16_tEfNS_4arch4Sm90ELb0ELb0ELb0ELb0ELb0ELb0ELb0ELb1ELb1ELb1ELb1ELb0EEENS1_21CollectiveEpilogueFwdINS6_IJSA_SA_SB_EEES9_SD_SF_Li256ELb0ELb1ELb1ELb0EEENS1_19SingleTileSchedulerILb0ELb1ELb1ELi128EEEEEEEEEvNT_6ParamsE --------------------------
	.section	.text._ZN7cutlass13device_kernelIN5flash11enable_sm90INS1_16FlashAttnFwdSm90INS1_25CollectiveMainloopFwdSm90ILi2EN4cute5tupleIJNS5_1CILi1EEES8_S8_EEENS6_IJNS7_ILi128EEENS7_ILi176EEESA_EEELi128ENS_10bfloat16_tEfNS_4arch4Sm90ELb0ELb0ELb0ELb0ELb0ELb0ELb0ELb1ELb1ELb1ELb1ELb0EEENS1_21CollectiveEpilogueFwdINS6_IJSA_SA_SB_EEES9_SD_SF_Li256ELb0ELb1ELb1ELb0EEENS1_19SingleTileSchedulerILb0ELb1ELb1ELi128EEEEEEEEEvNT_6ParamsE,"ax",@progbits
	.align	128
.text._ZN7cutlass13device_kernelIN5flash11enable_sm90INS1_16FlashAttnFwdSm90INS1_25CollectiveMainloopFwdSm90ILi2EN4cute5tupleIJNS5_1CILi1EEES8_S8_EEENS6_IJNS7_ILi128EEENS7_ILi176EEESA_EEELi128ENS_10bfloat16_tEfNS_4arch4Sm90ELb0ELb0ELb0ELb0ELb0ELb0ELb0ELb1ELb1ELb1ELb1ELb0EEENS1_21CollectiveEpilogueFwdINS6_IJSA_SA_SB_EEES9_SD_SF_Li256ELb0ELb1ELb1ELb0EEENS1_19SingleTileSchedulerILb0ELb1ELb1ELi128EEEEEEEEEvNT_6ParamsE:
        .type           _ZN7cutlass13device_kernelIN5flash11enable_sm90INS1_16FlashAttnFwdSm90INS1_25CollectiveMainloopFwdSm90ILi2EN4cute5tupleIJNS5_1CILi1EEES8_S8_EEENS6_IJNS7_ILi128EEENS7_ILi176EEESA_EEELi128ENS_10bfloat16_tEfNS_4arch4Sm90ELb0ELb0ELb0ELb0ELb0ELb0ELb0ELb1ELb1ELb1ELb1ELb0EEENS1_21CollectiveEpilogueFwdINS6_IJSA_SA_SB_EEES9_SD_SF_Li256ELb0ELb1ELb1ELb0EEENS1_19SingleTileSchedulerILb0ELb1ELb1ELi128EEEEEEEEEvNT_6ParamsE,@function
        .size           _ZN7cutlass13device_kernelIN5flash11enable_sm90INS1_16FlashAttnFwdSm90INS1_25CollectiveMainloopFwdSm90ILi2EN4cute5tupleIJNS5_1CILi1EEES8_S8_EEENS6_IJNS7_ILi128EEENS7_ILi176EEESA_EEELi128ENS_10bfloat16_tEfNS_4arch4Sm90ELb0ELb0ELb0ELb0ELb0ELb0ELb0ELb1ELb1ELb1ELb1ELb0EEENS1_21CollectiveEpilogueFwdINS6_IJSA_SA_SB_EEES9_SD_SF_Li256ELb0ELb1ELb1ELb0EEENS1_19SingleTileSchedulerILb0ELb1ELb1ELi128EEEEEEEEEvNT_6ParamsE,(.L_x_3091 - _ZN7cutlass13device_kernelIN5flash11enable_sm90INS1_16FlashAttnFwdSm90INS1_25CollectiveMainloopFwdSm90ILi2EN4cute5tupleIJNS5_1CILi1EEES8_S8_EEENS6_IJNS7_ILi128EEENS7_ILi176EEESA_EEELi128ENS_10bfloat16_tEfNS_4arch4Sm90ELb0ELb0ELb0ELb0ELb0ELb0ELb0ELb1ELb1ELb1ELb1ELb0EEENS1_21CollectiveEpilogueFwdINS6_IJSA_SA_SB_EEES9_SD_SF_Li256ELb0ELb1ELb1ELb0EEENS1_19SingleTileSchedulerILb0ELb1ELb1ELi128EEEEEEEEEvNT_6ParamsE)
        .other          _ZN7cutlass13device_kernelIN5flash11enable_sm90INS1_16FlashAttnFwdSm90INS1_25CollectiveMainloopFwdSm90ILi2EN4cute5tupleIJNS5_1CILi1EEES8_S8_EEENS6_IJNS7_ILi128EEENS7_ILi176EEESA_EEELi128ENS_10bfloat16_tEfNS_4arch4Sm90ELb0ELb0ELb0ELb0ELb0ELb0ELb0ELb1ELb1ELb1ELb1ELb0EEENS1_21CollectiveEpilogueFwdINS6_IJSA_SA_SB_EEES9_SD_SF_Li256ELb0ELb1ELb1ELb0EEENS1_19SingleTileSchedulerILb0ELb1ELb1ELi128EEEEEEEEEvNT_6ParamsE,@"STO_CUDA_ENTRY STV_DEFAULT"
_ZN7cutlass13device_kernelIN5flash11enable_sm90INS1_16FlashAttnFwdSm90INS1_25CollectiveMainloopFwdSm90ILi2EN4cute5tupleIJNS5_1CILi1EEES8_S8_EEENS6_IJNS7_ILi128EEENS7_ILi176EEESA_EEELi128ENS_10bfloat16_tEfNS_4arch4Sm90ELb0ELb0ELb0ELb0ELb0ELb0ELb0ELb1ELb1ELb1ELb1ELb0EEENS1_21CollectiveEpilogueFwdINS6_IJSA_SA_SB_EEES9_SD_SF_Li256ELb0ELb1ELb1ELb0EEENS1_19SingleTileSchedulerILb0ELb1ELb1ELi128EEEEEEEEEvNT_6ParamsE:
[----:B------:R-:W0:Y:S02]  /*0000*/  LDC R1, c[0x0][0x28] ;  /* 0x00000a00ff017b82 */ /* 0x000e240000000800 */
[----:B0-----:R-:W-:Y:S01]  /*0010*/  VIADD R1, R1, 0xfffffff0 ;  /* 0xfffffff001017836 */ /* 0x001fe20000000000 */
[----:B------:R-:W0:Y:S01]  /*0020*/  S2R R3, SR_TID.X ;  /* 0x0000000000037919 */ /* 0x000e220000002100 */
[----:B------:R-:W-:Y:S01]  /*0030*/  ELECT P0, URZ, PT ;  /* 0x00000000003f782f */ /* 0x000fe20003800000 */
[----:B------:R-:W-:Y:S01]  /*0040*/  BSSY B0, `(.L_x_0) ;  /* 0x000000e000007945 */ /* 0x000fe20003800000 */
[--C-:B0-----:R-:W-:Y:S02]  /*0050*/  SHF.R.U32.HI R0, RZ, 0x5, R3.reuse ;  /* 0x00000005ff007819 */ /* 0x101fe40000011603 */
[----:B------:R-:W-:-:S03]  /*0060*/  SHF.R.U32.HI R22, RZ, 0x7, R3 ;  /* 0x00000007ff167819 */ /* 0x000fc60000011603 */
[----:B------:R-:W0:Y:S02]  /*0070*/  SHFL.IDX PT, R2, R0, RZ, 0x1f ;  /* 0x00001fff00027589 */ /* 0x000e2400000e0000 */
[----:B0-----:R-:W-:-:S13]  /*0080*/  ISETP.EQ.AND P0, PT, R2, RZ, P0 ;  /* 0x000000ff0200720c */ /* 0x001fda0000702270 */
[----:B------:R-:W-:Y:S05]  /*0090*/  @!P0 BRA `(.L_x_1) ;  /* 0x0000000000208947 */ /* 0x000fea0003800000 */
[----:B------:R-:W-:Y:S02]  /*00a0*/  ULDC.64 UR4, c[0x0][0x198] ;  /* 0x0000660000047ab9 */ /* 0x000fe40000000a00 */
[----:B------:R-:W-:Y:S02]  /*00b0*/  UIADD3 UR6, UP0, UR4, 0x370, URZ ;  /* 0x0000037004067890 */ /* 0x000fe4000ff1e03f */
[----:B------:R-:W-:Y:S02]  /*00c0*/  UIADD3 UR4, UP1, UR4, 0x470, URZ ;  /* 0x0000047004047890 */ /* 0x000fe4000ff3e03f */
[----:B------:R-:W-:Y:S02]  /*00d0*/  UIADD3.X UR7, URZ, UR5, URZ, UP0, !UPT ;  /* 0x000000053f077290 */ /* 0x000fe400087fe43f */
[----:B------:R-:W-:-:S07]  /*00e0*/  UIADD3.X UR5, URZ, UR5, URZ, UP1, !UPT ;  /* 0x000000053f057290 */ /* 0x000fce0008ffe43f */
[----:B------:R0:W-:Y:S02]  /*00f0*/  UTMACCTL.PF [UR6] ;  /* 0x00000000060079b9 */ /* 0x0001e40008040000 */
[----:B------:R0:W-:Y:S02]  /*0100*/  UTMACCTL.PF [UR4] ;  /* 0x00000000040079b9 */ /* 0x0001e40008040000 */
[----:B0-----:R-:W-:Y:S01]  /*0110*/  NOP ;  /* 0x0000000000007918 */ /* 0x001fe20000000000 */
.L_x_1:
[----:B------:R-:W-:Y:S05]  /*0120*/  BSYNC B0 ;  /* 0x0000000000007941 */ /* 0x000fea0003800000 */
.L_x_0:
[----:B------:R-:W-:Y:S01]  /*0130*/  VOTEU.ANY UP0, P0 ;  /* 0x00000000003f7886 */ /* 0x000fe20000000100 */
[----:B------:R-:W0:Y:S01]  /*0140*/  SHFL.IDX PT, R3, R22, RZ, 0x1f ;  /* 0x00001fff16037589 */ /* 0x000e2200000e0000 */
[----:B------:R-:W-:Y:S01]  /*0150*/  UMOV UR4, 0x80 ;  /* 0x0000008000047882 */ /* 0x000fe20000000000 */
[----:B------:R-:W-:Y:S01]  /*0160*/  UMOV UR7, 0x100 ;  /* 0x0000010000077882 */ /* 0x000fe20000000000 */
[----:B------:R-:W-:Y:S01]  /*0170*/  VOTEU.ANY UP1, P0 ;  /* 0x00000000003f7886 */ /* 0x000fe20000020100 */
[----:B------:R-:W1:Y:S01]  /*0180*/  @UP0 S2UR UR8, SR_CgaCtaId ;  /* 0x00000000000809c3 */ /* 0x000e620000008800 */
[----:B------:R-:W2:Y:S01]  /*0190*/  SHFL.IDX PT, R2, R0, RZ, 0x1f ;  /* 0x00001fff00027589 */ /* 0x000ea200000e0000 */
[----:B------:R-:W-:Y:S01]  /*01a0*/  @UP0 UMOV UR6, 0x400 ;  /* 0x0000040000060882 */ /* 0x000fe20000000000 */
[----:B------:R-:W-:-:S04]  /*01b0*/  @UP0 UIADD3 UR4, -UR4, 0x100000, URZ ;  /* 0x0010000004040890 */ /* 0x000fc8000fffe13f */
[----:B------:R-:W-:Y:S02]  /*01c0*/  @UP0 USHF.L.U32 UR5, UR4, 0xb, URZ ;  /* 0x0000000b04050899 */ /* 0x000fe4000800063f */
[----:B------:R-:W-:Y:S01]  /*01d0*/  @UP0 USHF.L.U32 UR4, UR4, 0x1, URZ ;  /* 0x0000000104040899 */ /* 0x000fe2000800063f */
[----:B------:R-:W-:Y:S01]  /*01e0*/  VOTEU.ANY UP2, P0 ;  /* 0x00000000003f7886 */ /* 0x000fe20000040100 */
[----:B0-----:R-:W-:Y:S01]  /*01f0*/  R2UR UR9, R3 ;  /* 0x00000000030972ca */ /* 0x001fe200000e0000 */
[----:B-1----:R-:W-:Y:S01]  /*0200*/  @UP0 ULEA UR8, UR8, UR6, 0x18 ;  /* 0x0000000608080291 */ /* 0x002fe2000f8ec03f */
[----:B--2---:R-:W-:Y:S01]  /*0210*/  ISETP.NE.AND P1, PT, R2, RZ, PT ;  /* 0x000000ff0200720c */ /* 0x004fe20003f25270 */
[----:B------:R-:W-:-:S04]  /*0220*/  @UP0 UIADD3 UR6, -UR7, 0x100000, URZ ;  /* 0x0010000007060890 */ /* 0x000fc8000fffe13f */
[----:B------:R-:W-:Y:S02]  /*0230*/  @UP0 USHF.L.U32 UR7, UR6, 0xb, URZ ;  /* 0x0000000b06070899 */ /* 0x000fe4000800063f */
[----:B------:R-:W-:-:S04]  /*0240*/  @UP0 USHF.L.U32 UR6, UR6, 0x1, URZ ;  /* 0x0000000106060899 */ /* 0x000fc8000800063f */
[----:B------:R-:W-:Y:S01]  /*0250*/  UISETP.NE.AND UP0, UPT, UR9, URZ, UPT ;  /* 0x0000003f0900728c */ /* 0x000fe2000bf05270 */
[----:B------:R-:W0:Y:S02]  /*0260*/  FENCE.VIEW.ASYNC.S ;  /* 0x00000000000073c6 */ /* 0x000e240000000000 */
[----:B0-----:R0:W1:Y:S05]  /*0270*/  @UP1 SYNCS.EXCH.64 URZ, [UR8+0x34800], UR4 ;  /* 0x03480004083f15b2 */ /* 0x00106a0008000100 */
[----:B------:R0:W2:Y:S01]  /*0280*/  @UP2 SYNCS.EXCH.64 URZ, [UR8+0x34820], UR6 ;  /* 0x03482006083f25b2 */ /* 0x0000a20008000100 */
[----:B------:R-:W-:Y:S05]  /*0290*/  @P1 BRA `(.L_x_2) ;  /* 0x0000000000481947 */ /* 0x000fea0003800000 */
[----:B0-----:R-:W0:Y:S01]  /*02a0*/  S2UR UR5, SR_CgaCtaId ;  /* 0x00000000000579c3 */ /* 0x001e220000008800 */
[----:B------:R-:W-:Y:S01]  /*02b0*/  UMOV UR4, 0x400 ;  /* 0x0000040000047882 */ /* 0x000fe20000000000 */
[----:B------:R-:W-:Y:S01]  /*02c0*/  UMOV UR6, 0x1 ;  /* 0x0000000100067882 */ /* 0x000fe20000000000 */
[----:B------:R-:W-:Y:S01]  /*02d0*/  UMOV UR7, 0x2 ;  /* 0x0000000200077882 */ /* 0x000fe20000000000 */
[----:B------:R-:W-:Y:S01]  /*02e0*/  ELECT P0, URZ, PT ;  /* 0x00000000003f782f */ /* 0x000fe20003800000 */
[----:B0-----:R-:W-:Y:S02]  /*02f0*/  ULEA UR8, UR5, UR4, 0x18 ;  /* 0x0000000405087291 */ /* 0x001fe4000f8ec03f */
[----:B------:R-:W-:-:S04]  /*0300*/  UIADD3 UR4, -UR6, 0x100000, URZ ;  /* 0x0010000006047890 */ /* 0x000fc8000fffe13f */
[----:B------:R-:W-:Y:S02]  /*0310*/  USHF.L.U32 UR5, UR4, 0xb, URZ ;  /* 0x0000000b04057899 */ /* 0x000fe4000800063f */
[----:B------:R-:W-:Y:S02]  /*0320*/  USHF.L.U32 UR4, UR4, 0x1, URZ ;  /* 0x0000000104047899 */ /* 0x000fe4000800063f */
[----:B------:R-:W-:-:S04]  /*0330*/  UIADD3 UR6, -UR7, 0x100000, URZ ;  /* 0x0010000007067890 */ /* 0x000fc8000fffe13f */
[----:B------:R-:W-:Y:S02]  /*0340*/  USHF.L.U32 UR7, UR6, 0xb, URZ ;  /* 0x0000000b06077899 */ /* 0x000fe4000800063f */
[----:B------:R-:W-:Y:S01]  /*0350*/  USHF.L.U32 UR6, UR6, 0x1, URZ ;  /* 0x0000000106067899 */ /* 0x000fe2000800063f */
[----:B------:R-:W0:Y:S03]  /*0360*/  FENCE.VIEW.ASYNC.S ;  /* 0x00000000000073c6 */ /* 0x000e260000000000 */
[----:B0-----:R3:W4:Y:S08]  /*0370*/  SYNCS.EXCH.64 URZ, [UR8+0x34830], UR4 ;  /* 0x03483004083f75b2 */ /* 0x0017300008000100 */
[----:B------:R3:W0:Y:S01]  /*0380*/  SYNCS.EXCH.64 URZ, [UR8+0x34840], UR6 ;  /* 0x03484006083f75b2 */ /* 0x0006220008000100 */
[----:B------:R3:W0:Y:S01]  /*0390*/  SYNCS.EXCH.64 URZ, [UR8+0x34838], UR4 ;  /* 0x03483804083f75b2 */ /* 0x0006220008000100 */
[----:B------:R3:W0:Y:S02]  /*03a0*/  SYNCS.EXCH.64 URZ, [UR8+0x34848], UR6 ;  /* 0x03484806083f75b2 */ /* 0x0006240008000100 */
[----:B---3--:R-:W-:Y:S01]  /*03b0*/  NOP ;  /* 0x0000000000007918 */ /* 0x008fe20000000000 */
.L_x_2:
[----:B------:R-:W3:Y:S01]  /*03c0*/  SHFL.IDX PT, R2, R0, RZ, 0x1f ;  /* 0x00001fff00027589 */ /* 0x000ee200000e0000 */
[----:B------:R-:W-:Y:S01]  /*03d0*/  NOP ;  /* 0x0000000000007918 */ /* 0x000fe20000000000 */
[----:B---3--:R-:W-:-:S13]  /*03e0*/  ISETP.NE.AND P0, PT, R2, RZ, PT ;  /* 0x000000ff0200720c */ /* 0x008fda0003f05270 */
        /* <DEDUP_REMOVED lines=14> */
[----:B0-----:R3:W0:Y:S08]  /*04d0*/  SYNCS.EXCH.64 URZ, [UR8+0x34850], UR4 ;  /* 0x03485004083f75b2 */ /* 0x0016300008000100 */
[----:B------:R3:W0:Y:S01]  /*04e0*/  SYNCS.EXCH.64 URZ, [UR8+0x34860], UR6 ;  /* 0x03486006083f75b2 */ /* 0x0006220008000100 */
[----:B------:R3:W0:Y:S01]  /*04f0*/  SYNCS.EXCH.64 URZ, [UR8+0x34858], UR4 ;  /* 0x03485804083f75b2 */ /* 0x0006220008000100 */
[----:B------:R3:W0:Y:S02]  /*0500*/  SYNCS.EXCH.64 URZ, [UR8+0x34868], UR6 ;  /* 0x03486806083f75b2 */ /* 0x0006240008000100 */
[----:B---3--:R-:W-:Y:S01]  /*0510*/  NOP ;  /* 0x0000000000007918 */ /* 0x008fe20000000000 */
.L_x_3:
[----:B------:R-:W3:Y:S01]  /*0520*/  SHFL.IDX PT, R2, R0, RZ, 0x1f ;  /* 0x00001fff00027589 */ /* 0x000ee200000e0000 */
[----:B------:R-:W-:Y:S01]  /*0530*/  NOP ;  /* 0x0000000000007918 */ /* 0x000fe20000000000 */
[----:B---3--:R-:W-:-:S13]  /*0540*/  ISETP.NE.AND P0, PT, R2, RZ, PT ;  /* 0x000000ff0200720c */ /* 0x008fda0003f05270 */
[----:B------:R-:W-:Y:S05]  /*0550*/  @P0 BRA `(.L_x_4) ;  /* 0x0000000000380947 */ /* 0x000fea0003800000 */
[----:B0-----:R-:W0:Y:S01]  /*0560*/  S2UR UR5, SR_CgaCtaId ;  /* 0x00000000000579c3 */ /* 0x001e220000008800 */
[----:B------:R-:W-:Y:S01]  /*0570*/  UMOV UR4, 0x400 ;  /* 0x0000040000047882 */ /* 0x000fe20000000000 */
[----:B------:R-:W-:Y:S01]  /*0580*/  UMOV UR7, 0x1 ;  /* 0x0000000100077882 */ /* 0x000fe20000000000 */
[----:B------:R-:W-:Y:S01]  /*0590*/  ELECT P0, URZ, PT ;  /* 0x00000000003f782f */ /* 0x000fe20003800000 */
[----:B0-----:R-:W-:Y:S02]  /*05a0*/  ULEA UR6, UR5, UR4, 0x18 ;  /* 0x0000000405067291 */ /* 0x001fe4000f8ec03f */
[----:B------:R-:W-:-:S04]  /*05b0*/  UIADD3 UR4, -UR7, 0x100000, URZ ;  /* 0x0010000007047890 */ /* 0x000fc8000fffe13f */
[----:B------:R-:W-:Y:S02]  /*05c0*/  USHF.L.U32 UR5, UR4, 0xb, URZ ;  /* 0x0000000b04057899 */ /* 0x000fe4000800063f */
[----:B------:R-:W-:Y:S01]  /*05d0*/  USHF.L.U32 UR4, UR4, 0x1, URZ ;  /* 0x0000000104047899 */ /* 0x000fe2000800063f */
[----:B------:R-:W0:Y:S11]  /*05e0*/  FENCE.VIEW.ASYNC.S ;  /* 0x00000000000073c6 */ /* 0x000e360000000000 */
[----:B0-----:R3:W0:Y:S01]  /*05f0*/  SYNCS.EXCH.64 URZ, [UR6+0x34870], UR4 ;  /* 0x03487004063f75b2 */ /* 0x0016220008000100 */
[----:B------:R3:W0:Y:S01]  /*0600*/  SYNCS.EXCH.64 URZ, [UR6+0x34880], UR4 ;  /* 0x03488004063f75b2 */ /* 0x0006220008000100 */
[----:B------:R3:W0:Y:S01]  /*0610*/  SYNCS.EXCH.64 URZ, [UR6+0x34878], UR4 ;  /* 0x03487804063f75b2 */ /* 0x0006220008000100 */
[----:B------:R3:W0:Y:S02]  /*0620*/  SYNCS.EXCH.64 URZ, [UR6+0x34888], UR4 ;  /* 0x03488804063f75b2 */ /* 0x0006240008000100 */
[----:B---3--:R-:W-:Y:S01]  /*0630*/  NOP ;  /* 0x0000000000007918 */ /* 0x008fe20000000000 */
.L_x_4:
        /* <DEDUP_REMOVED lines=22> */
.L_x_5:
        /* <DEDUP_REMOVED lines=22> */
.L_x_6:
[----:B0-----:R-:W-:Y:S01]  /*0900*/  UMOV UR4, 0x1 ;  /* 0x0000000100047882 */ /* 0x001fe20000000000 */
[----:B------:R-:W-:Y:S01]  /*0910*/  PLOP3.LUT P0, PT, PT, PT, UP0, 0x80, 0x0 ;  /* 0x000000000000781c */ /* 0x000fe20003f0f008 */
[----:B------:R-:W-:Y:S01]  /*0920*/  USEL UR4, UR4, 0x2, !UP0 ;  /* 0x0000000204047887 */ /* 0x000fe2000c000000 */
[----:B------:R-:W-:Y:S01]  /*0930*/  NOP ;  /* 0x0000000000007918 */ /* 0x000fe20000000000 */
[----:B------:R-:W-:Y:S04]  /*0940*/  BSSY B6, `(.L_x_7) ;  /* 0x0001039000067945 */ /* 0x000fe80003800000 */
[----:B------:R-:W-:-:S05]  /*0950*/  IMAD.U32 R2, RZ, RZ, UR4 ;  /* 0x00000004ff027e24 */ /* 0x000fca000f8e00ff */
[----:B------:R0:W-:Y:S01]  /*0960*/  STL [R1+0x8], R2 ;  /* 0x0000080201007387 */ /* 0x0001e20000100800 */
[----:B-12-4-:R-:W-:Y:S06]  /*0970*/  BAR.SYNC.DEFER_BLOCKING 0x0 ;  /* 0x0000000000007b1d */ /* 0x016fec0000010000 */
[----:B------:R-:W-:Y:S05]  /*0980*/  @!P0 BRA `(.L_x_8) ;  /* 0x000000c800148947 */ /* 0x000fea0003800000 */
.L_x_9:
[----:B------:R-:W-:-:S08]  /*0990*/  NOP ;  /* 0x0000000000007918 */ /* 0x000fd00000000000 */
[----:B------:R-:W1:Y:S02]  /*09a0*/  USETMAXREG.TRY_ALLOC.CTAPOOL UP0, 0xf0 ;  /* 0x000000f0000079c8 */ /* 0x000e640008000600 */
[----:B-1----:R-:W-:-:S13]  /*09b0*/  PLOP3.LUT P0, PT, PT, PT, UP0, 0x80, 0x0 ;  /* 0x000000000000781c */ /* 0x002fda0003f0f008 */
[----:B------:R-:W-:Y:S05]  /*09c0*/  @!P0 BRA `(.L_x_9) ;  /* 0xfffffffc00f08947 */ /* 0x000fea000383ffff */
[----:B------:R-:W1:Y:S01]  /*09d0*/  S2R R6, SR_TID.X ;  /* 0x0000000000067919 */ /* 0x000e620000002100 */
[----:B------:R-:W2:Y:S01]  /*09e0*/  S2UR UR6, SR_CTAID.Y ;  /* 0x00000000000679c3 */ /* 0x000ea20000002600 */
[----:B------:R-:W-:Y:S02]  /*09f0*/  ULDC UR7, c[0x0][0xc50] ;  /* 0x0003140000077ab9 */ /* 0x000fe40000000800 */
[----:B------:R-:W-:-:S05]  /*0a00*/  UISETP.NE.AND UP0, UPT, UR7, 0x1, UPT ;  /* 0x000000010700788c */ /* 0x000fca000bf05270 */
[----:B------:R-:W3:Y:S06]  /*0a10*/  S2UR UR8, SR_CTAID.Z ;  /* 0x00000000000879c3 */ /* 0x000eec0000002700 */
[----:B------:R-:W-:Y:S01]  /*0a20*/  @UP0 ULDC UR4, c[0x0][0xc54] ;  /* 0x0003150000040ab9 */ /* 0x000fe20000000800 */
[----:B------:R-:W-:Y:S01]  /*0a30*/  @UP0 ULDC UR9, c[0x0][0xc58] ;  /* 0x0003160000090ab9 */ /* 0x000fe20000000800 */
[----:B--2---:R-:W-:Y:S02]  /*0a40*/  UIMAD.WIDE.U32 UR4, UR6, UR4, URZ ;  /* 0x00000004060472a5 */ /* 0x004fe4000f8e003f */
[----:B------:R-:W-:-:S02]  /*0a50*/  UMOV UR10, UR6 ;  /* 0x00000006000a7c82 */ /* 0x000fc40008000000 */
[----:B------:R-:W-:Y:S01]  /*0a60*/  @UP0 USHF.R.U32.HI UR10, URZ, UR9, UR5 ;  /* 0x000000093f0a0299 */ /* 0x000fe20008011605 */
[----:B-1----:R-:W-:-:S03]  /*0a70*/  LOP3.LUT R0, R6, 0xffffff80, RZ, 0xc0, !PT ;  /* 0xffffff8006007812 */ /* 0x002fc600078ec0ff */
[----:B------:R-:W-:Y:S02]  /*0a80*/  UIADD3 UR4, -UR10, URZ, URZ ;  /* 0x0000003f0a047290 */ /* 0x000fe4000fffe13f */
[----:B------:R-:W-:Y:S01]  /*0a90*/  IMAD.U32 R19, RZ, RZ, UR10 ;  /* 0x0000000aff137e24 */ /* 0x000fe2000f8e00ff */
[----:B------:R-:W-:Y:S06]  /*0aa0*/  BAR.ARV 0x8, 0x180 ;  /* 0x0206000000007b1d */ /* 0x000fec0000002000 */
[----:B------:R-:W-:Y:S01]  /*0ab0*/  ISETP.NE.AND P0, PT, R0, 0x80, PT ;  /* 0x000000800000780c */ /* 0x000fe20003f05270 */
[----:B------:R-:W-:-:S12]  /*0ac0*/  UIMAD UR7, UR7, UR4, UR6 ;  /* 0x00000004070772a4 */ /* 0x000fd8000f8e0206 */
[----:B------:R-:W-:Y:S06]  /*0ad0*/  @!P0 BAR.ARV 0x9, 0x100 ;  /* 0x0244000000008b1d */ /* 0x000fec0000002000 */
[----:B---3--:R-:W-:-:S13]  /*0ae0*/  ISETP.LE.AND P0, PT, RZ, UR8, PT ;  /* 0x00000008ff007c0c */ /* 0x008fda000bf03270 */
[----:B------:R-:W-:Y:S05]  /*0af0*/  @!P0 BRA `(.L_x_10) ;  /* 0x0000010000748947 */ /* 0x000fea0003800000 */
[----:B------:R-:W-:Y:S01]  /*0b00*/  ULDC.64 UR4, c[0x0][0x418] ;  /* 0x0001060000047ab9 */ /* 0x000fe20000000a00 */
[----:B------:R-:W-:Y:S01]  /*0b10*/  ULDC UR36, c[0x0][0x424] ;  /* 0x0001090000247ab9 */ /* 0x000fe20000000800 */
[----:B------:R-:W-:Y:S02]  /*0b20*/  UISETP.NE.U32.AND UP0, UPT, UR4, URZ, UPT ;  /* 0x0000003f0400728c */ /* 0x000fe4000bf05070 */
[----:B------:R-:W-:Y:S02]  /*0b30*/  ULOP3.LUT UR9, UR7, 0xffff, URZ, 0xc0, !UPT ;  /* 0x0000ffff07097892 */ /* 0x000fe4000f8ec03f */
[----:B------:R-:W-:Y:S01]  /*0b40*/  UISETP.NE.AND.EX UP0, UPT, UR5, URZ, UPT, UP0 ;  /* 0x0000003f0500728c */ /* 0x000fe2000bf05300 */
[----:B------:R-:W-:-:S03]  /*0b50*/  ULDC UR4, c[0x0][0x2f0] ;  /* 0x0000bc0000047ab9 */ /* 0x000fc60000000800 */
[----:B------:R-:W-:-:S04]  /*0b60*/  USEL UR36, UR36, 0x1, UP0 ;  /* 0x0000000124247887 */ /* 0x000fc80008000000 */
[----:B------:R-:W-:-:S04]  /*0b70*/  UIMAD UR36, UR36, UR4, URZ ;  /* 0x00000004242472a4 */ /* 0x000fc8000f8e023f */
[----:B------:R-:W-:Y:S02]  /*0b80*/  UISETP.GE.AND UP0, UPT, UR36, 0x1, UPT ;  /* 0x000000012400788c */ /* 0x000fe4000bf06270 */
[----:B------:R-:W-:-:S04]  /*0b90*/  UIADD3 UR4, UR36, 0xaf, URZ ;  /* 0x000000af24047890 */ /* 0x000fc8000fffe03f */
[----:B------:R-:W-:Y:S01]  /*0ba0*/  PLOP3.LUT P0, PT, PT, PT, UP0, 0x80, 0x0 ;  /* 0x000000000000781c */ /* 0x000fe20003f0f008 */
[----:B------:R-:W-:-:S04]  /*0bb0*/  UIMAD.WIDE UR4, UR4, 0x2e8ba2e9, URZ ;  /* 0x2e8ba2e9040478a5 */ /* 0x000fc8000f8e023f */
[----:B------:R-:W-:-:S03]  /*0bc0*/  USHF.R.U32.HI UR6, URZ, 0x1f, UR5 ;  /* 0x0000001f3f067899 */ /* 0x000fc60008011605 */
[----:B------:R-:W-:Y:S01]  /*0bd0*/  UMOV UR4, URZ ;  /* 0x0000003f00047c82 */ /* 0x000fe20008000000 */
[----:B------:R-:W-:-:S04]  /*0be0*/  ULEA.HI.SX32 UR6, UR5, UR6, 0x1b ;  /* 0x0000000605067291 */ /* 0x000fc8000f8fda3f */
[----:B------:R-:W-:Y:S08]  /*0bf0*/  @!P0 BRA `(.L_x_11) ;  /* 0x0000000000908947 */ /* 0x000ff00003800000 */
[----:B------:R-:W-:Y:S01]  /*0c00*/  USHF.R.U32.HI UR7, URZ, 0x10, UR7 ;  /* 0x000000103f077899 */ /* 0x000fe20008011607 */
[----:B------:R-:W-:-:S03]  /*0c10*/  UMOV UR4, URZ ;  /* 0x0000003f00047c82 */ /* 0x000fc60008000000 */
[----:B------:R-:W-:-:S11]  /*0c20*/  UISETP.NE.AND UP0, UPT, UR7, URZ, UPT ;  /* 0x0000003f0700728c */ /* 0x000fd6000bf05270 */
[----:B------:R-:W-:Y:S02]  /*0c30*/  @!UP0 ULDC UR7, c[0x0][0x9f0] ;  /* 0x00027c0000078ab9 */ /* 0x000fe40000000800 */
[----:B------:R-:W-:Y:S01]  /*0c40*/  IMAD.U32 R3, RZ, RZ, UR7 ;  /* 0x00000007ff037e24 */ /* 0x000fe2000f8e00ff */
[----:B------:R-:W-:-:S04]  /*0c50*/  UIADD3 UR8, UR6, -0x1, UR7 ;  /* 0xffffffff06087890 */ /* 0x000fc8000fffe007 */
[-C--:B------:R-:W-:Y:S02]  /*0c60*/  IABS R0, R3.reuse ;  /* 0x0000000300007213 */ /* 0x080fe40000000000 */
[----:B------:R-:W-:Y:S01]  /*0c70*/  IMAD.U32 R4, RZ, RZ, UR8 ;  /* 0x00000008ff047e24 */ /* 0x000fe2000f8e00ff */
[----:B------:R-:W-:Y:S01]  /*0c80*/  IABS R5, R3 ;  /* 0x0000000300057213 */ /* 0x000fe20000000000 */
[----:B------:R-:W-:Y:S01]  /*0c90*/  ULOP3.LUT UR8, UR8, UR7, URZ, 0x3c, !UPT ;  /* 0x0000000708087292 */ /* 0x000fe2000f8e3c3f */
[----:B------:R-:W-:Y:S02]  /*0ca0*/  R2UR UR12, R0 ;  /* 0x00000000000c72ca */ /* 0x000fe400000e0000 */
[----:B------:R-:W-:-:S05]  /*0cb0*/  IABS R4, R4 ;  /* 0x0000000400047213 */ /* 0x000fca0000000000 */
[----:B------:R-:W-:-:S05]  /*0cc0*/  IMAD.MOV.U32 R3, RZ, RZ, R4 ;  /* 0x000000ffff037224 */ /* 0x000fca00078e0004 */
[----:B------:R-:W-:Y:S01]  /*0cd0*/  R2UR UR11, R3 ;  /* 0x00000000030b72ca */ /* 0x000fe200000e0000 */
[----:B------:R-:W1:Y:S08]  /*0ce0*/  I2F.RP R0, UR12 ;  /* 0x0000000c00007d06 */ /* 0x000e700008209400 */
[----:B-1----:R-:W0:Y:S02]  /*0cf0*/  MUFU.RCP R0, R0 ;  /* 0x0000000000007308 */ /* 0x002e240000001000 */
[----:B0-----:R-:W-:-:S02]  /*0d00*/  VIADD R2, R0, 0xffffffe ;  /* 0x0ffffffe00027836 */ /* 0x001fc40000000000 */
[----:B------:R-:W-:-:S04]  /*0d10*/  IMAD.MOV R0, RZ, RZ, -R5 ;  /* 0x000000ffff007224 */ /* 0x000fc800078e0a05 */
[----:B------:R-:W0:Y:S02]  /*0d20*/  F2I.FTZ.U32.TRUNC.NTZ R2, R2 ;  /* 0x0000000200027305 */ /* 0x000e24000021f000 */
[----:B0-----:R-:W-:-:S13]  /*0d30*/  R2UR UR5, R2 ;  /* 0x00000000020572ca */ /* 0x001fda00000e0000 */
[----:B------:R-:W-:-:S04]  /*0d40*/  UIADD3 UR10, URZ, -UR5, URZ ;  /* 0x800000053f0a7290 */ /* 0x000fc8000fffe03f */
[----:B------:R-:W-:-:S04]  /*0d50*/  UIMAD UR10, UR10, UR12, URZ ;  /* 0x0000000c0a0a72a4 */ /* 0x000fc8000f8e023f */
[----:B------:R-:W-:-:S03]  /*0d60*/  UIMAD.WIDE.U32 UR4, UR5, UR10, UR4 ;  /* 0x0000000a050472a5 */ /* 0x000fc6000f8e0004 */
[----:B------:R-:W-:Y:S01]  /*0d70*/  R2UR UR10, R0 ;  /* 0x00000000000a72ca */ /* 0x000fe200000e0000 */
[----:B------:R-:W-:-:S12]  /*0d80*/  UIMAD.WIDE.U32 UR4, UR5, UR11, URZ ;  /* 0x0000000b050472a5 */ /* 0x000fd8000f8e003f */
[----:B------:R-:W-:-:S04]  /*0d90*/  UIMAD UR4, UR5, UR10, UR11 ;  /* 0x0000000a050472a4 */ /* 0x000fc8000f8e020b */
[----:B------:R-:W-:-:S11]  /*0da0*/  UISETP.GT.U32.AND UP1, UPT, UR12, UR4, UPT ;  /* 0x000000040c00728c */ /* 0x000fd6000bf24070 */
[----:B------:R-:W-:Y:S02]  /*0db0*/  @!UP1 UIADD3 UR4, UR4, -UR12, URZ ;  /* 0x8000000c04049290 */ /* 0x000fe4000fffe03f */
[----:B------:R-:W-:Y:S02]  /*0dc0*/  @!UP1 UIADD3 UR5, UR5, 0x1, URZ ;  /* 0x0000000105059890 */ /* 0x000fe4000fffe03f */
[----:B------:R-:W-:Y:S02]  /*0dd0*/  UISETP.GE.U32.AND UP0, UPT, UR4, UR12, UPT ;  /* 0x0000000c0400728c */ /* 0x000fe4000bf06070 */
[----:B------:R-:W-:-:S09]  /*0de0*/  UISETP.GE.AND UP1, UPT, UR8, URZ, UPT ;  /* 0x0000003f0800728c */ /* 0x000fd2000bf26270 */
[----:B------:R-:W-:Y:S02]  /*0df0*/  @UP0 UIADD3 UR5, UR5, 0x1, URZ ;  /* 0x0000000105050890 */ /* 0x000fe4000fffe03f */
[----:B------:R-:W-:-:S05]  /*0e00*/  UISETP.NE.AND UP0, UPT, UR7, URZ, UPT ;  /* 0x0000003f0700728c */ /* 0x000fca000bf05270 */
[----:B------:R-:W-:Y:S02]  /*0e10*/  UMOV UR4, UR5 ;  /* 0x0000000500047c82 */ /* 0x000fe40008000000 */
[----:B------:R-:W-:-:S04]  /*0e20*/  @!UP1 UIADD3 UR4, -UR4, URZ, URZ ;  /* 0x0000003f04049290 */ /* 0x000fc8000fffe13f */
[----:B------:R-:W-:-:S12]  /*0e30*/  @!UP0 ULOP3.LUT UR4, URZ, UR7, URZ, 0x33, !UPT ;  /* 0x000000073f048292 */ /* 0x000fd8000f8e333f */
.L_x_11:
[----:B------:R-:W-:Y:S01]  /*0e40*/  UIMAD UR5, UR9, UR4, URZ ;  /* 0x00000004090572a4 */ /* 0x000fe2000f8e023f */
[----:B------:R-:W-:Y:S01]  /*0e50*/  IMAD.U32 R0, RZ, RZ, UR6 ;  /* 0x00000006ff007e24 */ /* 0x000fe2000f8e00ff */
[----:B------:R-:W-:Y:S01]  /*0e60*/  PLOP3.LUT P0, PT, PT, PT, PT, 0x80, 0x0 ;  /* 0x000000000000781c */ /* 0x000fe20003f0f070 */
[----:B------:R-:W-:Y:S01]  /*0e70*/  IMAD.U32 R3, RZ, RZ, UR4 ;  /* 0x00000004ff037e24 */ /* 0x000fe2000f8e00ff */
[----:B------:R-:W-:Y:S01]  /*0e80*/  CS2R R86, SRZ ;  /* 0x0000000000567805 */ /* 0x000fe2000001ff00 */
[----:B------:R-:W-:Y:S01]  /*0e90*/  VIADD R23, R6, 0xffffff80 ;  /* 0xffffff8006177836 */ /* 0x000fe20000000000 */
[----:B------:R-:W-:Y:S01]  /*0ea0*/  CS2R R60, SRZ ;  /* 0x00000000003c7805 */ /* 0x000fe2000001ff00 */
[----:B------:R-:W-:Y:S01]  /*0eb0*/  IMAD.U32 R17, RZ, RZ, UR5 ;  /* 0x00000005ff117e24 */ /* 0x000fe2000f8e00ff */
[----:B------:R-:W-:Y:S01]  /*0ec0*/  VIADDMNMX R0, R3, UR5, R0, PT ;  /* 0x0000000503007c46 */ /* 0x000fe2000b800100 */
[----:B------:R-:W-:Y:S01]  /*0ed0*/  IMAD.MOV.U32 R16, RZ, RZ, RZ ;  /* 0x000000ffff107224 */ /* 0x000fe200078e00ff */
[----:B------:R-:W-:-:S02]  /*0ee0*/  CS2R R54, SRZ ;  /* 0x0000000000367805 */ /* 0x000fc4000001ff00 */
[----:B------:R-:W-:Y:S02]  /*0ef0*/  CS2R R48, SRZ ;  /* 0x0000000000307805 */ /* 0x000fe4000001ff00 */
[----:B------:R-:W-:Y:S01]  /*0f00*/  R2UR UR52, R0 ;  /* 0x00000000003472ca */ /* 0x000fe200000e0000 */
[----:B------:R-:W-:Y:S01]  /*0f10*/  IMAD.MOV.U32 R0, RZ, RZ, RZ ;  /* 0x000000ffff007224 */ /* 0x000fe200078e00ff */
[----:B------:R-:W-:Y:S02]  /*0f20*/  CS2R R42, SRZ ;  /* 0x00000000002a7805 */ /* 0x000fe4000001ff00 */
[----:B------:R-:W-:Y:S02]  /*0f30*/  CS2R R24, SRZ ;  /* 0x0000000000187805 */ /* 0x000fe4000001ff00 */
[----:B------:R-:W-:Y:S02]  /*0f40*/  CS2R R26, SRZ ;  /* 0x00000000001a7805 */ /* 0x000fe4000001ff00 */
[----:B------:R-:W-:-:S02]  /*0f50*/  CS2R R12, SRZ ;  /* 0x00000000000c7805 */ /* 0x000fc4000001ff00 */
[----:B------:R-:W-:Y:S02]  /*0f60*/  CS2R R14, SRZ ;  /* 0x00000000000e7805 */ /* 0x000fe4000001ff00 */
[----:B------:R-:W-:Y:S02]  /*0f70*/  CS2R R6, SRZ ;  /* 0x0000000000067805 */ /* 0x000fe4000001ff00 */
[----:B------:R-:W-:Y:S02]  /*0f80*/  CS2R R8, SRZ ;  /* 0x0000000000087805 */ /* 0x000fe4000001ff00 */
[----:B------:R-:W-:Y:S02]  /*0f90*/  CS2R R4, SRZ ;  /* 0x0000000000047805 */ /* 0x000fe4000001ff00 */
[----:B------:R-:W-:Y:S02]  /*0fa0*/  CS2R R50, SRZ ;  /* 0x0000000000327805 */ /* 0x000fe4000001ff00 */
[----:B0-----:R-:W-:-:S02]  /*0fb0*/  CS2R R2, SRZ ;  /* 0x0000000000027805 */ /* 0x001fc4000001ff00 */
[----:B------:R-:W-:Y:S01]  /*0fc0*/  CS2R R38, SRZ ;  /* 0x0000000000267805 */ /* 0x000fe2000001ff00 */
[----:B------:R-:W-:Y:S01]  /*0fd0*/  UISETP.GT.AND UP0, UPT, UR52, UR5, UPT ;  /* 0x000000053400728c */ /* 0x000fe2000bf04270 */
[----:B------:R-:W-:Y:S02]  /*0fe0*/  CS2R R96, SRZ ;  /* 0x0000000000607805 */ /* 0x000fe4000001ff00 */
[----:B------:R-:W-:Y:S02]  /*0ff0*/  CS2R R46, SRZ ;  /* 0x00000000002e7805 */ /* 0x000fe4000001ff00 */
[----:B------:R-:W-:Y:S02]  /*1000*/  CS2R R44, SRZ ;  /* 0x00000000002c7805 */ /* 0x000fe4000001ff00 */
[----:B------:R-:W-:Y:S02]  /*1010*/  CS2R R34, SRZ ;  /* 0x0000000000227805 */ /* 0x000fe4000001ff00 */
[----:B------:R-:W-:-:S02]  /*1020*/  CS2R R28, SRZ ;  /* 0x00000000001c7805 */ /* 0x000fc4000001ff00 */
[----:B------:R-:W-:Y:S02]  /*1030*/  PLOP3.LUT P1, PT, PT, PT, UP0, 0x80, 0x0 ;  /* 0x000000000000781c */ /* 0x000fe40003f2f008 */
[----:B------:R-:W-:Y:S02]  /*1040*/  CS2R R30, SRZ ;  /* 0x00000000001e7805 */ /* 0x000fe4000001ff00 */
        /* <DEDUP_REMOVED lines=9> */
[----:B------:R-:W-:-:S02]  /*10e0*/  CS2R R52, SRZ ;  /* 0x0000000000347805 */ /* 0x000fc4000001ff00 */
[----:B------:R-:W-:Y:S01]  /*10f0*/  CS2R R88, SRZ ;  /* 0x0000000000587805 */ /* 0x000fe2000001ff00 */
[----:B------:R-:W-:Y:S06]  /*1100*/  @!P1 BRA `(.L_x_12) ;  /* 0x000000a400d89947 */ /* 0x000fec0003800000 */
[----:B------:R-:W-:Y:S01]  /*1110*/  SHF.R.S32.HI R0, RZ, 0x1f, R23 ;  /* 0x0000001fff007819 */ /* 0x000fe20000011417 */
[----:B------:R-:W0:Y:S01]  /*1120*/  S2UR UR6, SR_CgaCtaId ;  /* 0x00000000000679c3 */ /* 0x000e220000008800 */
[----:B------:R-:W-:Y:S02]  /*1130*/  UMOV UR5, 0x400 ;  /* 0x0000040000057882 */ /* 0x000fe40000000000 */
[----:B------:R-:W-:-:S04]  /*1140*/  LEA.HI R80, R0, R23, RZ, 0x7 ;  /* 0x0000001700507211 */ /* 0x000fc800078f38ff */
[----:B------:R-:W-:-:S06]  /*1150*/  SHF.R.S32.HI R0, RZ, 0x7, R80 ;  /* 0x00000007ff007819 */ /* 0x000fcc0000011450 */
[----:B------:R-:W1:Y:S01]  /*1160*/  SHFL.IDX PT, R0, R0, RZ, 0x1f ;  /* 0x00001fff00007589 */ /* 0x000e6200000e0000 */
[----:B0-----:R-:W-:-:S04]  /*1170*/  ULEA UR8, UR6, UR5, 0x18 ;  /* 0x0000000506087291 */ /* 0x001fc8000f8ec03f */
[----:B------:R-:W-:Y:S02]  /*1180*/  UIADD3 UR5, UR8, 0x16400, URZ ;  /* 0x0001640008057890 */ /* 0x000fe4000fffe03f */
[----:B------:R-:W-:Y:S02]  /*1190*/  IMAD.U32 R16, RZ, RZ, UR8 ;  /* 0x00000008ff107e24 */ /* 0x000fe4000f8e00ff */
[----:B------:R-:W-:Y:S01]  /*11a0*/  ULOP3.LUT UP0, URZ, UR5, 0x9f, URZ, 0xc0, !UPT ;  /* 0x0000009f053f7892 */ /* 0x000fe2000f80c03f */
[----:B-1----:R-:W-:-:S05]  /*11b0*/  R2UR UR7, R0 ;  /* 0x00000000000772ca */ /* 0x002fca00000e0000 */
[----:B------:R-:W-:-:S08]  /*11c0*/  PLOP3.LUT P0, PT, PT, PT, UP0, 0x80, 0x0 ;  /* 0x000000000000781c */ /* 0x000fd00003f0f008 */
[----:B------:R-:W-:Y:S02]  /*11d0*/  ULEA.HI UR4, UR7, UR7, URZ, 0x1 ;  /* 0x0000000707047291 */ /* 0x000fe4000f8f083f */
[----:B------:R-:W-:Y:S02]  /*11e0*/  IMAD.U32 R18, RZ, RZ, UR7 ;  /* 0x00000007ff127e24 */ /* 0x000fe4000f8e00ff */
[----:B------:R-:W-:-:S04]  /*11f0*/  ULOP3.LUT UR4, UR4, 0x1e, URZ, 0xc0, !UPT ;  /* 0x0000001e04047892 */ /* 0x000fc8000f8ec03f */
[----:B------:R-:W-:-:S04]  /*1200*/  UIADD3 UR4, UR7, -UR4, URZ ;  /* 0x8000000407047290 */ /* 0x000fc8000fffe03f */
[----:B------:R-:W-:-:S04]  /*1210*/  ULEA UR4, UR4, UR5, 0xd ;  /* 0x0000000504047291 */ /* 0x000fc8000f8e683f */
[----:B------:R-:W-:-:S04]  /*1220*/  USHF.R.U32.HI UR4, URZ, 0x4, UR4 ;  /* 0x000000043f047899 */ /* 0x000fc80008011604 */
[----:B------:R-:W-:Y:S01]  /*1230*/  ULOP3.LUT UR37, UR4, 0x3fff, URZ, 0xc0, !UPT ;  /* 0x00003fff04257892 */ /* 0x000fe2000f8ec03f */
[----:B------:R-:W-:Y:S11]  /*1240*/  @!P0 BRA `(.L_x_13) ;  /* 0x0000000000408947 */ /* 0x000ff60003800000 */
[----:B------:R-:W-:Y:S01]  /*1250*/  MOV R0, 0x0 ;  /* 0x0000000000007802 */ /* 0x000fe20000000f00 */
[----:B------:R-:W-:Y:S01]  /*1260*/  ULDC.64 UR4, c[0x4][0xa0] ;  /* 0x0100280000047ab9 */ /* 0x000fe20000000a00 */
[----:B------:R-:W-:Y:S01]  /*1270*/  ULDC.64 UR6, c[0x4][0x40] ;  /* 0x0100100000067ab9 */ /* 0x000fe20000000a00 */
[----:B------:R-:W-:Y:S01]  /*1280*/  IMAD.U32 R4, RZ, RZ, UR4 ;  /* 0x00000004ff047e24 */ /* 0x000fe2000f8e00ff */
[----:B------:R0:W1:Y:S01]  /*1290*/  LDC.64 R2, c[0x4][R0] ;  /* 0x0100000000027b82 */ /* 0x0000620000000a00 */
[----:B------:R-:W-:Y:S01]  /*12a0*/  IMAD.U32 R5, RZ, RZ, UR5 ;  /* 0x00000005ff057e24 */ /* 0x000fe2000f8e00ff */
[----:B------:R-:W-:Y:S01]  /*12b0*/  ULDC.64 UR4, c[0x4][0xa8] ;  /* 0x01002a0000047ab9 */ /* 0x000fe20000000a00 */
[----:B------:R-:W-:Y:S02]  /*12c0*/  IMAD.U32 R10, RZ, RZ, UR6 ;  /* 0x00000006ff0a7e24 */ /* 0x000fe4000f8e00ff */
[----:B------:R-:W-:Y:S02]  /*12d0*/  IMAD.U32 R6, RZ, RZ, UR4 ;  /* 0x00000004ff067e24 */ /* 0x000fe4000f8e00ff */
[----:B------:R-:W-:-:S02]  /*12e0*/  IMAD.U32 R7, RZ, RZ, UR5 ;  /* 0x00000005ff077e24 */ /* 0x000fc4000f8e00ff */
[----:B------:R-:W-:Y:S02]  /*12f0*/  IMAD.U32 R11, RZ, RZ, UR7 ;  /* 0x00000007ff0b7e24 */ /* 0x000fe4000f8e00ff */
[----:B------:R-:W-:Y:S02]  /*1300*/  IMAD.MOV.U32 R8, RZ, RZ, 0x70 ;  /* 0x00000070ff087424 */ /* 0x000fe400078e00ff */
[----:B------:R-:W-:Y:S02]  /*1310*/  IMAD.MOV.U32 R12, RZ, RZ, 0x1 ;  /* 0x00000001ff0c7424 */ /* 0x000fe400078e00ff */
[----:B0-----:R-:W-:-:S07]  /*1320*/  IMAD.MOV.U32 R13, RZ, RZ, RZ ;  /* 0x000000ffff0d7224 */ /* 0x001fce00078e00ff */
[----:B------:R-:W-:-:S07]  /*1330*/  LEPC R20, `(.L_x_13) ;  /* 0x000000001014794e */ /* 0x000fce0000000000 */
[----:B-1----:R-:W-:Y:S05]  /*1340*/  CALL.ABS.NOINC R2 ;  /* 0x0000000002007343 */ /* 0x002fea0003c00000 */
.L_x_13:
[----:B------:R-:W-:Y:S02]  /*1350*/  R2UR UR4, R16 ;  /* 0x00000000100472ca */ /* 0x000fe400000e0000 */
[----:B------:R-:W-:-:S11]  /*1360*/  SHF.L.U32 R0, RZ, 0x1f, RZ ;  /* 0x0000001fff007819 */ /* 0x000fd600000006ff */
[----:B------:R-:W0:Y:S02]  /*1370*/  SYNCS.PHASECHK.TRANS64.TRYWAIT P0, [UR4+0x34800], R0 ;  /* 0x03480000ff0075a7 */ /* 0x000e240008000144 */
[----:B0-----:R-:W-:Y:S05]  /*1380*/  @!P0 BRA `(.L_x_14) ;  /* 0x000000f800588947 */ /* 0x001fea0003800000 */
.L_x_118:
[----:B------:R-:W2:Y:S02]  /*1390*/  LDL R2, [R1+0x8] ;  /* 0x0000080001027983 */ /* 0x000ea40000100800 */
[----:B--2---:R-:W-:-:S13]  /*13a0*/  R2UR UR4, R2 ;  /* 0x00000000020472ca */ /* 0x004fda00000e0000 */
[----:B------:R-:W-:-:S06]  /*13b0*/  ULOP3.LUT UR4, UR4, 0x1, URZ, 0xfc, !UPT ;  /* 0x0000000104047892 */ /* 0x000fcc000f8efc3f */
[----:B------:R-:W-:-:S05]  /*13c0*/  IMAD.U32 R2, RZ, RZ, UR4 ;  /* 0x00000004ff027e24 */ /* 0x000fca000f8e00ff */
[----:B------:R-:W-:-:S13]  /*13d0*/  ISETP.NE.AND P0, PT, R2, 0x3, PT ;  /* 0x000000030200780c */ /* 0x000fda0003f05270 */
[----:B------:R-:W-:Y:S05]  /*13e0*/  @!P0 BRA `(.L_x_15) ;  /* 0x0000000000048947 */ /* 0x000fea0003800000 */
[----:B------:R-:W-:Y:S01]  /*13f0*/  BPT.TRAP 0x1 ;  /* 0x000000040000795c */ /* 0x000fe20000300000 */
.L_x_15:
[----:B------:R-:W-:-:S13]  /*1400*/  R2UR UR4, R16 ;  /* 0x00000000100472ca */ /* 0x000fda00000e0000 */
[----:B------:R1:W2:Y:S01]  /*1410*/  SYNCS.PHASECHK.TRANS64.TRYWAIT P2, [UR4+0x34830], R0 ;  /* 0x03483000ff0075a7 */ /* 0x0002a20008040144 */
[----:B------:R-:W-:Y:S05]  /*1420*/  @!P0 BRA `(.L_x_16) ;  /* 0x0000000000048947 */ /* 0x000fea0003800000 */
[----:B------:R-:W-:Y:S01]  /*1430*/  BPT.TRAP 0x1 ;  /* 0x000000040000795c */ /* 0x000fe20000300000 */
.L_x_16:
[----:B------:R-:W3:Y:S02]  /*1440*/  S2R R2, SR_TID.X ;  /* 0x0000000000027919 */ /* 0x000ee40000002100 */
[----:B---3--:R-:W-:-:S04]  /*1450*/  LOP3.LUT R2, R2, 0x7f, RZ, 0xc0, !PT ;  /* 0x0000007f02027812 */ /* 0x008fc800078ec0ff */
[----:B------:R-:W-:Y:S01]  /*1460*/  ISETP.NE.AND P1, PT, R2, RZ, PT ;  /* 0x000000ff0200720c */ /* 0x000fe20003f25270 */
[----:B------:R-:W-:Y:S01]  /*1470*/  IMAD.U32 R2, RZ, RZ, UR37 ;  /* 0x00000025ff027e24 */ /* 0x000fe2000f8e00ff */
[----:B--2---:R-:W-:Y:S11]  /*1480*/  @P2 BRA `(.L_x_17) ;  /* 0x00000000000c2947 */ /* 0x004ff60003800000 */
[----:B------:R-:W-:-:S13]  /*1490*/  R2UR UR4, R16 ;  /* 0x00000000100472ca */ /* 0x000fda00000e0000 */
[----:B------:R-:W2:Y:S02]  /*14a0*/  SYNCS.PHASECHK.TRANS64.TRYWAIT P2, [UR4+0x34830], R0 ;  /* 0x03483000ff0075a7 */ /* 0x000ea40008040144 */
[----:B--2---:R-:W-:Y:S05]  /*14b0*/  @!P2 BRA `(.L_x_18) ;  /* 0x000000f80028a947 */ /* 0x004fea0003800000 */
.L_x_17:
[----:B------:R-:W-:Y:S05]  /*14c0*/  WARPSYNC.ALL ;  /* 0x0000000000007948 */ /* 0x000fea0003800000 */
[----:B01----:R-:W-:Y:S01]  /*14d0*/  IMAD.MOV.U32 R0, RZ, RZ, RZ ;  /* 0x000000ffff007224 */ /* 0x003fe200078e00ff */
[----:B------:R-:W-:Y:S01]  /*14e0*/  LOP3.LUT R2, R2, 0x10000, RZ, 0xfc, !PT ;  /* 0x0001000002027812 */ /* 0x000fe200078efcff */
[----:B------:R-:W-:Y:S02]  /*14f0*/  IMAD.MOV.U32 R87, RZ, RZ, RZ ;  /* 0x000000ffff577224 */ /* 0x000fe400078e00ff */
[----:B------:R-:W-:Y:S01]  /*1500*/  IMAD.MOV.U32 R3, RZ, RZ, 0x40000040 ;  /* 0x40000040ff037424 */ /* 0x000fe200078e00ff */
[----:B------:R-:W-:Y:S01]  /*1510*/  R2UR UR53, R16 ;  /* 0x00000000103572ca */ /* 0x000fe200000e0000 */
[----:B------:R-:W-:Y:S01]  /*1520*/  WARPGROUP.ARRIVE ;  /* 0x00000000000079c5 */ /* 0x000fe20000000000 */
[C---:B------:R-:W-:Y:S01]  /*1530*/  R2UR UR8, R2.reuse ;  /* 0x00000000020872ca */ /* 0x040fe200000e0000 */
[----:B------:R-:W-:Y:S01]  /*1540*/  UMOV UR11, 0x40000040 ;  /* 0x40000040000b7882 */ /* 0x000fe20000000000 */
        /* <DEDUP_REMOVED lines=9> */
[----:B------:R-:W-:Y:S01]  /*15e0*/  UIADD3 UR4, UR53, 0x1e400, URZ ;  /* 0x0001e40035047890 */ /* 0x000fe2000fffe03f */
[C---:B------:R-:W-:Y:S01]  /*15f0*/  R2UR UR20, R2.reuse ;  /* 0x00000000021472ca */ /* 0x040fe200000e0000 */
[----:B------:R-:W-:Y:S01]  /*1600*/  UMOV UR25, 0x40000040 ;  /* 0x4000004000197882 */ /* 0x000fe20000000000 */
[----:B------:R-:W-:Y:S01]  /*1610*/  R2UR UR21, R3 ;  /* 0x00000000031572ca */ /* 0x000fe200000e0000 */
[----:B------:R-:W-:Y:S01]  /*1620*/  USHF.R.U32.HI UR4, URZ, 0x4, UR4 ;  /* 0x000000043f047899 */ /* 0x000fe20008011604 */
[----:B------:R-:W-:Y:S01]  /*1630*/  R2UR UR6, R2 ;  /* 0x00000000020672ca */ /* 0x000fe200000e0000 */
[----:B------:R-:W-:Y:S01]  /*1640*/  UMOV UR27, 0x40000040 ;  /* 0x40000040001b7882 */ /* 0x000fe20000000000 */
[----:B------:R-:W-:Y:S01]  /*1650*/  UMOV UR33, 0x40000040 ;  /* 0x4000004000217882 */ /* 0x000fe20000000000 */
[----:B------:R-:W-:Y:S01]  /*1660*/  ULOP3.LUT UR4, UR4, 0x3fff, URZ, 0xc0, !UPT ;  /* 0x00003fff04047892 */ /* 0x000fe2000f8ec03f */
[----:B------:R-:W-:Y:S01]  /*1670*/  LOP3.LUT R80, R80, 0xffffff80, RZ, 0xc0, !PT ;  /* 0xffffff8050507812 */ /* 0x000fe200078ec0ff */
[----:B------:R-:W-:Y:S01]  /*1680*/  UMOV UR29, UR33 ;  /* 0x00000021001d7c82 */ /* 0x000fe20008000000 */
[----:B------:R-:W-:Y:S01]  /*1690*/  UMOV UR31, 0x40000040 ;  /* 0x40000040001f7882 */ /* 0x000fe20000000000 */
[----:B------:R-:W-:Y:S01]  /*16a0*/  ULOP3.LUT UR60, UR4, 0x10000, URZ, 0xfc, !UPT ;  /* 0x00010000043c7892 */ /* 0x000fe2000f8efc3f */
[----:B------:R-:W-:Y:S01]  /*16b0*/  IMAD.MOV.U32 R4, RZ, RZ, -0x2 ;  /* 0xfffffffeff047424 */ /* 0x000fe200078e00ff */
[----:B------:R-:W-:Y:S01]  /*16c0*/  UMOV UR35, 0x40000040 ;  /* 0x4000004000237882 */ /* 0x000fe20000000000 */
[----:B------:R-:W-:Y:S01]  /*16d0*/  IMAD.IADD R80, R23, 0x1, -R80 ;  /* 0x0000000117507824 */ /* 0x000fe200078e0a50 */
[----:B------:R-:W-:Y:S01]  /*16e0*/  UIADD3 UR14, UR60, 0x80, URZ ;  /* 0x000000803c0e7890 */ /* 0x000fe2000fffe03f */
[----:B------:R-:W-:Y:S01]  /*16f0*/  P2R R11, PR, RZ, 0x2 ;  /* 0x00000002ff0b7803 */ /* 0x000fe20000000000 */
[----:B------:R-:W-:Y:S01]  /*1700*/  UIADD3 UR18, UR60, 0x180, URZ ;  /* 0x000001803c127890 */ /* 0x000fe2000fffe03f */
[----:B------:R-:W-:Y:S01]  /*1710*/  P2R R9, PR, RZ, 0x1 ;  /* 0x00000001ff097803 */ /* 0x000fe20000000000 */
[----:B------:R-:W-:Y:S01]  /*1720*/  UMOV UR10, UR60 ;  /* 0x0000003c000a7c82 */ /* 0x000fe20008000000 */
[----:B------:R-:W-:Y:S01]  /*1730*/  UIADD3 UR22, UR60, 0x200, URZ ;  /* 0x000002003c167890 */ /* 0x000fe2000fffe03f */
[----:B------:R-:W-:Y:S01]  /*1740*/  HGMMA.64x16x16.F32.BF16 R112, gdesc[UR8], RZ, !UPT, gsb0 ;  /* 0x00200000087079f0 */ /* 0x000fe2000c0018ff */
[----:B------:R-:W-:Y:S01]  /*1750*/  R2UR UR8, R2 ;  /* 0x00000000020872ca */ /* 0x000fe200000e0000 */
[----:B------:R-:W-:Y:S01]  /*1760*/  UIADD3 UR10, UR60, 0x100, URZ ;  /* 0x000001003c0a7890 */ /* 0x000fe2000fffe03f */
[----:B------:R-:W-:Y:S01]  /*1770*/  R2UR UR9, R3 ;  /* 0x00000000030972ca */ /* 0x000fe200000e0000 */
[----:B------:R-:W-:Y:S01]  /*1780*/  UMOV UR11, 0x40000040 ;  /* 0x40000040000b7882 */ /* 0x000fe20000000000 */
[----:B------:R-:W-:Y:S01]  /*1790*/  UIADD3 UR4, UR6, 0x2, URZ ;  /* 0x0000000206047890 */ /* 0x000fe2000fffe03f */
[----:B------:R-:W-:Y:S01]  /*17a0*/  SHF.R.S32.HI R5, RZ, 0x1f, R80 ;  /* 0x0000001fff057819 */ /* 0x000fe20000011450 */
[----:B------:R-:W-:Y:S01]  /*17b0*/  UIADD3 UR7, UR60, 0x2, URZ ;  /* 0x000000023c077890 */ /* 0x000fe2000fffe03f */
[--C-:B------:R-:W-:Y:S01]  /*17c0*/  IMAD.MOV.U32 R85, RZ, RZ, R87.reuse ;  /* 0x000000ffff557224 */ /* 0x100fe200078e0057 */
[----:B------:R-:W-:Y:S01]  /*17d0*/  UIADD3 UR24, UR6, 0x404, URZ ;  /* 0x0000040406187890 */ /* 0x000fe2000fffe03f */
[----:B------:R-:W-:Y:S01]  /*17e0*/  LEA.HI R5, R5, R80, RZ, 0x2 ;  /* 0x0000005005057211 */ /* 0x000fe200078f10ff */
[----:B------:R-:W-:Y:S01]  /*17f0*/  UIADD3 UR26, UR60, 0x584, URZ ;  /* 0x000005843c1a7890 */ /* 0x000fe2000fffe03f */
[--C-:B------:R-:W-:Y:S01]  /*1800*/  IMAD.MOV.U32 R83, RZ, RZ, R87.reuse ;  /* 0x000000ffff537224 */ /* 0x100fe200078e0057 */
[----:B------:R-:W-:Y:S01]  /*1810*/  UIADD3 UR32, UR6, 0x406, URZ ;  /* 0x0000040606207890 */ /* 0x000fe2000fffe03f */
[----:B------:R-:W-:Y:S01]  /*1820*/  LOP3.LUT R5, R5, 0x7ffffffc, RZ, 0xc0, !PT ;  /* 0x7ffffffc05057812 */ /* 0x000fe200078ec0ff */
[----:B------:R-:W-:Y:S01]  /*1830*/  UIADD3 UR30, UR60, 0x586, URZ ;  /* 0x000005863c1e7890 */ /* 0x000fe2000fffe03f */
[----:B------:R-:W-:Y:S01]  /*1840*/  IMAD.MOV.U32 R81, RZ, RZ, R87 ;  /* 0x000000ffff517224 */ /* 0x000fe200078e0057 */
[----:B------:R-:W-:-:S02]  /*1850*/  UIADD3 UR34, UR60, 0x786, URZ ;  /* 0x000007863c227890 */ /* 0x000fc4000fffe03f */
[----:B------:R-:W-:Y:S01]  /*1860*/  IMAD.IADD R5, R80, 0x1, -R5 ;  /* 0x0000000150057824 */ /* 0x000fe200078e0a05 */
[----:B------:R-:W-:Y:S01]  /*1870*/  UMOV UR28, UR32 ;  /* 0x00000020001c7c82 */ /* 0x000fe20008000000 */
[----:B------:R-:W-:Y:S02]  /*1880*/  UIADD3 UR38, UR60, 0x806, URZ ;  /* 0x000008063c267890 */ /* 0x000fe4000fffe03f */
[----:B------:R-:W-:Y:S01]  /*1890*/  IMAD R5, R5, R4, 0xb0 ;  /* 0x000000b005057424 */ /* 0x000fe200078e0204 */
[----:B------:R-:W-:Y:S01]  /*18a0*/  UMOV UR37, UR33 ;  /* 0x0000002100257c82 */ /* 0x000fe20008000000 */
[----:B------:R-:W-:Y:S01]  /*18b0*/  UMOV UR39, 0x40000040 ;  /* 0x4000004000277882 */ /* 0x000fe20000000000 */
[----:B------:R-:W-:Y:S01]  /*18c0*/  UIADD3 UR42, UR60, 0x886, URZ ;  /* 0x000008863c2a7890 */ /* 0x000fe2000fffe03f */
[----:B------:R-:W-:Y:S01]  /*18d0*/  VIADD R5, R5, UR36 ;  /* 0x0000002405057c36 */ /* 0x000fe20008000000 */
[----:B------:R-:W-:Y:S01]  /*18e0*/  UMOV UR36, UR32 ;  /* 0x0000002000247c82 */ /* 0x000fe20008000000 */
[----:B------:R-:W-:Y:S01]  /*18f0*/  UMOV UR40, UR32 ;  /* 0x0000002000287c82 */ /* 0x000fe20008000000 */
[----:B------:R-:W-:Y:S01]  /*1900*/  UMOV UR41, UR33 ;  /* 0x0000002100297c82 */ /* 0x000fe20008000000 */
[----:B------:R-:W-:Y:S01]  /*1910*/  UMOV UR43, 0x40000040 ;  /* 0x40000040002b7882 */ /* 0x000fe20000000000 */
[----:B------:R-:W-:Y:S01]  /*1920*/  UIADD3 UR46, UR60, 0x906, URZ ;  /* 0x000009063c2e7890 */ /* 0x000fe2000fffe03f */
[----:B------:R-:W-:Y:S01]  /*1930*/  IMAD.U32 R4, RZ, RZ, UR52 ;  /* 0x00000034ff047e24 */ /* 0x000fe2000f8e00ff */
[----:B------:R-:W-:Y:S01]  /*1940*/  UMOV UR44, UR32 ;  /* 0x00000020002c7c82 */ /* 0x000fe20008000000 */
[----:B------:R-:W-:Y:S01]  /*1950*/  UMOV UR45, UR33 ;  /* 0x00000021002d7c82 */ /* 0x000fe20008000000 */
[----:B------:R-:W-:Y:S01]  /*1960*/  UMOV UR47, 0x40000040 ;  /* 0x40000040002f7882 */ /* 0x000fe20000000000 */
[----:B------:R-:W-:Y:S01]  /*1970*/  UIADD3 UR50, UR60, 0x986, URZ ;  /* 0x000009863c327890 */ /* 0x000fe2000fffe03f */
[----:B------:R-:W-:Y:S01]  /*1980*/  IMAD R7, R4, -0xb0, R5 ;  /* 0xffffff5004077824 */ /* 0x000fe200078e0205 */
[----:B------:R-:W-:Y:S01]  /*1990*/  UMOV UR48, UR32 ;  /* 0x0000002000307c82 */ /* 0x000fe20008000000 */
[----:B------:R-:W-:Y:S01]  /*19a0*/  UMOV UR49, UR33 ;  /* 0x0000002100317c82 */ /* 0x000fe20008000000 */
[----:B------:R-:W-:Y:S01]  /*19b0*/  UMOV UR51, 0x40000040 ;  /* 0x4000004000337882 */ /* 0x000fe20000000000 */
[----:B------:R-:W-:Y:S01]  /*19c0*/  UIADD3 UR52, UR52, -0x2, URZ ;  /* 0xfffffffe34347890 */ /* 0x000fe2000fffe03f */
[----:B------:R-:W-:-:S02]  /*19d0*/  ISETP.GT.AND P2, PT, R7, RZ, PT ;  /* 0x000000ff0700720c */ /* 0x000fc40003f44270 */
[C---:B------:R-:W-:Y:S02]  /*19e0*/  ISETP.GT.AND P3, PT, R7.reuse, 0x1, PT ;  /* 0x000000010700780c */ /* 0x040fe40003f64270 */
[C---:B------:R-:W-:Y:S02]  /*19f0*/  ISETP.GT.AND P4, PT, R7.reuse, 0x8, PT ;  /* 0x000000080700780c */ /* 0x040fe40003f84270 */
[C---:B------:R-:W-:Y:S02]  /*1a00*/  ISETP.GT.AND P5, PT, R7.reuse, 0x9, PT ;  /* 0x000000090700780c */ /* 0x040fe40003fa4270 */
[C---:B------:R-:W-:Y:S01]  /*1a10*/  ISETP.GT.AND P6, PT, R7.reuse, 0x61, PT ;  /* 0x000000610700780c */ /* 0x040fe20003fc4270 */
[----:B------:R-:W-:Y:S02]  /*1a20*/  WARPGROUP.DEPBAR.LE gsb0, 0x0 ;  /* 0x00008000000079c5 */ /* 0x000fe40000010000 */
[----:B------:R-:W-:Y:S01]  /*1a30*/  WARPGROUP.ARRIVE ;  /* 0x00000000000079c5 */ /* 0x000fe20000000000 */
[----:B------:R-:W-:-:S02]  /*1a40*/  ISETP.GT.AND P1, PT, R7, 0x89, PT ;  /* 0x000000890700780c */ /* 0x000fc40003f24270 */
[----:B------:R-:W-:-:S03]  /*1a50*/  ISETP.GT.AND P0, PT, R7, 0x90, PT ;  /* 0x000000900700780c */ /* 0x000fc60003f04270 */
[----:B------:R-:W-:Y:S01]  /*1a60*/  HGMMA.64x16x16.F32.BF16 R104, gdesc[UR12], RZ, !UPT, gsb0 ;  /* 0x002000000c6879f0 */ /* 0x000fe2000c0018ff */
[----:B------:R-:W-:Y:S01]  /*1a70*/  R2UR UR12, R2 ;  /* 0x00000000020c72ca */ /* 0x000fe200000e0000 */
[----:B------:R-:W-:Y:S01]  /*1a80*/  UIADD3 UR14, UR60, 0x280, URZ ;  /* 0x000002803c0e7890 */ /* 0x000fe2000fffe03f */
[----:B------:R-:W-:Y:S01]  /*1a90*/  R2UR UR13, R3 ;  /* 0x00000000030d72ca */ /* 0x000fe200000e0000 */
[----:B------:R-:W-:Y:S01]  /*1aa0*/  UMOV UR15, 0x40000040 ;  /* 0x40000040000f7882 */ /* 0x000fe20000000000 */
[----:B------:R-:W-:Y:S02]  /*1ab0*/  WARPGROUP.DEPBAR.LE gsb0, 0x0 ;  /* 0x00008000000079c5 */ /* 0x000fe40000010000 */
[----:B------:R-:W-:-:S06]  /*1ac0*/  WARPGROUP.ARRIVE ;  /* 0x00000000000079c5 */ /* 0x000fcc0000000000 */
        /* <DEDUP_REMOVED lines=36> */
[----:B------:R-:W-:Y:S02]  /*1d10*/  UIADD3 UR16, UR6, 0x400, URZ ;  /* 0x0000040006107890 */ /* 0x000fe4000fffe03f */
[----:B------:R-:W-:Y:S01]  /*1d20*/  UIADD3 UR18, UR60, 0x580, URZ ;  /* 0x000005803c127890 */ /* 0x000fe2000fffe03f */
[----:B------:R-:W-:Y:S01]  /*1d30*/  UMOV UR17, 0x40000040 ;  /* 0x4000004000117882 */ /* 0x000fe20000000000 */
        /* <DEDUP_REMOVED lines=11> */
[----:B------:R-:W-:Y:S01]  /*1df0*/  UIADD3 UR14, UR60, 0x82, URZ ;  /* 0x000000823c0e7890 */ /* 0x000fe2000fffe03f */
[----:B------:R-:W-:Y:S01]  /*1e00*/  UMOV UR12, UR4 ;  /* 0x00000004000c7c82 */ /* 0x000fe20008000000 */
[----:B------:R-:W-:Y:S01]  /*1e10*/  UMOV UR13, UR5 ;  /* 0x00000005000d7c82 */ /* 0x000fe20008000000 */
[----:B------:R-:W-:Y:S01]  /*1e20*/  UMOV UR15, 0x40000040 ;  /* 0x40000040000f7882 */ /* 0x000fe20000000000 */
[----:B------:R-:W-:Y:S02]  /*1e30*/  WARPGROUP.DEPBAR.LE gsb0, 0x0 ;  /* 0x00008000000079c5 */ /* 0x000fe40000010000 */
[----:B------:R-:W-:-:S06]  /*1e40*/  WARPGROUP.ARRIVE ;  /* 0x00000000000079c5 */ /* 0x000fcc0000000000 */
[----:B------:R-:W-:Y:S01]  /*1e50*/  HGMMA.64x16x16.F32.BF16 R24, gdesc[UR8], RZ, !UPT, gsb0 ;  /* 0x00200000081879f0 */ /* 0x000fe2000c0018ff */
[----:B------:R-:W-:Y:S01]  /*1e60*/  UMOV UR8, UR4 ;  /* 0x0000000400087c82 */ /* 0x000fe20008000000 */
[----:B------:R-:W-:Y:S01]  /*1e70*/  UMOV UR9, UR5 ;  /* 0x0000000500097c82 */ /* 0x000fe20008000000 */
[----:B------:R-:W-:Y:S01]  /*1e80*/  UMOV UR10, UR7 ;  /* 0x00000007000a7c82 */ /* 0x000fe20008000000 */
[----:B------:R-:W-:Y:S01]  /*1e90*/  UMOV UR11, 0x40000040 ;  /* 0x40000040000b7882 */ /* 0x000fe20000000000 */
[----:B------:R-:W-:Y:S01]  /*1ea0*/  UIADD3 UR7, UR60, 0x102, URZ ;  /* 0x000001023c077890 */ /* 0x000fe2000fffe03f */
[----:B------:R-:W-:Y:S02]  /*1eb0*/  WARPGROUP.DEPBAR.LE gsb0, 0x0 ;  /* 0x00008000000079c5 */ /* 0x000fe40000010000 */
[----:B------:R-:W-:-:S06]  /*1ec0*/  WARPGROUP.ARRIVE ;  /* 0x00000000000079c5 */ /* 0x000fcc0000000000 */
[----:B------:R-:W-:Y:S01]  /*1ed0*/  HGMMA.64x16x16.F32.BF16 R112, gdesc[UR8], R112, gsb0 ;  /* 0x00200000087079f0 */ /* 0x000fe20008001870 */
[----:B------:R-:W-:Y:S02]  /*1ee0*/  UIADD3 UR9, UR60, 0x182, URZ ;  /* 0x000001823c097890 */ /* 0x000fe4000fffe03f */
[----:B------:R-:W-:Y:S02]  /*1ef0*/  UIADD3 UR8, UR6, 0x4, URZ ;  /* 0x0000000406087890 */ /* 0x000fe4000fffe03f */
[----:B------:R-:W-:Y:S01]  /*1f00*/  UIADD3 UR10, UR60, 0x4, URZ ;  /* 0x000000043c0a7890 */ /* 0x000fe2000fffe03f */
[----:B------:R-:W-:Y:S01]  /*1f10*/  UMOV UR11, 0x40000040 ;  /* 0x40000040000b7882 */ /* 0x000fe20000000000 */
[----:B------:R-:W-:Y:S02]  /*1f20*/  WARPGROUP.DEPBAR.LE gsb0, 0x0 ;  /* 0x00008000000079c5 */ /* 0x000fe40000010000 */
[----:B------:R-:W-:-:S06]  /*1f30*/  WARPGROUP.ARRIVE ;  /* 0x00000000000079c5 */ /* 0x000fcc0000000000 */
[----:B------:R-:W-:Y:S01]  /*1f40*/  HGMMA.64x16x16.F32.BF16 R104, gdesc[UR12], R104, gsb0 ;  /* 0x002000000c6879f0 */ /* 0x000fe20008001868 */
        /* <DEDUP_REMOVED lines=76> */
[----:B------:R-:W-:Y:S01]  /*2410*/  UIADD3 UR6, UR60, 0x684, URZ ;  /* 0x000006843c067890 */ /* 0x000fe2000fffe03f */
[----:B------:R-:W-:Y:S02]  /*2420*/  WARPGROUP.DEPBAR.LE gsb0, 0x0 ;  /* 0x00008000000079c5 */ /* 0x000fe40000010000 */
[----:B------:R-:W-:-:S06]  /*2430*/  WARPGROUP.ARRIVE ;  /* 0x00000000000079c5 */ /* 0x000fcc0000000000 */
[----:B------:R-:W-:Y:S01]  /*2440*/  HGMMA.64x16x16.F32.BF16 R112, gdesc[UR8], R112, gsb0 ;  /* 0x00200000087079f0 */ /* 0x000fe20008001870 */
[----:B------:R-:W-:Y:S01]  /*2450*/  UIADD3 UR10, UR60, 0x84, URZ ;  /* 0x000000843c0a7890 */ /* 0x000fe2000fffe03f */
[----:B------:R-:W-:Y:S01]  /*2460*/  UMOV UR11, 0x40000040 ;  /* 0x40000040000b7882 */ /* 0x000fe20000000000 */
[----:B------:R-:W-:Y:S02]  /*2470*/  WARPGROUP.DEPBAR.LE gsb0, 0x0 ;  /* 0x00008000000079c5 */ /* 0x000fe40000010000 */
[----:B------:R-:W-:-:S06]  /*2480*/  WARPGROUP.ARRIVE ;  /* 0x00000000000079c5 */ /* 0x000fcc0000000000 */
[----:B------:R-:W-:Y:S01]  /*2490*/  HGMMA.64x16x16.F32.BF16 R104, gdesc[UR8], R104, gsb0 ;  /* 0x00200000086879f0 */ /* 0x000fe20008001868 */
[----:B------:R-:W-:Y:S01]  /*24a0*/  UMOV UR10, UR7 ;  /* 0x00000007000a7c82 */ /* 0x000fe20008000000 */
[----:B------:R-:W-:Y:S01]  /*24b0*/  UMOV UR11, 0x40000040 ;  /* 0x40000040000b7882 */ /* 0x000fe20000000000 */
[----:B------:R-:W-:Y:S01]  /*24c0*/  UIADD3 UR7, UR60, 0x204, URZ ;  /* 0x000002043c077890 */ /* 0x000fe2000fffe03f */
        /* <DEDUP_REMOVED lines=51> */
[----:B------:R-:W-:Y:S02]  /*2800*/  UIADD3 UR10, UR60, 0x186, URZ ;  /* 0x000001863c0a7890 */ /* 0x000fe4000fffe03f */
        /* <DEDUP_REMOVED lines=61> */
[----:B------:R-:W-:Y:S03]  /*2be0*/  HGMMA.64x16x16.F32.BF16 R24, gdesc[UR12], R24, gsb0 ;  /* 0x002000000c1879f0 */ /* 0x000fe60008001818 */
        /* <DEDUP_REMOVED lines=180> */
[----:B------:R-:W-:Y:S01]  /*3730*/  ULDC UR6, c[0x0][0x988] ;  /* 0x0002620000067ab9 */ /* 0x000fe20000000800 */
[----:B------:R-:W-:Y:S02]  /*3740*/  WARPGROUP.DEPBAR.LE gsb0, 0x0 ;  /* 0x00008000000079c5 */ /* 0x000fe40000010000 */
[----:B------:R-:W-:-:S06]  /*3750*/  WARPGROUP.ARRIVE ;  /* 0x00000000000079c5 */ /* 0x000fcc0000000000 */
[----:B------:R-:W-:Y:S03]  /*3760*/  HGMMA.64x16x16.F32.BF16 R24, gdesc[UR24], R24, gsb0 ;  /* 0x00200000181879f0 */ /* 0x000fe60008001818 */
[----:B------:R-:W-:Y:S02]  /*3770*/  WARPGROUP.DEPBAR.LE gsb0, 0x0 ;  /* 0x00008000000079c5 */ /* 0x000fe40000010000 */
[----:B------:R-:W-:-:S06]  /*3780*/  WARPGROUP.ARRIVE ;  /* 0x00000000000079c5 */ /* 0x000fcc0000000000 */
[----:B------:R-:W-:Y:S01]  /*3790*/  HGMMA.64x16x16.F32.BF16 R112, gdesc[UR28], R112, gsb0 ;  /* 0x002000001c7079f0 */ /* 0x000fe20008001870 */
[----:B------:R-:W-:Y:S01]  /*37a0*/  UIADD3 UR30, UR60, 0x606, URZ ;  /* 0x000006063c1e7890 */ /* 0x000fe2000fffe03f */
[----:B------:R-:W-:Y:S01]  /*37b0*/  UMOV UR28, UR32 ;  /* 0x00000020001c7c82 */ /* 0x000fe20008000000 */
[----:B------:R-:W-:Y:S01]  /*37c0*/  UMOV UR29, UR33 ;  /* 0x00000021001d7c82 */ /* 0x000fe20008000000 */
[----:B------:R-:W-:Y:S01]  /*37d0*/  UMOV UR31, 0x40000040 ;  /* 0x40000040001f7882 */ /* 0x000fe20000000000 */
[----:B------:R-:W-:Y:S02]  /*37e0*/  WARPGROUP.DEPBAR.LE gsb0, 0x0 ;  /* 0x00008000000079c5 */ /* 0x000fe40000010000 */
[----:B------:R-:W-:Y:S01]  /*37f0*/  WARPGROUP.ARRIVE ;  /* 0x00000000000079c5 */ /* 0x000fe20000000000 */
[----:B------:R-:W-:Y:S02]  /*3800*/  FSEL R148, R112, -INF , P2 ;  /* 0xff80000070947808 */ /* 0x000fe40001000000 */
[----:B------:R-:W-:-:S02]  /*3810*/  FSEL R150, R113, -INF , P3 ;  /* 0xff80000071967808 */ /* 0x000fc40001800000 */
[----:B------:R-:W-:Y:S01]  /*3820*/  FSEL R152, R116, -INF , P4 ;  /* 0xff80000074987808 */ /* 0x000fe20002000000 */
[----:B------:R-:W-:Y:S01]  /*3830*/  HGMMA.64x16x16.F32.BF16 R104, gdesc[UR28], R104, gsb0 ;  /* 0x002000001c6879f0 */ /* 0x000fe20008001868 */
[----:B------:R-:W-:Y:S01]  /*3840*/  UIADD3 UR30, UR60, 0x686, URZ ;  /* 0x000006863c1e7890 */ /* 0x000fe2000fffe03f */
[----:B------:R-:W-:Y:S01]  /*3850*/  FMNMX.FTZ R5, R148, R150, !PT ;  /* 0x0000009694057209 */ /* 0x000fe20007810000 */
[----:B------:R-:W-:Y:S01]  /*3860*/  UMOV UR28, UR32 ;  /* 0x00000020001c7c82 */ /* 0x000fe20008000000 */
[----:B------:R-:W-:Y:S01]  /*3870*/  UMOV UR29, UR33 ;  /* 0x00000021001d7c82 */ /* 0x000fe20008000000 */
[----:B------:R-:W-:Y:S01]  /*3880*/  UMOV UR31, 0x40000040 ;  /* 0x40000040001f7882 */ /* 0x000fe20000000000 */
[----:B------:R-:W-:Y:S02]  /*3890*/  FSEL R114, R114, -INF , P2 ;  /* 0xff80000072727808 */ /* 0x000fe40001000000 */
[----:B------:R-:W-:Y:S02]  /*38a0*/  FSEL R154, R117, -INF , P5 ;  /* 0xff800000759a7808 */ /* 0x000fe40002800000 */
[----:B------:R-:W-:-:S02]  /*38b0*/  ISETP.GT.AND P2, PT, R7, 0x10, PT ;  /* 0x000000100700780c */ /* 0x000fc40003f44270 */
[----:B------:R-:W-:Y:S02]  /*38c0*/  FMNMX.FTZ R5, R152, R5, !PT ;  /* 0x0000000598057209 */ /* 0x000fe40007810000 */
[----:B------:R-:W-:Y:S02]  /*38d0*/  FSEL R115, R115, -INF , P3 ;  /* 0xff80000073737808 */ /* 0x000fe40001800000 */
[C---:B------:R-:W-:Y:S02]  /*38e0*/  ISETP.GT.AND P3, PT, R7.reuse, 0x11, PT ;  /* 0x000000110700780c */ /* 0x040fe40003f64270 */
[----:B------:R-:W-:Y:S02]  /*38f0*/  FMNMX.FTZ R5, R154, R5, !PT ;  /* 0x000000059a057209 */ /* 0x000fe40007810000 */
[----:B------:R-:W-:Y:S02]  /*3900*/  FSEL R118, R118, -INF , P4 ;  /* 0xff80000076767808 */ /* 0x000fe40002000000 */
[----:B------:R-:W-:-:S02]  /*3910*/  ISETP.GT.AND P4, PT, R7, 0x18, PT ;  /* 0x000000180700780c */ /* 0x000fc40003f84270 */
[----:B------:R-:W-:Y:S02]  /*3920*/  FSEL R6, R119, -INF , P5 ;  /* 0xff80000077067808 */ /* 0x000fe40002800000 */
[----:B------:R-:W-:Y:S01]  /*3930*/  ISETP.GT.AND P5, PT, R7, 0x19, PT ;  /* 0x000000190700780c */ /* 0x000fe20003fa4270 */
[----:B------:R-:W-:Y:S02]  /*3940*/  WARPGROUP.DEPBAR.LE gsb0, 0x0 ;  /* 0x00008000000079c5 */ /* 0x000fe40000010000 */
[----:B------:R-:W-:Y:S01]  /*3950*/  WARPGROUP.ARRIVE ;  /* 0x00000000000079c5 */ /* 0x000fe20000000000 */
[----:B------:R-:W-:Y:S02]  /*3960*/  FSEL R156, R104, -INF , P2 ;  /* 0xff800000689c7808 */ /* 0x000fe40001000000 */
[----:B------:R-:W-:Y:S02]  /*3970*/  FSEL R158, R105, -INF , P3 ;  /* 0xff800000699e7808 */ /* 0x000fe40001800000 */
[----:B------:R-:W-:Y:S01]  /*3980*/  FMNMX.FTZ R5, R156, R5, !PT ;  /* 0x000000059c057209 */ /* 0x000fe20007810000 */
[----:B------:R-:W-:Y:S01]  /*3990*/  HGMMA.64x16x16.F32.BF16 R96, gdesc[UR28], R96, gsb0 ;  /* 0x002000001c6079f0 */ /* 0x000fe20008001860 */
[----:B------:R-:W-:Y:S01]  /*39a0*/  UIADD3 UR30, UR60, 0x706, URZ ;  /* 0x000007063c1e7890 */ /* 0x000fe2000fffe03f */
[----:B------:R-:W-:Y:S01]  /*39b0*/  FSEL R160, R108, -INF , P4 ;  /* 0xff8000006ca07808 */ /* 0x000fe20002000000 */
[----:B------:R-:W-:Y:S01]  /*39c0*/  UMOV UR28, UR32 ;  /* 0x00000020001c7c82 */ /* 0x000fe20008000000 */
[----:B------:R-:W-:Y:S01]  /*39d0*/  UMOV UR29, UR33 ;  /* 0x00000021001d7c82 */ /* 0x000fe20008000000 */
[----:B------:R-:W-:Y:S01]  /*39e0*/  UMOV UR31, 0x40000040 ;  /* 0x40000040001f7882 */ /* 0x000fe20000000000 */
[----:B------:R-:W-:-:S02]  /*39f0*/  FMNMX.FTZ R5, R158, R5, !PT ;  /* 0x000000059e057209 */ /* 0x000fc40007810000 */
[----:B------:R-:W-:Y:S02]  /*3a00*/  FSEL R106, R106, -INF , P2 ;  /* 0xff8000006a6a7808 */ /* 0x000fe40001000000 */
[----:B------:R-:W-:Y:S02]  /*3a10*/  FSEL R162, R109, -INF , P5 ;  /* 0xff8000006da27808 */ /* 0x000fe40002800000 */
[----:B------:R-:W-:Y:S02]  /*3a20*/  ISETP.GT.AND P2, PT, R7, 0x20, PT ;  /* 0x000000200700780c */ /* 0x000fe40003f44270 */
[----:B------:R-:W-:Y:S02]  /*3a30*/  FMNMX.FTZ R5, R160, R5, !PT ;  /* 0x00000005a0057209 */ /* 0x000fe40007810000 */
[----:B------:R-:W-:Y:S02]  /*3a40*/  FSEL R8, R107, -INF , P3 ;  /* 0xff8000006b087808 */ /* 0x000fe40001800000 */
[----:B------:R-:W-:-:S02]  /*3a50*/  ISETP.GT.AND P3, PT, R7, 0x21, PT ;  /* 0x000000210700780c */ /* 0x000fc40003f64270 */
[----:B------:R-:W-:Y:S02]  /*3a60*/  FMNMX.FTZ R5, R162, R5, !PT ;  /* 0x00000005a2057209 */ /* 0x000fe40007810000 */
[----:B------:R-:W-:Y:S02]  /*3a70*/  FSEL R110, R110, -INF , P4 ;  /* 0xff8000006e6e7808 */ /* 0x000fe40002000000 */
[----:B------:R-:W-:Y:S02]  /*3a80*/  ISETP.GT.AND P4, PT, R7, 0x28, PT ;  /* 0x000000280700780c */ /* 0x000fe40003f84270 */
[----:B------:R-:W-:Y:S02]  /*3a90*/  FSEL R12, R111, -INF , P5 ;  /* 0xff8000006f0c7808 */ /* 0x000fe40002800000 */
[----:B------:R-:W-:Y:S01]  /*3aa0*/  ISETP.GT.AND P5, PT, R7, 0x29, PT ;  /* 0x000000290700780c */ /* 0x000fe20003fa4270 */
[----:B------:R-:W-:Y:S02]  /*3ab0*/  WARPGROUP.DEPBAR.LE gsb0, 0x0 ;  /* 0x00008000000079c5 */ /* 0x000fe40000010000 */
[----:B------:R-:W-:Y:S01]  /*3ac0*/  WARPGROUP.ARRIVE ;  /* 0x00000000000079c5 */ /* 0x000fe20000000000 */
[----:B------:R-:W-:-:S02]  /*3ad0*/  FSEL R164, R96, -INF , P2 ;  /* 0xff80000060a47808 */ /* 0x000fc40001000000 */
[----:B------:R-:W-:Y:S02]  /*3ae0*/  FSEL R166, R97, -INF , P3 ;  /* 0xff80000061a67808 */ /* 0x000fe40001800000 */
[----:B------:R-:W-:Y:S01]  /*3af0*/  FMNMX.FTZ R5, R164, R5, !PT ;  /* 0x00000005a4057209 */ /* 0x000fe20007810000 */
[----:B------:R-:W-:Y:S01]  /*3b00*/  HGMMA.64x16x16.F32.BF16 R88, gdesc[UR28], R88, gsb0 ;  /* 0x002000001c5879f0 */ /* 0x000fe20008001858 */
[----:B------:R-:W-:Y:S01]  /*3b10*/  FSEL R168, R100, -INF , P4 ;  /* 0xff80000064a87808 */ /* 0x000fe20002000000 */
[----:B------:R-:W-:Y:S01]  /*3b20*/  UIADD3 UR30, UR60, 0xa06, URZ ;  /* 0x00000a063c1e7890 */ /* 0x000fe2000fffe03f */
[----:B------:R-:W-:Y:S01]  /*3b30*/  FMNMX.FTZ R5, R166, R5, !PT ;  /* 0x00000005a6057209 */ /* 0x000fe20007810000 */
[----:B------:R-:W-:Y:S01]  /*3b40*/  UMOV UR28, UR32 ;  /* 0x00000020001c7c82 */ /* 0x000fe20008000000 */
[----:B------:R-:W-:Y:S01]  /*3b50*/  FSEL R98, R98, -INF , P2 ;  /* 0xff80000062627808 */ /* 0x000fe20001000000 */
[----:B------:R-:W-:Y:S01]  /*3b60*/  UMOV UR29, UR33 ;  /* 0x00000021001d7c82 */ /* 0x000fe20008000000 */
[----:B------:R-:W-:Y:S01]  /*3b70*/  FSEL R170, R101, -INF , P5 ;  /* 0xff80000065aa7808 */ /* 0x000fe20002800000 */
[----:B------:R-:W-:Y:S01]  /*3b80*/  UMOV UR31, 0x40000040 ;  /* 0x40000040001f7882 */ /* 0x000fe20000000000 */
        /* <DEDUP_REMOVED lines=15> */
[----:B------:R-:W-:-:S02]  /*3c80*/  FSEL R190, R92, -INF , P4 ;  /* 0xff8000005cbe7808 */ /* 0x000fc40002000000 */
[----:B------:R-:W-:Y:S02]  /*3c90*/  FMNMX.FTZ R5, R174, R5, !PT ;  /* 0x00000005ae057209 */ /* 0x000fe40007810000 */
[----:B------:R-:W-:Y:S02]  /*3ca0*/  FSEL R90, R90, -INF , P2 ;  /* 0xff8000005a5a7808 */ /* 0x000fe40001000000 */
[----:B------:R-:W-:Y:S02]  /*3cb0*/  FSEL R144, R93, -INF , P5 ;  /* 0xff8000005d907808 */ /* 0x000fe40002800000 */
[----:B------:R-:W-:Y:S02]  /*3cc0*/  ISETP.GT.AND P2, PT, R7, 0x40, PT ;  /* 0x000000400700780c */ /* 0x000fe40003f44270 */
[----:B------:R-:W-:Y:S02]  /*3cd0*/  FMNMX.FTZ R5, R190, R5, !PT ;  /* 0x00000005be057209 */ /* 0x000fe40007810000 */
[----:B------:R-:W-:-:S02]  /*3ce0*/  FSEL R80, R91, -INF , P3 ;  /* 0xff8000005b507808 */ /* 0x000fc40001800000 */
[C---:B------:R-:W-:Y:S02]  /*3cf0*/  ISETP.GT.AND P3, PT, R7.reuse, 0x41, PT ;  /* 0x000000410700780c */ /* 0x040fe40003f64270 */
[----:B------:R-:W-:Y:S02]  /*3d00*/  FMNMX.FTZ R5, R144, R5, !PT ;  /* 0x0000000590057209 */ /* 0x000fe40007810000 */
[----:B------:R-:W-:Y:S02]  /*3d10*/  FSEL R94, R94, -INF , P4 ;  /* 0xff8000005e5e7808 */ /* 0x000fe40002000000 */
[----:B------:R-:W-:Y:S02]  /*3d20*/  ISETP.GT.AND P4, PT, R7, 0x48, PT ;  /* 0x000000480700780c */ /* 0x000fe40003f84270 */
[----:B------:R-:W-:Y:S02]  /*3d30*/  FSEL R82, R95, -INF , P5 ;  /* 0xff8000005f527808 */ /* 0x000fe40002800000 */
[----:B------:R-:W-:Y:S01]  /*3d40*/  ISETP.GT.AND P5, PT, R7, 0x49, PT ;  /* 0x000000490700780c */ /* 0x000fe20003fa4270 */
[----:B------:R-:W-:-:S02]  /*3d50*/  WARPGROUP.DEPBAR.LE gsb0, 0x0 ;  /* 0x00008000000079c5 */ /* 0x000fc40000010000 */
[----:B------:R-:W-:Y:S01]  /*3d60*/  WARPGROUP.ARRIVE ;  /* 0x00000000000079c5 */ /* 0x000fe20000000000 */
[----:B------:R-:W-:Y:S02]  /*3d70*/  FSEL R192, R72, -INF , P2 ;  /* 0xff80000048c07808 */ /* 0x000fe40001000000 */
[----:B------:R-:W-:Y:S01]  /*3d80*/  FSEL R146, R73, -INF , P3 ;  /* 0xff80000049927808 */ /* 0x000fe20001800000 */
[----:B------:R-:W-:Y:S01]  /*3d90*/  IMAD.MOV.U32 R73, RZ, RZ, R87 ;  /* 0x000000ffff497224 */ /* 0x000fe200078e0057 */
[----:B------:R-:W-:Y:S01]  /*3da0*/  FMNMX.FTZ R5, R192, R5, !PT ;  /* 0x00000005c0057209 */ /* 0x000fe20007810000 */
[----:B------:R-:W-:Y:S01]  /*3db0*/  HGMMA.64x16x16.F32.BF16 R64, gdesc[UR36], R64, gsb0 ;  /* 0x00200000244079f0 */ /* 0x000fe20008001840 */
[----:B------:R-:W-:Y:S02]  /*3dc0*/  FSEL R142, R76, -INF , P4 ;  /* 0xff8000004c8e7808 */ /* 0x000fe40002000000 */
[----:B------:R-:W-:Y:S02]  /*3dd0*/  FMNMX.FTZ R5, R146, R5, !PT ;  /* 0x0000000592057209 */ /* 0x000fe40007810000 */
[----:B------:R-:W-:-:S02]  /*3de0*/  FSEL R74, R74, -INF , P2 ;  /* 0xff8000004a4a7808 */ /* 0x000fc40001000000 */
[----:B------:R-:W-:Y:S01]  /*3df0*/  FSEL R108, R77, -INF , P5 ;  /* 0xff8000004d6c7808 */ /* 0x000fe20002800000 */
[--C-:B------:R-:W-:Y:S01]  /*3e00*/  IMAD.MOV.U32 R77, RZ, RZ, R87.reuse ;  /* 0x000000ffff4d7224 */ /* 0x100fe200078e0057 */
[----:B------:R-:W-:Y:S02]  /*3e10*/  ISETP.GT.AND P2, PT, R7, 0x50, PT ;  /* 0x000000500700780c */ /* 0x000fe40003f44270 */
[----:B------:R-:W-:Y:S02]  /*3e20*/  FMNMX.FTZ R5, R142, R5, !PT ;  /* 0x000000058e057209 */ /* 0x000fe40007810000 */
[----:B------:R-:W-:Y:S01]  /*3e30*/  FSEL R72, R75, -INF , P3 ;  /* 0xff8000004b487808 */ /* 0x000fe20001800000 */
[----:B------:R-:W-:Y:S01]  /*3e40*/  IMAD.MOV.U32 R75, RZ, RZ, R87 ;  /* 0x000000ffff4b7224 */ /* 0x000fe200078e0057 */
[----:B------:R-:W-:Y:S02]  /*3e50*/  ISETP.GT.AND P3, PT, R7, 0x51, PT ;  /* 0x000000510700780c */ /* 0x000fe40003f64270 */
[----:B------:R-:W-:-:S02]  /*3e60*/  FMNMX.FTZ R5, R108, R5, !PT ;  /* 0x000000056c057209 */ /* 0x000fc40007810000 */
[----:B------:R-:W-:Y:S02]  /*3e70*/  FSEL R78, R78, -INF , P4 ;  /* 0xff8000004e4e7808 */ /* 0x000fe40002000000 */
[----:B------:R-:W-:Y:S02]  /*3e80*/  ISETP.GT.AND P4, PT, R7, 0x58, PT ;  /* 0x000000580700780c */ /* 0x000fe40003f84270 */
[----:B------:R-:W-:Y:S01]  /*3e90*/  FSEL R76, R79, -INF , P5 ;  /* 0xff8000004f4c7808 */ /* 0x000fe20002800000 */
[----:B------:R-:W-:Y:S01]  /*3ea0*/  IMAD.MOV.U32 R79, RZ, RZ, R87 ;  /* 0x000000ffff4f7224 */ /* 0x000fe200078e0057 */
[----:B------:R-:W-:Y:S01]  /*3eb0*/  ISETP.GT.AND P5, PT, R7, 0x59, PT ;  /* 0x000000590700780c */ /* 0x000fe20003fa4270 */
[----:B------:R-:W-:Y:S02]  /*3ec0*/  WARPGROUP.DEPBAR.LE gsb0, 0x0 ;  /* 0x00008000000079c5 */ /* 0x000fe40000010000 */
[----:B------:R-:W-:Y:S01]  /*3ed0*/  WARPGROUP.ARRIVE ;  /* 0x00000000000079c5 */ /* 0x000fe20000000000 */
[----:B------:R-:W-:-:S02]  /*3ee0*/  FSEL R140, R64, -INF , P2 ;  /* 0xff800000408c7808 */ /* 0x000fc40001000000 */
[----:B------:R-:W-:Y:S01]  /*3ef0*/  FSEL R124, R65, -INF , P3 ;  /* 0xff800000417c7808 */ /* 0x000fe20001800000 */
[--C-:B------:R-:W-:Y:S01]  /*3f00*/  IMAD.MOV.U32 R65, RZ, RZ, R87.reuse ;  /* 0x000000ffff417224 */ /* 0x100fe200078e0057 */
[----:B------:R-:W-:Y:S01]  /*3f10*/  FMNMX.FTZ R5, R140, R5, !PT ;  /* 0x000000058c057209 */ /* 0x000fe20007810000 */
[----:B------:R-:W-:Y:S01]  /*3f20*/  HGMMA.64x16x16.F32.BF16 R56, gdesc[UR40], R56, gsb0 ;  /* 0x00200000283879f0 */ /* 0x000fe20008001838 */
[----:B------:R-:W-:Y:S02]  /*3f30*/  FSEL R122, R68, -INF , P4 ;  /* 0xff800000447a7808 */ /* 0x000fe40002000000 */
[----:B------:R-:W-:Y:S02]  /*3f40*/  FMNMX.FTZ R5, R124, R5, !PT ;  /* 0x000000057c057209 */ /* 0x000fe40007810000 */
[----:B------:R-:W-:Y:S02]  /*3f50*/  FSEL R66, R66, -INF , P2 ;  /* 0xff80000042427808 */ /* 0x000fe40001000000 */
[----:B------:R-:W-:Y:S01]  /*3f60*/  FSEL R112, R69, -INF , P5 ;  /* 0xff80000045707808 */ /* 0x000fe20002800000 */
[----:B------:R-:W-:Y:S01]  /*3f70*/  IMAD.MOV.U32 R69, RZ, RZ, R87 ;  /* 0x000000ffff457224 */ /* 0x000fe200078e0057 */
[----:B------:R-:W-:-:S02]  /*3f80*/  ISETP.GT.AND P2, PT, R7, 0x60, PT ;  /* 0x000000600700780c */ /* 0x000fc40003f44270 */
[----:B------:R-:W-:Y:S02]  /*3f90*/  FMNMX.FTZ R5, R122, R5, !PT ;  /* 0x000000057a057209 */ /* 0x000fe40007810000 */
[----:B------:R-:W-:Y:S01]  /*3fa0*/  FSEL R68, R71, -INF , P5 ;  /* 0xff80000047447808 */ /* 0x000fe20002800000 */
[----:B------:R-:W-:Y:S01]  /*3fb0*/  IMAD.MOV.U32 R71, RZ, RZ, R87 ;  /* 0x000000ffff477224 */ /* 0x000fe200078e0057 */
[----:B------:R-:W-:Y:S02]  /*3fc0*/  FMNMX.FTZ R5, R112, R5, !PT ;  /* 0x0000000570057209 */ /* 0x000fe40007810000 */
[C---:B------:R-:W-:Y:S02]  /*3fd0*/  ISETP.GT.AND P5, PT, R7.reuse, 0x68, PT ;  /* 0x000000680700780c */ /* 0x040fe40003fa4270 */
[----:B------:R-:W-:Y:S02]  /*3fe0*/  FSEL R70, R70, -INF , P4 ;  /* 0xff80000046467808 */ /* 0x000fe40002000000 */
[----:B------:R-:W-:-:S02]  /*3ff0*/  ISETP.GT.AND P4, PT, R7, 0x69, PT ;  /* 0x000000690700780c */ /* 0x000fc40003f84270 */
[----:B------:R-:W-:Y:S01]  /*4000*/  FSEL R64, R67, -INF , P3 ;  /* 0xff80000043407808 */ /* 0x000fe20001800000 */
[----:B------:R-:W-:Y:S01]  /*4010*/  IMAD.MOV.U32 R67, RZ, RZ, R87 ;  /* 0x000000ffff437224 */ /* 0x000fe200078e0057 */
        /* <DEDUP_REMOVED lines=10> */
[----:B------:R-:W-:Y:S02]  /*40c0*/  FMNMX.FTZ R5, R100, R5, !PT ;  /* 0x0000000564057209 */ /* 0x000fe40007810000 */
[----:B------:R-:W-:Y:S02]  /*40d0*/  FSEL R58, R58, -INF , P2 ;  /* 0xff8000003a3a7808 */ /* 0x000fe40001000000 */
[----:B------:R-:W-:Y:S02]  /*40e0*/  ISETP.GT.AND P2, PT, R7, 0x71, PT ;  /* 0x000000710700780c */ /* 0x000fe40003f44270 */
[----:B------:R-:W-:-:S02]  /*40f0*/  FMNMX.FTZ R5, R92, R5, !PT ;  /* 0x000000055c057209 */ /* 0x000fc40007810000 */
[----:B------:R-:W-:Y:S02]  /*4100*/  FSEL R62, R62, -INF , P5 ;  /* 0xff8000003e3e7808 */ /* 0x000fe40002800000 */
[----:B------:R-:W-:Y:S01]  /*4110*/  ISETP.GT.AND P5, PT, R7, 0x79, PT ;  /* 0x000000790700780c */ /* 0x000fe20003fa4270 */
[----:B------:R-:W-:Y:S02]  /*4120*/  WARPGROUP.DEPBAR.LE gsb0, 0x0 ;  /* 0x00008000000079c5 */ /* 0x000fe40000010000 */
[----:B------:R-:W-:Y:S01]  /*4130*/  WARPGROUP.ARRIVE ;  /* 0x00000000000079c5 */ /* 0x000fe20000000000 */
[----:B------:R-:W-:Y:S02]  /*4140*/  FSEL R86, R48, -INF , P3 ;  /* 0xff80000030567808 */ /* 0x000fe40001800000 */
[----:B------:R-:W-:Y:S02]  /*4150*/  FSEL R48, R59, -INF , P6 ;  /* 0xff8000003b307808 */ /* 0x000fe40003000000 */
[----:B------:R-:W-:Y:S01]  /*4160*/  ISETP.GT.AND P6, PT, R7, 0x78, PT ;  /* 0x000000780700780c */ /* 0x000fe20003fc4270 */
[----:B------:R-:W-:Y:S01]  /*4170*/  HGMMA.64x16x16.F32.BF16 R40, gdesc[UR48], R40, gsb0 ;  /* 0x00200000302879f0 */ /* 0x000fe20008001828 */
[----:B------:R-:W-:-:S02]  /*4180*/  FSEL R56, R49, -INF , P2 ;  /* 0xff80000031387808 */ /* 0x000fc40001000000 */
[----:B------:R-:W-:Y:S02]  /*4190*/  FMNMX.FTZ R5, R86, R5, !PT ;  /* 0x0000000556057209 */ /* 0x000fe40007810000 */
[----:B------:R-:W-:Y:S02]  /*41a0*/  FSEL R10, R52, -INF , P6 ;  /* 0xff800000340a7808 */ /* 0x000fe40003000000 */
[----:B------:R-:W-:Y:S02]  /*41b0*/  FMNMX.FTZ R5, R56, R5, !PT ;  /* 0x0000000538057209 */ /* 0x000fe40007810000 */
[----:B------:R-:W-:Y:S01]  /*41c0*/  FSEL R52, R63, -INF , P4 ;  /* 0xff8000003f347808 */ /* 0x000fe20002000000 */
[----:B------:R-:W-:Y:S01]  /*41d0*/  IMAD.MOV.U32 R63, RZ, RZ, R87 ;  /* 0x000000ffff3f7224 */ /* 0x000fe200078e0057 */
[----:B------:R-:W-:Y:S02]  /*41e0*/  ISETP.GT.AND P4, PT, R7, 0x80, PT ;  /* 0x000000800700780c */ /* 0x000fe40003f84270 */
[----:B------:R-:W-:-:S02]  /*41f0*/  FSEL R60, R53, -INF , P5 ;  /* 0xff800000353c7808 */ /* 0x000fc40002800000 */
[----:B------:R-:W-:Y:S02]  /*4200*/  FMNMX.FTZ R5, R10, R5, !PT ;  /* 0x000000050a057209 */ /* 0x000fe40007810000 */
[----:B------:R-:W-:Y:S02]  /*4210*/  FSEL R50, R50, -INF , P3 ;  /* 0xff80000032327808 */ /* 0x000fe40001800000 */
[C---:B------:R-:W-:Y:S02]  /*4220*/  ISETP.GT.AND P3, PT, R7.reuse, 0x81, PT ;  /* 0x000000810700780c */ /* 0x040fe40003f64270 */
[----:B------:R-:W-:Y:S02]  /*4230*/  FMNMX.FTZ R5, R60, R5, !PT ;  /* 0x000000053c057209 */ /* 0x000fe40007810000 */
[----:B------:R-:W-:Y:S02]  /*4240*/  FSEL R54, R54, -INF , P6 ;  /* 0xff80000036367808 */ /* 0x000fe40003000000 */
[----:B------:R-:W-:Y:S01]  /*4250*/  ISETP.GT.AND P6, PT, R7, 0xa9, PT ;  /* 0x000000a90700780c */ /* 0x000fe20003fc4270 */
[----:B------:R-:W-:-:S02]  /*4260*/  WARPGROUP.DEPBAR.LE gsb0, 0x0 ;  /* 0x00008000000079c5 */ /* 0x000fc40000010000 */
[----:B------:R-:W-:Y:S01]  /*4270*/  WARPGROUP.ARRIVE ;  /* 0x00000000000079c5 */ /* 0x000fe20000000000 */
[----:B------:R-:W-:Y:S02]  /*4280*/  FSEL R84, R40, -INF , P4 ;  /* 0xff80000028547808 */ /* 0x000fe40002000000 */
[----:B------:R-:W-:Y:S02]  /*4290*/  FSEL R40, R51, -INF , P2 ;  /* 0xff80000033287808 */ /* 0x000fe40001000000 */
[----:B------:R-:W-:Y:S01]  /*42a0*/  ISETP.GT.AND P2, PT, R7, 0x88, PT ;  /* 0x000000880700780c */ /* 0x000fe20003f44270 */
        /* <DEDUP_REMOVED lines=8> */
[----:B------:R-:W-:Y:S02]  /*4330*/  FMNMX.FTZ R5, R88, R5, !PT ;  /* 0x0000000558057209 */ /* 0x000fe40007810000 */
[----:B------:R-:W-:Y:S02]  /*4340*/  FSEL R116, R45, -INF , P1 ;  /* 0xff8000002d747808 */ /* 0x000fe40000800000 */
[----:B------:R-:W-:Y:S02]  /*4350*/  FMNMX.FTZ R5, R96, R5, !PT ;  /* 0x0000000560057209 */ /* 0x000fe40007810000 */
[----:B------:R-:W-:Y:S02]  /*4360*/  ISETP.GT.AND P1, PT, R7, 0x91, PT ;  /* 0x000000910700780c */ /* 0x000fe40003f24270 */
[----:B------:R-:W-:-:S02]  /*4370*/  FMNMX.FTZ R5, R116, R5, !PT ;  /* 0x0000000574057209 */ /* 0x000fc40007810000 */
[----:B------:R-:W-:Y:S02]  /*4380*/  FSEL R46, R46, -INF , P2 ;  /* 0xff8000002e2e7808 */ /* 0x000fe40001000000 */
[C---:B------:R-:W-:Y:S02]  /*4390*/  ISETP.GT.AND P2, PT, R7.reuse, 0x99, PT ;  /* 0x000000990700780c */ /* 0x040fe40003f44270 */
[----:B------:R-:W-:Y:S02]  /*43a0*/  FSEL R42, R42, -INF , P4 ;  /* 0xff8000002a2a7808 */ /* 0x000fe40002000000 */
[----:B------:R-:W-:Y:S02]  /*43b0*/  ISETP.GT.AND P4, PT, R7, 0xa1, PT ;  /* 0x000000a10700780c */ /* 0x000fe40003f84270 */
[----:B------:R-:W-:Y:S02]  /*43c0*/  FSEL R44, R55, -INF , P5 ;  /* 0xff800000372c7808 */ /* 0x000fe40002800000 */
[----:B------:R-:W-:-:S02]  /*43d0*/  ISETP.GT.AND P5, PT, R7, 0xa8, PT ;  /* 0x000000a80700780c */ /* 0x000fc40003fa4270 */
[----:B------:R-:W-:Y:S02]  /*43e0*/  P2R R21, PR, RZ, 0x4 ;  /* 0x00000004ff157803 */ /* 0x000fe40000000000 */
[----:B------:R-:W-:Y:S01]  /*43f0*/  P2R R41, PR, RZ, 0x2 ;  /* 0x00000002ff297803 */ /* 0x000fe20000000000 */
[----:B------:R-:W-:Y:S02]  /*4400*/  WARPGROUP.DEPBAR.LE gsb0, 0x0 ;  /* 0x00008000000079c5 */ /* 0x000fe40000010000 */
[----:B------:R-:W-:Y:S01]  /*4410*/  WARPGROUP.ARRIVE ;  /* 0x00000000000079c5 */ /* 0x000fe20000000000 */
[----:B------:R-:W-:Y:S02]  /*4420*/  FSEL R126, R32, -INF , P0 ;  /* 0xff800000207e7808 */ /* 0x000fe40000000000 */
[----:B------:R-:W-:Y:S02]  /*4430*/  ISETP.GT.AND P0, PT, R7, 0x98, PT ;  /* 0x000000980700780c */ /* 0x000fe40003f04270 */
[----:B------:R-:W-:Y:S01]  /*4440*/  FSEL R128, R33, -INF , P1 ;  /* 0xff80000021807808 */ /* 0x000fe20000800000 */
[----:B------:R-:W-:Y:S01]  /*4450*/  HGMMA.64x16x16.F32.BF16 R24, gdesc[UR28], R24, gsb0 ;  /* 0x002000001c1879f0 */ /* 0x000fe20008001818 */
[----:B------:R-:W-:-:S02]  /*4460*/  FMNMX.FTZ R5, R126, R5, !PT ;  /* 0x000000057e057209 */ /* 0x000fc40007810000 */
[----:B------:R-:W-:Y:S02]  /*4470*/  FSEL R36, R36, -INF , P0 ;  /* 0xff80000024247808 */ /* 0x000fe40000000000 */
[----:B------:R-:W-:Y:S02]  /*4480*/  FMNMX.FTZ R5, R128, R5, !PT ;  /* 0x0000000580057209 */ /* 0x000fe40007810000 */
[----:B------:R-:W-:Y:S02]  /*4490*/  FSEL R32, R43, -INF , P3 ;  /* 0xff8000002b207808 */ /* 0x000fe40001800000 */
[----:B------:R-:W-:Y:S02]  /*44a0*/  FSEL R130, R37, -INF , P2 ;  /* 0xff80000025827808 */ /* 0x000fe40001000000 */
[----:B------:R-:W-:Y:S02]  /*44b0*/  FMNMX.FTZ R5, R36, R5, !PT ;  /* 0x0000000524057209 */ /* 0x000fe40007810000 */
[----:B------:R-:W-:-:S02]  /*44c0*/  ISETP.GT.AND P3, PT, R7, 0xa0, PT ;  /* 0x000000a00700780c */ /* 0x000fc40003f64270 */
[----:B------:R-:W-:Y:S02]  /*44d0*/  FMNMX.FTZ R5, R130, R5, !PT ;  /* 0x0000000582057209 */ /* 0x000fe40007810000 */
[----:B------:R-:W-:Y:S02]  /*44e0*/  P2R R33, PR, RZ, 0x1 ;  /* 0x00000001ff217803 */ /* 0x000fe40000000000 */
[C---:B------:R-:W-:Y:S02]  /*44f0*/  ISETP.GT.AND P0, PT, R7.reuse, 0x89, PT ;  /* 0x000000890700780c */ /* 0x040fe40003f04270 */
[----:B------:R-:W-:-:S04]  /*4500*/  ISETP.GT.AND P1, PT, R7, 0x90, PT ;  /* 0x000000900700780c */ /* 0x000fc80003f24270 */
[----:B------:R-:W-:Y:S02]  /*4510*/  FSEL R34, R34, -INF , P1 ;  /* 0xff80000022227808 */ /* 0x000fe40000800000 */
[----:B------:R-:W-:Y:S01]  /*4520*/  ISETP.NE.AND P1, PT, R41, RZ, PT ;  /* 0x000000ff2900720c */ /* 0x000fe20003f25270 */
[----:B------:R-:W-:Y:S02]  /*4530*/  WARPGROUP.DEPBAR.LE gsb0, 0x0 ;  /* 0x00008000000079c5 */ /* 0x000fe40000010000 */
[----:B------:R-:W-:Y:S02]  /*4540*/  FSEL R132, R24, -INF , P3 ;  /* 0xff80000018847808 */ /* 0x000fe40001800000 */
[----:B------:R-:W-:Y:S02]  /*4550*/  FSEL R136, R25, -INF , P4 ;  /* 0xff80000019887808 */ /* 0x000fe40002000000 */
[----:B------:R-:W-:Y:S02]  /*4560*/  FMNMX.FTZ R5, R132, R5, !PT ;  /* 0x0000000584057209 */ /* 0x000fe40007810000 */
[----:B------:R-:W-:-:S02]  /*4570*/  FSEL R134, R28, -INF , P5 ;  /* 0xff8000001c867808 */ /* 0x000fc40002800000 */
[----:B------:R-:W-:Y:S02]  /*4580*/  FMNMX.FTZ R5, R136, R5, !PT ;  /* 0x0000000588057209 */ /* 0x000fe40007810000 */
[----:B------:R-:W-:Y:S02]  /*4590*/  FSEL R138, R29, -INF , P6 ;  /* 0xff8000001d8a7808 */ /* 0x000fe40003000000 */
[----:B------:R-:W-:Y:S02]  /*45a0*/  FMNMX.FTZ R5, R134, R5, !PT ;  /* 0x0000000586057209 */ /* 0x000fe40007810000 */
[----:B------:R-:W-:Y:S02]  /*45b0*/  FSEL R24, R47, -INF , P0 ;  /* 0xff8000002f187808 */ /* 0x000fe40000000000 */
[----:B------:R-:W-:Y:S01]  /*45c0*/  FMNMX.FTZ R13, R138, R5, !PT ;  /* 0x000000058a0d7209 */ /* 0x000fe20007810000 */
[----:B------:R-:W-:Y:S01]  /*45d0*/  IMAD.U32 R5, RZ, RZ, UR6 ;  /* 0x00000006ff057e24 */ /* 0x000fe2000f8e00ff */
[----:B------:R-:W-:-:S02]  /*45e0*/  ISETP.NE.AND P0, PT, R33, RZ, PT ;  /* 0x000000ff2100720c */ /* 0x000fc40003f05270 */
[----:B------:R-:W-:Y:S01]  /*45f0*/  FSEL R28, R35, -INF , P1 ;  /* 0xff800000231c7808 */ /* 0x000fe20000800000 */
[----:B------:R-:W0:Y:S01]  /*4600*/  SHFL.BFLY PT, R4, R13, 0x2, 0x1f ;  /* 0x0c401f000d047f89 */ /* 0x000e2200000e0000 */
[----:B------:R-:W-:Y:S02]  /*4610*/  FSEL R38, R38, -INF , P0 ;  /* 0xff80000026267808 */ /* 0x000fe40000000000 */
[----:B------:R-:W-:Y:S02]  /*4620*/  FSEL R26, R26, -INF , P3 ;  /* 0xff8000001a1a7808 */ /* 0x000fe40001800000 */
[----:B------:R-:W-:Y:S02]  /*4630*/  FSEL R30, R30, -INF , P5 ;  /* 0xff8000001e1e7808 */ /* 0x000fe40002800000 */
[----:B------:R-:W-:Y:S02]  /*4640*/  ISETP.NE.AND P0, PT, R9, RZ, PT ;  /* 0x000000ff0900720c */ /* 0x000fe40003f05270 */
[----:B------:R-:W-:-:S02]  /*4650*/  ISETP.NE.AND P1, PT, R11, RZ, PT ;  /* 0x000000ff0b00720c */ /* 0x000fc40003f25270 */
[----:B------:R-:W-:Y:S02]  /*4660*/  R2UR UR6, R17 ;  /* 0x00000000110672ca */ /* 0x000fe400000e0000 */
[----:B0-----:R-:W-:-:S11]  /*4670*/  FMNMX.FTZ R15, R13, R4, !PT ;  /* 0x000000040d0f7209 */ /* 0x001fd60007810000 */
[----:B------:R-:W-:-:S03]  /*4680*/  UISETP.GE.AND UP0, UPT, UR52, UR6, UPT ;  /* 0x000000063400728c */ /* 0x000fc6000bf06270 */
[----:B------:R-:W-:Y:S01]  /*4690*/  UMOV UR6, URZ ;  /* 0x0000003f00067c82 */ /* 0x000fe20008000000 */
[----:B------:R-:W0:Y:S02]  /*46a0*/  SHFL.BFLY PT, R4, R15, 0x1, 0x1f ;  /* 0x0c201f000f047f89 */ /* 0x000e2400000e0000 */
[----:B0-----:R-:W-:-:S04]  /*46b0*/  FMNMX.FTZ R4, R15, R4, !PT ;  /* 0x000000040f047209 */ /* 0x001fc80007810000 */
[C---:B------:R-:W-:Y:S01]  /*46c0*/  FSETP.NEU.FTZ.AND P2, PT, R4.reuse, -INF , PT ;  /* 0xff8000000400780b */ /* 0x040fe20003f5d000 */
[----:B------:R-:W-:-:S05]  /*46d0*/  FMUL.FTZ R23, R4, R5 ;  /* 0x0000000504177220 */ /* 0x000fca0000410000 */
[----:B------:R-:W-:Y:S02]  /*46e0*/  FSEL R23, R23, RZ, P2 ;  /* 0x000000ff17177208 */ /* 0x000fe40001000000 */
[----:B------:R-:W-:Y:S02]  /*46f0*/  ISETP.NE.AND P2, PT, R21, RZ, PT ;  /* 0x000000ff1500720c */ /* 0x000fe40003f45270 */
[----:B------:R-:W-:Y:S01]  /*4700*/  FMNMX.FTZ R21, R114, R115, !PT ;  /* 0x0000007372157209 */ /* 0x000fe20007810000 */
[-CC-:B------:R-:W-:Y:S01]  /*4710*/  FFMA.FTZ R47, R92, R5.reuse, -R23.reuse ;  /* 0x000000055c2f7223 */ /* 0x180fe20000010817 */
[----:B------:R-:W-:Y:S01]  /*4720*/  FSEL R92, R39, -INF , P2 ;  /* 0xff800000275c7808 */ /* 0x000fe20001000000 */
[--C-:B------:R-:W-:Y:S01]  /*4730*/  FFMA.FTZ R204, R86, R5, -R23.reuse ;  /* 0x0000000556cc7223 */ /* 0x100fe20000010817 */
        /* <DEDUP_REMOVED lines=10> */
[--C-:B------:R-:W-:Y:S01]  /*47e0*/  FFMA.FTZ R9, R154, R5, -R23.reuse ;  /* 0x000000059a097223 */ /* 0x100fe20000010817 */
[----:B------:R-:W-:Y:S01]  /*47f0*/  MUFU.EX2 R176, R176 ;  /* 0x000000b000b07308 */ /* 0x000fe20000000800 */
[----:B------:R-:W-:Y:S01]  /*4800*/  FMNMX.FTZ R25, R8, R21, !PT ;  /* 0x0000001508197209 */ /* 0x000fe20007810000 */
[-CC-:B------:R-:W-:Y:S01]  /*4810*/  FFMA.FTZ R180, R156, R5.reuse, -R23.reuse ;  /* 0x000000059cb47223 */ /* 0x180fe20000010817 */
[-CC-:B------:R-:W-:Y:S01]  /*4820*/  FFMA.FTZ R214, R36, R5.reuse, -R23.reuse ;  /* 0x0000000524d67223 */ /* 0x180fe20000010817 */
[--C-:B------:R-:W-:Y:S01]  /*4830*/  FFMA.FTZ R11, R158, R5, -R23.reuse ;  /* 0x000000059e0b7223 */ /* 0x100fe20000010817 */
[----:B------:R-:W-:Y:S01]  /*4840*/  FMNMX.FTZ R25, R110, R25, !PT ;  /* 0x000000196e197209 */ /* 0x000fe20007810000 */
[-CC-:B------:R-:W-:Y:S01]  /*4850*/  FFMA.FTZ R182, R160, R5.reuse, -R23.reuse ;  /* 0x00000005a0b67223 */ /* 0x180fe20000010817 */
[--C-:B------:R-:W-:Y:S01]  /*4860*/  FFMA.FTZ R13, R162, R5, -R23.reuse ;  /* 0x00000005a20d7223 */ /* 0x100fe20000010817 */
[----:B------:R-:W0:Y:S01]  /*4870*/  MUFU.EX2 R7, R7 ;  /* 0x0000000700077308 */ /* 0x000e220000000800 */
[----:B------:R-:W-:Y:S01]  /*4880*/  FMNMX.FTZ R25, R12, R25, !PT ;  /* 0x000000190c197209 */ /* 0x000fe20007810000 */
[-CC-:B------:R-:W-:Y:S01]  /*4890*/  FFMA.FTZ R184, R164, R5.reuse, -R23.reuse ;  /* 0x00000005a4b87223 */ /* 0x180fe20000010817 */
[-CC-:B------:R-:W-:Y:S01]  /*48a0*/  FFMA.FTZ R15, R166, R5.reuse, -R23.reuse ;  /* 0x00000005a60f7223 */ /* 0x180fe20000010817 */
[--C-:B------:R-:W-:Y:S01]  /*48b0*/  FFMA.FTZ R186, R168, R5, -R23.reuse ;  /* 0x00000005a8ba7223 */ /* 0x100fe20000010817 */
[----:B------:R-:W-:Y:S01]  /*48c0*/  FMNMX.FTZ R25, R98, R25, !PT ;  /* 0x0000001962197209 */ /* 0x000fe20007810000 */
[-CC-:B------:R-:W-:Y:S01]  /*48d0*/  FFMA.FTZ R170, R170, R5.reuse, -R23.reuse ;  /* 0x00000005aaaa7223 */ /* 0x180fe20000010817 */
[--C-:B------:R-:W-:Y:S01]  /*48e0*/  FFMA.FTZ R188, R172, R5, -R23.reuse ;  /* 0x00000005acbc7223 */ /* 0x100fe20000010817 */
[----:B------:R-:W1:Y:S01]  /*48f0*/  MUFU.EX2 R178, R178 ;  /* 0x000000b200b27308 */ /* 0x000e620000000800 */
[----:B------:R-:W-:Y:S01]  /*4900*/  FMNMX.FTZ R29, R14, R25, !PT ;  /* 0x000000190e1d7209 */ /* 0x000fe20007810000 */
[-CC-:B------:R-:W-:Y:S01]  /*4910*/  FFMA.FTZ R174, R174, R5.reuse, -R23.reuse ;  /* 0x00000005aeae7223 */ /* 0x180fe20000010817 */
[-CC-:B------:R-:W-:Y:S01]  /*4920*/  FFMA.FTZ R190, R190, R5.reuse, -R23.reuse ;  /* 0x00000005bebe7223 */ /* 0x180fe20000010817 */
[--C-:B------:R-:W-:Y:S01]  /*4930*/  FFMA.FTZ R144, R144, R5, -R23.reuse ;  /* 0x0000000590907223 */ /* 0x100fe20000010817 */
[----:B------:R-:W-:Y:S01]  /*4940*/  FMNMX.FTZ R29, R102, R29, !PT ;  /* 0x0000001d661d7209 */ /* 0x000fe20007810000 */
[-CC-:B------:R-:W-:Y:S01]  /*4950*/  FFMA.FTZ R192, R192, R5.reuse, -R23.reuse ;  /* 0x00000005c0c07223 */ /* 0x180fe20000010817 */
[----:B------:R-:W-:Y:S01]  /*4960*/  FFMA.FTZ R146, R146, R5, -R23 ;  /* 0x0000000592927223 */ /* 0x000fe20000010817 */
[----:B------:R-:W2:Y:S01]  /*4970*/  MUFU.EX2 R9, R9 ;  /* 0x0000000900097308 */ /* 0x000ea20000000800 */
[----:B------:R-:W-:Y:S01]  /*4980*/  FMNMX.FTZ R29, R20, R29, !PT ;  /* 0x0000001d141d7209 */ /* 0x000fe20007810000 */
[----:B0-----:R-:W-:Y:S01]  /*4990*/  FADD.FTZ R57, R176, R7 ;  /* 0x00000007b0397221 */ /* 0x001fe20000010000 */
        /* <DEDUP_REMOVED lines=13> */
[----:B------:R-:W3:Y:S01]  /*4a70*/  MUFU.EX2 R11, R11 ;  /* 0x0000000b000b7308 */ /* 0x000ee20000000800 */
[----:B------:R-:W-:Y:S01]  /*4a80*/  FMNMX.FTZ R33, R82, R33, !PT ;  /* 0x0000002152217209 */ /* 0x000fe20007810000 */
[-CC-:B------:R-:W-:Y:S01]  /*4a90*/  FFMA.FTZ R202, R100, R5.reuse, -R23.reuse ;  /* 0x0000000564ca7223 */ /* 0x180fe20000010817 */
[-CC-:B------:R-:W-:Y:S01]  /*4aa0*/  FFMA.FTZ R208, R84, R5.reuse, -R23.reuse ;  /* 0x0000000554d07223 */ /* 0x180fe20000010817 */
[--C-:B------:R-:W-:Y:S01]  /*4ab0*/  FFMA.FTZ R210, R96, R5, -R23.reuse ;  /* 0x0000000560d27223 */ /* 0x100fe20000010817 */
[----:B------:R-:W-:Y:S01]  /*4ac0*/  FMNMX.FTZ R33, R74, R33, !PT ;  /* 0x000000214a217209 */ /* 0x000fe20007810000 */
[--C-:B------:R-:W-:Y:S01]  /*4ad0*/  FFMA.FTZ R212, R126, R5, -R23.reuse ;  /* 0x000000057ed47223 */ /* 0x100fe20000010817 */
[----:B------:R-:W-:Y:S01]  /*4ae0*/  F2FP.BF16.F32.PACK_AB R176, R7, R176 ;  /* 0x000000b007b0723e */ /* 0x000fe200000010ff */
[----:B------:R-:W4:Y:S01]  /*4af0*/  MUFU.EX2 R182, R182 ;  /* 0x000000b600b67308 */ /* 0x000f220000000800 */
[----:B------:R-:W-:Y:S01]  /*4b00*/  FMNMX.FTZ R35, R72, R33, !PT ;  /* 0x0000002148237209 */ /* 0x000fe20007810000 */
[-CC-:B------:R-:W-:Y:S01]  /*4b10*/  FFMA.FTZ R51, R130, R5.reuse, -R23.reuse ;  /* 0x0000000582337223 */ /* 0x180fe20000010817 */
[-CC-:B------:R-:W-:Y:S01]  /*4b20*/  FFMA.FTZ R216, R132, R5.reuse, -R23.reuse ;  /* 0x0000000584d87223 */ /* 0x180fe20000010817 */
[--C-:B------:R-:W-:Y:S01]  /*4b30*/  FFMA.FTZ R136, R136, R5, -R23.reuse ;  /* 0x0000000588887223 */ /* 0x100fe20000010817 */
[----:B------:R-:W-:Y:S01]  /*4b40*/  FMNMX.FTZ R35, R78, R35, !PT ;  /* 0x000000234e237209 */ /* 0x000fe20007810000 */
[----:B------:R-:W-:Y:S01]  /*4b50*/  FFMA.FTZ R218, R134, R5, -R23 ;  /* 0x0000000586da7223 */ /* 0x000fe20000010817 */
[----:B------:R-:W-:Y:S01]  /*4b60*/  IMAD.MOV.U32 R84, RZ, RZ, R87 ;  /* 0x000000ffff547224 */ /* 0x000fe200078e0057 */
[----:B------:R-:W5:Y:S01]  /*4b70*/  MUFU.EX2 R13, R13 ;  /* 0x0000000d000d7308 */ /* 0x000f620000000800 */
[----:B------:R-:W-:-:S04]  /*4b80*/  FMNMX.FTZ R35, R76, R35, !PT ;  /* 0x000000234c237209 */ /* 0x000fc80007810000 */
[----:B------:R-:W-:-:S03]  /*4b90*/  FMNMX.FTZ R35, R66, R35, !PT ;  /* 0x0000002342237209 */ /* 0x000fc60007810000 */
[----:B------:R-:W5:Y:S01]  /*4ba0*/  MUFU.EX2 R184, R184 ;  /* 0x000000b800b87308 */ /* 0x000f620000000800 */
[----:B------:R-:W-:-:S04]  /*4bb0*/  FMNMX.FTZ R37, R64, R35, !PT ;  /* 0x0000002340257209 */ /* 0x000fc80007810000 */
[----:B------:R-:W-:-:S03]  /*4bc0*/  FMNMX.FTZ R37, R70, R37, !PT ;  /* 0x0000002546257209 */ /* 0x000fc60007810000 */
[----:B------:R-:W5:Y:S01]  /*4bd0*/  MUFU.EX2 R15, R15 ;  /* 0x0000000f000f7308 */ /* 0x000f620000000800 */
[----:B------:R-:W-:-:S04]  /*4be0*/  FMNMX.FTZ R37, R68, R37, !PT ;  /* 0x0000002544257209 */ /* 0x000fc80007810000 */
[----:B------:R-:W-:-:S03]  /*4bf0*/  FMNMX.FTZ R37, R58, R37, !PT ;  /* 0x000000253a257209 */ /* 0x000fc60007810000 */
[----:B------:R-:W-:Y:S01]  /*4c00*/  MUFU.EX2 R186, R186 ;  /* 0x000000ba00ba7308 */ /* 0x000fe20000000800 */
        /* <DEDUP_REMOVED lines=27> */
[----:B------:R-:W-:Y:S01]  /*4dc0*/  FMNMX.FTZ R10, R56, R45, !PT ;  /* 0x0000002d380a7209 */ /* 0x000fe20007810000 */
[----:B------:R-:W-:-:S04]  /*4dd0*/  FFMA.FTZ R45, R88, R5, -R23 ;  /* 0x00000005582d7223 */ /* 0x000fc80000010817 */
[----:B------:R-:W1:Y:S02]  /*4de0*/  SHFL.BFLY PT, R49, R10, 0x2, 0x1f ;  /* 0x0c401f000a317f89 */ /* 0x000e6400000e0000 */
[----:B------:R-:W-:Y:S08]  /*4df0*/  MUFU.EX2 R196, R196 ;  /* 0x000000c400c47308 */ /* 0x000ff00000000800 */
[----:B------:R-:W-:Y:S08]  /*4e00*/  MUFU.EX2 R37, R124 ;  /* 0x0000007c00257308 */ /* 0x000ff00000000800 */
[----:B------:R-:W-:Y:S01]  /*4e10*/  MUFU.EX2 R198, R198 ;  /* 0x000000c600c67308 */ /* 0x000fe20000000800 */
[----:B-1----:R-:W-:Y:S01]  /*4e20*/  FMNMX.FTZ R53, R10, R49, !PT ;  /* 0x000000310a357209 */ /* 0x002fe20007810000 */
[----:B------:R-:W-:-:S06]  /*4e30*/  FFMA.FTZ R49, R128, R5, -R23 ;  /* 0x0000000580317223 */ /* 0x000fcc0000010817 */
[----:B------:R-:W-:Y:S01]  /*4e40*/  MUFU.EX2 R41, R112 ;  /* 0x0000007000297308 */ /* 0x000fe20000000800 */
[----:B------:R-:W1:Y:S07]  /*4e50*/  SHFL.BFLY PT, R10, R53, 0x1, 0x1f ;  /* 0x0c201f00350a7f89 */ /* 0x000e6e00000e0000 */
[----:B------:R-:W-:Y:S08]  /*4e60*/  MUFU.EX2 R200, R200 ;  /* 0x000000c800c87308 */ /* 0x000ff00000000800 */
[----:B------:R-:W-:Y:S08]  /*4e70*/  MUFU.EX2 R43, R104 ;  /* 0x00000068002b7308 */ /* 0x000ff00000000800 */
[----:B------:R-:W-:Y:S01]  /*4e80*/  MUFU.EX2 R202, R202 ;  /* 0x000000ca00ca7308 */ /* 0x000fe20000000800 */
[----:B-1----:R-:W-:-:S04]  /*4e90*/  FMNMX.FTZ R10, R53, R10, !PT ;  /* 0x0000000a350a7209 */ /* 0x002fc80007810000 */
[C---:B------:R-:W-:Y:S01]  /*4ea0*/  FSETP.NEU.FTZ.AND P2, PT, R10.reuse, -INF , PT ;  /* 0xff8000000a00780b */ /* 0x040fe20003f5d000 */
[----:B------:R-:W-:Y:S02]  /*4eb0*/  FMUL.FTZ R36, R10, R5 ;  /* 0x000000050a247220 */ /* 0x000fe40000410000 */
[----:B------:R-:W-:Y:S03]  /*4ec0*/  MUFU.EX2 R39, R47 ;  /* 0x0000002f00277308 */ /* 0x000fe60000000800 */
[----:B------:R-:W-:Y:S02]  /*4ed0*/  FSEL R55, R36, RZ, P2 ;  /* 0x000000ff24377208 */ /* 0x000fe40001000000 */
[----:B------:R-:W-:-:S03]  /*4ee0*/  PLOP3.LUT P2, PT, PT, PT, UP0, 0x80, 0x0 ;  /* 0x000000000000781c */ /* 0x000fc60003f4f008 */
[----:B------:R-:W-:Y:S01]  /*4ef0*/  MUFU.EX2 R204, R204 ;  /* 0x000000cc00cc7308 */ /* 0x000fe20000000800 */
[-C--:B------:R-:W-:Y:S01]  /*4f00*/  FFMA.FTZ R197, R66, R5.reuse, -R55 ;  /* 0x0000000542c57223 */ /* 0x080fe20000010837 */
[----:B------:R-:W-:Y:S01]  /*4f10*/  FADD.FTZ R66, R178, R57 ;  /* 0x00000039b2427221 */ /* 0x000fe20000010000 */
[-CC-:B------:R-:W-:Y:S01]  /*4f20*/  FFMA.FTZ R177, R114, R5.reuse, -R55.reuse ;  /* 0x0000000572b17223 */ /* 0x180fe20000010837 */
[-CC-:B------:R-:W-:Y:S01]  /*4f30*/  FFMA.FTZ R36, R115, R5.reuse, -R55.reuse ;  /* 0x0000000573247223 */ /* 0x180fe20000010837 */
[-CC-:B------:R-:W-:Y:S01]  /*4f40*/  FFMA.FTZ R179, R118, R5.reuse, -R55.reuse ;  /* 0x0000000576b37223 */ /* 0x180fe20000010837 */
[----:B--2---:R-:W-:Y:S01]  /*4f50*/  FADD.FTZ R57, R9, R66 ;  /* 0x0000004209397221 */ /* 0x004fe20000010000 */
[-CC-:B------:R-:W-:Y:S01]  /*4f60*/  FFMA.FTZ R6, R6, R5.reuse, -R55.reuse ;  /* 0x0000000506067223 */ /* 0x180fe20000010837 */
[-C--:B------:R-:W-:Y:S01]  /*4f70*/  FFMA.FTZ R181, R106, R5.reuse, -R55 ;  /* 0x000000056ab57223 */ /* 0x080fe20000010837 */
[----:B------:R-:W-:Y:S01]  /*4f80*/  MUFU.EX2 R177, R177 ;  /* 0x000000b100b17308 */ /* 0x000fe20000000800 */
[----:B0-----:R-:W-:Y:S01]  /*4f90*/  FADD.FTZ R66, R180, R57 ;  /* 0x00000039b4427221 */ /* 0x001fe20000010000 */
[-CC-:B------:R-:W-:Y:S01]  /*4fa0*/  FFMA.FTZ R8, R8, R5.reuse, -R55.reuse ;  /* 0x0000000508087223 */ /* 0x180fe20000010837 */
[-CC-:B------:R-:W-:Y:S01]  /*4fb0*/  FFMA.FTZ R183, R110, R5.reuse, -R55.reuse ;  /* 0x000000056eb77223 */ /* 0x180fe20000010837 */
[-CC-:B------:R-:W-:Y:S01]  /*4fc0*/  FFMA.FTZ R201, R58, R5.reuse, -R55.reuse ;  /* 0x000000053ac97223 */ /* 0x180fe20000010837 */
[----:B---3--:R-:W-:Y:S01]  /*4fd0*/  FADD.FTZ R57, R11, R66 ;  /* 0x000000420b397221 */ /* 0x008fe20000010000 */
[-CC-:B------:R-:W-:Y:S01]  /*4fe0*/  FFMA.FTZ R66, R68, R5.reuse, -R55.reuse ;  /* 0x0000000544427223 */ /* 0x180fe20000010837 */
[-C--:B------:R-:W-:Y:S01]  /*4ff0*/  FFMA.FTZ R12, R12, R5.reuse, -R55 ;  /* 0x000000050c0c7223 */ /* 0x080fe20000010837 */
[----:B------:R-:W0:Y:S01]  /*5000*/  MUFU.EX2 R36, R36 ;  /* 0x0000002400247308 */ /* 0x000e220000000800 */
[----:B----4-:R-:W-:Y:S01]  /*5010*/  FADD.FTZ R68, R182, R57 ;  /* 0x00000039b6447221 */ /* 0x010fe20000010000 */
[-CC-:B------:R-:W-:Y:S01]  /*5020*/  FFMA.FTZ R185, R98, R5.reuse, -R55.reuse ;  /* 0x0000000562b97223 */ /* 0x180fe20000010837 */
[-CC-:B------:R-:W-:Y:S01]  /*5030*/  FFMA.FTZ R14, R14, R5.reuse, -R55.reuse ;  /* 0x000000050e0e7223 */ /* 0x180fe20000010837 */
[-CC-:B------:R-:W-:Y:S01]  /*5040*/  FFMA.FTZ R187, R102, R5.reuse, -R55.reuse ;  /* 0x0000000566bb7223 */ /* 0x180fe20000010837 */
[----:B-----5:R-:W-:Y:S01]  /*5050*/  FADD.FTZ R57, R13, R68 ;  /* 0x000000440d397221 */ /* 0x020fe20000010000 */
[-CC-:B------:R-:W-:Y:S01]  /*5060*/  FFMA.FTZ R203, R62, R5.reuse, -R55.reuse ;  /* 0x000000053ecb7223 */ /* 0x180fe20000010837 */
[-C--:B------:R-:W-:Y:S01]  /*5070*/  FFMA.FTZ R20, R20, R5.reuse, -R55 ;  /* 0x0000000514147223 */ /* 0x080fe20000010837 */
[----:B------:R-:W1:Y:S01]  /*5080*/  MUFU.EX2 R179, R179 ;  /* 0x000000b300b37308 */ /* 0x000e620000000800 */
[----:B------:R-:W-:Y:S01]  /*5090*/  FADD.FTZ R68, R184, R57 ;  /* 0x00000039b8447221 */ /* 0x000fe20000010000 */
[-CC-:B------:R-:W-:Y:S01]  /*50a0*/  FFMA.FTZ R189, R90, R5.reuse, -R55.reuse ;  /* 0x000000055abd7223 */ /* 0x180fe20000010837 */
[-CC-:B------:R-:W-:Y:S01]  /*50b0*/  FFMA.FTZ R60, R80, R5.reuse, -R55.reuse ;  /* 0x00000005503c7223 */ /* 0x180fe20000010837 */
[-CC-:B------:R-:W-:Y:S01]  /*50c0*/  FFMA.FTZ R191, R94, R5.reuse, -R55.reuse ;  /* 0x000000055ebf7223 */ /* 0x180fe20000010837 */
[----:B------:R-:W-:Y:S01]  /*50d0*/  FADD.FTZ R59, R15, R68 ;  /* 0x000000440f3b7221 */ /* 0x000fe20000010000 */
[-CC-:B------:R-:W-:Y:S01]  /*50e0*/  FFMA.FTZ R80, R82, R5.reuse, -R55.reuse ;  /* 0x0000000552507223 */ /* 0x180fe20000010837 */
[-C--:B------:R-:W-:Y:S01]  /*50f0*/  FFMA.FTZ R193, R74, R5.reuse, -R55 ;  /* 0x000000054ac17223 */ /* 0x080fe20000010837 */
[----:B------:R-:W2:Y:S01]  /*5100*/  MUFU.EX2 R6, R6 ;  /* 0x0000000600067308 */ /* 0x000ea20000000800 */
[----:B0-----:R-:W-:Y:S01]  /*5110*/  FADD.FTZ R58, R177, R36 ;  /* 0x00000024b13a7221 */ /* 0x001fe20000010000 */
[----:B------:R-:W-:Y:S01]  /*5120*/  FADD.FTZ R68, R186, R59 ;  /* 0x0000003bba447221 */ /* 0x000fe20000010000 */
[-CC-:B------:R-:W-:Y:S01]  /*5130*/  FFMA.FTZ R72, R72, R5.reuse, -R55.reuse ;  /* 0x0000000548487223 */ /* 0x180fe20000010837 */
[-CC-:B------:R-:W-:Y:S01]  /*5140*/  FFMA.FTZ R195, R78, R5.reuse, -R55.reuse ;  /* 0x000000054ec37223 */ /* 0x180fe20000010837 */
[-CC-:B------:R-:W-:Y:S01]  /*5150*/  FFMA.FTZ R74, R76, R5.reuse, -R55.reuse ;  /* 0x000000054c4a7223 */ /* 0x180fe20000010837 */
[----:B------:R-:W-:Y:S01]  /*5160*/  FADD.FTZ R59, R21, R68 ;  /* 0x00000044153b7221 */ /* 0x000fe20000010000 */
[-C--:B------:R-:W-:Y:S01]  /*5170*/  FFMA.FTZ R64, R64, R5.reuse, -R55 ;  /* 0x0000000540407223 */ /* 0x080fe20000010837 */
[----:B------:R-:W0:Y:S01]  /*5180*/  MUFU.EX2 R181, R181 ;  /* 0x000000b500b57308 */ /* 0x000e220000000800 */
[----:B-1----:R-:W-:Y:S01]  /*5190*/  FADD.FTZ R57, R179, R58 ;  /* 0x0000003ab3397221 */ /* 0x002fe20000010000 */
[----:B------:R-:W-:Y:S01]  /*51a0*/  FADD.FTZ R62, R188, R59 ;  /* 0x0000003bbc3e7221 */ /* 0x000fe20000010000 */
[-CC-:B------:R-:W-:Y:S01]  /*51b0*/  FFMA.FTZ R199, R70, R5.reuse, -R55.reuse ;  /* 0x0000000546c77223 */ /* 0x180fe20000010837 */
[-CC-:B------:R-:W-:Y:S01]  /*51c0*/  FFMA.FTZ R44, R44, R5.reuse, -R55.reuse ;  /* 0x000000052c2c7223 */ /* 0x180fe20000010837 */
[-CC-:B------:R-:W-:Y:S01]  /*51d0*/  FFMA.FTZ R48, R48, R5.reuse, -R55.reuse ;  /* 0x0000000530307223 */ /* 0x180fe20000010837 */
[----:B------:R-:W-:Y:S01]  /*51e0*/  FADD.FTZ R59, R25, R62 ;  /* 0x0000003e193b7221 */ /* 0x000fe20000010000 */
[-C--:B------:R-:W-:Y:S01]  /*51f0*/  FFMA.FTZ R52, R52, R5.reuse, -R55 ;  /* 0x0000000534347223 */ /* 0x080fe20000010837 */
[----:B------:R-:W1:Y:S01]  /*5200*/  MUFU.EX2 R8, R8 ;  /* 0x0000000800087308 */ /* 0x000e620000000800 */
[----:B--2---:R-:W-:Y:S01]  /*5210*/  FADD.FTZ R58, R6, R57 ;  /* 0x00000039063a7221 */ /* 0x004fe20000010000 */
[----:B------:R-:W-:Y:S01]  /*5220*/  FADD.FTZ R62, R190, R59 ;  /* 0x0000003bbe3e7221 */ /* 0x000fe20000010000 */
[-C--:B------:R-:W-:Y:S01]  /*5230*/  FFMA.FTZ R32, R32, R5.reuse, -R55 ;  /* 0x0000000520207223 */ /* 0x080fe20000010837 */
[-C--:B------:R-:W-:Y:S01]  /*5240*/  FFMA.FTZ R47, R116, R5.reuse, -R23 ;  /* 0x00000005742f7223 */ /* 0x080fe20000010817 */
[-CC-:B------:R-:W-:Y:S01]  /*5250*/  FFMA.FTZ R40, R40, R5.reuse, -R55.reuse ;  /* 0x0000000528287223 */ /* 0x180fe20000010837 */
[----:B------:R-:W-:Y:S01]  /*5260*/  FADD.FTZ R61, R29, R62 ;  /* 0x0000003e1d3d7221 */ /* 0x000fe20000010000 */
[----:B------:R-:W-:Y:S01]  /*5270*/  IMAD.U32 R62, RZ, RZ, UR53 ;  /* 0x00000035ff3e7e24 */ /* 0x000fe2000f8e00ff */
[----:B------:R-:W2:Y:S01]  /*5280*/  MUFU.EX2 R183, R183 ;  /* 0x000000b700b77308 */ /* 0x000ea20000000800 */
[----:B0-----:R-:W-:Y:S01]  /*5290*/  FADD.FTZ R57, R181, R58 ;  /* 0x0000003ab5397221 */ /* 0x001fe20000010000 */
[----:B------:R-:W-:Y:S01]  /*52a0*/  F2FP.BF16.F32.PACK_AB R178, R9, R178 ;  /* 0x000000b209b2723e */ /* 0x000fe200000010ff */
[-CC-:B------:R-:W-:Y:S01]  /*52b0*/  FFMA.FTZ R54, R54, R5.reuse, -R55.reuse ;  /* 0x0000000536367223 */ /* 0x180fe20000010837 */
[-CC-:B------:R-:W-:Y:S01]  /*52c0*/  FFMA.FTZ R24, R24, R5.reuse, -R55.reuse ;  /* 0x0000000518187223 */ /* 0x180fe20000010837 */
[-CC-:B------:R-:W-:Y:S01]  /*52d0*/  FFMA.FTZ R42, R42, R5.reuse, -R55.reuse ;  /* 0x000000052a2a7223 */ /* 0x180fe20000010837 */
[-CC-:B------:R-:W-:Y:S01]  /*52e0*/  FFMA.FTZ R46, R46, R5.reuse, -R55.reuse ;  /* 0x000000052e2e7223 */ /* 0x180fe20000010837 */
[-C--:B------:R-:W-:Y:S01]  /*52f0*/  FFMA.FTZ R34, R34, R5.reuse, -R55 ;  /* 0x0000000522227223 */ /* 0x080fe20000010837 */
[----:B------:R-:W0:Y:S01]  /*5300*/  MUFU.EX2 R12, R12 ;  /* 0x0000000c000c7308 */ /* 0x000e220000000800 */
[----:B-1----:R-:W-:Y:S01]  /*5310*/  FADD.FTZ R58, R8, R57 ;  /* 0x00000039083a7221 */ /* 0x002fe20000010000 */
[-CC-:B------:R-:W-:Y:S01]  /*5320*/  FFMA.FTZ R28, R28, R5.reuse, -R55.reuse ;  /* 0x000000051c1c7223 */ /* 0x180fe20000010837 */
[-CC-:B------:R-:W-:Y:S01]  /*5330*/  FFMA.FTZ R38, R38, R5.reuse, -R55.reuse ;  /* 0x0000000526267223 */ /* 0x180fe20000010837 */
[-CC-:B------:R-:W-:Y:S01]  /*5340*/  FFMA.FTZ R92, R92, R5.reuse, -R55.reuse ;  /* 0x000000055c5c7223 */ /* 0x180fe20000010837 */
[-CC-:B------:R-:W-:Y:S01]  /*5350*/  FFMA.FTZ R26, R26, R5.reuse, -R55.reuse ;  /* 0x000000051a1a7223 */ /* 0x180fe20000010837 */
[--C-:B------:R-:W-:Y:S01]  /*5360*/  FFMA.FTZ R86, R86, R5, -R55.reuse ;  /* 0x0000000556567223 */ /* 0x100fe20000010837 */
[----:B------:R-:W-:Y:S01]  /*5370*/  F2FP.BF16.F32.PACK_AB R179, R6, R179 ;  /* 0x000000b306b3723e */ /* 0x000fe200000010ff */
[----:B------:R-:W1:Y:S01]  /*5380*/  MUFU.EX2 R185, R185 ;  /* 0x000000b900b97308 */ /* 0x000e620000000800 */
[----:B--2---:R-:W-:Y:S01]  /*5390*/  FADD.FTZ R57, R183, R58 ;  /* 0x0000003ab7397221 */ /* 0x004fe20000010000 */
[-C--:B------:R-:W-:Y:S01]  /*53a0*/  FFMA.FTZ R30, R30, R5.reuse, -R55 ;  /* 0x000000051e1e7223 */ /* 0x080fe20000010837 */
[----:B------:R-:W-:Y:S01]  /*53b0*/  FFMA.FTZ R23, R138, R5, -R23 ;  /* 0x000000058a177223 */ /* 0x000fe20000010817 */
[----:B------:R-:W-:Y:S01]  /*53c0*/  F2FP.BF16.F32.PACK_AB R181, R8, R181 ;  /* 0x000000b508b5723e */ /* 0x000fe200000010ff */
[--C-:B------:R-:W-:Y:S01]  /*53d0*/  IMAD.MOV.U32 R82, RZ, RZ, R87.reuse ;  /* 0x000000ffff527224 */ /* 0x100fe200078e0057 */
[----:B------:R-:W-:Y:S01]  /*53e0*/  F2FP.BF16.F32.PACK_AB R188, R25, R188 ;  /* 0x000000bc19bc723e */ /* 0x000fe200000010ff */
[----:B------:R-:W-:Y:S01]  /*53f0*/  IMAD.MOV.U32 R78, RZ, RZ, R87 ;  /* 0x000000ffff4e7224 */ /* 0x000fe200078e0057 */
[----:B------:R-:W2:Y:S01]  /*5400*/  MUFU.EX2 R14, R14 ;  /* 0x0000000e000e7308 */ /* 0x000ea20000000800 */
[----:B0-----:R-:W-:Y:S01]  /*5410*/  FADD.FTZ R58, R12, R57 ;  /* 0x000000390c3a7221 */ /* 0x001fe20000010000 */
[-C--:B------:R-:W-:Y:S01]  /*5420*/  FFMA.FTZ R57, R50, R5.reuse, -R55 ;  /* 0x0000000532397223 */ /* 0x080fe20000010837 */
[----:B------:R-:W-:Y:S01]  /*5430*/  FADD.FTZ R50, R192, R61 ;  /* 0x0000003dc0327221 */ /* 0x000fe20000010000 */
[----:B------:R-:W-:Y:S01]  /*5440*/  FFMA.FTZ R55, R56, R5, -R55 ;  /* 0x0000000538377223 */ /* 0x000fe20000010837 */
[----:B------:R-:W-:Y:S01]  /*5450*/  F2FP.BF16.F32.PACK_AB R183, R12, R183 ;  /* 0x000000b70cb7723e */ /* 0x000fe200000010ff */
[----:B------:R-:W-:-:S02]  /*5460*/  IMAD.U32 R12, RZ, RZ, UR6 ;  /* 0x00000006ff0c7e24 */ /* 0x000fc4000f8e00ff */
[----:B------:R-:W-:Y:S01]  /*5470*/  FADD.FTZ R61, R33, R50 ;  /* 0x00000032213d7221 */ /* 0x000fe20000010000 */
[----:B------:R-:W0:Y:S01]  /*5480*/  MUFU.EX2 R187, R187 ;  /* 0x000000bb00bb7308 */ /* 0x000e220000000800 */
[----:B-1----:R-:W-:Y:S01]  /*5490*/  FADD.FTZ R59, R185, R58 ;  /* 0x0000003ab93b7221 */ /* 0x002fe20000010000 */
[----:B------:R-:W-:Y:S02]  /*54a0*/  @!P1 VIADD R50, R62, 0x34840 ;  /* 0x000348403e329836 */ /* 0x000fe40000000000 */
[----:B------:R-:W-:Y:S01]  /*54b0*/  FADD.FTZ R62, R194, R61 ;  /* 0x0000003dc23e7221 */ /* 0x000fe20000010000 */
[----:B------:R-:W-:Y:S01]  /*54c0*/  F2FP.BF16.F32.PACK_AB R190, R29, R190 ;  /* 0x000000be1dbe723e */ /* 0x000fe200000010ff */
[----:B------:R-:W-:Y:S01]  /*54d0*/  IMAD.MOV.U32 R76, RZ, RZ, R87 ;  /* 0x000000ffff4c7224 */ /* 0x000fe200078e0057 */
[----:B------:R-:W-:Y:S01]  /*54e0*/  F2FP.BF16.F32.PACK_AB R192, R33, R192 ;  /* 0x000000c021c0723e */ /* 0x000fe200000010ff */
[C---:B------:R-:W-:Y:S01]  /*54f0*/  FADD.FTZ R61, R35.reuse, R62 ;  /* 0x0000003e233d7221 */ /* 0x040fe20000010000 */
[----:B------:R-:W1:Y:S01]  /*5500*/  MUFU.EX2 R20, R20 ;  /* 0x0000001400147308 */ /* 0x000e620000000800 */
[----:B--2---:R-:W-:Y:S01]  /*5510*/  FADD.FTZ R58, R14, R59 ;  /* 0x0000003b0e3a7221 */ /* 0x004fe20000010000 */
[----:B------:R-:W-:Y:S01]  /*5520*/  @!P1 PRMT R50, RZ, 0x654, R50 ;  /* 0x00000654ff329816 */ /* 0x000fe20000000032 */
[--C-:B------:R-:W-:Y:S01]  /*5530*/  IMAD.MOV.U32 R70, RZ, RZ, R87.reuse ;  /* 0x000000ffff467224 */ /* 0x100fe200078e0057 */
[----:B------:R-:W-:Y:S01]  /*5540*/  F2FP.BF16.F32.PACK_AB R194, R35, R194 ;  /* 0x000000c223c2723e */ /* 0x000fe200000010ff */
[--C-:B------:R-:W-:Y:S01]  /*5550*/  IMAD.MOV.U32 R68, RZ, RZ, R87.reuse ;  /* 0x000000ffff447224 */ /* 0x100fe200078e0057 */
[----:B------:R2:W-:Y:S01]  /*5560*/  @!P1 SYNCS.ARRIVE.TRANS64.RED.A1T0 RZ, [R50+URZ], RZ ;  /* 0x000000ff32ff99a7 */ /* 0x0005e2000810043f */
[----:B------:R-:W-:Y:S01]  /*5570*/  F2FP.BF16.F32.PACK_AB R177, R36, R177 ;  /* 0x000000b124b1723e */ /* 0x000fe200000010ff */
[----:B------:R-:W3:Y:S01]  /*5580*/  MUFU.EX2 R189, R189 ;  /* 0x000000bd00bd7308 */ /* 0x000ee20000000800 */
[----:B0-----:R-:W-:Y:S01]  /*5590*/  FADD.FTZ R59, R187, R58 ;  /* 0x0000003abb3b7221 */ /* 0x001fe20000010000 */
[----:B------:R-:W-:Y:S01]  /*55a0*/  F2FP.BF16.F32.PACK_AB R180, R11, R180 ;  /* 0x000000b40bb4723e */ /* 0x000fe200000010ff */
[--C-:B------:R-:W-:Y:S01]  /*55b0*/  IMAD.MOV.U32 R62, RZ, RZ, R87.reuse ;  /* 0x000000ffff3e7224 */ /* 0x100fe200078e0057 */
[----:B------:R-:W-:Y:S01]  /*55c0*/  F2FP.BF16.F32.PACK_AB R182, R13, R182 ;  /* 0x000000b60db6723e */ /* 0x000fe200000010ff */
[--C-:B------:R-:W-:Y:S01]  /*55d0*/  IMAD.MOV.U32 R56, RZ, RZ, R87.reuse ;  /* 0x000000ffff387224 */ /* 0x100fe200078e0057 */
[----:B------:R-:W-:Y:S01]  /*55e0*/  F2FP.BF16.F32.PACK_AB R184, R15, R184 ;  /* 0x000000b80fb8723e */ /* 0x000fe200000010ff */
[----:B------:R-:W-:Y:S01]  /*55f0*/  IMAD.MOV.U32 R36, RZ, RZ, R87 ;  /* 0x000000ffff247224 */ /* 0x000fe200078e0057 */
[----:B------:R-:W2:Y:S01]  /*5600*/  MUFU.EX2 R60, R60 ;  /* 0x0000003c003c7308 */ /* 0x000ea20000000800 */
[----:B-1----:R-:W-:Y:S01]  /*5610*/  FADD.FTZ R58, R20, R59 ;  /* 0x0000003b143a7221 */ /* 0x002fe20000010000 */
[----:B------:R-:W-:Y:S01]  /*5620*/  F2FP.BF16.F32.PACK_AB R186, R21, R186 ;  /* 0x000000ba15ba723e */ /* 0x000fe200000010ff */
[--C-:B------:R-:W-:Y:S01]  /*5630*/  IMAD.MOV.U32 R35, RZ, RZ, R87.reuse ;  /* 0x000000ffff237224 */ /* 0x100fe200078e0057 */
[----:B------:R-:W-:Y:S01]  /*5640*/  F2FP.BF16.F32.PACK_AB R185, R14, R185 ;  /* 0x000000b90eb9723e */ /* 0x000fe200000010ff */
[--C-:B------:R-:W-:Y:S01]  /*5650*/  IMAD.MOV.U32 R33, RZ, RZ, R87.reuse ;  /* 0x000000ffff217224 */ /* 0x100fe200078e0057 */
[----:B------:R-:W-:Y:S01]  /*5660*/  F2FP.BF16.F32.PACK_AB R187, R20, R187 ;  /* 0x000000bb14bb723e */ /* 0x000fe200000010ff */
[----:B------:R-:W-:Y:S01]  /*5670*/  IMAD.MOV.U32 R29, RZ, RZ, R87 ;  /* 0x000000ffff1d7224 */ /* 0x000fe200078e0057 */
[----:B------:R-:W0:Y:S01]  /*5680*/  MUFU.EX2 R191, R191 ;  /* 0x000000bf00bf7308 */ /* 0x000e220000000800 */
[----:B---3--:R-:W-:Y:S01]  /*5690*/  FADD.FTZ R59, R189, R58 ;  /* 0x0000003abd3b7221 */ /* 0x008fe20000010000 */
[----:B------:R-:W-:Y:S01]  /*56a0*/  FADD.FTZ R58, R196, R61 ;  /* 0x0000003dc43a7221 */ /* 0x000fe20000010000 */
[----:B------:R-:W-:Y:S01]  /*56b0*/  F2FP.BF16.F32.PACK_AB R196, R37, R196 ;  /* 0x000000c425c4723e */ /* 0x000fe200000010ff */
[----:B------:R-:W-:-:S02]  /*56c0*/  IMAD.MOV.U32 R25, RZ, RZ, R87 ;  /* 0x000000ffff197224 */ /* 0x000fc400078e0057 */
[----:B------:R-:W-:Y:S01]  /*56d0*/  FADD.FTZ R61, R37, R58 ;  /* 0x0000003a253d7221 */ /* 0x000fe20000010000 */
[----:B------:R-:W-:Y:S01]  /*56e0*/  IMAD.MOV.U32 R37, RZ, RZ, R87 ;  /* 0x000000ffff257224 */ /* 0x000fe200078e0057 */
[----:B------:R-:W1:Y:S01]  /*56f0*/  MUFU.EX2 R80, R80 ;  /* 0x0000005000507308 */ /* 0x000e620000000800 */
[----:B--2---:R-:W-:Y:S01]  /*5700*/  FADD.FTZ R50, R60, R59 ;  /* 0x0000003b3c327221 */ /* 0x004fe20000010000 */
[----:B------:R-:W-:Y:S01]  /*5710*/  FADD.FTZ R58, R198, R61 ;  /* 0x0000003dc63a7221 */ /* 0x000fe20000010000 */
[C---:B------:R-:W-:Y:S02]  /*5720*/  F2FP.BF16.F32.PACK_AB R198, R41.reuse, R198 ;  /* 0x000000c629c6723e */ /* 0x040fe400000010ff */
[----:B------:R-:W-:Y:S01]  /*5730*/  F2FP.BF16.F32.PACK_AB R189, R60, R189 ;  /* 0x000000bd3cbd723e */ /* 0x000fe200000010ff */
[----:B------:R-:W-:Y:S01]  /*5740*/  FADD.FTZ R61, R41, R58 ;  /* 0x0000003a293d7221 */ /* 0x000fe20000010000 */
[----:B------:R-:W-:Y:S01]  /*5750*/  IMAD.MOV.U32 R60, RZ, RZ, R87 ;  /* 0x000000ffff3c7224 */ /* 0x000fe200078e0057 */
[----:B------:R-:W2:Y:S01]  /*5760*/  MUFU.EX2 R193, R193 ;  /* 0x000000c100c17308 */ /* 0x000ea20000000800 */
[----:B0-----:R-:W-:Y:S01]  /*5770*/  FADD.FTZ R59, R191, R50 ;  /* 0x00000032bf3b7221 */ /* 0x001fe20000010000 */
[----:B------:R-:W-:Y:S01]  /*5780*/  FADD.FTZ R58, R200, R61 ;  /* 0x0000003dc83a7221 */ /* 0x000fe20000010000 */
[----:B------:R-:W-:Y:S01]  /*5790*/  F2FP.BF16.F32.PACK_AB R200, R43, R200 ;  /* 0x000000c82bc8723e */ /* 0x000fe200000010ff */
[----:B------:R-:W-:-:S02]  /*57a0*/  IMAD.MOV.U32 R41, RZ, RZ, R87 ;  /* 0x000000ffff297224 */ /* 0x000fc400078e0057 */
[----:B------:R-:W-:Y:S01]  /*57b0*/  FADD.FTZ R61, R43, R58 ;  /* 0x0000003a2b3d7221 */ /* 0x000fe20000010000 */
[----:B------:R-:W-:Y:S01]  /*57c0*/  IMAD.MOV.U32 R58, RZ, RZ, R87 ;  /* 0x000000ffff3a7224 */ /* 0x000fe200078e0057 */
[----:B------:R-:W0:Y:S01]  /*57d0*/  MUFU.EX2 R72, R72 ;  /* 0x0000004800487308 */ /* 0x000e220000000800 */
[C---:B-1----:R-:W-:Y:S01]  /*57e0*/  FADD.FTZ R50, R80.reuse, R59 ;  /* 0x0000003b50327221 */ /* 0x042fe20000010000 */
[----:B------:R-:W-:Y:S01]  /*57f0*/  F2FP.BF16.F32.PACK_AB R191, R80, R191 ;  /* 0x000000bf50bf723e */ /* 0x000fe200000010ff */
[--C-:B------:R-:W-:Y:S02]  /*5800*/  IMAD.MOV.U32 R80, RZ, RZ, R87.reuse ;  /* 0x000000ffff507224 */ /* 0x100fe400078e0057 */
[----:B------:R-:W-:-:S03]  /*5810*/  IMAD.MOV.U32 R43, RZ, RZ, R87 ;  /* 0x000000ffff2b7224 */ /* 0x000fc600078e0057 */
[----:B------:R-:W1:Y:S01]  /*5820*/  MUFU.EX2 R195, R195 ;  /* 0x000000c300c37308 */ /* 0x000e620000000800 */
[----:B--2---:R-:W-:-:S07]  /*5830*/  FADD.FTZ R59, R193, R50 ;  /* 0x00000032c13b7221 */ /* 0x004fce0000010000 */
[----:B------:R-:W2:Y:S01]  /*5840*/  MUFU.EX2 R74, R74 ;  /* 0x0000004a004a7308 */ /* 0x000ea20000000800 */
[C---:B0-----:R-:W-:Y:S01]  /*5850*/  FADD.FTZ R50, R72.reuse, R59 ;  /* 0x0000003b48327221 */ /* 0x041fe20000010000 */
[----:B------:R-:W-:Y:S01]  /*5860*/  F2FP.BF16.F32.PACK_AB R193, R72, R193 ;  /* 0x000000c148c1723e */ /* 0x000fe200000010ff */
[----:B------:R-:W-:-:S05]  /*5870*/  IMAD.MOV.U32 R72, RZ, RZ, R87 ;  /* 0x000000ffff487224 */ /* 0x000fca00078e0057 */
[----:B------:R-:W-:Y:S01]  /*5880*/  MUFU.EX2 R197, R197 ;  /* 0x000000c500c57308 */ /* 0x000fe20000000800 */
[----:B-1----:R-:W-:Y:S01]  /*5890*/  FADD.FTZ R59, R195, R50 ;  /* 0x00000032c33b7221 */ /* 0x002fe20000010000 */
[----:B------:R-:W-:Y:S01]  /*58a0*/  FADD.FTZ R50, R202, R61 ;  /* 0x0000003dca327221 */ /* 0x000fe20000010000 */
[----:B------:R-:W-:-:S03]  /*58b0*/  F2FP.BF16.F32.PACK_AB R202, R39, R202 ;  /* 0x000000ca27ca723e */ /* 0x000fc600000010ff */
[----:B------:R-:W-:Y:S01]  /*58c0*/  FADD.FTZ R61, R39, R50 ;  /* 0x00000032273d7221 */ /* 0x000fe20000010000 */
[----:B------:R-:W-:Y:S01]  /*58d0*/  IMAD.MOV.U32 R39, RZ, RZ, R87 ;  /* 0x000000ffff277224 */ /* 0x000fe200078e0057 */
[----:B------:R-:W-:Y:S01]  /*58e0*/  MUFU.EX2 R64, R64 ;  /* 0x0000004000407308 */ /* 0x000fe20000000800 */
[----:B--2---:R-:W-:Y:S01]  /*58f0*/  F2FP.BF16.F32.PACK_AB R195, R74, R195 ;  /* 0x000000c34ac3723e */ /* 0x004fe200000010ff */
[----:B------:R-:W-:Y:S01]  /*5900*/  FADD.FTZ R50, R204, R61 ;  /* 0x0000003dcc327221 */ /* 0x000fe20000010000 */
[----:B------:R-:W-:-:S05]  /*5910*/  IMAD.MOV.U32 R61, RZ, RZ, R87 ;  /* 0x000000ffff3d7224 */ /* 0x000fca00078e0057 */
[----:B------:R-:W0:Y:S08]  /*5920*/  MUFU.EX2 R27, R27 ;  /* 0x0000001b001b7308 */ /* 0x000e300000000800 */
[----:B------:R-:W1:Y:S08]  /*5930*/  MUFU.EX2 R199, R199 ;  /* 0x000000c700c77308 */ /* 0x000e700000000800 */
[----:B------:R-:W2:Y:S01]  /*5940*/  MUFU.EX2 R206, R206 ;  /* 0x000000ce00ce7308 */ /* 0x000ea20000000800 */
[----:B0-----:R-:W-:-:S07]  /*5950*/  F2FP.BF16.F32.PACK_AB R204, R27, R204 ;  /* 0x000000cc1bcc723e */ /* 0x001fce00000010ff */
[----:B------:R-:W0:Y:S08]  /*5960*/  MUFU.EX2 R66, R66 ;  /* 0x0000004200427308 */ /* 0x000e300000000800 */
[----:B------:R3:W-:Y:S08]  /*5970*/  MUFU.EX2 R207, R44 ;  /* 0x0000002c00cf7308 */ /* 0x0007f00000000800 */
[----:B------:R-:W4:Y:S01]  /*5980*/  MUFU.EX2 R31, R31 ;  /* 0x0000001f001f7308 */ /* 0x000f220000000800 */
[----:B---3--:R-:W-:Y:S01]  /*5990*/  FADD.FTZ R44, R74, R59 ;  /* 0x0000003b4a2c7221 */ /* 0x008fe20000010000 */
[----:B------:R-:W-:-:S03]  /*59a0*/  IMAD.MOV.U32 R74, RZ, RZ, R87 ;  /* 0x000000ffff4a7224 */ /* 0x000fc600078e0057 */
[----:B------:R-:W-:Y:S01]  /*59b0*/  FADD.FTZ R59, R197, R44 ;  /* 0x0000002cc53b7221 */ /* 0x000fe20000010000 */
[C---:B------:R-:W-:Y:S02]  /*59c0*/  F2FP.BF16.F32.PACK_AB R197, R64.reuse, R197 ;  /* 0x000000c540c5723e */ /* 0x040fe400000010ff */
[----:B------:R-:W-:Y:S01]  /*59d0*/  MUFU.EX2 R201, R201 ;  /* 0x000000c900c97308 */ /* 0x000fe20000000800 */
[----:B------:R-:W-:Y:S01]  /*59e0*/  FADD.FTZ R44, R64, R59 ;  /* 0x0000003b402c7221 */ /* 0x000fe20000010000 */
[----:B------:R-:W-:Y:S01]  /*59f0*/  FADD.FTZ R59, R27, R50 ;  /* 0x000000321b3b7221 */ /* 0x000fe20000010000 */
[----:B------:R-:W-:Y:S02]  /*5a00*/  IMAD.MOV.U32 R64, RZ, RZ, R87 ;  /* 0x000000ffff407224 */ /* 0x000fe400078e0057 */
[----:B-1----:R-:W-:Y:S01]  /*5a10*/  FADD.FTZ R7, R199, R44 ;  /* 0x0000002cc7077221 */ /* 0x002fe20000010000 */
[----:B--2---:R-:W-:Y:S01]  /*5a20*/  FADD.FTZ R44, R206, R59 ;  /* 0x0000003bce2c7221 */ /* 0x004fe20000010000 */
[----:B0-----:R-:W-:Y:S01]  /*5a30*/  F2FP.BF16.F32.PACK_AB R199, R66, R199 ;  /* 0x000000c742c7723e */ /* 0x001fe200000010ff */
[----:B------:R-:W0:Y:S01]  /*5a40*/  MUFU.EX2 R208, R208 ;  /* 0x000000d000d07308 */ /* 0x000e220000000800 */
[C---:B----4-:R-:W-:Y:S01]  /*5a50*/  F2FP.BF16.F32.PACK_AB R206, R31.reuse, R206 ;  /* 0x000000ce1fce723e */ /* 0x050fe200000010ff */
[----:B------:R-:W-:Y:S01]  /*5a60*/  FADD.FTZ R9, R31, R44 ;  /* 0x0000002c1f097221 */ /* 0x000fe20000010000 */
[----:B------:R-:W-:-:S02]  /*5a70*/  IMAD.MOV.U32 R59, RZ, RZ, R87 ;  /* 0x000000ffff3b7224 */ /* 0x000fc400078e0057 */
[--C-:B------:R-:W-:Y:S02]  /*5a80*/  IMAD.MOV.U32 R50, RZ, RZ, R87.reuse ;  /* 0x000000ffff327224 */ /* 0x100fe400078e0057 */
[--C-:B------:R-:W-:Y:S01]  /*5a90*/  IMAD.MOV.U32 R31, RZ, RZ, R87.reuse ;  /* 0x000000ffff1f7224 */ /* 0x100fe200078e0057 */
[----:B------:R-:W-:Y:S01]  /*5aa0*/  MUFU.EX2 R48, R48 ;  /* 0x0000003000307308 */ /* 0x000fe20000000800 */
[----:B------:R-:W-:-:S07]  /*5ab0*/  IMAD.MOV.U32 R27, RZ, RZ, R87 ;  /* 0x000000ffff1b7224 */ /* 0x000fce00078e0057 */
[----:B------:R-:W1:Y:S01]  /*5ac0*/  MUFU.EX2 R45, R45 ;  /* 0x0000002d002d7308 */ /* 0x000e620000000800 */
[----:B0-----:R-:W-:-:S07]  /*5ad0*/  FADD.FTZ R44, R208, R9 ;  /* 0x00000009d02c7221 */ /* 0x001fce0000010000 */
[----:B------:R-:W0:Y:S08]  /*5ae0*/  MUFU.EX2 R203, R203 ;  /* 0x000000cb00cb7308 */ /* 0x000e300000000800 */
[----:B------:R-:W2:Y:S01]  /*5af0*/  MUFU.EX2 R210, R210 ;  /* 0x000000d200d27308 */ /* 0x000ea20000000800 */
[C---:B-1----:R-:W-:Y:S01]  /*5b00*/  FADD.FTZ R9, R45.reuse, R44 ;  /* 0x0000002c2d097221 */ /* 0x042fe20000010000 */
[----:B------:R-:W-:Y:S01]  /*5b10*/  F2FP.BF16.F32.PACK_AB R208, R45, R208 ;  /* 0x000000d02dd0723e */ /* 0x000fe200000010ff */
[----:B------:R-:W-:-:S02]  /*5b20*/  IMAD.MOV.U32 R45, RZ, RZ, R87 ;  /* 0x000000ffff2d7224 */ /* 0x000fc400078e0057 */
[----:B------:R-:W-:-:S03]  /*5b30*/  IMAD.MOV.U32 R44, RZ, RZ, R87 ;  /* 0x000000ffff2c7224 */ /* 0x000fc600078e0057 */
[----:B------:R-:W1:Y:S08]  /*5b40*/  MUFU.EX2 R52, R52 ;  /* 0x0000003400347308 */ /* 0x000e700000000800 */
        /* <DEDUP_REMOVED lines=8> */
[----:B------:R-:W-:-:S03]  /*5bd0*/  IMAD.MOV.U32 R48, RZ, RZ, R87 ;  /* 0x000000ffff307224 */ /* 0x000fc600078e0057 */
[----:B0-----:R-:W-:Y:S01]  /*5be0*/  FADD.FTZ R7, R203, R32 ;  /* 0x00000020cb077221 */ /* 0x001fe20000010000 */
[----:B--2---:R-:W-:Y:S01]  /*5bf0*/  FADD.FTZ R32, R210, R9 ;  /* 0x00000009d2207221 */ /* 0x004fe20000010000 */
[----:B-1----:R-:W-:Y:S01]  /*5c00*/  F2FP.BF16.F32.PACK_AB R203, R52, R203 ;  /* 0x000000cb34cb723e */ /* 0x002fe200000010ff */
[----:B------:R-:W-:Y:S01]  /*5c10*/  MUFU.EX2 R212, R212 ;  /* 0x000000d400d47308 */ /* 0x000fe20000000800 */
[C---:B----4-:R-:W-:Y:S01]  /*5c20*/  F2FP.BF16.F32.PACK_AB R210, R47.reuse, R210 ;  /* 0x000000d22fd2723e */ /* 0x050fe200000010ff */
[----:B------:R-:W-:Y:S01]  /*5c30*/  FADD.FTZ R9, R47, R32 ;  /* 0x000000202f097221 */ /* 0x000fe20000010000 */
[--C-:B------:R-:W-:Y:S02]  /*5c40*/  IMAD.MOV.U32 R47, RZ, RZ, R87.reuse ;  /* 0x000000ffff2f7224 */ /* 0x100fe400078e0057 */
[----:B------:R-:W-:-:S03]  /*5c50*/  IMAD.MOV.U32 R32, RZ, RZ, R87 ;  /* 0x000000ffff207224 */ /* 0x000fc600078e0057 */
[----:B------:R-:W0:Y:S08]  /*5c60*/  MUFU.EX2 R40, R40 ;  /* 0x0000002800287308 */ /* 0x000e300000000800 */
[----:B------:R-:W1:Y:S08]  /*5c70*/  MUFU.EX2 R49, R49 ;  /* 0x0000003100317308 */ /* 0x000e700000000800 */
[----:B------:R-:W2:Y:S01]  /*5c80*/  MUFU.EX2 R54, R54 ;  /* 0x0000003600367308 */ /* 0x000ea20000000800 */
[----:B0-----:R-:W-:-:S07]  /*5c90*/  F2FP.BF16.F32.PACK_AB R205, R40, R57 ;  /* 0x0000003928cd723e */ /* 0x001fce00000010ff */
[----:B------:R0:W-:Y:S08]  /*5ca0*/  MUFU.EX2 R211, R24 ;  /* 0x0000001800d37308 */ /* 0x0001f00000000800 */
[----:B------:R-:W3:Y:S01]  /*5cb0*/  MUFU.EX2 R42, R42 ;  /* 0x0000002a002a7308 */ /* 0x000ee20000000800 */
[----:B0-----:R-:W-:Y:S01]  /*5cc0*/  FADD.FTZ R24, R52, R7 ;  /* 0x0000000734187221 */ /* 0x001fe20000010000 */
[----:B------:R-:W-:-:S03]  /*5cd0*/  IMAD.MOV.U32 R52, RZ, RZ, R87 ;  /* 0x000000ffff347224 */ /* 0x000fc600078e0057 */
[----:B------:R-:W-:Y:S01]  /*5ce0*/  FADD.FTZ R7, R57, R24 ;  /* 0x0000001839077221 */ /* 0x000fe20000010000 */
[----:B------:R-:W-:Y:S01]  /*5cf0*/  FADD.FTZ R24, R212, R9 ;  /* 0x00000009d4187221 */ /* 0x000fe20000010000 */
[C---:B-1----:R-:W-:Y:S01]  /*5d00*/  F2FP.BF16.F32.PACK_AB R212, R49.reuse, R212 ;  /* 0x000000d431d4723e */ /* 0x042fe200000010ff */
[----:B------:R-:W0:Y:S01]  /*5d10*/  MUFU.EX2 R46, R46 ;  /* 0x0000002e002e7308 */ /* 0x000e220000000800 */
[----:B------:R-:W-:Y:S01]  /*5d20*/  FADD.FTZ R7, R40, R7 ;  /* 0x0000000728077221 */ /* 0x000fe20000010000 */
[----:B------:R-:W-:Y:S01]  /*5d30*/  FADD.FTZ R9, R49, R24 ;  /* 0x0000001831097221 */ /* 0x000fe20000010000 */
[----:B------:R-:W-:Y:S02]  /*5d40*/  IMAD.MOV.U32 R57, RZ, RZ, R87 ;  /* 0x000000ffff397224 */ /* 0x000fe400078e0057 */
[----:B--2---:R-:W-:Y:S01]  /*5d50*/  FADD.FTZ R24, R54, R7 ;  /* 0x0000000736187221 */ /* 0x004fe20000010000 */
[--C-:B------:R-:W-:Y:S02]  /*5d60*/  IMAD.MOV.U32 R49, RZ, RZ, R87.reuse ;  /* 0x000000ffff317224 */ /* 0x100fe400078e0057 */
[----:B------:R-:W1:Y:S01]  /*5d70*/  MUFU.EX2 R34, R34 ;  /* 0x0000002200227308 */ /* 0x000e620000000800 */
[C---:B------:R-:W-:Y:S01]  /*5d80*/  FADD.FTZ R7, R207.reuse, R24 ;  /* 0x00000018cf077221 */ /* 0x040fe20000010000 */
[----:B------:R-:W-:Y:S01]  /*5d90*/  F2FP.BF16.F32.PACK_AB R207, R207, R54 ;  /* 0x00000036cfcf723e */ /* 0x000fe200000010ff */
[----:B------:R-:W-:-:S02]  /*5da0*/  IMAD.MOV.U32 R54, RZ, RZ, R87 ;  /* 0x000000ffff367224 */ /* 0x000fc400078e0057 */
[----:B---3--:R-:W-:Y:S01]  /*5db0*/  FADD.FTZ R24, R42, R7 ;  /* 0x000000072a187221 */ /* 0x008fe20000010000 */
[--C-:B------:R-:W-:Y:S02]  /*5dc0*/  IMAD.MOV.U32 R40, RZ, RZ, R87.reuse ;  /* 0x000000ffff287224 */ /* 0x100fe400078e0057 */
[----:B------:R-:W2:Y:S01]  /*5dd0*/  MUFU.EX2 R213, R28 ;  /* 0x0000001c00d57308 */ /* 0x000ea20000000800 */
[C---:B------:R-:W-:Y:S01]  /*5de0*/  FADD.FTZ R7, R209.reuse, R24 ;  /* 0x00000018d1077221 */ /* 0x040fe20000010000 */
[----:B------:R-:W-:Y:S01]  /*5df0*/  F2FP.BF16.F32.PACK_AB R209, R209, R42 ;  /* 0x0000002ad1d1723e */ /* 0x000fe200000010ff */
[----:B------:R-:W-:Y:S02]  /*5e00*/  IMAD.MOV.U32 R42, RZ, RZ, R87 ;  /* 0x000000ffff2a7224 */ /* 0x000fe400078e0057 */
[----:B0-----:R-:W-:-:S03]  /*5e10*/  FADD.FTZ R24, R46, R7 ;  /* 0x000000072e187221 */ /* 0x001fc60000010000 */
[----:B------:R-:W0:Y:S01]  /*5e20*/  MUFU.EX2 R214, R214 ;  /* 0x000000d600d67308 */ /* 0x000e220000000800 */
[C---:B------:R-:W-:Y:S01]  /*5e30*/  FADD.FTZ R7, R211.reuse, R24 ;  /* 0x00000018d3077221 */ /* 0x040fe20000010000 */
[----:B------:R-:W-:Y:S01]  /*5e40*/  F2FP.BF16.F32.PACK_AB R211, R211, R46 ;  /* 0x0000002ed3d3723e */ /* 0x000fe200000010ff */
[----:B------:R-:W-:Y:S02]  /*5e50*/  IMAD.MOV.U32 R46, RZ, RZ, R87 ;  /* 0x000000ffff2e7224 */ /* 0x000fe400078e0057 */
[----:B-1----:R-:W-:Y:S01]  /*5e60*/  FADD.FTZ R6, R34, R7 ;  /* 0x0000000722067221 */ /* 0x002fe20000010000 */
[--C-:B------:R-:W-:Y:S02]  /*5e70*/  IMAD.MOV.U32 R24, RZ, RZ, R87.reuse ;  /* 0x000000ffff187224 */ /* 0x100fe400078e0057 */
[----:B------:R-:W1:Y:S01]  /*5e80*/  MUFU.EX2 R38, R38 ;  /* 0x0000002600267308 */ /* 0x000e620000000800 */
[C---:B--2---:R-:W-:Y:S01]  /*5e90*/  FADD.FTZ R7, R213.reuse, R6 ;  /* 0x00000006d5077221 */ /* 0x044fe20000010000 */
[----:B------:R-:W-:Y:S01]  /*5ea0*/  F2FP.BF16.F32.PACK_AB R213, R213, R34 ;  /* 0x00000022d5d5723e */ /* 0x000fe200000010ff */
[----:B------:R-:W-:-:S05]  /*5eb0*/  IMAD.MOV.U32 R34, RZ, RZ, R87 ;  /* 0x000000ffff227224 */ /* 0x000fca00078e0057 */
[----:B------:R-:W2:Y:S01]  /*5ec0*/  MUFU.EX2 R51, R51 ;  /* 0x0000003300337308 */ /* 0x000ea20000000800 */
[----:B0-----:R-:W-:-:S07]  /*5ed0*/  FADD.FTZ R28, R214, R9 ;  /* 0x00000009d61c7221 */ /* 0x001fce0000010000 */
[----:B------:R-:W0:Y:S01]  /*5ee0*/  MUFU.EX2 R215, R92 ;  /* 0x0000005c00d77308 */ /* 0x000e220000000800 */
[----:B-1----:R-:W-:-:S07]  /*5ef0*/  FADD.FTZ R6, R38, R7 ;  /* 0x0000000726067221 */ /* 0x002fce0000010000 */
[----:B------:R-:W1:Y:S01]  /*5f00*/  MUFU.EX2 R216, R216 ;  /* 0x000000d800d87308 */ /* 0x000e620000000800 */
[C---:B--2---:R-:W-:Y:S01]  /*5f10*/  FADD.FTZ R9, R51.reuse, R28 ;  /* 0x0000001c33097221 */ /* 0x044fe20000010000 */
[----:B------:R-:W-:Y:S01]  /*5f20*/  F2FP.BF16.F32.PACK_AB R214, R51, R214 ;  /* 0x000000d633d6723e */ /* 0x000fe200000010ff */
[----:B------:R-:W-:-:S05]  /*5f30*/  IMAD.MOV.U32 R51, RZ, RZ, R87 ;  /* 0x000000ffff337224 */ /* 0x000fca00078e0057 */
[----:B------:R-:W2:Y:S01]  /*5f40*/  MUFU.EX2 R26, R26 ;  /* 0x0000001a001a7308 */ /* 0x000ea20000000800 */
[C---:B0-----:R-:W-:Y:S01]  /*5f50*/  FADD.FTZ R7, R215.reuse, R6 ;  /* 0x00000006d7077221 */ /* 0x041fe20000010000 */
[----:B------:R-:W-:Y:S01]  /*5f60*/  F2FP.BF16.F32.PACK_AB R215, R215, R38 ;  /* 0x00000026d7d7723e */ /* 0x000fe200000010ff */
[----:B------:R-:W-:-:S05]  /*5f70*/  IMAD.MOV.U32 R38, RZ, RZ, R87 ;  /* 0x000000ffff267224 */ /* 0x000fca00078e0057 */
[----:B------:R-:W0:Y:S01]  /*5f80*/  MUFU.EX2 R53, R136 ;  /* 0x0000008800357308 */ /* 0x000e220000000800 */
[----:B-1----:R-:W-:-:S07]  /*5f90*/  FADD.FTZ R28, R216, R9 ;  /* 0x00000009d81c7221 */ /* 0x002fce0000010000 */
[----:B------:R1:W3:Y:S01]  /*5fa0*/  MUFU.EX2 R217, R86 ;  /* 0x0000005600d97308 */ /* 0x0002e20000000800 */
[----:B--2---:R-:W-:-:S07]  /*5fb0*/  FADD.FTZ R6, R26, R7 ;  /* 0x000000071a067221 */ /* 0x004fce0000010000 */
[----:B------:R-:W2:Y:S01]  /*5fc0*/  MUFU.EX2 R218, R218 ;  /* 0x000000da00da7308 */ /* 0x000ea20000000800 */
[C---:B0-----:R-:W-:Y:S01]  /*5fd0*/  FADD.FTZ R9, R53.reuse, R28 ;  /* 0x0000001c35097221 */ /* 0x041fe20000010000 */
[----:B------:R-:W-:Y:S01]  /*5fe0*/  F2FP.BF16.F32.PACK_AB R216, R53, R216 ;  /* 0x000000d835d8723e */ /* 0x000fe200000010ff */
[--C-:B-1----:R-:W-:Y:S02]  /*5ff0*/  IMAD.MOV.U32 R86, RZ, RZ, R87.reuse ;  /* 0x000000ffff567224 */ /* 0x102fe400078e0057 */
[----:B------:R-:W-:-:S03]  /*6000*/  IMAD.MOV.U32 R53, RZ, RZ, R87 ;  /* 0x000000ffff357224 */ /* 0x000fc600078e0057 */
[----:B------:R-:W0:Y:S01]  /*6010*/  MUFU.EX2 R30, R30 ;  /* 0x0000001e001e7308 */ /* 0x000e220000000800 */
[C---:B---3--:R-:W-:Y:S01]  /*6020*/  FADD.FTZ R7, R217.reuse, R6 ;  /* 0x00000006d9077221 */ /* 0x048fe20000010000 */
[----:B------:R-:W-:Y:S01]  /*6030*/  F2FP.BF16.F32.PACK_AB R217, R217, R26 ;  /* 0x0000001ad9d9723e */ /* 0x000fe200000010ff */
[----:B------:R-:W-:-:S05]  /*6040*/  IMAD.MOV.U32 R26, RZ, RZ, R87 ;  /* 0x000000ffff1a7224 */ /* 0x000fca00078e0057 */
[----:B------:R-:W1:Y:S01]  /*6050*/  MUFU.EX2 R23, R23 ;  /* 0x0000001700177308 */ /* 0x000e620000000800 */
[----:B--2---:R-:W-:-:S07]  /*6060*/  FADD.FTZ R28, R218, R9 ;  /* 0x00000009da1c7221 */ /* 0x004fce0000010000 */
[----:B------:R-:W2:Y:S01]  /*6070*/  MUFU.EX2 R55, R55 ;  /* 0x0000003700377308 */ /* 0x000ea20000000800 */
[----:B0-----:R-:W-:Y:S01]  /*6080*/  FADD.FTZ R8, R30, R7 ;  /* 0x000000071e087221 */ /* 0x001fe20000010000 */
[C---:B-1----:R-:W-:Y:S01]  /*6090*/  FADD.FTZ R9, R23.reuse, R28 ;  /* 0x0000001c17097221 */ /* 0x042fe20000010000 */
[----:B------:R-:W-:Y:S01]  /*60a0*/  F2FP.BF16.F32.PACK_AB R218, R23, R218 ;  /* 0x000000da17da723e */ /* 0x000fe200000010ff */
[--C-:B------:R-:W-:Y:S02]  /*60b0*/  IMAD.MOV.U32 R28, RZ, RZ, R87.reuse ;  /* 0x000000ffff1c7224 */ /* 0x100fe400078e0057 */
[C---:B--2---:R-:W-:Y:S01]  /*60c0*/  FADD.FTZ R8, R55.reuse, R8 ;  /* 0x0000000837087221 */ /* 0x044fe20000010000 */
[----:B------:R-:W-:Y:S01]  /*60d0*/  F2FP.BF16.F32.PACK_AB R219, R55, R30 ;  /* 0x0000001e37db723e */ /* 0x000fe200000010ff */
[--C-:B------:R-:W-:Y:S02]  /*60e0*/  IMAD.MOV.U32 R55, RZ, RZ, R87.reuse ;  /* 0x000000ffff377224 */ /* 0x100fe400078e0057 */
[----:B------:R-:W-:Y:S01]  /*60f0*/  IMAD.MOV.U32 R30, RZ, RZ, R87 ;  /* 0x000000ffff1e7224 */ /* 0x000fe200078e0057 */
[----:B------:R-:W-:Y:S06]  /*6100*/  @!P2 BRA `(.L_x_19) ;  /* 0x0000004c0034a947 */ /* 0x000fec0003800000 */
[----:B------:R-:W-:Y:S01]  /*6110*/  UMOV UR6, URZ ;  /* 0x0000003f00067c82 */ /* 0x000fe20008000000 */
[----:B------:R-:W-:Y:S01]  /*6120*/  IMAD.U32 R14, RZ, RZ, UR52 ;  /* 0x00000034ff0e7e24 */ /* 0x000fe2000f8e00ff */
[----:B------:R-:W-:Y:S01]  /*6130*/  CS2R R86, SRZ ;  /* 0x0000000000567805 */ /* 0x000fe2000001ff00 */
[----:B------:R-:W-:Y:S01]  /*6140*/  IMAD.MOV.U32 R7, RZ, RZ, R10 ;  /* 0x000000ffff077224 */ /* 0x000fe200078e000a */
[----:B------:R-:W-:Y:S01]  /*6150*/  CS2R R84, SRZ ;  /* 0x0000000000547805 */ /* 0x000fe2000001ff00 */
[----:B------:R-:W-:Y:S01]  /*6160*/  IMAD.MOV.U32 R11, RZ, RZ, R4 ;  /* 0x000000ffff0b7224 */ /* 0x000fe200078e0004 */
        /* <DEDUP_REMOVED lines=29> */
[----:B------:R-:W-:Y:S01]  /*6340*/  CS2R R24, SRZ ;  /* 0x0000000000187805 */ /* 0x000fe2000001ff00 */
[----:B------:R-:W-:Y:S01]  /*6350*/  IMAD.U32 R13, RZ, RZ, UR6 ;  /* 0x00000006ff0d7e24 */ /* 0x000fe2000f8e00ff */
[----:B------:R-:W-:-:S06]  /*6360*/  UMOV UR61, URZ ;  /* 0x0000003f003d7c82 */ /* 0x000fcc0008000000 */
.L_x_28:
[----:B------:R-:W-:Y:S01]  /*6370*/  R2UR UR11, R18 ;  /* 0x00000000120b72ca */ /* 0x000fe200000e0000 */
[----:B------:R-:W-:Y:S01]  /*6380*/  UIADD3 UR6, UR61, 0x1, URZ ;  /* 0x000000013d067890 */ /* 0x000fe2000fffe03f */
[----:B------:R-:W-:-:S03]  /*6390*/  R2UR UR10, R13 ;  /* 0x000000000d0a72ca */ /* 0x000fc600000e0000 */
[----:B------:R-:W-:-:S04]  /*63a0*/  UISETP.NE.AND UP0, UPT, UR6, 0x2, UPT ;  /* 0x000000020600788c */ /* 0x000fc8000bf05270 */
[----:B------:R-:W-:Y:S02]  /*63b0*/  USEL UR7, URZ, 0x1, UP0 ;  /* 0x000000013f077887 */ /* 0x000fe40008000000 */
[----:B------:R-:W-:Y:S02]  /*63c0*/  USEL UR6, UR6, URZ, UP0 ;  /* 0x0000003f06067287 */ /* 0x000fe40008000000 */
[----:B------:R-:W-:Y:S02]  /*63d0*/  ISETP.NE.AND P3, PT, RZ, UR11, PT ;  /* 0x0000000bff007c0c */ /* 0x000fe4000bf65270 */
[----:B------:R-:W-:Y:S02]  /*63e0*/  ULOP3.LUT UR7, UR10, UR7, URZ, 0x3c, !UPT ;  /* 0x000000070a077292 */ /* 0x000fe4000f8e3c3f */
[----:B------:R-:W-:-:S04]  /*63f0*/  IMAD.U32 R0, RZ, RZ, UR6 ;  /* 0x00000006ff007e24 */ /* 0x000fc8000f8e00ff */
[----:B------:R-:W-:-:S05]  /*6400*/  IMAD.U32 R12, RZ, RZ, UR7 ;  /* 0x00000007ff0c7e24 */ /* 0x000fca000f8e00ff */
[----:B------:R-:W-:Y:S05]  /*6410*/  @P3 BRA `(.L_x_20) ;  /* 0x0000000000343947 */ /* 0x000fea0003800000 */
[----:B------:R-:W-:Y:S05]  /*6420*/  @!P0 BRA `(.L_x_21) ;  /* 0x0000000000048947 */ /* 0x000fea0003800000 */
[----:B------:R-:W-:Y:S01]  /*6430*/  BPT.TRAP 0x1 ;  /* 0x000000040000795c */ /* 0x000fe20000300000 */
.L_x_21:
[----:B------:R-:W-:Y:S02]  /*6440*/  R2UR UR7, R12 ;  /* 0x000000000c0772ca */ /* 0x000fe400000e0000 */
[----:B------:R-:W-:-:S11]  /*6450*/  R2UR UR6, R16 ;  /* 0x00000000100672ca */ /* 0x000fd600000e0000 */
[----:B------:R-:W-:Y:S02]  /*6460*/  IMAD.U32 R4, RZ, RZ, UR7 ;  /* 0x00000007ff047e24 */ /* 0x000fe4000f8e00ff */
[----:B------:R-:W-:-:S03]  /*6470*/  LEA R5, R0, UR6, 0x3 ;  /* 0x0000000600057c11 */ /* 0x000fc6000f8e18ff */
[----:B------:R-:W-:-:S04]  /*6480*/  SHF.L.U32 R4, R4, 0x1f, RZ ;  /* 0x0000001f04047819 */ /* 0x000fc800000006ff */
[----:B------:R0:W1:Y:S01]  /*6490*/  SYNCS.PHASECHK.TRANS64.TRYWAIT P2, [R5+URZ+0x34830], R4 ;  /* 0x03483004050075a7 */ /* 0x000062000804017f */
[----:B------:R-:W-:Y:S05]  /*64a0*/  @!P0 BRA `(.L_x_22) ;  /* 0x0000000000048947 */ /* 0x000fea0003800000 */
[----:B------:R-:W-:Y:S01]  /*64b0*/  BPT.TRAP 0x1 ;  /* 0x000000040000795c */ /* 0x000fe20000300000 */
.L_x_22:
[----:B-1----:R-:W-:Y:S05]  /*64c0*/  @P2 BRA `(.L_x_20) ;  /* 0x0000000000082947 */ /* 0x002fea0003800000 */
[----:B------:R-:W1:Y:S02]  /*64d0*/  SYNCS.PHASECHK.TRANS64.TRYWAIT P2, [R5+URZ+0x34830], R4 ;  /* 0x03483004050075a7 */ /* 0x000e64000804017f */
[----:B-1----:R-:W-:Y:S05]  /*64e0*/  @!P2 BRA `(.L_x_23) ;  /* 0x000000a80038a947 */ /* 0x002fea0003800000 */
.L_x_20:
[----:B01----:R-:W-:Y:S01]  /*64f0*/  VIADD R4, R22, 0x8 ;  /* 0x0000000816047836 */ /* 0x003fe20000000000 */
[----:B------:R-:W-:Y:S01]  /*6500*/  R2UR UR30, R0 ;  /* 0x00000000001e72ca */ /* 0x000fe200000e0000 */
[----:B------:R-:W-:Y:S01]  /*6510*/  UMOV UR31, 0x40000040 ;  /* 0x40000040001f7882 */ /* 0x000fe20000000000 */
[C---:B------:R-:W-:Y:S01]  /*6520*/  R2UR UR28, R2.reuse ;  /* 0x00000000021c72ca */ /* 0x040fe200000e0000 */
[----:B------:R-:W-:Y:S01]  /*6530*/  UMOV UR51, 0x40000040 ;  /* 0x4000004000337882 */ /* 0x000fe20000000000 */
[----:B------:R0:W-:Y:S01]  /*6540*/  BAR.SYNC.DEFER_BLOCKING R4, 0x100 ;  /* 0x000400040000751d */ /* 0x0001e20000010000 */
[C---:B------:R-:W-:Y:S02]  /*6550*/  R2UR UR29, R3.reuse ;  /* 0x00000000031d72ca */ /* 0x040fe400000e0000 */
[C---:B------:R-:W-:Y:S02]  /*6560*/  R2UR UR48, R2.reuse ;  /* 0x00000000023072ca */ /* 0x040fe400000e0000 */
[C---:B------:R-:W-:Y:S01]  /*6570*/  R2UR UR49, R3.reuse ;  /* 0x00000000033172ca */ /* 0x040fe200000e0000 */
[----:B------:R-:W-:Y:S01]  /*6580*/  UMOV UR55, 0x40000040 ;  /* 0x4000004000377882 */ /* 0x000fe20000000000 */
[C---:B------:R-:W-:Y:S01]  /*6590*/  R2UR UR52, R2.reuse ;  /* 0x00000000023472ca */ /* 0x040fe200000e0000 */
[----:B------:R-:W-:Y:S01]  /*65a0*/  UMOV UR39, 0x40000040 ;  /* 0x4000004000277882 */ /* 0x000fe20000000000 */
[----:B------:R-:W-:Y:S01]  /*65b0*/  UIMAD UR30, UR30, 0xb00, UR60 ;  /* 0x00000b001e1e78a4 */ /* 0x000fe2000f8e023c */
[C---:B------:R-:W-:Y:S01]  /*65c0*/  R2UR UR53, R3.reuse ;  /* 0x00000000033572ca */ /* 0x040fe200000e0000 */
[----:B------:R-:W-:Y:S01]  /*65d0*/  UMOV UR43, 0x40000040 ;  /* 0x40000040002b7882 */ /* 0x000fe20000000000 */
[C---:B------:R-:W-:Y:S01]  /*65e0*/  R2UR UR36, R2.reuse ;  /* 0x00000000022472ca */ /* 0x040fe200000e0000 */
[----:B------:R-:W-:Y:S01]  /*65f0*/  UIADD3 UR50, UR30, 0x80, URZ ;  /* 0x000000801e327890 */ /* 0x000fe2000fffe03f */
[C---:B------:R-:W-:Y:S01]  /*6600*/  R2UR UR37, R3.reuse ;  /* 0x00000000032572ca */ /* 0x040fe200000e0000 */
[----:B------:R-:W-:Y:S01]  /*6610*/  UIADD3 UR54, UR30, 0x100, URZ ;  /* 0x000001001e367890 */ /* 0x000fe2000fffe03f */
[C---:B------:R-:W-:Y:S01]  /*6620*/  R2UR UR40, R2.reuse ;  /* 0x00000000022872ca */ /* 0x040fe200000e0000 */
[----:B------:R-:W-:Y:S01]  /*6630*/  UIADD3 UR38, UR30, 0x180, URZ ;  /* 0x000001801e267890 */ /* 0x000fe2000fffe03f */
[C---:B------:R-:W-:Y:S01]  /*6640*/  R2UR UR41, R3.reuse ;  /* 0x00000000032972ca */ /* 0x040fe200000e0000 */
[----:B------:R-:W-:Y:S01]  /*6650*/  UIADD3 UR42, UR30, 0x200, URZ ;  /* 0x000002001e2a7890 */ /* 0x000fe2000fffe03f */
[----:B------:R-:W-:Y:S01]  /*6660*/  R2UR UR44, R2 ;  /* 0x00000000022c72ca */ /* 0x000fe200000e0000 */
[----:B------:R-:W-:Y:S01]  /*6670*/  UIADD3 UR46, UR30, 0x280, URZ ;  /* 0x000002801e2e7890 */ /* 0x000fe2000fffe03f */
[----:B------:R-:W-:Y:S01]  /*6680*/  R2UR UR45, R3 ;  /* 0x00000000032d72ca */ /* 0x000fe200000e0000 */
[----:B------:R-:W-:Y:S01]  /*6690*/  UMOV UR47, 0x40000040 ;  /* 0x40000040002f7882 */ /* 0x000fe20000000000 */
[----:B------:R-:W-:Y:S01]  /*66a0*/  WARPGROUP.ARRIVE ;  /* 0x00000000000079c5 */ /* 0x000fe20000000000 */
[----:B------:R-:W-:Y:S01]  /*66b0*/  UIADD3 UR6, UR30, 0x2, URZ ;  /* 0x000000021e067890 */ /* 0x000fe2000fffe03f */
[----:B------:R-:W-:Y:S01]  /*66c0*/  MOV R5, UR33 ;  /* 0x0000002100057c02 */ /* 0x000fe20008000f00 */
[----:B------:R-:W-:Y:S01]  /*66d0*/  UMOV UR7, 0x40000040 ;  /* 0x4000004000077882 */ /* 0x000fe20000000000 */
[----:B------:R-:W-:Y:S01]  /*66e0*/  UIADD3 UR10, UR30, 0x82, URZ ;  /* 0x000000821e0a7890 */ /* 0x000fe2000fffe03f */
[----:B------:R-:W-:Y:S01]  /*66f0*/  MOV R6, UR32 ;  /* 0x0000002000067c02 */ /* 0x000fe20008000f00 */
[----:B------:R-:W-:Y:S01]  /*6700*/  HGMMA.64x16x16.F32.BF16 R168, gdesc[UR28], RZ, !UPT, gsb0 ;  /* 0x002000001ca879f0 */ /* 0x000fe2000c0018ff */
[----:B------:R-:W-:Y:S01]  /*6710*/  UMOV UR32, UR4 ;  /* 0x0000000400207c82 */ /* 0x000fe20008000000 */
[----:B------:R-:W-:Y:S01]  /*6720*/  UMOV UR33, UR5 ;  /* 0x0000000500217c82 */ /* 0x000fe20008000000 */
[----:B------:R-:W-:Y:S01]  /*6730*/  UMOV UR35, 0x40000040 ;  /* 0x4000004000237882 */ /* 0x000fe20000000000 */
[----:B------:R-:W-:Y:S01]  /*6740*/  UIADD3 UR11, UR30, 0x102, URZ ;  /* 0x000001021e0b7890 */ /* 0x000fe2000fffe03f */
[----:B------:R-:W-:Y:S01]  /*6750*/  UMOV UR34, UR10 ;  /* 0x0000000a00227c82 */ /* 0x000fe20008000000 */
[----:B------:R-:W-:Y:S01]  /*6760*/  UIADD3 UR58, UR30, 0x402, URZ ;  /* 0x000004021e3a7890 */ /* 0x000fe2000fffe03f */
[----:B------:R-:W-:Y:S01]  /*6770*/  UMOV UR56, UR4 ;  /* 0x0000000400387c82 */ /* 0x000fe20008000000 */
[----:B------:R-:W-:Y:S01]  /*6780*/  UMOV UR57, UR5 ;  /* 0x0000000500397c82 */ /* 0x000fe20008000000 */
[----:B------:R-:W-:Y:S01]  /*6790*/  UMOV UR59, 0x40000040 ;  /* 0x40000040003b7882 */ /* 0x000fe20000000000 */
[----:B------:R-:W-:-:S02]  /*67a0*/  UIADD3 UR10, UR30, 0x502, URZ ;  /* 0x000005021e0a7890 */ /* 0x000fc4000fffe03f */
[----:B------:R-:W-:Y:S01]  /*67b0*/  UIADD3 UR14, UR30, 0x6, URZ ;  /* 0x000000061e0e7890 */ /* 0x000fe2000fffe03f */
[----:B------:R-:W-:Y:S01]  /*67c0*/  UMOV UR15, 0x40000040 ;  /* 0x40000040000f7882 */ /* 0x000fe20000000000 */
[----:B------:R-:W-:Y:S01]  /*67d0*/  UIADD3 UR18, UR30, 0x580, URZ ;  /* 0x000005801e127890 */ /* 0x000fe2000fffe03f */
[----:B------:R-:W-:Y:S01]  /*67e0*/  UMOV UR19, 0x40000040 ;  /* 0x4000004000137882 */ /* 0x000fe20000000000 */
[----:B------:R-:W-:Y:S01]  /*67f0*/  UIADD3 UR22, UR30, 0x582, URZ ;  /* 0x000005821e167890 */ /* 0x000fe2000fffe03f */
[----:B------:R-:W-:Y:S01]  /*6800*/  UMOV UR23, 0x40000040 ;  /* 0x4000004000177882 */ /* 0x000fe20000000000 */
[----:B------:R-:W-:Y:S01]  /*6810*/  UIADD3 UR26, UR30, 0x584, URZ ;  /* 0x000005841e1a7890 */ /* 0x000fe2000fffe03f */
[----:B------:R-:W-:Y:S01]  /*6820*/  UMOV UR27, 0x40000040 ;  /* 0x40000040001b7882 */ /* 0x000fe20000000000 */
        /* <DEDUP_REMOVED lines=82> */
[----:B------:R-:W-:Y:S01]  /*6d50*/  UMOV UR35, 0x40000040 ;  /* 0x4000004000237882 */ /* 0x000fe20000000000 */
        /* <DEDUP_REMOVED lines=57> */
[----:B------:R-:W-:-:S05]  /*70f0*/  UIADD3 UR7, UR30, 0x104, URZ ;  /* 0x000001041e077890 */ /* 0x000fca000fffe03f */
[----:B------:R-:W-:Y:S01]  /*7100*/  UMOV UR34, UR6 ;  /* 0x0000000600227c82 */ /* 0x000fe20008000000 */
        /* <DEDUP_REMOVED lines=65> */
[----:B------:R-:W-:-:S07]  /*7520*/  UIADD3 UR6, UR30, 0x86, URZ ;  /* 0x000000861e067890 */ /* 0x000fce000fffe03f */
[----:B------:R-:W-:Y:S01]  /*7530*/  UMOV UR34, UR6 ;  /* 0x0000000600227c82 */ /* 0x000fe20008000000 */
        /* <DEDUP_REMOVED lines=74> */
[----:B------:R-:W-:Y:S03]  /*79e0*/  HGMMA.64x16x16.F32.BF16 R88, gdesc[UR12], R88, gsb0 ;  /* 0x002000000c5879f0 */ /* 0x000fe60008001858 */
        /* <DEDUP_REMOVED lines=149> */
[----:B------:R-:W-:Y:S01]  /*8340*/  R2UR UR33, R5 ;  /* 0x00000000052172ca */ /* 0x000fe200000e0000 */
[----:B------:R-:W-:Y:S01]  /*8350*/  UIADD3 UR34, UR30, 0x586, URZ ;  /* 0x000005861e227890 */ /* 0x000fe2000fffe03f */
[----:B------:R-:W-:Y:S01]  /*8360*/  R2UR UR32, R6 ;  /* 0x00000000062072ca */ /* 0x000fe200000e0000 */
[----:B------:R-:W-:-:S10]  /*8370*/  UMOV UR35, 0x40000040 ;  /* 0x4000004000237882 */ /* 0x000fd40000000000 */
[----:B------:R-:W-:Y:S02]  /*8380*/  UMOV UR29, UR33 ;  /* 0x00000021001d7c82 */ /* 0x000fe40008000000 */
[----:B------:R-:W-:Y:S01]  /*8390*/  UMOV UR28, UR32 ;  /* 0x00000020001c7c82 */ /* 0x000fe20008000000 */
        /* <DEDUP_REMOVED lines=61> */
[----:B------:R-:W-:-:S07]  /*8770*/  UIADD3 UR6, UR30, 0x986, URZ ;  /* 0x000009861e067890 */ /* 0x000fce000fffe03f */
[----:B------:R-:W-:Y:S01]  /*8780*/  UMOV UR30, UR6 ;  /* 0x00000006001e7c82 */ /* 0x000fe20008000000 */
[----:B------:R-:W-:Y:S02]  /*8790*/  WARPGROUP.DEPBAR.LE gsb0, 0x0 ;  /* 0x00008000000079c5 */ /* 0x000fe40000010000 */
[----:B------:R-:W-:-:S06]  /*87a0*/  WARPGROUP.ARRIVE ;  /* 0x00000000000079c5 */ /* 0x000fcc0000000000 */
[----:B------:R-:W-:Y:S03]  /*87b0*/  HGMMA.64x16x16.F32.BF16 R160, gdesc[UR32], R160, gsb0 ;  /* 0x0020000020a079f0 */ /* 0x000fe600080018a0 */
        /* <DEDUP_REMOVED lines=20> */
[----:B------:R-:W-:Y:S01]  /*8900*/  HGMMA.64x16x16.F32.BF16 R104, gdesc[UR28], R104, gsb0 ;  /* 0x002000001c6879f0 */ /* 0x000fe20008001868 */
[----:B------:R-:W-:Y:S01]  /*8910*/  UMOV UR28, UR32 ;  /* 0x00000020001c7c82 */ /* 0x000fe20008000000 */
[----:B------:R-:W-:Y:S01]  /*8920*/  UMOV UR29, UR33 ;  /* 0x00000021001d7c82 */ /* 0x000fe20008000000 */
[----:B------:R-:W-:Y:S01]  /*8930*/  UMOV UR30, UR7 ;  /* 0x00000007001e7c82 */ /* 0x000fe20008000000 */
        /* <DEDUP_REMOVED lines=10> */
[----:B------:R-:W-:Y:S03]  /*89e0*/  HGMMA.64x16x16.F32.BF16 R88, gdesc[UR28], R88, gsb0 ;  /* 0x002000001c5879f0 */ /* 0x000fe60008001858 */
[----:B------:R-:W-:Y:S02]  /*89f0*/  WARPGROUP.DEPBAR.LE gsb0, 0x0 ;  /* 0x00008000000079c5 */ /* 0x000fe40000010000 */
[----:B0-----:R-:W-:Y:S05]  /*8a00*/  @P3 BRA `(.L_x_24) ;  /* 0x0000000000343947 */ /* 0x001fea0003800000 */
[----:B------:R-:W-:Y:S05]  /*8a10*/  @!P0 BRA `(.L_x_25) ;  /* 0x0000000000048947 */ /* 0x000fea0003800000 */
[----:B------:R-:W-:Y:S01]  /*8a20*/  BPT.TRAP 0x1 ;  /* 0x000000040000795c */ /* 0x000fe20000300000 */
.L_x_25:
[----:B------:R-:W-:Y:S02]  /*8a30*/  R2UR UR6, R16 ;  /* 0x00000000100672ca */ /* 0x000fe400000e0000 */
[----:B------:R-:W-:-:S11]  /*8a40*/  R2UR UR7, R13 ;  /* 0x000000000d0772ca */ /* 0x000fd600000e0000 */
[----:B------:R-:W-:Y:S02]  /*8a50*/  ULEA UR6, UR61, UR6, 0x3 ;  /* 0x000000063d067291 */ /* 0x000fe4000f8e183f */
[----:B------:R-:W-:-:S05]  /*8a60*/  IMAD.U32 R4, RZ, RZ, UR7 ;  /* 0x00000007ff047e24 */ /* 0x000fca000f8e00ff */
[----:B------:R-:W-:-:S04]  /*8a70*/  SHF.L.U32 R4, R4, 0x1f, RZ ;  /* 0x0000001f04047819 */ /* 0x000fc800000006ff */
[----:B------:R0:W1:Y:S01]  /*8a80*/  SYNCS.PHASECHK.TRANS64.TRYWAIT P2, [UR6+0x34850], R4 ;  /* 0x03485004ff0075a7 */ /* 0x0000620008040146 */
[----:B------:R-:W-:Y:S05]  /*8a90*/  @!P0 BRA `(.L_x_26) ;  /* 0x0000000000048947 */ /* 0x000fea0003800000 */
[----:B------:R-:W-:Y:S01]  /*8aa0*/  BPT.TRAP 0x1 ;  /* 0x000000040000795c */ /* 0x000fe20000300000 */
.L_x_26:
[----:B-1----:R-:W-:Y:S05]  /*8ab0*/  @P2 BRA `(.L_x_24) ;  /* 0x0000000000082947 */ /* 0x002fea0003800000 */
[----:B------:R-:W1:Y:S02]  /*8ac0*/  SYNCS.PHASECHK.TRANS64.TRYWAIT P2, [UR6+0x34850], R4 ;  /* 0x03485004ff0075a7 */ /* 0x000e640008040146 */
[----:B-1----:R-:W-:Y:S05]  /*8ad0*/  @!P2 BRA `(.L_x_27) ;  /* 0x0000008000d0a947 */ /* 0x002fea0003800000 */
.L_x_24:
[----:B------:R-:W-:Y:S01]  /*8ae0*/  R2UR UR14, R16 ;  /* 0x00000000100e72ca */ /* 0x000fe200000e0000 */
[----:B------:R-:W-:Y:S01]  /*8af0*/  WARPGROUP.ARRIVE ;  /* 0x00000000000079c5 */ /* 0x000fe20000000000 */
[----:B------:R-:W-:Y:S01]  /*8b00*/  UMOV UR7, 0x40000040 ;  /* 0x4000004000077882 */ /* 0x000fe20000000000 */
[----:B------:R-:W-:Y:S01]  /*8b10*/  UMOV UR11, 0x40000040 ;  /* 0x40000040000b7882 */ /* 0x000fe20000000000 */
[----:B01----:R-:W-:-:S04]  /*8b20*/  FMNMX.FTZ R4, R168, R11, !PT ;  /* 0x0000000ba8047209 */ /* 0x003fc80007810000 */
[----:B------:R-:W-:-:S04]  /*8b30*/  FMNMX.FTZ R5, R169, R4, !PT ;  /* 0x00000004a9057209 */ /* 0x000fc80007810000 */
[----:B------:R-:W-:Y:S01]  /*8b40*/  FMNMX.FTZ R4, R172, R5, !PT ;  /* 0x00000005ac047209 */ /* 0x000fe20007810000 */
[----:B------:R-:W-:-:S03]  /*8b50*/  UIADD3 UR6, UR14, 0x400, URZ ;  /* 0x000004000e067890 */ /* 0x000fc6000fffe03f */
[----:B------:R-:W-:Y:S01]  /*8b60*/  FMNMX.FTZ R5, R173, R4, !PT ;  /* 0x00000004ad057209 */ /* 0x000fe20007810000 */
[----:B------:R-:W-:-:S03]  /*8b70*/  USHF.R.U32.HI UR6, URZ, 0x4, UR6 ;  /* 0x000000043f067899 */ /* 0x000fc60008011606 */
[----:B------:R-:W-:Y:S01]  /*8b80*/  FMNMX.FTZ R4, R160, R5, !PT ;  /* 0x00000005a0047209 */ /* 0x000fe20007810000 */
[----:B------:R-:W-:-:S03]  /*8b90*/  ULOP3.LUT UR6, UR6, 0x3fff, URZ, 0xc0, !UPT ;  /* 0x00003fff06067892 */ /* 0x000fc6000f8ec03f */
[----:B------:R-:W-:Y:S01]  /*8ba0*/  FMNMX.FTZ R5, R161, R4, !PT ;  /* 0x00000004a1057209 */ /* 0x000fe20007810000 */
[----:B------:R-:W-:-:S03]  /*8bb0*/  ULOP3.LUT UR6, UR6, 0x5800000, URZ, 0xfc, !UPT ;  /* 0x0580000006067892 */ /* 0x000fc6000f8efc3f */
[----:B------:R-:W-:Y:S01]  /*8bc0*/  FMNMX.FTZ R4, R164, R5, !PT ;  /* 0x00000005a4047209 */ /* 0x000fe20007810000 */
[----:B------:R-:W-:-:S03]  /*8bd0*/  UIMAD UR6, UR61, 0xb00, UR6 ;  /* 0x00000b003d0678a4 */ /* 0x000fc6000f8e0206 */
[----:B------:R-:W-:Y:S01]  /*8be0*/  FMNMX.FTZ R5, R165, R4, !PT ;  /* 0x00000004a5057209 */ /* 0x000fe20007810000 */
[----:B------:R-:W-:-:S03]  /*8bf0*/  UIADD3 UR10, UR6, 0x80, URZ ;  /* 0x00000080060a7890 */ /* 0x000fc6000fffe03f */
[----:B------:R-:W-:Y:S02]  /*8c00*/  FMNMX.FTZ R4, R152, R5, !PT ;  /* 0x0000000598047209 */ /* 0x000fe40007810000 */
[----:B------:R-:W-:Y:S01]  /*8c10*/  HGMMA.64x128x16.F32.BF16 R24, R176, gdesc[UR4].tnspB, R24, gsb0 ;  /* 0x41e00004b0187df0 */ /* 0x000fe20008001818 */
[----:B------:R-:W-:Y:S01]  /*8c20*/  UMOV UR7, 0x40000040 ;  /* 0x4000004000077882 */ /* 0x000fe20000000000 */
[----:B------:R-:W-:-:S04]  /*8c30*/  FMNMX.FTZ R5, R153, R4, !PT ;  /* 0x0000000499057209 */ /* 0x000fc80007810000 */
        /* <DEDUP_REMOVED lines=33> */
[----:B------:R-:W-:Y:S01]  /*8e50*/  FMNMX.FTZ R10, R93, R4, !PT ;  /* 0x000000045d0a7209 */ /* 0x000fe20007810000 */
[----:B------:R-:W-:Y:S02]  /*8e60*/  WARPGROUP.DEPBAR.LE gsb0, 0x0 ;  /* 0x00008000000079c5 */ /* 0x000fe40000010000 */
[----:B------:R-:W-:Y:S02]  /*8e70*/  WARPGROUP.ARRIVE ;  /* 0x00000000000079c5 */ /* 0x000fe40000000000 */
[----:B------:R-:W0:Y:S04]  /*8e80*/  SHFL.BFLY PT, R5, R10, 0x2, 0x1f ;  /* 0x0c401f000a057f89 */ /* 0x000e2800000e0000 */
[----:B------:R-:W-:Y:S01]  /*8e90*/  HGMMA.64x128x16.F32.BF16 R24, R180, gdesc[UR8].tnspB, R24, gsb0 ;  /* 0x41e00008b4187df0 */ /* 0x000fe20008001818 */
[----:B------:R-:W-:Y:S01]  /*8ea0*/  UIADD3 UR10, UR6, 0x100, URZ ;  /* 0x00000100060a7890 */ /* 0x000fe2000fffe03f */
[----:B------:R-:W-:Y:S01]  /*8eb0*/  UMOV UR11, 0x40000040 ;  /* 0x40000040000b7882 */ /* 0x000fe20000000000 */
[----:B0-----:R-:W-:-:S02]  /*8ec0*/  FMNMX.FTZ R13, R10, R5, !PT ;  /* 0x000000050a0d7209 */ /* 0x001fc40007810000 */
[----:B------:R-:W0:Y:S01]  /*8ed0*/  LDC R5, c[0x0][0x988] ;  /* 0x00026200ff057b82 */ /* 0x000e220000000800 */
[----:B------:R-:W-:Y:S02]  /*8ee0*/  FMNMX.FTZ R10, R170, R7, !PT ;  /* 0x00000007aa0a7209 */ /* 0x000fe40007810000 */
[----:B------:R-:W1:Y:S02]  /*8ef0*/  SHFL.BFLY PT, R4, R13, 0x1, 0x1f ;  /* 0x0c201f000d047f89 */ /* 0x000e6400000e0000 */
[----:B-1----:R-:W-:Y:S02]  /*8f00*/  FMNMX.FTZ R4, R13, R4, !PT ;  /* 0x000000040d047209 */ /* 0x002fe40007810000 */
[----:B------:R-:W-:-:S03]  /*8f10*/  FMNMX.FTZ R13, R171, R10, !PT ;  /* 0x0000000aab0d7209 */ /* 0x000fc60007810000 */
[----:B0-----:R-:W-:Y:S01]  /*8f20*/  FMUL.FTZ R220, R4, R5 ;  /* 0x0000000504dc7220 */ /* 0x001fe20000410000 */
[----:B------:R-:W-:Y:S01]  /*8f30*/  FMNMX.FTZ R10, R174, R13, !PT ;  /* 0x0000000dae0a7209 */ /* 0x000fe20007810000 */
[----:B------:R-:W-:Y:S02]  /*8f40*/  FADD.FTZ R6, -R4, R11 ;  /* 0x0000000b04067221 */ /* 0x000fe40000010100 */
[-CC-:B------:R-:W-:Y:S01]  /*8f50*/  FFMA.FTZ R20, R96, R5.reuse, -R220.reuse ;  /* 0x0000000560147223 */ /* 0x180fe200000108dc */
[----:B------:R-:W-:Y:S01]  /*8f60*/  FMNMX.FTZ R23, R175, R10, !PT ;  /* 0x0000000aaf177209 */ /* 0x000fe20007810000 */
[-CC-:B------:R-:W-:Y:S01]  /*8f70*/  FFMA.FTZ R96, R100, R5.reuse, -R220.reuse ;  /* 0x0000000564607223 */ /* 0x180fe200000108dc */
[-CC-:B------:R-:W-:Y:S01]  /*8f80*/  FFMA.FTZ R176, R169, R5.reuse, -R220.reuse ;  /* 0x00000005a9b07223 */ /* 0x180fe200000108dc */
[--C-:B------:R-:W-:Y:S01]  /*8f90*/  FFMA.FTZ R11, R168, R5, -R220.reuse ;  /* 0x00000005a80b7223 */ /* 0x100fe200000108dc */
[----:B------:R-:W-:Y:S01]  /*8fa0*/  FMNMX.FTZ R10, R162, R23, !PT ;  /* 0x00000017a20a7209 */ /* 0x000fe20007810000 */
[-CC-:B------:R-:W-:Y:S01]  /*8fb0*/  FFMA.FTZ R178, R172, R5.reuse, -R220.reuse ;  /* 0x00000005acb27223 */ /* 0x180fe200000108dc */
[-CC-:B------:R-:W-:Y:S01]  /*8fc0*/  FFMA.FTZ R169, R173, R5.reuse, -R220.reuse ;  /* 0x00000005ada97223 */ /* 0x180fe200000108dc */
        /* <DEDUP_REMOVED lines=24> */
[-C--:B------:R-:W-:Y:S01]  /*9150*/  FFMA.FTZ R92, R92, R5.reuse, -R220 ;  /* 0x000000055c5c7223 */ /* 0x080fe200000108dc */
[----:B------:R-:W-:Y:S01]  /*9160*/  FMNMX.FTZ R149, R159, R10, !PT ;  /* 0x0000000a9f957209 */ /* 0x000fe20007810000 */
[----:B------:R-:W-:Y:S01]  /*9170*/  FMUL.FTZ R6, R6, R5 ;  /* 0x0000000506067220 */ /* 0x000fe20000410000 */
[----:B------:R-:W-:Y:S02]  /*9180*/  MUFU.EX2 R11, R11 ;  /* 0x0000000b000b7308 */ /* 0x000fe40000000800 */
[----:B------:R-:W-:-:S04]  /*9190*/  FMNMX.FTZ R10, R146, R149, !PT ;  /* 0x00000095920a7209 */ /* 0x000fc80007810000 */
[----:B------:R-:W-:Y:S02]  /*91a0*/  FMNMX.FTZ R149, R147, R10, !PT ;  /* 0x0000000a93957209 */ /* 0x000fe40007810000 */
[----:B------:R-:W0:Y:S02]  /*91b0*/  MUFU.EX2 R6, R6 ;  /* 0x0000000600067308 */ /* 0x000e240000000800 */
[----:B------:R-:W-:-:S04]  /*91c0*/  FMNMX.FTZ R10, R150, R149, !PT ;  /* 0x00000095960a7209 */ /* 0x000fc80007810000 */
[----:B------:R-:W-:Y:S02]  /*91d0*/  FMNMX.FTZ R149, R151, R10, !PT ;  /* 0x0000000a97957209 */ /* 0x000fe40007810000 */
[----:B------:R-:W1:Y:S02]  /*91e0*/  MUFU.EX2 R176, R176 ;  /* 0x000000b000b07308 */ /* 0x000e640000000800 */
[----:B------:R-:W-:-:S04]  /*91f0*/  FMNMX.FTZ R10, R138, R149, !PT ;  /* 0x000000958a0a7209 */ /* 0x000fc80007810000 */
[----:B------:R-:W-:Y:S02]  /*9200*/  FMNMX.FTZ R149, R139, R10, !PT ;  /* 0x0000000a8b957209 */ /* 0x000fe40007810000 */
[----:B------:R-:W-:Y:S01]  /*9210*/  MUFU.EX2 R178, R178 ;  /* 0x000000b200b27308 */ /* 0x000fe20000000800 */
[----:B0-----:R-:W-:Y:S01]  /*9220*/  FFMA.FTZ R9, R6, R9, R11 ;  /* 0x0000000906097223 */ /* 0x001fe2000001000b */
[----:B------:R-:W-:-:S04]  /*9230*/  FMNMX.FTZ R10, R142, R149, !PT ;  /* 0x000000958e0a7209 */ /* 0x000fc80007810000 */
[----:B------:R-:W-:Y:S02]  /*9240*/  FMNMX.FTZ R149, R143, R10, !PT ;  /* 0x0000000a8f957209 */ /* 0x000fe40007810000 */
[----:B------:R-:W-:Y:S01]  /*9250*/  MUFU.EX2 R169, R169 ;  /* 0x000000a900a97308 */ /* 0x000fe20000000800 */
[----:B-1----:R-:W-:Y:S01]  /*9260*/  FADD.FTZ R9, R176, R9 ;  /* 0x00000009b0097221 */ /* 0x002fe20000010000 */
[----:B------:R-:W-:Y:S02]  /*9270*/  FMNMX.FTZ R10, R130, R149, !PT ;  /* 0x00000095820a7209 */ /* 0x000fe40007810000 */
[----:B------:R-:W-:Y:S02]  /*9280*/  F2FP.BF16.F32.PACK_AB R176, R176, R11 ;  /* 0x0000000bb0b0723e */ /* 0x000fe400000010ff */
[----:B------:R-:W-:Y:S02]  /*9290*/  FMNMX.FTZ R149, R131, R10, !PT ;  /* 0x0000000a83957209 */ /* 0x000fe40007810000 */
[----:B------:R-:W-:Y:S02]  /*92a0*/  MUFU.EX2 R161, R161 ;  /* 0x000000a100a17308 */ /* 0x000fe40000000800 */
[----:B------:R-:W-:Y:S01]  /*92b0*/  FMNMX.FTZ R10, R134, R149, !PT ;  /* 0x00000095860a7209 */ /* 0x000fe20007810000 */
[----:B------:R-:W-:-:S03]  /*92c0*/  FFMA.FTZ R149, R129, R5, -R220 ;  /* 0x0000000581957223 */ /* 0x000fc600000108dc */
[----:B------:R-:W-:Y:S02]  /*92d0*/  FMNMX.FTZ R129, R135, R10, !PT ;  /* 0x0000000a87817209 */ /* 0x000fe40007810000 */
[----:B------:R-:W-:Y:S01]  /*92e0*/  MUFU.EX2 R15, R15 ;  /* 0x0000000f000f7308 */ /* 0x000fe20000000800 */
[----:B------:R-:W-:Y:S02]  /*92f0*/  WARPGROUP.DEPBAR.LE gsb0, 0x0 ;  /* 0x00008000000079c5 */ /* 0x000fe40000010000 */
[----:B------:R-:W-:Y:S01]  /*9300*/  WARPGROUP.ARRIVE ;  /* 0x00000000000079c5 */ /* 0x000fe20000000000 */
[----:B------:R-:W-:Y:S01]  /*9310*/  FMNMX.FTZ R10, R122, R129, !PT ;  /* 0x000000817a0a7209 */ /* 0x000fe20007810000 */
[-CC-:B------:R-:W-:Y:S01]  /*9320*/  FFMA.FTZ R180, R160, R5.reuse, -R220.reuse ;  /* 0x00000005a0b47223 */ /* 0x180fe200000108dc */
[--C-:B------:R-:W-:Y:S02]  /*9330*/  FFMA.FTZ R182, R164, R5, -R220.reuse ;  /* 0x00000005a4b67223 */ /* 0x100fe400000108dc */
[----:B------:R-:W-:Y:S01]  /*9340*/  MUFU.EX2 R21, R21 ;  /* 0x0000001500157308 */ /* 0x000fe20000000800 */
[----:B------:R-:W-:Y:S01]  /*9350*/  FMNMX.FTZ R129, R123, R10, !PT ;  /* 0x0000000a7b817209 */ /* 0x000fe20007810000 */
[----:B------:R-:W-:Y:S01]  /*9360*/  HGMMA.64x128x16.F32.BF16 R24, R184, gdesc[UR8].tnspB, R24, gsb0 ;  /* 0x41e00008b8187df0 */ /* 0x000fe20008001818 */
[----:B------:R-:W-:Y:S01]  /*9370*/  UIADD3 UR10, UR6, 0x180, URZ ;  /* 0x00000180060a7890 */ /* 0x000fe2000fffe03f */
[----:B------:R-:W-:Y:S01]  /*9380*/  UMOV UR11, 0x40000040 ;  /* 0x40000040000b7882 */ /* 0x000fe20000000000 */
[----:B------:R-:W-:Y:S01]  /*9390*/  FMNMX.FTZ R10, R126, R129, !PT ;  /* 0x000000817e0a7209 */ /* 0x000fe20007810000 */
[----:B------:R-:W-:-:S02]  /*93a0*/  FFMA.FTZ R129, R133, R5, -R220 ;  /* 0x0000000585817223 */ /* 0x000fc400000108dc */
        /* <DEDUP_REMOVED lines=25> */
[----:B------:R-:W-:-:S05]  /*9540*/  FMNMX.FTZ R10, R95, R10, !PT ;  /* 0x0000000a5f0a7209 */ /* 0x000fca0007810000 */
[----:B------:R-:W0:Y:S02]  /*9550*/  SHFL.BFLY PT, R133, R10, 0x2, 0x1f ;  /* 0x0c401f000a857f89 */ /* 0x000e2400000e0000 */
[----:B------:R-:W-:Y:S08]  /*9560*/  MUFU.EX2 R121, R121 ;  /* 0x0000007900797308 */ /* 0x000ff00000000800 */
[----:B------:R-:W-:Y:S08]  /*9570*/  MUFU.EX2 R125, R125 ;  /* 0x0000007d007d7308 */ /* 0x000ff00000000800 */
[----:B------:R-:W-:Y:S01]  /*9580*/  MUFU.EX2 R113, R113 ;  /* 0x0000007100717308 */ /* 0x000fe20000000800 */
[----:B0-----:R-:W-:-:S07]  /*9590*/  FMNMX.FTZ R133, R10, R133, !PT ;  /* 0x000000850a857209 */ /* 0x001fce0007810000 */
[----:B------:R-:W-:Y:S01]  /*95a0*/  MUFU.EX2 R117, R117 ;  /* 0x0000007500757308 */ /* 0x000fe20000000800 */
[----:B------:R-:W0:Y:S07]  /*95b0*/  SHFL.BFLY PT, R10, R133, 0x1, 0x1f ;  /* 0x0c201f00850a7f89 */ /* 0x000e2e00000e0000 */
[----:B------:R-:W-:Y:S08]  /*95c0*/  MUFU.EX2 R105, R105 ;  /* 0x0000006900697308 */ /* 0x000ff00000000800 */
[----:B------:R-:W-:Y:S08]  /*95d0*/  MUFU.EX2 R109, R109 ;  /* 0x0000006d006d7308 */ /* 0x000ff00000000800 */
[----:B------:R-:W-:Y:S01]  /*95e0*/  MUFU.EX2 R20, R20 ;  /* 0x0000001400147308 */ /* 0x000fe20000000800 */
[----:B0-----:R-:W-:-:S02]  /*95f0*/  FMNMX.FTZ R10, R133, R10, !PT ;  /* 0x0000000a850a7209 */ /* 0x001fc40007810000 */
[----:B------:R-:W-:-:S05]  /*9600*/  @!P1 LEA R133, R0, UR14, 0x3 ;  /* 0x0000000e00859c11 */ /* 0x000fca000f8e18ff */
[----:B------:R-:W-:Y:S01]  /*9610*/  MUFU.EX2 R97, R97 ;  /* 0x0000006100617308 */ /* 0x000fe20000000800 */
[----:B------:R-:W-:Y:S01]  /*9620*/  FADD.FTZ R100, -R10, R7 ;  /* 0x000000070a647221 */ /* 0x000fe20000010100 */
[----:B------:R-:W-:Y:S01]  /*9630*/  @!P1 VIADD R133, R133, 0x34840 ;  /* 0x0003484085859836 */ /* 0x000fe20000000000 */
[----:B------:R-:W-:Y:S02]  /*9640*/  WARPGROUP.DEPBAR.LE gsb0, 0x0 ;  /* 0x00008000000079c5 */ /* 0x000fe40000010000 */
[----:B------:R-:W-:Y:S01]  /*9650*/  WARPGROUP.ARRIVE ;  /* 0x00000000000079c5 */ /* 0x000fe20000000000 */
[-CC-:B------:R-:W-:Y:S01]  /*9660*/  FFMA.FTZ R184, R152, R5.reuse, -R220.reuse ;  /* 0x0000000598b87223 */ /* 0x180fe200000108dc */
[----:B------:R-:W-:Y:S01]  /*9670*/  FFMA.FTZ R186, R156, R5, -R220 ;  /* 0x000000059cba7223 */ /* 0x000fe200000108dc */
[----:B------:R-:W-:Y:S01]  /*9680*/  @!P1 PRMT R133, RZ, 0x654, R133 ;  /* 0x00000654ff859816 */ /* 0x000fe20000000085 */
[----:B------:R-:W-:Y:S02]  /*9690*/  MUFU.EX2 R96, R96 ;  /* 0x0000006000607308 */ /* 0x000fe40000000800 */
[----:B------:R-:W-:Y:S01]  /*96a0*/  HGMMA.64x128x16.F32.BF16 R24, R188, gdesc[UR8].tnspB, R24, gsb0 ;  /* 0x41e00008bc187df0 */ /* 0x000fe20008001818 */
[----:B------:R-:W-:Y:S01]  /*96b0*/  UIADD3 UR10, UR6, 0x200, URZ ;  /* 0x00000200060a7890 */ /* 0x000fe2000fffe03f */
[----:B------:R-:W-:-:S04]  /*96c0*/  UMOV UR11, 0x40000040 ;  /* 0x40000040000b7882 */ /* 0x000fc80000000000 */
[----:B------:R-:W-:Y:S08]  /*96d0*/  MUFU.EX2 R184, R184 ;  /* 0x000000b800b87308 */ /* 0x000ff00000000800 */
[----:B------:R-:W-:Y:S08]  /*96e0*/  MUFU.EX2 R186, R186 ;  /* 0x000000ba00ba7308 */ /* 0x000ff00000000800 */
[----:B------:R-:W-:Y:S08]  /*96f0*/  MUFU.EX2 R101, R101 ;  /* 0x0000006500657308 */ /* 0x000ff00000000800 */
[----:B------:R-:W-:Y:S08]  /*9700*/  MUFU.EX2 R88, R88 ;  /* 0x0000005800587308 */ /* 0x000ff00000000800 */
[----:B------:R-:W-:Y:S08]  /*9710*/  MUFU.EX2 R89, R89 ;  /* 0x0000005900597308 */ /* 0x000ff00000000800 */
[----:B------:R-:W-:Y:S01]  /*9720*/  MUFU.EX2 R92, R92 ;  /* 0x0000005c005c7308 */ /* 0x000fe20000000800 */
[----:B------:R-:W-:-:S02]  /*9730*/  WARPGROUP.DEPBAR.LE gsb0, 0x0 ;  /* 0x00008000000079c5 */ /* 0x000fc40000010000 */
[----:B------:R-:W-:Y:S01]  /*9740*/  WARPGROUP.ARRIVE ;  /* 0x00000000000079c5 */ /* 0x000fe20000000000 */
[-CC-:B------:R-:W-:Y:S01]  /*9750*/  FFMA.FTZ R188, R144, R5.reuse, -R220.reuse ;  /* 0x0000000590bc7223 */ /* 0x180fe200000108dc */
[----:B------:R-:W-:-:S04]  /*9760*/  FFMA.FTZ R190, R148, R5, -R220 ;  /* 0x0000000594be7223 */ /* 0x000fc800000108dc */
[----:B------:R-:W-:Y:S01]  /*9770*/  HGMMA.64x128x16.F32.BF16 R24, R192, gdesc[UR8].tnspB, R24, gsb0 ;  /* 0x41e00008c0187df0 */ /* 0x000fe20008001818 */
[----:B------:R-:W-:Y:S01]  /*9780*/  UIADD3 UR10, UR6, 0x280, URZ ;  /* 0x00000280060a7890 */ /* 0x000fe2000fffe03f */
[----:B------:R-:W-:Y:S01]  /*9790*/  MUFU.EX2 R188, R188 ;  /* 0x000000bc00bc7308 */ /* 0x000fe20000000800 */
[----:B------:R-:W-:-:S07]  /*97a0*/  UMOV UR11, 0x40000040 ;  /* 0x40000040000b7882 */ /* 0x000fce0000000000 */
[----:B------:R-:W-:Y:S01]  /*97b0*/  MUFU.EX2 R190, R190 ;  /* 0x000000be00be7308 */ /* 0x000fe20000000800 */
[----:B------:R-:W-:Y:S02]  /*97c0*/  WARPGROUP.DEPBAR.LE gsb0, 0x0 ;  /* 0x00008000000079c5 */ /* 0x000fe40000010000 */
        /* <DEDUP_REMOVED lines=33> */
[----:B------:R-:W-:Y:S01]  /*99e0*/  UMOV UR11, 0x40000040 ;  /* 0x40000040000b7882 */ /* 0x000fe20000000000 */
[----:B------:R-:W-:-:S06]  /*99f0*/  UIADD3 UR6, UR6, 0x500, URZ ;  /* 0x0000050006067890 */ /* 0x000fcc000fffe03f */
[----:B------:R-:W-:Y:S01]  /*9a00*/  MUFU.EX2 R206, R206 ;  /* 0x000000ce00ce7308 */ /* 0x000fe20000000800 */
[----:B------:R-:W-:Y:S02]  /*9a10*/  WARPGROUP.DEPBAR.LE gsb0, 0x0 ;  /* 0x00008000000079c5 */ /* 0x000fe40000010000 */
[----:B------:R-:W-:Y:S01]  /*9a20*/  WARPGROUP.ARRIVE ;  /* 0x00000000000079c5 */ /* 0x000fe20000000000 */
[-CC-:B------:R-:W-:Y:S01]  /*9a30*/  FFMA.FTZ R208, R104, R5.reuse, -R220.reuse ;  /* 0x0000000568d07223 */ /* 0x180fe200000108dc */
[-C--:B------:R-:W-:Y:S01]  /*9a40*/  FMUL.FTZ R104, R10, R5.reuse ;  /* 0x000000050a687220 */ /* 0x080fe20000410000 */
[-CC-:B------:R-:W-:Y:S01]  /*9a50*/  FFMA.FTZ R210, R108, R5.reuse, -R220.reuse ;  /* 0x000000056cd27223 */ /* 0x180fe200000108dc */
[-C--:B------:R-:W-:Y:S01]  /*9a60*/  FFMA.FTZ R220, R93, R5.reuse, -R220 ;  /* 0x000000055ddc7223 */ /* 0x080fe200000108dc */
[-C--:B------:R-:W-:Y:S01]  /*9a70*/  FMUL.FTZ R93, R100, R5.reuse ;  /* 0x00000005645d7220 */ /* 0x080fe20000410000 */
[----:B------:R-:W-:Y:S01]  /*9a80*/  HGMMA.64x128x16.F32.BF16 R24, R212, gdesc[UR8].tnspB, R24, gsb0 ;  /* 0x41e00008d4187df0 */ /* 0x000fe20008001818 */
[-CC-:B------:R-:W-:Y:S01]  /*9a90*/  FFMA.FTZ R100, R170, R5.reuse, -R104.reuse ;  /* 0x00000005aa647223 */ /* 0x180fe20000010868 */
[-CC-:B------:R-:W-:Y:S01]  /*9aa0*/  FFMA.FTZ R177, R171, R5.reuse, -R104.reuse ;  /* 0x00000005abb17223 */ /* 0x180fe20000010868 */
[-CC-:B------:R-:W-:Y:S01]  /*9ab0*/  FFMA.FTZ R179, R174, R5.reuse, -R104.reuse ;  /* 0x00000005aeb37223 */ /* 0x180fe20000010868 */
[-CC-:B------:R-:W-:Y:S01]  /*9ac0*/  FFMA.FTZ R197, R130, R5.reuse, -R104.reuse ;  /* 0x0000000582c57223 */ /* 0x180fe20000010868 */
[----:B------:R-:W-:Y:S01]  /*9ad0*/  MUFU.EX2 R93, R93 ;  /* 0x0000005d005d7308 */ /* 0x000fe20000000800 */
[-CC-:B------:R-:W-:Y:S01]  /*9ae0*/  FFMA.FTZ R130, R131, R5.reuse, -R104.reuse ;  /* 0x0000000583827223 */ /* 0x180fe20000010868 */
[-CC-:B------:R-:W-:Y:S01]  /*9af0*/  FFMA.FTZ R108, R175, R5.reuse, -R104.reuse ;  /* 0x00000005af6c7223 */ /* 0x180fe20000010868 */
[----:B------:R-:W-:Y:S01]  /*9b00*/  IADD3 R131, -R22, 0xb, RZ ;  /* 0x0000000b16837810 */ /* 0x000fe20007ffe1ff */
[-CC-:B------:R-:W-:Y:S01]  /*9b10*/  FFMA.FTZ R181, R162, R5.reuse, -R104.reuse ;  /* 0x00000005a2b57223 */ /* 0x180fe20000010868 */
[-CC-:B------:R-:W-:Y:S01]  /*9b20*/  FFMA.FTZ R112, R163, R5.reuse, -R104.reuse ;  /* 0x00000005a3707223 */ /* 0x180fe20000010868 */
[-CC-:B------:R-:W-:Y:S01]  /*9b30*/  FFMA.FTZ R201, R122, R5.reuse, -R104.reuse ;  /* 0x000000057ac97223 */ /* 0x180fe20000010868 */
[-CC-:B------:R-:W-:Y:S01]  /*9b40*/  FFMA.FTZ R183, R166, R5.reuse, -R104.reuse ;  /* 0x00000005a6b77223 */ /* 0x180fe20000010868 */
[----:B------:R-:W0:Y:S01]  /*9b50*/  MUFU.EX2 R100, R100 ;  /* 0x0000006400647308 */ /* 0x000e220000000800 */
[-CC-:B------:R-:W-:Y:S01]  /*9b60*/  FFMA.FTZ R116, R167, R5.reuse, -R104.reuse ;  /* 0x00000005a7747223 */ /* 0x180fe20000010868 */
[-CC-:B------:R-:W-:Y:S01]  /*9b70*/  FFMA.FTZ R185, R154, R5.reuse, -R104.reuse ;  /* 0x000000059ab97223 */ /* 0x180fe20000010868 */
[-CC-:B------:R-:W-:Y:S01]  /*9b80*/  FFMA.FTZ R120, R155, R5.reuse, -R104.reuse ;  /* 0x000000059b787223 */ /* 0x180fe20000010868 */
[-CC-:B------:R-:W-:Y:S01]  /*9b90*/  FFMA.FTZ R187, R158, R5.reuse, -R104.reuse ;  /* 0x000000059ebb7223 */ /* 0x180fe20000010868 */
[-CC-:B------:R-:W-:Y:S01]  /*9ba0*/  FFMA.FTZ R124, R159, R5.reuse, -R104.reuse ;  /* 0x000000059f7c7223 */ /* 0x180fe20000010868 */
[-CC-:B------:R-:W-:Y:S01]  /*9bb0*/  FFMA.FTZ R205, R114, R5.reuse, -R104.reuse ;  /* 0x0000000572cd7223 */ /* 0x180fe20000010868 */
[-CC-:B------:R-:W-:Y:S01]  /*9bc0*/  FFMA.FTZ R189, R146, R5.reuse, -R104.reuse ;  /* 0x0000000592bd7223 */ /* 0x180fe20000010868 */
[----:B------:R-:W1:Y:S01]  /*9bd0*/  MUFU.EX2 R177, R177 ;  /* 0x000000b100b17308 */ /* 0x000e620000000800 */
[-CC-:B------:R-:W-:Y:S01]  /*9be0*/  FFMA.FTZ R128, R147, R5.reuse, -R104.reuse ;  /* 0x0000000593807223 */ /* 0x180fe20000010868 */
[-CC-:B------:R-:W-:Y:S01]  /*9bf0*/  FFMA.FTZ R207, R118, R5.reuse, -R104.reuse ;  /* 0x0000000576cf7223 */ /* 0x180fe20000010868 */
[-CC-:B------:R-:W-:Y:S01]  /*9c00*/  FFMA.FTZ R191, R150, R5.reuse, -R104.reuse ;  /* 0x0000000596bf7223 */ /* 0x180fe20000010868 */
[-CC-:B------:R-:W-:Y:S01]  /*9c10*/  FFMA.FTZ R209, R106, R5.reuse, -R104.reuse ;  /* 0x000000056ad17223 */ /* 0x180fe20000010868 */
[-CC-:B------:R-:W-:Y:S01]  /*9c20*/  FFMA.FTZ R132, R151, R5.reuse, -R104.reuse ;  /* 0x0000000597847223 */ /* 0x180fe20000010868 */
[-CC-:B------:R-:W-:Y:S01]  /*9c30*/  FFMA.FTZ R193, R138, R5.reuse, -R104.reuse ;  /* 0x000000058ac17223 */ /* 0x180fe20000010868 */
[-C--:B------:R-:W-:Y:S01]  /*9c40*/  FFMA.FTZ R136, R139, R5.reuse, -R104 ;  /* 0x000000058b887223 */ /* 0x080fe20000010868 */
[----:B------:R-:W-:Y:S01]  /*9c50*/  MUFU.EX2 R179, R179 ;  /* 0x000000b300b37308 */ /* 0x000fe20000000800 */
[----:B0-----:R-:W-:Y:S01]  /*9c60*/  FFMA.FTZ R8, R93, R8, R100 ;  /* 0x000000085d087223 */ /* 0x001fe20000010064 */
[-CC-:B------:R-:W-:Y:S01]  /*9c70*/  FFMA.FTZ R195, R142, R5.reuse, -R104.reuse ;  /* 0x000000058ec37223 */ /* 0x180fe20000010868 */
[-CC-:B------:R-:W-:Y:S01]  /*9c80*/  FFMA.FTZ R115, R115, R5.reuse, -R104.reuse ;  /* 0x0000000573737223 */ /* 0x180fe20000010868 */
[-CC-:B------:R-:W-:Y:S01]  /*9c90*/  FFMA.FTZ R138, R143, R5.reuse, -R104.reuse ;  /* 0x000000058f8a7223 */ /* 0x180fe20000010868 */
[-CC-:B------:R-:W-:Y:S01]  /*9ca0*/  FFMA.FTZ R199, R134, R5.reuse, -R104.reuse ;  /* 0x0000000586c77223 */ /* 0x180fe20000010868 */
[-CC-:B------:R-:W-:Y:S01]  /*9cb0*/  FFMA.FTZ R134, R135, R5.reuse, -R104.reuse ;  /* 0x0000000587867223 */ /* 0x180fe20000010868 */
[-CC-:B------:R-:W-:Y:S01]  /*9cc0*/  FFMA.FTZ R203, R126, R5.reuse, -R104.reuse ;  /* 0x000000057ecb7223 */ /* 0x180fe20000010868 */
[----:B------:R-:W-:Y:S01]  /*9cd0*/  MUFU.EX2 R108, R108 ;  /* 0x0000006c006c7308 */ /* 0x000fe20000000800 */
[-CC-:B------:R-:W-:Y:S01]  /*9ce0*/  FFMA.FTZ R119, R119, R5.reuse, -R104.reuse ;  /* 0x0000000577777223 */ /* 0x180fe20000010868 */
        /* <DEDUP_REMOVED lines=9> */
[----:B------:R-:W-:-:S05]  /*9d80*/  FFMA.FTZ R95, R95, R5, -R104 ;  /* 0x000000055f5f7223 */ /* 0x000fca0000010868 */
[----:B------:R-:W-:Y:S08]  /*9d90*/  MUFU.EX2 R112, R112 ;  /* 0x0000007000707308 */ /* 0x000ff00000000800 */
        /* <DEDUP_REMOVED lines=13> */
[----:B------:R-:W-:Y:S02]  /*9e70*/  F2FP.BF16.F32.PACK_AB R212, R97, R20 ;  /* 0x0000001461d4723e */ /* 0x000fe400000010ff */
[----:B------:R-:W-:Y:S02]  /*9e80*/  F2FP.BF16.F32.PACK_AB R214, R101, R96 ;  /* 0x0000006065d6723e */ /* 0x000fe400000010ff */
[----:B------:R-:W-:Y:S01]  /*9e90*/  MUFU.EX2 R136, R136 ;  /* 0x0000008800887308 */ /* 0x000fe20000000800 */
[----:B------:R-:W-:Y:S01]  /*9ea0*/  HGMMA.64x128x16.F32.BF16 R24, R216, gdesc[UR4].tnspB, R24, gsb0 ;  /* 0x41e00004d8187df0 */ /* 0x000fe20008001818 */
[----:B------:R-:W-:Y:S01]  /*9eb0*/  R2UR UR6, R14 ;  /* 0x000000000e0672ca */ /* 0x000fe200000e0000 */
[----:B-1----:R-:W-:Y:S01]  /*9ec0*/  FADD.FTZ R14, R177, R8 ;  /* 0x00000008b10e7221 */ /* 0x002fe20000010000 */
[----:B------:R-:W-:Y:S01]  /*9ed0*/  FFMA.FTZ R8, R123, R5, -R104 ;  /* 0x000000057b087223 */ /* 0x000fe20000010868 */
[----:B------:R-:W-:-:S02]  /*9ee0*/  F2FP.BF16.F32.PACK_AB R177, R177, R100 ;  /* 0x00000064b1b1723e */ /* 0x000fc400000010ff */
[----:B------:R-:W-:Y:S01]  /*9ef0*/  R2UR UR7, R17 ;  /* 0x00000000110772ca */ /* 0x000fe200000e0000 */
[----:B------:R-:W-:Y:S08]  /*9f00*/  MUFU.EX2 R195, R195 ;  /* 0x000000c300c37308 */ /* 0x000ff00000000800 */
[----:B------:R-:W-:Y:S04]  /*9f10*/  MUFU.EX2 R138, R138 ;  /* 0x0000008a008a7308 */ /* 0x000fe80000000800 */
[----:B------:R-:W-:Y:S01]  /*9f20*/  UISETP.GT.AND UP0, UPT, UR6, UR7, UPT ;  /* 0x000000070600728c */ /* 0x000fe2000bf04270 */
[----:B------:R-:W-:Y:S01]  /*9f30*/  R2UR UR7, R12 ;  /* 0x000000000c0772ca */ /* 0x000fe200000e0000 */
[----:B------:R-:W-:-:S02]  /*9f40*/  UIADD3 UR6, UR6, -0x1, URZ ;  /* 0xffffffff06067890 */ /* 0x000fc4000fffe03f */
[----:B------:R-:W-:Y:S02]  /*9f50*/  MUFU.EX2 R197, R197 ;  /* 0x000000c500c57308 */ /* 0x000fe40000000800 */
[----:B------:R-:W-:-:S06]  /*9f60*/  PLOP3.LUT P2, PT, PT, PT, UP0, 0x80, 0x0 ;  /* 0x000000000000781c */ /* 0x000fcc0003f4f008 */
        /* <DEDUP_REMOVED lines=13> */
[----:B------:R-:W0:Y:S01]  /*a040*/  MUFU.EX2 R111, R111 ;  /* 0x0000006f006f7308 */ /* 0x000e220000000800 */
[----:B------:R-:W-:-:S02]  /*a050*/  WARPGROUP.DEPBAR.LE gsb0, 0x0 ;  /* 0x00008000000079c5 */ /* 0x000fc40000010000 */
[----:B------:R1:W-:Y:S06]  /*a060*/  BAR.ARV R131, 0x100 ;  /* 0x000400830000751d */ /* 0x0003ec0000002000 */
[----:B------:R2:W-:Y:S01]  /*a070*/  @!P1 SYNCS.ARRIVE.TRANS64.RED.A1T0 RZ, [R133+URZ], RZ ;  /* 0x000000ff85ff99a7 */ /* 0x0005e2000810043f */
[----:B------:R-:W-:Y:S01]  /*a080*/  MUFU.EX2 R99, R99 ;  /* 0x0000006300637308 */ /* 0x000fe20000000800 */
[----:B0-----:R-:W-:Y:S01]  /*a090*/  F2FP.BF16.F32.PACK_AB R211, R111, R110 ;  /* 0x0000006e6fd3723e */ /* 0x001fe200000010ff */
[----:B------:R-:W-:Y:S01]  /*a0a0*/  FMUL.FTZ R24, R24, R6 ;  /* 0x0000000618187220 */ /* 0x000fe20000410000 */
[----:B------:R-:W-:Y:S01]  /*a0b0*/  F2FP.BF16.F32.PACK_AB R216, R89, R88 ;  /* 0x0000005859d8723e */ /* 0x000fe200000010ff */
[-C--:B------:R-:W-:Y:S01]  /*a0c0*/  FMUL.FTZ R25, R25, R6.reuse ;  /* 0x0000000619197220 */ /* 0x080fe20000410000 */
[-C--:B------:R-:W-:Y:S01]  /*a0d0*/  FMUL.FTZ R28, R28, R6.reuse ;  /* 0x000000061c1c7220 */ /* 0x080fe20000410000 */
[-C--:B------:R-:W-:Y:S01]  /*a0e0*/  FMUL.FTZ R29, R29, R6.reuse ;  /* 0x000000061d1d7220 */ /* 0x080fe20000410000 */
[----:B--2---:R-:W-:Y:S01]  /*a0f0*/  IMAD.U32 R133, RZ, RZ, UR61 ;  /* 0x0000003dff857e24 */ /* 0x004fe2000f8e00ff */
[----:B------:R-:W-:Y:S01]  /*a100*/  MUFU.EX2 R103, R103 ;  /* 0x0000006700677308 */ /* 0x000fe20000000800 */
[----:B------:R-:W-:Y:S01]  /*a110*/  R2UR UR61, R0 ;  /* 0x00000000003d72ca */ /* 0x000fe200000e0000 */
[-C--:B------:R-:W-:Y:S01]  /*a120*/  FMUL.FTZ R32, R32, R6.reuse ;  /* 0x0000000620207220 */ /* 0x080fe20000410000 */
[-C--:B------:R-:W-:Y:S01]  /*a130*/  FMUL.FTZ R33, R33, R6.reuse ;  /* 0x0000000621217220 */ /* 0x080fe20000410000 */
[----:B------:R-:W-:Y:S01]  /*a140*/  @!P1 LEA R122, R133, UR14, 0x3 ;  /* 0x0000000e857a9c11 */ /* 0x000fe2000f8e18ff */
[-C--:B------:R-:W-:Y:S01]  /*a150*/  FMUL.FTZ R36, R36, R6.reuse ;  /* 0x0000000624247220 */ /* 0x080fe20000410000 */
[-C--:B------:R-:W-:Y:S01]  /*a160*/  FMUL.FTZ R37, R37, R6.reuse ;  /* 0x0000000625257220 */ /* 0x080fe20000410000 */
[----:B------:R-:W-:Y:S01]  /*a170*/  FMUL.FTZ R40, R40, R6 ;  /* 0x0000000628287220 */ /* 0x000fe20000410000 */
[----:B------:R-:W-:Y:S01]  /*a180*/  MUFU.EX2 R90, R90 ;  /* 0x0000005a005a7308 */ /* 0x000fe20000000800 */
[----:B-1----:R-:W-:-:S02]  /*a190*/  @!P1 VIADD R131, R122, 0x34860 ;  /* 0x000348607a839836 */ /* 0x002fc40000000000 */
[----:B------:R-:W-:Y:S01]  /*a1a0*/  FADD.FTZ R122, R178, R9 ;  /* 0x00000009b27a7221 */ /* 0x000fe20000010000 */
[----:B------:R-:W-:Y:S01]  /*a1b0*/  FADD.FTZ R9, R179, R14 ;  /* 0x0000000eb3097221 */ /* 0x000fe20000010000 */
[C---:B------:R-:W-:Y:S01]  /*a1c0*/  F2FP.BF16.F32.PACK_AB R179, R108.reuse, R179 ;  /* 0x000000b36cb3723e */ /* 0x040fe200000010ff */
[----:B------:R-:W-:Y:S01]  /*a1d0*/  FMUL.FTZ R41, R41, R6 ;  /* 0x0000000629297220 */ /* 0x000fe20000410000 */
[----:B------:R-:W-:Y:S01]  /*a1e0*/  FADD.FTZ R123, R169, R122 ;  /* 0x0000007aa97b7221 */ /* 0x000fe20000010000 */
[----:B------:R-:W-:Y:S01]  /*a1f0*/  FADD.FTZ R14, R108, R9 ;  /* 0x000000096c0e7221 */ /* 0x000fe20000010000 */
[----:B------:R-:W-:Y:S01]  /*a200*/  MUFU.EX2 R91, R91 ;  /* 0x0000005b005b7308 */ /* 0x000fe20000000800 */
[----:B------:R-:W-:Y:S01]  /*a210*/  @!P1 PRMT R131, RZ, 0x654, R131 ;  /* 0x00000654ff839816 */ /* 0x000fe20000000083 */
[----:B------:R-:W-:Y:S01]  /*a220*/  FADD.FTZ R122, R180, R123 ;  /* 0x0000007bb47a7221 */ /* 0x000fe20000010000 */
[----:B------:R-:W-:Y:S01]  /*a230*/  FADD.FTZ R9, R181, R14 ;  /* 0x0000000eb5097221 */ /* 0x000fe20000010000 */
[----:B------:R-:W-:Y:S01]  /*a240*/  FFMA.FTZ R14, R127, R5, -R104 ;  /* 0x000000057f0e7223 */ /* 0x000fe20000010868 */
[C---:B------:R-:W-:Y:S01]  /*a250*/  F2FP.BF16.F32.PACK_AB R181, R112.reuse, R181 ;  /* 0x000000b570b5723e */ /* 0x040fe200000010ff */
[----:B------:R-:W-:Y:S01]  /*a260*/  FADD.FTZ R123, R161, R122 ;  /* 0x0000007aa17b7221 */ /* 0x000fe20000010000 */
[----:B------:R-:W-:Y:S01]  /*a270*/  FADD.FTZ R122, R112, R9 ;  /* 0x00000009707a7221 */ /* 0x000fe20000010000 */
[----:B------:R-:W-:Y:S01]  /*a280*/  MUFU.EX2 R94, R94 ;  /* 0x0000005e005e7308 */ /* 0x000fe20000000800 */
[----:B------:R0:W-:Y:S01]  /*a290*/  @!P1 SYNCS.ARRIVE.TRANS64.RED.A1T0 RZ, [R131+URZ], RZ ;  /* 0x000000ff83ff99a7 */ /* 0x0001e2000810043f */
[----:B------:R-:W-:Y:S01]  /*a2a0*/  FADD.FTZ R114, R182, R123 ;  /* 0x0000007bb6727221 */ /* 0x000fe20000010000 */
[----:B------:R-:W-:Y:S01]  /*a2b0*/  FADD.FTZ R9, R183, R122 ;  /* 0x0000007ab7097221 */ /* 0x000fe20000010000 */
[C---:B------:R-:W-:Y:S01]  /*a2c0*/  F2FP.BF16.F32.PACK_AB R182, R15.reuse, R182 ;  /* 0x000000b60fb6723e */ /* 0x040fe200000010ff */
[----:B------:R-:W-:Y:S01]  /*a2d0*/  FMUL.FTZ R44, R44, R6 ;  /* 0x000000062c2c7220 */ /* 0x000fe20000410000 */
[----:B------:R-:W-:Y:S01]  /*a2e0*/  FADD.FTZ R123, R15, R114 ;  /* 0x000000720f7b7221 */ /* 0x000fe20000010000 */
[----:B------:R-:W-:Y:S01]  /*a2f0*/  FADD.FTZ R114, R116, R9 ;  /* 0x0000000974727221 */ /* 0x000fe20000010000 */
[----:B------:R-:W-:Y:S01]  /*a300*/  MUFU.EX2 R14, R14 ;  /* 0x0000000e000e7308 */ /* 0x000fe20000000800 */
[----:B------:R-:W-:Y:S01]  /*a310*/  F2FP.BF16.F32.PACK_AB R178, R169, R178 ;  /* 0x000000b2a9b2723e */ /* 0x000fe200000010ff */
[----:B------:R-:W-:Y:S01]  /*a320*/  FADD.FTZ R118, R184, R123 ;  /* 0x0000007bb8767221 */ /* 0x000fe20000010000 */
[----:B------:R-:W-:Y:S01]  /*a330*/  FADD.FTZ R9, R185, R114 ;  /* 0x00000072b9097221 */ /* 0x000fe20000010000 */
[----:B------:R-:W-:Y:S01]  /*a340*/  F2FP.BF16.F32.PACK_AB R180, R161, R180 ;  /* 0x000000b4a1b4723e */ /* 0x000fe200000010ff */
[----:B------:R-:W-:Y:S01]  /*a350*/  FMUL.FTZ R45, R45, R6 ;  /* 0x000000062d2d7220 */ /* 0x000fe20000410000 */
[----:B------:R-:W-:Y:S01]  /*a360*/  FADD.FTZ R123, R21, R118 ;  /* 0x00000076157b7221 */ /* 0x000fe20000010000 */
[----:B------:R-:W-:Y:S01]  /*a370*/  FADD.FTZ R106, R120, R9 ;  /* 0x00000009786a7221 */ /* 0x000fe20000010000 */
[-C--:B------:R-:W-:Y:S01]  /*a380*/  FFMA.FTZ R9, R98, R5.reuse, -R104 ;  /* 0x0000000562097223 */ /* 0x080fe20000010868 */
[----:B------:R-:W1:Y:S01]  /*a390*/  MUFU.EX2 R7, R220 ;  /* 0x000000dc00077308 */ /* 0x000e620000000800 */
[----:B------:R-:W-:Y:S01]  /*a3a0*/  FADD.FTZ R114, R186, R123 ;  /* 0x0000007bba727221 */ /* 0x000fe20000010000 */
[----:B------:R-:W-:Y:S01]  /*a3b0*/  FADD.FTZ R123, R187, R106 ;  /* 0x0000006abb7b7221 */ /* 0x000fe20000010000 */
[----:B------:R-:W-:Y:S01]  /*a3c0*/  FFMA.FTZ R106, R102, R5, -R104 ;  /* 0x00000005666a7223 */ /* 0x000fe20000010868 */
[C---:B------:R-:W-:Y:S01]  /*a3d0*/  F2FP.BF16.F32.PACK_AB R186, R13.reuse, R186 ;  /* 0x000000ba0dba723e */ /* 0x040fe200000010ff */
[----:B------:R-:W-:Y:S01]  /*a3e0*/  FADD.FTZ R127, R13, R114 ;  /* 0x000000720d7f7221 */ /* 0x000fe20000010000 */
[----:B------:R-:W-:Y:S01]  /*a3f0*/  FADD.FTZ R114, R124, R123 ;  /* 0x0000007b7c727221 */ /* 0x000fe20000010000 */
[----:B------:R-:W-:Y:S01]  /*a400*/  F2FP.BF16.F32.PACK_AB R183, R116, R183 ;  /* 0x000000b774b7723e */ /* 0x000fe200000010ff */
[----:B------:R2:W3:Y:S01]  /*a410*/  MUFU.EX2 R98, R115 ;  /* 0x0000007300627308 */ /* 0x0004e20000000800 */
[----:B------:R-:W-:Y:S01]  /*a420*/  FADD.FTZ R118, R188, R127 ;  /* 0x0000007fbc767221 */ /* 0x000fe20000010000 */
[----:B------:R-:W-:Y:S01]  /*a430*/  FADD.FTZ R123, R189, R114 ;  /* 0x00000072bd7b7221 */ /* 0x000fe20000010000 */
[----:B------:R-:W-:Y:S01]  /*a440*/  F2FP.BF16.F32.PACK_AB R184, R21, R184 ;  /* 0x000000b815b8723e */ /* 0x000fe200000010ff */
[----:B------:R-:W-:Y:S01]  /*a450*/  FMUL.FTZ R48, R48, R6 ;  /* 0x0000000630307220 */ /* 0x000fe20000410000 */
[----:B------:R-:W-:Y:S01]  /*a460*/  FADD.FTZ R127, R23, R118 ;  /* 0x00000076177f7221 */ /* 0x000fe20000010000 */
[----:B------:R-:W-:Y:S01]  /*a470*/  FADD.FTZ R102, R128, R123 ;  /* 0x0000007b80667221 */ /* 0x000fe20000010000 */
[----:B------:R-:W-:Y:S01]  /*a480*/  F2FP.BF16.F32.PACK_AB R185, R120, R185 ;  /* 0x000000b978b9723e */ /* 0x000fe200000010ff */
[----:B------:R4:W-:Y:S01]  /*a490*/  MUFU.EX2 R112, R9 ;  /* 0x0000000900707308 */ /* 0x0009e20000000800 */
[----:B------:R-:W-:Y:S01]  /*a4a0*/  FADD.FTZ R114, R190, R127 ;  /* 0x0000007fbe727221 */ /* 0x000fe20000010000 */
[----:B--2---:R-:W-:Y:S01]  /*a4b0*/  FADD.FTZ R115, R191, R102 ;  /* 0x00000066bf737221 */ /* 0x004fe20000010000 */
[----:B-1----:R-:W-:Y:S01]  /*a4c0*/  F2FP.BF16.F32.PACK_AB R218, R7, R92 ;  /* 0x0000005c07da723e */ /* 0x002fe200000010ff */
[----:B------:R-:W-:Y:S01]  /*a4d0*/  FMUL.FTZ R49, R49, R6 ;  /* 0x0000000631317220 */ /* 0x000fe20000410000 */
[----:B------:R-:W-:Y:S01]  /*a4e0*/  FADD.FTZ R123, R145, R114 ;  /* 0x00000072917b7221 */ /* 0x000fe20000010000 */
[----:B------:R-:W-:Y:S01]  /*a4f0*/  FADD.FTZ R114, R132, R115 ;  /* 0x0000007384727221 */ /* 0x000fe20000010000 */
[----:B------:R-:W-:Y:S01]  /*a500*/  F2FP.BF16.F32.PACK_AB R187, R124, R187 ;  /* 0x000000bb7cbb723e */ /* 0x000fe200000010ff */
[----:B------:R-:W1:Y:S01]  /*a510*/  MUFU.EX2 R102, R119 ;  /* 0x0000007700667308 */ /* 0x000e620000000800 */
[----:B------:R-:W-:Y:S01]  /*a520*/  FADD.FTZ R104, R192, R123 ;  /* 0x0000007bc0687221 */ /* 0x000fe20000010000 */
[----:B------:R-:W-:Y:S01]  /*a530*/  FADD.FTZ R11, R193, R114 ;  /* 0x00000072c10b7221 */ /* 0x000fe20000010000 */
[----:B------:R-:W-:Y:S01]  /*a540*/  F2FP.BF16.F32.PACK_AB R188, R23, R188 ;  /* 0x000000bc17bc723e */ /* 0x000fe200000010ff */
[----:B------:R-:W-:Y:S01]  /*a550*/  FMUL.FTZ R52, R52, R6 ;  /* 0x0000000634347220 */ /* 0x000fe20000410000 */
[----:B------:R-:W-:Y:S01]  /*a560*/  FADD.FTZ R115, R137, R104 ;  /* 0x0000006889737221 */ /* 0x000fe20000010000 */
[----:B------:R-:W-:Y:S01]  /*a570*/  FADD.FTZ R104, R136, R11 ;  /* 0x0000000b88687221 */ /* 0x000fe20000010000 */
[----:B------:R-:W-:Y:S01]  /*a580*/  F2FP.BF16.F32.PACK_AB R189, R128, R189 ;  /* 0x000000bd80bd723e */ /* 0x000fe200000010ff */
[----:B------:R-:W-:Y:S01]  /*a590*/  MUFU.EX2 R95, R95 ;  /* 0x0000005f005f7308 */ /* 0x000fe20000000800 */
[----:B------:R-:W-:Y:S01]  /*a5a0*/  FADD.FTZ R114, R194, R115 ;  /* 0x00000073c2727221 */ /* 0x000fe20000010000 */
[----:B------:R-:W-:Y:S01]  /*a5b0*/  FADD.FTZ R11, R195, R104 ;  /* 0x00000068c30b7221 */ /* 0x000fe20000010000 */
[----:B------:R-:W-:Y:S01]  /*a5c0*/  F2FP.BF16.F32.PACK_AB R190, R145, R190 ;  /* 0x000000be91be723e */ /* 0x000fe200000010ff */
[----:B------:R-:W-:Y:S01]  /*a5d0*/  FMUL.FTZ R53, R53, R6 ;  /* 0x0000000635357220 */ /* 0x000fe20000410000 */
[----:B------:R-:W-:Y:S01]  /*a5e0*/  FADD.FTZ R115, R141, R114 ;  /* 0x000000728d737221 */ /* 0x000fe20000010000 */
[----:B------:R-:W-:Y:S01]  /*a5f0*/  FADD.FTZ R104, R138, R11 ;  /* 0x0000000b8a687221 */ /* 0x000fe20000010000 */
[----:B------:R-:W-:Y:S01]  /*a600*/  F2FP.BF16.F32.PACK_AB R191, R132, R191 ;  /* 0x000000bf84bf723e */ /* 0x000fe200000010ff */
[----:B------:R2:W5:Y:S01]  /*a610*/  MUFU.EX2 R114, R106 ;  /* 0x0000006a00727308 */ /* 0x0005620000000800 */
[----:B------:R-:W-:Y:S01]  /*a620*/  FADD.FTZ R108, R196, R115 ;  /* 0x00000073c46c7221 */ /* 0x000fe20000010000 */
[----:B------:R-:W-:Y:S01]  /*a630*/  FADD.FTZ R11, R197, R104 ;  /* 0x00000068c50b7221 */ /* 0x000fe20000010000 */
[----:B------:R-:W-:Y:S01]  /*a640*/  F2FP.BF16.F32.PACK_AB R192, R137, R192 ;  /* 0x000000c089c0723e */ /* 0x000fe200000010ff */
[-C--:B------:R-:W-:Y:S01]  /*a650*/  FMUL.FTZ R56, R56, R6.reuse ;  /* 0x0000000638387220 */ /* 0x080fe20000410000 */
[----:B------:R-:W-:Y:S01]  /*a660*/  FADD.FTZ R15, R149, R108 ;  /* 0x0000006c950f7221 */ /* 0x000fe20000010000 */
[----:B------:R-:W-:Y:S01]  /*a670*/  FADD.FTZ R104, R130, R11 ;  /* 0x0000000b82687221 */ /* 0x000fe20000010000 */
[----:B------:R-:W-:Y:S01]  /*a680*/  F2FP.BF16.F32.PACK_AB R193, R136, R193 ;  /* 0x000000c188c1723e */ /* 0x000fe200000010ff */
[----:B------:R-:W-:Y:S01]  /*a690*/  FMUL.FTZ R57, R57, R6 ;  /* 0x0000000639397220 */ /* 0x000fe20000410000 */
[----:B------:R-:W-:Y:S01]  /*a6a0*/  FADD.FTZ R108, R198, R15 ;  /* 0x0000000fc66c7221 */ /* 0x000fe20000010000 */
[----:B------:R-:W-:Y:S01]  /*a6b0*/  FADD.FTZ R11, R199, R104 ;  /* 0x00000068c70b7221 */ /* 0x000fe20000010000 */
[----:B------:R-:W-:Y:S01]  /*a6c0*/  F2FP.BF16.F32.PACK_AB R194, R141, R194 ;  /* 0x000000c28dc2723e */ /* 0x000fe200000010ff */
[-C--:B------:R-:W-:Y:S01]  /*a6d0*/  FMUL.FTZ R60, R60, R6.reuse ;  /* 0x000000063c3c7220 */ /* 0x080fe20000410000 */
        /* <DEDUP_REMOVED lines=18> */
[----:B------:R-:W-:Y:S01]  /*a800*/  IMAD.U32 R14, RZ, RZ, UR6 ;  /* 0x00000006ff0e7e24 */ /* 0x000fe2000f8e00ff */
[----:B------:R-:W-:Y:S01]  /*a810*/  F2FP.BF16.F32.PACK_AB R197, R130, R197 ;  /* 0x000000c582c5723e */ /* 0x000fe200000010ff */
[----:B------:R-:W-:Y:S01]  /*a820*/  FADD.FTZ R108, R204, R13 ;  /* 0x0000000dcc6c7221 */ /* 0x000fe20000010000 */
[----:B----4-:R-:W-:Y:S01]  /*a830*/  FADD.FTZ R9, R205, R104 ;  /* 0x00000068cd097221 */ /* 0x010fe20000010000 */
[----:B------:R-:W-:Y:S01]  /*a840*/  IMAD.U32 R13, RZ, RZ, UR7 ;  /* 0x00000007ff0d7e24 */ /* 0x000fe2000f8e00ff */
[----:B------:R-:W-:Y:S01]  /*a850*/  F2FP.BF16.F32.PACK_AB R198, R129, R198 ;  /* 0x000000c681c6723e */ /* 0x000fe200000010ff */
[----:B------:R-:W-:Y:S01]  /*a860*/  FADD.FTZ R11, R113, R108 ;  /* 0x0000006c710b7221 */ /* 0x000fe20000010000 */
[----:B---3--:R-:W-:Y:S01]  /*a870*/  FADD.FTZ R104, R98, R9 ;  /* 0x0000000962687221 */ /* 0x008fe20000010000 */
[----:B------:R-:W-:Y:S01]  /*a880*/  F2FP.BF16.F32.PACK_AB R199, R134, R199 ;  /* 0x000000c786c7723e */ /* 0x000fe200000010ff */
[----:B------:R-:W-:Y:S01]  /*a890*/  FMUL.FTZ R69, R69, R6 ;  /* 0x0000000645457220 */ /* 0x000fe20000410000 */
[----:B------:R-:W-:Y:S01]  /*a8a0*/  FADD.FTZ R108, R206, R11 ;  /* 0x0000000bce6c7221 */ /* 0x000fe20000010000 */
[----:B------:R-:W-:Y:S01]  /*a8b0*/  FADD.FTZ R9, R207, R104 ;  /* 0x00000068cf097221 */ /* 0x000fe20000010000 */
[----:B------:R-:W-:Y:S01]  /*a8c0*/  F2FP.BF16.F32.PACK_AB R200, R121, R200 ;  /* 0x000000c879c8723e */ /* 0x000fe200000010ff */
[----:B------:R-:W-:Y:S01]  /*a8d0*/  FMUL.FTZ R72, R72, R6 ;  /* 0x0000000648487220 */ /* 0x000fe20000410000 */
[----:B------:R-:W-:Y:S01]  /*a8e0*/  FADD.FTZ R11, R117, R108 ;  /* 0x0000006c750b7221 */ /* 0x000fe20000010000 */
[----:B-1----:R-:W-:Y:S01]  /*a8f0*/  FADD.FTZ R104, R102, R9 ;  /* 0x0000000966687221 */ /* 0x002fe20000010000 */
[----:B------:R-:W-:Y:S01]  /*a900*/  F2FP.BF16.F32.PACK_AB R202, R125, R202 ;  /* 0x000000ca7dca723e */ /* 0x000fe200000010ff */
[----:B------:R-:W-:Y:S01]  /*a910*/  FMUL.FTZ R73, R73, R6 ;  /* 0x0000000649497220 */ /* 0x000fe20000410000 */
[----:B--2---:R-:W-:Y:S01]  /*a920*/  FADD.FTZ R106, R208, R11 ;  /* 0x0000000bd06a7221 */ /* 0x004fe20000010000 */
        /* <DEDUP_REMOVED lines=24> */
[----:B-----5:R-:W-:Y:S01]  /*aab0*/  FADD.FTZ R9, R114, R9 ;  /* 0x0000000972097221 */ /* 0x020fe20000010000 */
        /* <DEDUP_REMOVED lines=11> */
[C---:B------:R-:W-:Y:S01]  /*ab70*/  FADD.FTZ R9, R91.reuse, R9 ;  /* 0x000000095b097221 */ /* 0x040fe20000010000 */
        /* <DEDUP_REMOVED lines=8> */
[-C--:B------:R-:W-:Y:S01]  /*ac00*/  FMUL.FTZ R35, R35, R93.reuse ;  /* 0x0000005d23237220 */ /* 0x080fe20000410000 */
        /* <DEDUP_REMOVED lines=25> */
[----:B------:R-:W-:Y:S01]  /*ada0*/  FMUL.FTZ R87, R87, R93 ;  /* 0x0000005d57577220 */ /* 0x000fe20000410000 */
[----:B------:R-:W-:-:S02]  /*adb0*/  IMAD.MOV.U32 R7, RZ, RZ, R10 ;  /* 0x000000ffff077224 */ /* 0x000fc400078e000a */
[----:B------:R-:W-:Y:S01]  /*adc0*/  IMAD.MOV.U32 R11, RZ, RZ, R4 ;  /* 0x000000ffff0b7224 */ /* 0x000fe200078e0004 */
[----:B0-----:R-:W-:Y:S06]  /*add0*/  @P2 BRA `(.L_x_28) ;  /* 0xffffffb400642947 */ /* 0x001fec000383ffff */
.L_x_19:
[----:B------:R-:W-:Y:S06]  /*ade0*/  BAR.ARV 0x8, 0x180 ;  /* 0x0206000000007b1d */ /* 0x000fec0000002000 */
[----:B------:R-:W-:Y:S05]  /*adf0*/  @!P0 BRA `(.L_x_29) ;  /* 0x0000000000048947 */ /* 0x000fea0003800000 */
[----:B------:R-:W-:Y:S01]  /*ae00*/  BPT.TRAP 0x1 ;  /* 0x000000040000795c */ /* 0x000fe20000300000 */
.L_x_29:
        /* <DEDUP_REMOVED lines=8> */
.L_x_30:
[----:B-1----:R-:W-:Y:S05]  /*ae90*/  @P2 BRA `(.L_x_31) ;  /* 0x0000000000082947 */ /* 0x002fea0003800000 */
[----:B------:R-:W1:Y:S02]  /*aea0*/  SYNCS.PHASECHK.TRANS64.TRYWAIT P0, [R11+URZ+0x34850], R2 ;  /* 0x034850020b0075a7 */ /* 0x000e64000800017f */
[----:B-1----:R-:W-:Y:S05]  /*aeb0*/  @!P0 BRA `(.L_x_32) ;  /* 0x0000005c00f08947 */ /* 0x002fea0003800000 */
.L_x_31:
[----:B------:R-:W-:Y:S01]  /*aec0*/  R2UR UR4, R16 ;  /* 0x00000000100472ca */ /* 0x000fe200000e0000 */
[----:B------:R-:W-:Y:S01]  /*aed0*/  WARPGROUP.ARRIVE ;  /* 0x00000000000079c5 */ /* 0x000fe20000000000 */
[----:B------:R-:W-:Y:S01]  /*aee0*/  R2UR UR5, R0 ;  /* 0x00000000000572ca */ /* 0x000fe200000e0000 */
[----:B------:R-:W-:Y:S01]  /*aef0*/  UMOV UR7, 0x40000040 ;  /* 0x4000004000077882 */ /* 0x000fe20000000000 */
[----:B------:R-:W2:Y:S01]  /*af00*/  SHFL.BFLY PT, R0, R9, 0x2, 0x1f ;  /* 0x0c401f0009007f89 */ /* 0x000ea200000e0000 */
[----:B------:R-:W-:Y:S02]  /*af10*/  IMAD.MOV.U32 R17, RZ, RZ, RZ ;  /* 0x000000ffff117224 */ /* 0x000fe400078e00ff */
[----:B------:R-:W-:Y:S01]  /*af20*/  IMAD.MOV.U32 R16, RZ, RZ, -0x800000 ;  /* 0xff800000ff107424 */ /* 0x000fe200078e00ff */
[----:B------:R-:W0:Y:S05]  /*af30*/  SHFL.BFLY PT, R3, R8, 0x2, 0x1f ;  /* 0x0c401f0008037f89 */ /* 0x000e2a00000e0000 */
[----:B------:R-:W-:-:S04]  /*af40*/  UIADD3 UR4, UR4, 0x400, URZ ;  /* 0x0000040004047890 */ /* 0x000fc8000fffe03f */
[----:B------:R-:W-:-:S04]  /*af50*/  USHF.R.U32.HI UR4, URZ, 0x4, UR4 ;  /* 0x000000043f047899 */ /* 0x000fc80008011604 */
[----:B------:R-:W-:-:S04]  /*af60*/  ULOP3.LUT UR4, UR4, 0x3fff, URZ, 0xc0, !UPT ;  /* 0x00003fff04047892 */ /* 0x000fc8000f8ec03f */
[----:B------:R-:W-:Y:S01]  /*af70*/  ULOP3.LUT UR4, UR4, 0x5800000, URZ, 0xfc, !UPT ;  /* 0x0580000004047892 */ /* 0x000fe2000f8efc3f */
[----:B--2---:R-:W-:-:S03]  /*af80*/  FADD.FTZ R0, R0, R9 ;  /* 0x0000000900007221 */ /* 0x004fc60000010000 */
[----:B------:R-:W-:Y:S01]  /*af90*/  UIMAD UR4, UR5, 0xb00, UR4 ;  /* 0x00000b00050478a4 */ /* 0x000fe2000f8e0204 */
[----:B------:R-:W-:Y:S02]  /*afa0*/  @!P1 VIADD R9, R11, 0x34860 ;  /* 0x000348600b099836 */ /* 0x000fe40000000000 */
[----:B01----:R-:W-:Y:S01]  /*afb0*/  FADD.FTZ R2, R3, R8 ;  /* 0x0000000803027221 */ /* 0x003fe20000010000 */
[----:B------:R-:W-:Y:S01]  /*afc0*/  IMAD.MOV.U32 R8, RZ, RZ, RZ ;  /* 0x000000ffff087224 */ /* 0x000fe200078e00ff */
[----:B------:R-:W0:Y:S01]  /*afd0*/  SHFL.BFLY PT, R3, R0, 0x1, 0x1f ;  /* 0x0c201f0000037f89 */ /* 0x000e2200000e0000 */
[----:B------:R-:W-:Y:S01]  /*afe0*/  @!P1 PRMT R9, RZ, 0x654, R9 ;  /* 0x00000654ff099816 */ /* 0x000fe20000000009 */
[----:B------:R-:W-:Y:S02]  /*aff0*/  UMOV UR6, UR4 ;  /* 0x0000000400067c82 */ /* 0x000fe40008000000 */
[----:B------:R-:W-:Y:S01]  /*b000*/  HGMMA.64x128x16.F32.BF16 R24, R176, gdesc[UR4].tnspB, R24, gsb0 ;  /* 0x41e00004b0187df0 */ /* 0x000fe20008001818 */
[----:B------:R-:W-:Y:S01]  /*b010*/  UIADD3 UR6, UR4, 0x80, URZ ;  /* 0x0000008004067890 */ /* 0x000fe2000fffe03f */
[----:B------:R-:W1:Y:S01]  /*b020*/  SHFL.BFLY PT, R7, R2, 0x1, 0x1f ;  /* 0x0c201f0002077f89 */ /* 0x000e6200000e0000 */
[----:B------:R-:W-:Y:S01]  /*b030*/  UMOV UR7, 0x40000040 ;  /* 0x4000004000077882 */ /* 0x000fe20000000000 */
[----:B0-----:R-:W-:Y:S01]  /*b040*/  FADD.FTZ R12, R0, R3 ;  /* 0x00000003000c7221 */ /* 0x001fe20000010000 */
[----:B------:R-:W-:-:S04]  /*b050*/  IMAD.MOV.U32 R0, RZ, RZ, -0x800000 ;  /* 0xff800000ff007424 */ /* 0x000fc800078e00ff */
[----:B------:R-:W-:Y:S01]  /*b060*/  FSETP.NE.FTZ.AND P0, PT, R12, RZ, PT ;  /* 0x000000ff0c00720b */ /* 0x000fe20003f15000 */
[----:B-1----:R-:W-:-:S05]  /*b070*/  FADD.FTZ R13, R2, R7 ;  /* 0x00000007020d7221 */ /* 0x002fca0000010000 */
[----:B------:R-:W-:-:S07]  /*b080*/  FSETP.NE.FTZ.AND P2, PT, R13, RZ, PT ;  /* 0x000000ff0d00720b */ /* 0x000fce0003f55000 */
[----:B------:R-:W0:Y:S01]  /*b090*/  @P0 MUFU.LG2 R6, R12 ;  /* 0x0000000c00060308 */ /* 0x000e220000000c00 */
[----:B------:R-:W-:-:S05]  /*b0a0*/  @P0 FMUL.FTZ R3, R5, 0.69314718246459960938 ;  /* 0x3f31721805030820 */ /* 0x000fca0000410000 */
[----:B------:R-:W-:Y:S02]  /*b0b0*/  @P2 FMUL.FTZ R2, R5, 0.69314718246459960938 ;  /* 0x3f31721805022820 */ /* 0x000fe40000410000 */
[----:B------:R-:W1:Y:S08]  /*b0c0*/  @P2 MUFU.LG2 R7, R13 ;  /* 0x0000000d00072308 */ /* 0x000e700000000c00 */
[----:B------:R-:W2:Y:S01]  /*b0d0*/  @P0 MUFU.RCP R8, R12 ;  /* 0x0000000c00080308 */ /* 0x000ea20000001000 */
[----:B0-----:R-:W-:-:S04]  /*b0e0*/  @P0 FMUL.FTZ R6, R6, 0.69314718246459960938 ;  /* 0x3f31721806060820 */ /* 0x001fc80000410000 */
[----:B------:R-:W-:Y:S01]  /*b0f0*/  @P0 FFMA.FTZ R16, R3, R4, R6 ;  /* 0x0000000403100223 */ /* 0x000fe20000010006 */
[----:B------:R-:W-:Y:S02]  /*b100*/  PLOP3.LUT P0, PT, PT, PT, PT, 0x8, 0x0 ;  /* 0x000000000000781c */ /* 0x000fe40003f0e170 */
[----:B------:R-:W0:Y:S01]  /*b110*/  @P2 MUFU.RCP R17, R13 ;  /* 0x0000000d00112308 */ /* 0x000e220000001000 */
[----:B-1----:R-:W-:-:S04]  /*b120*/  @P2 FMUL.FTZ R7, R7, 0.69314718246459960938 ;  /* 0x3f31721807072820 */ /* 0x002fc80000410000 */
[----:B------:R-:W-:Y:S01]  /*b130*/  @P2 FFMA.FTZ R0, R2, R10, R7 ;  /* 0x0000000a02002223 */ /* 0x000fe20000010007 */
[----:B------:R-:W-:Y:S02]  /*b140*/  WARPGROUP.DEPBAR.LE gsb0, 0x0 ;  /* 0x00008000000079c5 */ /* 0x000fe40000010000 */
[----:B------:R-:W-:-:S06]  /*b150*/  WARPGROUP.ARRIVE ;  /* 0x00000000000079c5 */ /* 0x000fcc0000000000 */
[----:B------:R-:W-:Y:S01]  /*b160*/  HGMMA.64x128x16.F32.BF16 R24, R180, gdesc[UR4].tnspB, R24, gsb0 ;  /* 0x41e00004b4187df0 */ /* 0x000fe20008001818 */
[----:B------:R-:W-:Y:S01]  /*b170*/  UIADD3 UR6, UR4, 0x100, URZ ;  /* 0x0000010004067890 */ /* 0x000fe2000fffe03f */
[----:B------:R-:W-:Y:S01]  /*b180*/  UMOV UR7, 0x40000040 ;  /* 0x4000004000077882 */ /* 0x000fe20000000000 */
[----:B------:R-:W-:Y:S02]  /*b190*/  WARPGROUP.DEPBAR.LE gsb0, 0x0 ;  /* 0x00008000000079c5 */ /* 0x000fe40000010000 */
[----:B------:R-:W-:-:S07]  /*b1a0*/  WARPGROUP.ARRIVE ;  /* 0x00000000000079c5 */ /* 0x000fce0000000000 */
        /* <DEDUP_REMOVED lines=33> */
[----:B------:R-:W-:Y:S01]  /*b3c0*/  UIADD3 UR4, UR4, 0x500, URZ ;  /* 0x0000050004047890 */ /* 0x000fe2000fffe03f */
[----:B------:R-:W-:Y:S02]  /*b3d0*/  WARPGROUP.DEPBAR.LE gsb0, 0x0 ;  /* 0x00008000000079c5 */ /* 0x000fe40000010000 */
[----:B------:R-:W-:-:S06]  /*b3e0*/  WARPGROUP.ARRIVE ;  /* 0x00000000000079c5 */ /* 0x000fcc0000000000 */
[----:B------:R-:W-:Y:S01]  /*b3f0*/  HGMMA.64x128x16.F32.BF16 R24, R212, gdesc[UR4].tnspB, R24, gsb0 ;  /* 0x41e00004d4187df0 */ /* 0x000fe20008001818 */
[----:B------:R-:W-:Y:S01]  /*b400*/  UMOV UR6, UR4 ;  /* 0x0000000400067c82 */ /* 0x000fe20008000000 */
[----:B------:R-:W-:Y:S01]  /*b410*/  UMOV UR7, 0x40000040 ;  /* 0x4000004000077882 */ /* 0x000fe20000000000 */
[----:B------:R-:W-:Y:S02]  /*b420*/  WARPGROUP.DEPBAR.LE gsb0, 0x0 ;  /* 0x00008000000079c5 */ /* 0x000fe40000010000 */
[----:B------:R-:W-:-:S07]  /*b430*/  WARPGROUP.ARRIVE ;  /* 0x00000000000079c5 */ /* 0x000fce0000000000 */
[----:B------:R-:W-:Y:S03]  /*b440*/  HGMMA.64x128x16.F32.BF16 R24, R216, gdesc[UR4].tnspB, R24, gsb0 ;  /* 0x41e00004d8187df0 */ /* 0x000fe60008001818 */
[----:B------:R-:W-:Y:S02]  /*b450*/  WARPGROUP.DEPBAR.LE gsb0, 0x0 ;  /* 0x00008000000079c5 */ /* 0x000fe40000010000 */
[-C--:B--2---:R-:W-:Y:S01]  /*b460*/  FMUL.FTZ R94, R36, R8.reuse ;  /* 0x00000008245e7220 */ /* 0x084fe20000410000 */
        /* <DEDUP_REMOVED lines=11> */
[-C--:B0-----:R-:W-:Y:S01]  /*b520*/  FMUL.FTZ R40, R30, R17.reuse ;  /* 0x000000111e287220 */ /* 0x081fe20000410000 */
        /* <DEDUP_REMOVED lines=13> */
[----:B------:R0:W-:Y:S01]  /*b600*/  @!P1 SYNCS.ARRIVE.TRANS64.RED.A1T0 RZ, [R9+URZ], RZ ;  /* 0x000000ff09ff99a7 */ /* 0x0001e2000810043f */
        /* <DEDUP_REMOVED lines=37> */
[----:B------:R-:W-:-:S07]  /*b860*/  FMUL.FTZ R87, R87, R17 ;  /* 0x0000001157577220 */ /* 0x000fce0000410000 */
.L_x_12:
[----:B------:R-:W-:Y:S05]  /*b870*/  @P0 BRA `(.L_x_33) ;  /* 0x0000001400600947 */ /* 0x000fea0003800000 */
[----:B------:R-:W0:Y:S01]  /*b880*/  S2R R17, SR_TID.X ;  /* 0x0000000000117919 */ /* 0x000e220000002100 */
[----:B------:R-:W1:Y:S01]  /*b890*/  LDC R71, c[0x0][0xbe8] ;  /* 0x0002fa00ff477b82 */ /* 0x000e620000000800 */
[----:B------:R-:W-:Y:S01]  /*b8a0*/  R2UR UR13, R19 ;  /* 0x00000000130d72ca */ /* 0x000fe200000e0000 */
[----:B------:R-:W-:Y:S01]  /*b8b0*/  ULDC.64 UR8, c[0x0][0xbd0] ;  /* 0x0002f40000087ab9 */ /* 0x000fe20000000a00 */
[----:B------:R-:W2:Y:S01]  /*b8c0*/  S2R R64, SR_CTAID.X ;  /* 0x0000000000407919 */ /* 0x000ea20000002500 */
[----:B------:R-:W-:Y:S01]  /*b8d0*/  ULDC.64 UR14, c[0x0][0x208] ;  /* 0x00008200000e7ab9 */ /* 0x000fe20000000a00 */
[----:B------:R-:W-:Y:S03]  /*b8e0*/  BSSY B0, `(.L_x_34) ;  /* 0x00000eb000007945 */ /* 0x000fe60003800000 */
[----:B------:R-:W3:Y:S06]  /*b8f0*/  S2UR UR12, SR_CTAID.Z ;  /* 0x00000000000c79c3 */ /* 0x000eec0000002700 */
[----:B------:R-:W-:-:S02]  /*b900*/  USHF.R.S32.HI UR7, URZ, 0x1f, UR13 ;  /* 0x0000001f3f077899 */ /* 0x000fc4000801140d */
[----:B------:R-:W4:Y:S01]  /*b910*/  LDC.64 R68, c[0x0][0xbd8] ;  /* 0x0002f600ff447b82 */ /* 0x000f220000000a00 */
[----:B------:R-:W-:Y:S02]  /*b920*/  UIMAD.WIDE.U32 UR4, UR13, UR8, URZ ;  /* 0x000000080d0472a5 */ /* 0x000fe4000f8e003f */
[----:B------:R-:W-:-:S04]  /*b930*/  UIMAD UR6, UR7, UR8, URZ ;  /* 0x00000008070672a4 */ /* 0x000fc8000f8e023f */
[----:B------:R-:W-:Y:S01]  /*b940*/  UIMAD UR6, UR13, UR9, UR6 ;  /* 0x000000090d0672a4 */ /* 0x000fe2000f8e0206 */
[----:B-1----:R-:W-:Y:S01]  /*b950*/  ISETP.NE.AND P0, PT, R71, 0x1, PT ;  /* 0x000000014700780c */ /* 0x002fe20003f05270 */
[----:B------:R-:W1:Y:S01]  /*b960*/  S2UR UR11, SR_CTAID.Y ;  /* 0x00000000000b79c3 */ /* 0x000e620000002600 */
[----:B------:R-:W-:Y:S01]  /*b970*/  ULDC.64 UR8, c[0x0][0xb38] ;  /* 0x0002ce0000087ab9 */ /* 0x000fe20000000a00 */
[----:B------:R-:W-:Y:S02]  /*b980*/  UIADD3 UR6, UR5, UR6, URZ ;  /* 0x0000000605067290 */ /* 0x000fe4000fffe03f */
[----:B------:R-:W-:Y:S01]  /*b990*/  UIMAD UR7, UR7, UR8, URZ ;  /* 0x00000008070772a4 */ /* 0x000fe2000f8e023f */
[----:B0-----:R-:W-:Y:S01]  /*b9a0*/  VIADD R59, R17, 0xffffff80 ;  /* 0xffffff80113b7836 */ /* 0x001fe20000000000 */
[----:B---3--:R-:W-:Y:S02]  /*b9b0*/  USHF.R.S32.HI UR10, URZ, 0x1f, UR12 ;  /* 0x0000001f3f0a7899 */ /* 0x008fe4000801140c */
[----:B------:R-:W1:Y:S02]  /*b9c0*/  LDC R75, c[0x0][0xc50] ;  /* 0x00031400ff4b7b82 */ /* 0x000e640000000800 */
[----:B------:R-:W-:-:S04]  /*b9d0*/  SHF.R.S32.HI R22, RZ, 0x1f, R59 ;  /* 0x0000001fff167819 */ /* 0x000fc8000001143b */
[CC--:B------:R-:W-:Y:S02]  /*b9e0*/  LEA.HI R17, R22.reuse, R59.reuse, RZ, 0x7 ;  /* 0x0000003b16117211 */ /* 0x0c0fe400078f38ff */
[----:B------:R-:W0:Y:S01]  /*b9f0*/  LDC.64 R72, c[0x0][0xb40] ;  /* 0x0002d000ff487b82 */ /* 0x000e220000000a00 */
[----:B------:R-:W-:Y:S02]  /*ba00*/  LEA.HI R22, R22, R59, RZ, 0x2 ;  /* 0x0000003b16167211 */ /* 0x000fe400078f10ff */
[----:B------:R-:W-:Y:S02]  /*ba10*/  LOP3.LUT R18, R17, 0xffffff80, RZ, 0xc0, !PT ;  /* 0xffffff8011127812 */ /* 0x000fe400078ec0ff */
[----:B------:R-:W-:Y:S02]  /*ba20*/  SHF.R.S32.HI R58, RZ, 0x7, R17 ;  /* 0x00000007ff3a7819 */ /* 0x000fe40000011411 */
[----:B------:R-:W-:Y:S01]  /*ba30*/  LOP3.LUT R22, R22, 0xfffffffc, RZ, 0xc0, !PT ;  /* 0xfffffffc16167812 */ /* 0x000fe200078ec0ff */
[----:B------:R-:W-:Y:S01]  /*ba40*/  IMAD.IADD R70, R59, 0x1, -R18 ;  /* 0x000000013b467824 */ /* 0x000fe200078e0a12 */
[----:B------:R-:W-:Y:S01]  /*ba50*/  LEA.HI R17, R17, R58, RZ, 0x1 ;  /* 0x0000003a11117211 */ /* 0x000fe200078f08ff */
[----:B------:R-:W3:Y:S02]  /*ba60*/  @P0 LDC R67, c[0x0][0xbf0] ;  /* 0x0002fc00ff430b82 */ /* 0x000ee40000000800 */
[----:B------:R-:W-:Y:S01]  /*ba70*/  IMAD.IADD R22, R59, 0x1, -R22 ;  /* 0x000000013b167824 */ /* 0x000fe200078e0a16 */
[----:B------:R-:W-:-:S02]  /*ba80*/  SHF.R.S32.HI R63, RZ, 0x1f, R70 ;  /* 0x0000001fff3f7819 */ /* 0x000fc40000011446 */
[----:B------:R-:W-:Y:S02]  /*ba90*/  LOP3.LUT R17, R17, 0x3fffffe, RZ, 0xc0, !PT ;  /* 0x03fffffe11117812 */ /* 0x000fe400078ec0ff */
[----:B------:R-:W-:Y:S01]  /*baa0*/  LEA.HI R77, R63, R70, RZ, 0x2 ;  /* 0x000000463f4d7211 */ /* 0x000fe200078f10ff */
[----:B------:R-:W5:Y:S02]  /*bab0*/  @P0 LDC R79, c[0x0][0xbec] ;  /* 0x0002fb00ff4f0b82 */ /* 0x000f640000000800 */
[----:B------:R-:W-:Y:S01]  /*bac0*/  IMAD.IADD R17, R58, 0x1, -R17 ;  /* 0x000000013a117824 */ /* 0x000fe200078e0a11 */
[--C-:B------:R-:W-:Y:S02]  /*bad0*/  SHF.R.S32.HI R18, RZ, 0x2, R77.reuse ;  /* 0x00000002ff127819 */ /* 0x100fe4000001144d */
[----:B------:R-:W-:Y:S01]  /*bae0*/  SHF.R.S32.HI R23, RZ, 0x1f, R77 ;  /* 0x0000001fff177819 */ /* 0x000fe2000001144d */
[----:B0-----:R-:W-:Y:S01]  /*baf0*/  IMAD R66, R72, UR10, RZ ;  /* 0x0000000a48427c24 */ /* 0x001fe2000f8e02ff */
[----:B------:R-:W-:Y:S01]  /*bb00*/  LEA.HI R58, R22, R22, RZ, 0x1 ;  /* 0x00000016163a7211 */ /* 0x000fe200078f08ff */
[----:B------:R-:W0:Y:S01]  /*bb10*/  @P0 LDC R74, c[0x0][0xbf0] ;  /* 0x0002fc00ff4a0b82 */ /* 0x000e220000000800 */
[----:B------:R-:W-:-:S02]  /*bb20*/  LEA.HI R23, R23, R18, RZ, 0x3 ;  /* 0x0000001217177211 */ /* 0x000fc400078f18ff */
[----:B------:R-:W-:Y:S02]  /*bb30*/  LOP3.LUT R59, R58, 0x1ffffffe, RZ, 0xc0, !PT ;  /* 0x1ffffffe3a3b7812 */ /* 0x000fe400078ec0ff */
[----:B------:R-:W-:Y:S02]  /*bb40*/  LOP3.LUT R23, R23, 0xfffffff8, RZ, 0xc0, !PT ;  /* 0xfffffff817177812 */ /* 0x000fe400078ec0ff */
[----:B------:R-:W-:Y:S01]  /*bb50*/  LOP3.LUT R77, R77, 0x7ffffffc, RZ, 0xc0, !PT ;  /* 0x7ffffffc4d4d7812 */ /* 0x000fe200078ec0ff */
[----:B------:R-:W-:Y:S02]  /*bb60*/  IMAD.IADD R58, R22, 0x1, -R59 ;  /* 0x00000001163a7824 */ /* 0x000fe400078e0a3b */
[----:B------:R-:W-:Y:S01]  /*bb70*/  IMAD.IADD R23, R18, 0x1, -R23 ;  /* 0x0000000112177824 */ /* 0x000fe200078e0a17 */
[----:B------:R-:W-:Y:S01]  /*bb80*/  LEA.HI R18, R63, R70, RZ, 0x5 ;  /* 0x000000463f127211 */ /* 0x000fe200078f28ff */
[----:B------:R-:W-:Y:S01]  /*bb90*/  IMAD.U32 R22, RZ, RZ, UR4 ;  /* 0x00000004ff167e24 */ /* 0x000fe2000f8e00ff */
[----:B------:R-:W1:Y:S02]  /*bba0*/  @P0 LDC R63, c[0x0][0xbec] ;  /* 0x0002fb00ff3f0b82 */ /* 0x000e640000000800 */
[----:B------:R-:W-:-:S05]  /*bbb0*/  SHF.R.S32.HI R18, RZ, 0x5, R18 ;  /* 0x00000005ff127819 */ /* 0x000fca0000011412 */
[----:B------:R-:W-:Y:S02]  /*bbc0*/  IMAD R18, R18, 0x10, R23 ;  /* 0x0000001012127824 */ /* 0x000fe400078e0217 */
[----:B------:R-:W-:Y:S01]  /*bbd0*/  IMAD.U32 R23, RZ, RZ, UR5 ;  /* 0x00000005ff177e24 */ /* 0x000fe2000f8e00ff */
[----:B------:R-:W-:Y:S01]  /*bbe0*/  UIMAD.WIDE.U32 UR4, UR13, UR8, URZ ;  /* 0x000000080d0472a5 */ /* 0x000fe2000f8e003f */
[----:B------:R-:W-:Y:S02]  /*bbf0*/  IMAD R17, R17, 0x40, R18 ;  /* 0x0000004011117824 */ /* 0x000fe400078e0212 */
[----:B----4-:R-:W-:Y:S02]  /*bc00*/  IMAD R18, R68, UR10, RZ ;  /* 0x0000000a44127c24 */ /* 0x010fe4000f8e02ff */
[----:B------:R-:W-:Y:S01]  /*bc10*/  IMAD.U32 R23, RZ, RZ, UR6 ;  /* 0x00000006ff177e24 */ /* 0x000fe2000f8e00ff */
[----:B------:R-:W-:Y:S01]  /*bc20*/  UIMAD UR6, UR13, UR9, UR7 ;  /* 0x000000090d0672a4 */ /* 0x000fe2000f8e0207 */
[----:B------:R-:W-:-:S02]  /*bc30*/  IMAD R58, R58, 0x8, R17 ;  /* 0x000000083a3a7824 */ /* 0x000fc400078e0211 */
[----:B------:R-:W-:Y:S01]  /*bc40*/  IMAD R65, R69, UR12, R18 ;  /* 0x0000000c45417c24 */ /* 0x000fe2000f8e0212 */
[----:B------:R-:W-:Y:S01]  /*bc50*/  UIADD3 UR6, UR5, UR6, URZ ;  /* 0x0000000605067290 */ /* 0x000fe2000fffe03f */
[----:B--2---:R-:W-:Y:S01]  /*bc60*/  IMAD R18, R64, 0x80, R58 ;  /* 0x0000008040127824 */ /* 0x004fe200078e023a */
[----:B------:R-:W-:Y:S01]  /*bc70*/  ULDC.64 UR8, c[0x0][0xb28] ;  /* 0x0002ca0000087ab9 */ /* 0x000fe20000000a00 */
[----:B------:R-:W-:-:S04]  /*bc80*/  IMAD.WIDE.U32 R22, R68, UR12, R22 ;  /* 0x0000000c44167c25 */ /* 0x000fc8000f8e0016 */
[----:B------:R-:W-:Y:S02]  /*bc90*/  IMAD R68, RZ, RZ, -UR13 ;  /* 0x8000000dff447e24 */ /* 0x000fe4000f8e02ff */
[----:B-1----:R-:W-:-:S04]  /*bca0*/  @P0 IMAD.HI.U32 R62, R18, R63, RZ ;  /* 0x0000003f123e0227 */ /* 0x002fc800078e00ff */
[----:B------:R-:W-:Y:S02]  /*bcb0*/  IMAD.U32 R59, RZ, RZ, UR5 ;  /* 0x00000005ff3b7e24 */ /* 0x000fe4000f8e00ff */
[----:B------:R-:W-:Y:S02]  /*bcc0*/  IMAD R75, R75, R68, UR11 ;  /* 0x0000000b4b4b7e24 */ /* 0x000fe4000f8e0244 */
[----:B------:R-:W-:Y:S01]  /*bcd0*/  IMAD.U32 R58, RZ, RZ, UR4 ;  /* 0x00000004ff3a7e24 */ /* 0x000fe2000f8e00ff */
[----:B------:R-:W-:Y:S01]  /*bce0*/  ULDC.64 UR4, c[0x0][0xbe0] ;  /* 0x0002f80000047ab9 */ /* 0x000fe20000000a00 */
[----:B------:R-:W-:Y:S01]  /*bcf0*/  IMAD.U32 R59, RZ, RZ, UR6 ;  /* 0x00000006ff3b7e24 */ /* 0x000fe2000f8e00ff */
[----:B------:R-:W-:Y:S01]  /*bd00*/  ULDC.64 UR6, c[0x0][0xb48] ;  /* 0x0002d20000067ab9 */ /* 0x000fe20000000a00 */
[----:B------:R-:W-:Y:S01]  /*bd10*/  IMAD.MOV.U32 R63, RZ, RZ, R18 ;  /* 0x000000ffff3f7224 */ /* 0x000fe200078e0012 */
[----:B---3--:R-:W-:Y:S01]  /*bd20*/  @P0 SHF.R.U32.HI R63, RZ, R67, R62 ;  /* 0x00000043ff3f0219 */ /* 0x008fe2000001163e */
[----:B------:R-:W-:Y:S01]  /*bd30*/  IMAD R67, R73, UR12, R66 ;  /* 0x0000000c49437c24 */ /* 0x000fe2000f8e0242 */
[----:B------:R-:W-:Y:S01]  /*bd40*/  SHF.R.S32.HI R66, RZ, 0x1f, R75 ;  /* 0x0000001fff427819 */ /* 0x000fe2000001144b */
[----:B------:R-:W-:-:S04]  /*bd50*/  IMAD.WIDE.U32 R58, R72, UR12, R58 ;  /* 0x0000000c483a7c25 */ /* 0x000fc8000f8e003a */
[----:B------:R-:W-:Y:S02]  /*bd60*/  IMAD.IADD R23, R23, 0x1, R65 ;  /* 0x0000000117177824 */ /* 0x000fe400078e0241 */
[----:B-----5:R-:W-:-:S04]  /*bd70*/  @P0 IMAD.HI.U32 R79, R18, R79, RZ ;  /* 0x0000004f124f0227 */ /* 0x020fc800078e00ff */
[----:B------:R-:W-:Y:S02]  /*bd80*/  IMAD.IADD R59, R59, 0x1, R67 ;  /* 0x000000013b3b7824 */ /* 0x000fe400078e0243 */
[----:B------:R-:W-:Y:S02]  /*bd90*/  IMAD R67, R66, UR6, RZ ;  /* 0x0000000642437c24 */ /* 0x000fe4000f8e02ff */
[----:B------:R-:W-:-:S04]  /*bda0*/  IMAD.WIDE.U32 R22, R75, UR4, R22 ;  /* 0x000000044b167c25 */ /* 0x000fc8000f8e0016 */
[----:B------:R-:W-:Y:S01]  /*bdb0*/  IMAD.MOV.U32 R65, RZ, RZ, R18 ;  /* 0x000000ffff417224 */ /* 0x000fe200078e0012 */
[----:B0-----:R-:W-:Y:S01]  /*bdc0*/  @P0 SHF.R.U32.HI R65, RZ, R74, R79 ;  /* 0x0000004aff410219 */ /* 0x001fe2000001164f */
[----:B------:R-:W-:Y:S01]  /*bdd0*/  IMAD R62, R66, UR4, RZ ;  /* 0x00000004423e7c24 */ /* 0x000fe2000f8e02ff */
[----:B------:R-:W-:Y:S01]  /*bde0*/  BAR.SYNC.DEFER_BLOCKING 0x1, 0x100 ;  /* 0x0044000000007b1d */ /* 0x000fe20000010000 */
[C---:B------:R-:W-:Y:S01]  /*bdf0*/  IMAD R69, R75.reuse, UR7, R67 ;  /* 0x000000074b457c24 */ /* 0x040fe2000f8e0243 */
[--C-:B------:R-:W-:Y:S01]  /*be00*/  SHF.R.S32.HI R67, RZ, 0x1f, R63.reuse ;  /* 0x0000001fff437819 */ /* 0x100fe2000001143f */
[----:B------:R-:W-:Y:S01]  /*be10*/  IMAD R66, R75, UR5, R62 ;  /* 0x000000054b427c24 */ /* 0x000fe2000f8e023e */
[----:B------:R-:W-:Y:S01]  /*be20*/  IADD3 R22, P0, R63, R22, RZ ;  /* 0x000000163f167210 */ /* 0x000fe20007f1e0ff */
[----:B------:R-:W-:Y:S01]  /*be30*/  IMAD.MOV R63, RZ, RZ, -R63 ;  /* 0x000000ffff3f7224 */ /* 0x000fe200078e0a3f */
[--C-:B------:R-:W-:Y:S01]  /*be40*/  SHF.R.S32.HI R62, RZ, 0x1f, R65.reuse ;  /* 0x0000001fff3e7819 */ /* 0x100fe20000011441 */
[----:B------:R-:W-:Y:S01]  /*be50*/  IMAD.MOV R68, RZ, RZ, -R65 ;  /* 0x000000ffff447224 */ /* 0x000fe200078e0a41 */
[----:B------:R-:W-:Y:S01]  /*be60*/  ULDC.64 UR4, c[0x0][0xb30] ;  /* 0x0002cc0000047ab9 */ /* 0x000fe20000000a00 */
[----:B------:R-:W-:Y:S01]  /*be70*/  IMAD R63, R71, R63, R18 ;  /* 0x0000003f473f7224 */ /* 0x000fe200078e0212 */
[----:B------:R-:W-:Y:S01]  /*be80*/  IADD3.X R23, R67, R23, R66, P0, !PT ;  /* 0x0000001743177210 */ /* 0x000fe200007fe442 */
[----:B------:R-:W-:Y:S01]  /*be90*/  IMAD.WIDE.U32 R58, R75, UR6, R58 ;  /* 0x000000064b3a7c25 */ /* 0x000fe2000f8e003a */
[----:B------:R-:W-:-:S03]  /*bea0*/  ULDC.64 UR6, c[0x0][0xbc8] ;  /* 0x0002f20000067ab9 */ /* 0x000fc60000000a00 */
[----:B------:R-:W-:Y:S02]  /*beb0*/  IMAD R62, R62, UR4, RZ ;  /* 0x000000043e3e7c24 */ /* 0x000fe4000f8e02ff */
[----:B------:R-:W-:Y:S01]  /*bec0*/  IMAD R67, R71, R68, R18 ;  /* 0x0000004447437224 */ /* 0x000fe200078e0212 */
[----:B------:R-:W-:Y:S01]  /*bed0*/  SHF.R.S32.HI R18, RZ, 0x1f, R63 ;  /* 0x0000001fff127819 */ /* 0x000fe2000001143f */
[----:B------:R-:W-:Y:S02]  /*bee0*/  IMAD.IADD R59, R59, 0x1, R69 ;  /* 0x000000013b3b7824 */ /* 0x000fe400078e0245 */
[C---:B------:R-:W-:Y:S01]  /*bef0*/  IMAD R69, R65.reuse, UR5, R62 ;  /* 0x0000000541457c24 */ /* 0x040fe2000f8e023e */
[----:B------:R-:W-:Y:S01]  /*bf00*/  SHF.R.S32.HI R62, RZ, 0x1f, R67 ;  /* 0x0000001fff3e7819 */ /* 0x000fe20000011443 */
[----:B------:R-:W-:Y:S01]  /*bf10*/  IMAD.WIDE.U32 R58, R65, UR4, R58 ;  /* 0x00000004413a7c25 */ /* 0x000fe2000f8e003a */
[----:B------:R-:W0:Y:S01]  /*bf20*/  S2UR UR5, SR_CgaCtaId ;  /* 0x00000000000579c3 */ /* 0x000e220000008800 */
[----:B------:R-:W-:-:S02]  /*bf30*/  UMOV UR4, 0x400 ;  /* 0x0000040000047882 */ /* 0x000fc40000000000 */
[----:B------:R-:W-:Y:S02]  /*bf40*/  IMAD R18, R18, UR6, RZ ;  /* 0x0000000612127c24 */ /* 0x000fe4000f8e02ff */
[----:B------:R-:W-:Y:S02]  /*bf50*/  IMAD.IADD R59, R59, 0x1, R69 ;  /* 0x000000013b3b7824 */ /* 0x000fe400078e0245 */
[----:B------:R-:W-:Y:S02]  /*bf60*/  IMAD R62, R62, UR8, RZ ;  /* 0x000000083e3e7c24 */ /* 0x000fe4000f8e02ff */
[C---:B------:R-:W-:Y:S02]  /*bf70*/  IMAD R65, R63.reuse, UR7, R18 ;  /* 0x000000073f417c24 */ /* 0x040fe4000f8e0212 */
[----:B------:R-:W-:Y:S01]  /*bf80*/  IMAD.WIDE.U32 R22, R63, UR6, R22 ;  /* 0x000000063f167c25 */ /* 0x000fe2000f8e0016 */
[----:B------:R-:W-:-:S03]  /*bf90*/  ULDC.64 UR6, c[0x0][0xba8] ;  /* 0x0002ea0000067ab9 */ /* 0x000fc60000000a00 */
[C---:B------:R-:W-:Y:S01]  /*bfa0*/  IMAD R69, R67.reuse, UR9, R62 ;  /* 0x0000000943457c24 */ /* 0x040fe2000f8e023e */
[----:B------:R-:W-:Y:S01]  /*bfb0*/  LEA R62, P0, R22, UR6, 0x2 ;  /* 0x00000006163e7c11 */ /* 0x000fe2000f8010ff */
[----:B------:R-:W-:Y:S01]  /*bfc0*/  IMAD.WIDE.U32 R58, R67, UR8, R58 ;  /* 0x00000008433a7c25 */ /* 0x000fe2000f8e003a */
[----:B------:R-:W-:Y:S01]  /*bfd0*/  ULDC.64 UR8, c[0x0][0xb00] ;  /* 0x0002c00000087ab9 */ /* 0x000fe20000000a00 */
[----:B------:R-:W-:Y:S02]  /*bfe0*/  ULDC UR6, c[0x0][0xa88] ;  /* 0x0002a20000067ab9 */ /* 0x000fe40000000800 */
[----:B------:R-:W-:Y:S01]  /*bff0*/  IMAD.IADD R63, R23, 0x1, R65 ;  /* 0x00000001173f7824 */ /* 0x000fe200078e0241 */
[----:B------:R-:W-:Y:S01]  /*c000*/  LEA R74, P1, R58, UR8, 0x2 ;  /* 0x000000083a4a7c11 */ /* 0x000fe2000f8210ff */
[----:B------:R-:W-:Y:S01]  /*c010*/  IMAD.IADD R23, R59, 0x1, R69 ;  /* 0x000000013b177824 */ /* 0x000fe200078e0245 */
[----:B0-----:R-:W-:Y:S01]  /*c020*/  ULEA UR4, UR5, UR4, 0x18 ;  /* 0x0000000405047291 */ /* 0x001fe2000f8ec03f */
[----:B------:R-:W-:Y:S01]  /*c030*/  IMAD R17, R64, 0x80, R17 ;  /* 0x0000008040117824 */ /* 0x000fe200078e0211 */
[----:B------:R-:W-:Y:S01]  /*c040*/  LEA.HI.X R63, R22, UR7, R63, 0x2, P0 ;  /* 0x00000007163f7c11 */ /* 0x000fe200080f143f */
[----:B------:R-:W-:Y:S01]  /*c050*/  IMAD R18, R71, UR6, RZ ;  /* 0x0000000647127c24 */ /* 0x000fe2000f8e02ff */
[----:B------:R-:W-:Y:S01]  /*c060*/  LEA.HI.X R76, R58, UR9, R23, 0x2, P1 ;  /* 0x000000093a4c7c11 */ /* 0x000fe200088f1417 */
[----:B------:R-:W-:Y:S01]  /*c070*/  SHFL.IDX PT, R22, R62, RZ, 0x1c1f ;  /* 0x001c1fff3e167589 */ /* 0x000fe200000e0000 */
[C---:B------:R-:W-:Y:S01]  /*c080*/  LOP3.LUT P0, RZ, R70.reuse, 0x3, RZ, 0xc0, !PT ;  /* 0x0000000346ff7812 */ /* 0x040fe2000780c0ff */
[C---:B------:R-:W-:Y:S01]  /*c090*/  VIADD R69, R17.reuse, 0x8 ;  /* 0x0000000811457836 */ /* 0x040fe20000000000 */
[----:B------:R-:W-:Y:S01]  /*c0a0*/  UIADD3 UR4, UR4, 0x34820, URZ ;  /* 0x0003482004047890 */ /* 0x000fe2000fffe03f */
[----:B------:R-:W0:Y:S01]  /*c0b0*/  SHFL.IDX PT, R23, R63, RZ, 0x1c1f ;  /* 0x001c1fff3f177589 */ /* 0x000e2200000e0000 */
[-C--:B------:R-:W-:Y:S01]  /*c0c0*/  ISETP.GE.OR P1, PT, R17, R18.reuse, P0 ;  /* 0x000000121100720c */ /* 0x080fe20000726670 */
[----:B------:R-:W-:Y:S01]  /*c0d0*/  IMAD.IADD R71, R70, 0x1, -R77 ;  /* 0x0000000146477824 */ /* 0x000fe200078e0a4d */
[-C--:B------:R-:W-:Y:S01]  /*c0e0*/  ISETP.GE.OR P0, PT, R69, R18.reuse, P0 ;  /* 0x000000124500720c */ /* 0x080fe20000706670 */
[----:B------:R-:W-:Y:S01]  /*c0f0*/  SHFL.IDX PT, R58, R62, 0x1, 0x1c1f ;  /* 0x003c1f003e3a7f89 */ /* 0x000fe200000e0000 */
[----:B------:R-:W-:Y:S01]  /*c100*/  ISETP.GE.AND P2, PT, R17, R18, PT ;  /* 0x000000121100720c */ /* 0x000fe20003f46270 */
[----:B------:R-:W-:Y:S01]  /*c110*/  UPRMT UR4, URZ, 0x654, UR4 ;  /* 0x000006543f047896 */ /* 0x000fe20008000004 */
[----:B------:R-:W-:Y:S01]  /*c120*/  IMAD.SHL.U32 R71, R71, 0x2, RZ ;  /* 0x0000000247477824 */ /* 0x000fe200078e00ff */
[----:B------:R-:W1:Y:S04]  /*c130*/  SHFL.IDX PT, R59, R63, 0x1, 0x1c1f ;  /* 0x003c1f003f3b7f89 */ /* 0x000e6800000e0000 */
[----:B------:R2:W3:Y:S03]  /*c140*/  SHFL.IDX PT, R66, R74, RZ, 0x1c1f ;  /* 0x001c1fff4a427589 */ /* 0x0004e600000e0000 */
[----:B------:R-:W-:Y:S01]  /*c150*/  SYNCS.ARRIVE.TRANS64.RED.A1T0 RZ, [UR4], RZ ;  /* 0x000000ffffff79a7 */ /* 0x000fe20008100404 */
[----:B------:R2:W4:Y:S04]  /*c160*/  SHFL.IDX PT, R67, R76, RZ, 0x1c1f ;  /* 0x001c1fff4c437589 */ /* 0x00052800000e0000 */
[----:B0-----:R2:W-:Y:S04]  /*c170*/  @!P1 ST.E desc[UR14][R22.64], R16 ;  /* 0x0000001016009985 */ /* 0x0015e8000c10190e */
[----:B-1----:R2:W-:Y:S01]  /*c180*/  @!P0 ST.E desc[UR14][R58.64], R0 ;  /* 0x000000003a008985 */ /* 0x0025e2000c10190e */
[----:B------:R-:W-:Y:S05]  /*c190*/  @P2 BRA `(.L_x_35) ;  /* 0x00000004007c2947 */ /* 0x000fea0003800000 */
[C---:B--2---:R-:W-:Y:S01]  /*c1a0*/  VIADD R0, R71.reuse, 0x8 ;  /* 0x0000000847007836 */ /* 0x044fe20000000000 */
[----:B------:R-:W-:Y:S01]  /*c1b0*/  ULDC UR4, c[0x0][0xac8] ;  /* 0x0002b20000047ab9 */ /* 0x000fe20000000800 */
[C---:B------:R-:W-:Y:S01]  /*c1c0*/  VIADD R58, R71.reuse, 0x10 ;  /* 0x00000010473a7836 */ /* 0x040fe20000000000 */
[C---:B------:R-:W-:Y:S01]  /*c1d0*/  ISETP.GE.AND P2, PT, R71.reuse, UR4, PT ;  /* 0x0000000447007c0c */ /* 0x040fe2000bf46270 */
[C---:B------:R-:W-:Y:S01]  /*c1e0*/  VIADD R59, R71.reuse, 0x18 ;  /* 0x00000018473b7836 */ /* 0x040fe20000000000 */
[----:B------:R-:W-:Y:S01]  /*c1f0*/  ISETP.GE.AND P3, PT, R0, UR4, PT ;  /* 0x0000000400007c0c */ /* 0x000fe2000bf66270 */
[----:B------:R-:W-:Y:S01]  /*c200*/  VIADD R62, R71, 0x28 ;  /* 0x00000028473e7836 */ /* 0x000fe20000000000 */
[----:B------:R-:W-:Y:S01]  /*c210*/  ISETP.GE.AND P0, PT, R58, UR4, PT ;  /* 0x000000043a007c0c */ /* 0x000fe2000bf06270 */
[----:B------:R-:W-:Y:S01]  /*c220*/  ULDC.64 UR6, c[0x0][0x208] ;  /* 0x0000820000067ab9 */ /* 0x000fe20000000a00 */
[----:B------:R-:W-:Y:S01]  /*c230*/  ISETP.GE.AND P1, PT, R59, UR4, PT ;  /* 0x000000043b007c0c */ /* 0x000fe2000bf26270 */
[----:B------:R-:W-:-:S02]  /*c240*/  VIADD R63, R71, 0x30 ;  /* 0x00000030473f7836 */ /* 0x000fc40000000000 */
[C---:B------:R-:W-:Y:S02]  /*c250*/  VIADD R64, R71.reuse, 0x38 ;  /* 0x0000003847407836 */ /* 0x040fe40000000000 */
[----:B------:R-:W-:Y:S01]  /*c260*/  VIADD R65, R71, 0x40 ;  /* 0x0000004047417836 */ /* 0x000fe20000000000 */
[----:B------:R-:W-:Y:S01]  /*c270*/  ISETP.GE.AND P4, PT, R63, UR4, PT ;  /* 0x000000043f007c0c */ /* 0x000fe2000bf86270 */
[C-C-:B---34-:R-:W-:Y:S01]  /*c280*/  @!P2 IMAD.WIDE R16, R71.reuse, 0x4, R66.reuse ;  /* 0x000000044710a825 */ /* 0x158fe200078e0242 */
[----:B------:R-:W-:Y:S02]  /*c290*/  ISETP.GE.AND P5, PT, R64, UR4, PT ;  /* 0x0000000440007c0c */ /* 0x000fe4000bfa6270 */
[----:B------:R-:W-:Y:S01]  /*c2a0*/  @!P3 LEA.HI R0, R0, R0, RZ, 0x1 ;  /* 0x000000000000b211 */ /* 0x000fe200078f08ff */
[----:B------:R-:W-:Y:S01]  /*c2b0*/  VIADD R68, R71, 0x50 ;  /* 0x0000005047447836 */ /* 0x000fe20000000000 */
[----:B------:R0:W-:Y:S01]  /*c2c0*/  @!P2 ST.E.64 desc[UR6][R16.64], R88 ;  /* 0x000000581000a985 */ /* 0x0001e2000c101b06 */
[----:B------:R-:W-:Y:S01]  /*c2d0*/  ISETP.GE.AND P6, PT, R65, UR4, PT ;  /* 0x0000000441007c0c */ /* 0x000fe2000bfc6270 */
[C---:B------:R-:W-:Y:S01]  /*c2e0*/  VIADD R70, R71.reuse, 0x58 ;  /* 0x0000005847467836 */ /* 0x040fe20000000000 */
[----:B------:R-:W-:Y:S01]  /*c2f0*/  @!P3 LOP3.LUT R23, R0, 0xfffffffe, RZ, 0xc0, !PT ;  /* 0xfffffffe0017b812 */ /* 0x000fe200078ec0ff */
[C---:B------:R-:W-:Y:S01]  /*c300*/  VIADD R0, R71.reuse, 0x20 ;  /* 0x0000002047007836 */ /* 0x040fe20000000000 */
[----:B------:R-:W-:Y:S01]  /*c310*/  @!P0 LEA.HI R58, R58, R58, RZ, 0x1 ;  /* 0x0000003a3a3a8211 */ /* 0x000fe200078f08ff */
[----:B------:R-:W-:Y:S01]  /*c320*/  VIADD R72, R71, 0x60 ;  /* 0x0000006047487836 */ /* 0x000fe20000000000 */
[----:B------:R-:W-:Y:S01]  /*c330*/  @!P1 LEA.HI R59, R59, R59, RZ, 0x1 ;  /* 0x0000003b3b3b9211 */ /* 0x000fe200078f08ff */
[----:B------:R-:W-:Y:S01]  /*c340*/  @!P3 IMAD.WIDE R22, R23, 0x4, R66 ;  /* 0x000000041716b825 */ /* 0x000fe200078e0242 */
[----:B------:R-:W-:-:S02]  /*c350*/  ISETP.GE.AND P2, PT, R0, UR4, PT ;  /* 0x0000000400007c0c */ /* 0x000fc4000bf46270 */
[----:B------:R-:W-:Y:S02]  /*c360*/  @!P5 LEA.HI R64, R64, R64, RZ, 0x1 ;  /* 0x000000404040d211 */ /* 0x000fe400078f08ff */
[----:B------:R1:W-:Y:S01]  /*c370*/  @!P3 ST.E.64 desc[UR6][R22.64], R92 ;  /* 0x0000005c1600b985 */ /* 0x0003e2000c101b06 */
[----:B------:R-:W-:Y:S02]  /*c380*/  ISETP.GE.AND P3, PT, R62, UR4, PT ;  /* 0x000000043e007c0c */ /* 0x000fe4000bf66270 */
[----:B0-----:R-:W-:Y:S02]  /*c390*/  @!P0 LOP3.LUT R17, R58, 0xfffffffe, RZ, 0xc0, !PT ;  /* 0xfffffffe3a118812 */ /* 0x001fe400078ec0ff */
[----:B------:R-:W-:Y:S02]  /*c3a0*/  @!P4 LEA.HI R58, R63, R63, RZ, 0x1 ;  /* 0x0000003f3f3ac211 */ /* 0x000fe400078f08ff */
[----:B------:R-:W-:Y:S01]  /*c3b0*/  @!P5 LOP3.LUT R73, R64, 0xfffffffe, RZ, 0xc0, !PT ;  /* 0xfffffffe4049d812 */ /* 0x000fe200078ec0ff */
[----:B------:R-:W-:Y:S01]  /*c3c0*/  @!P0 IMAD.WIDE R16, R17, 0x4, R66 ;  /* 0x0000000411108825 */ /* 0x000fe200078e0242 */
[----:B------:R-:W-:-:S04]  /*c3d0*/  @!P2 LEA.HI R0, R0, R0, RZ, 0x1 ;  /* 0x000000000000a211 */ /* 0x000fc800078f08ff */
[----:B------:R0:W-:Y:S01]  /*c3e0*/  @!P0 ST.E.64 desc[UR6][R16.64], R90 ;  /* 0x0000005a10008985 */ /* 0x0001e2000c101b06 */
[----:B------:R-:W-:Y:S02]  /*c3f0*/  @!P3 LEA.HI R62, R62, R62, RZ, 0x1 ;  /* 0x0000003e3e3eb211 */ /* 0x000fe400078f08ff */
[----:B-1----:R-:W-:Y:S02]  /*c400*/  @!P1 LOP3.LUT R23, R59, 0xfffffffe, RZ, 0xc0, !PT ;  /* 0xfffffffe3b179812 */ /* 0x002fe400078ec0ff */
[----:B------:R-:W-:Y:S02]  /*c410*/  @!P2 LOP3.LUT R59, R0, 0xfffffffe, RZ, 0xc0, !PT ;  /* 0xfffffffe003ba812 */ /* 0x000fe400078ec0ff */
[----:B------:R-:W-:Y:S01]  /*c420*/  @!P3 LOP3.LUT R63, R62, 0xfffffffe, RZ, 0xc0, !PT ;  /* 0xfffffffe3e3fb812 */ /* 0x000fe200078ec0ff */
[--C-:B------:R-:W-:Y:S01]  /*c430*/  @!P1 IMAD.WIDE R22, R23, 0x4, R66.reuse ;  /* 0x0000000417169825 */ /* 0x100fe200078e0242 */
[----:B------:R-:W-:Y:S02]  /*c440*/  @!P6 LEA.HI R0, R65, R65, RZ, 0x1 ;  /* 0x000000414100e211 */ /* 0x000fe400078f08ff */
[----:B------:R-:W-:Y:S01]  /*c450*/  @!P4 LOP3.LUT R65, R58, 0xfffffffe, RZ, 0xc0, !PT ;  /* 0xfffffffe3a41c812 */ /* 0x000fe200078ec0ff */
[--C-:B------:R-:W-:Y:S01]  /*c460*/  @!P2 IMAD.WIDE R58, R59, 0x4, R66.reuse ;  /* 0x000000043b3aa825 */ /* 0x100fe200078e0242 */
[----:B------:R-:W-:Y:S01]  /*c470*/  @!P6 LOP3.LUT R75, R0, 0xfffffffe, RZ, 0xc0, !PT ;  /* 0xfffffffe004be812 */ /* 0x000fe200078ec0ff */
[----:B------:R1:W-:Y:S01]  /*c480*/  @!P1 ST.E.64 desc[UR6][R22.64], R94 ;  /* 0x0000005e16009985 */ /* 0x0003e2000c101b06 */
[----:B------:R-:W-:Y:S01]  /*c490*/  ISETP.GE.AND P1, PT, R68, UR4, PT ;  /* 0x0000000444007c0c */ /* 0x000fe2000bf26270 */
[----:B0-----:R-:W-:-:S02]  /*c4a0*/  @!P3 IMAD.WIDE R16, R63, 0x4, R66 ;  /* 0x000000043f10b825 */ /* 0x001fc400078e0242 */
[----:B------:R0:W-:Y:S01]  /*c4b0*/  @!P2 ST.E.64 desc[UR6][R58.64], R36 ;  /* 0x000000243a00a985 */ /* 0x0001e2000c101b06 */
[----:B------:R-:W-:Y:S01]  /*c4c0*/  ISETP.GE.AND P2, PT, R70, UR4, PT ;  /* 0x0000000446007c0c */ /* 0x000fe2000bf46270 */
[----:B------:R-:W-:Y:S02]  /*c4d0*/  VIADD R0, R71, 0x48 ;  /* 0x0000004847007836 */ /* 0x000fe40000000000 */
[--C-:B------:R-:W-:Y:S01]  /*c4e0*/  @!P5 IMAD.WIDE R62, R73, 0x4, R66.reuse ;  /* 0x00000004493ed825 */ /* 0x100fe200078e0242 */
[----:B------:R2:W-:Y:S01]  /*c4f0*/  @!P3 ST.E.64 desc[UR6][R16.64], R32 ;  /* 0x000000201000b985 */ /* 0x0005e2000c101b06 */
[----:B------:R-:W-:Y:S02]  /*c500*/  ISETP.GE.AND P3, PT, R72, UR4, PT ;  /* 0x0000000448007c0c */ /* 0x000fe4000bf66270 */
[----:B------:R-:W-:Y:S01]  /*c510*/  ISETP.GE.AND P0, PT, R0, UR4, PT ;  /* 0x0000000400007c0c */ /* 0x000fe2000bf06270 */
[----:B-1----:R-:W-:Y:S01]  /*c520*/  @!P4 IMAD.WIDE R22, R65, 0x4, R66 ;  /* 0x000000044116c825 */ /* 0x002fe200078e0242 */
[----:B------:R-:W-:-:S03]  /*c530*/  @!P1 LEA.HI R68, R68, R68, RZ, 0x1 ;  /* 0x0000004444449211 */ /* 0x000fc600078f08ff */
[----:B------:R-:W-:Y:S01]  /*c540*/  @!P6 IMAD.WIDE R64, R75, 0x4, R66 ;  /* 0x000000044b40e825 */ /* 0x000fe200078e0242 */
[----:B------:R1:W-:Y:S01]  /*c550*/  @!P4 ST.E.64 desc[UR6][R22.64], R28 ;  /* 0x0000001c1600c985 */ /* 0x0003e2000c101b06 */
[----:B------:R-:W-:Y:S02]  /*c560*/  @!P2 LEA.HI R70, R70, R70, RZ, 0x1 ;  /* 0x000000464646a211 */ /* 0x000fe400078f08ff */
[C---:B0-----:R-:W-:Y:S01]  /*c570*/  VIADD R36, R71.reuse, 0x68 ;  /* 0x0000006847247836 */ /* 0x041fe20000000000 */
[----:B------:R0:W-:Y:S01]  /*c580*/  @!P5 ST.E.64 desc[UR6][R62.64], R44 ;  /* 0x0000002c3e00d985 */ /* 0x0001e2000c101b06 */
[C---:B--2---:R-:W-:Y:S02]  /*c590*/  VIADD R17, R71.reuse, 0x78 ;  /* 0x0000007847117836 */ /* 0x044fe40000000000 */
[----:B------:R-:W-:Y:S01]  /*c5a0*/  @!P0 LEA.HI R0, R0, R0, RZ, 0x1 ;  /* 0x0000000000008211 */ /* 0x000fe200078f08ff */
[----:B------:R-:W-:Y:S01]  /*c5b0*/  VIADD R37, R71, 0x70 ;  /* 0x0000007047257836 */ /* 0x000fe20000000000 */
[----:B------:R2:W-:Y:S01]  /*c5c0*/  @!P6 ST.E.64 desc[UR6][R64.64], R96 ;  /* 0x000000604000e985 */ /* 0x0005e2000c101b06 */
[----:B------:R-:W-:-:S02]  /*c5d0*/  ISETP.GE.AND P4, PT, R36, UR4, PT ;  /* 0x0000000424007c0c */ /* 0x000fc4000bf86270 */
[----:B------:R-:W-:Y:S02]  /*c5e0*/  ISETP.GE.AND P6, PT, R17, UR4, PT ;  /* 0x0000000411007c0c */ /* 0x000fe4000bfc6270 */
[----:B------:R-:W-:Y:S02]  /*c5f0*/  ISETP.GE.AND P5, PT, R37, UR4, PT ;  /* 0x0000000425007c0c */ /* 0x000fe4000bfa6270 */
[----:B------:R-:W-:Y:S02]  /*c600*/  @!P3 LEA.HI R72, R72, R72, RZ, 0x1 ;  /* 0x000000484848b211 */ /* 0x000fe400078f08ff */
[----:B-1----:R-:W-:Y:S02]  /*c610*/  @!P1 LOP3.LUT R23, R68, 0xfffffffe, RZ, 0xc0, !PT ;  /* 0xfffffffe44179812 */ /* 0x002fe400078ec0ff */
[----:B------:R-:W-:Y:S02]  /*c620*/  @!P2 LOP3.LUT R29, R70, 0xfffffffe, RZ, 0xc0, !PT ;  /* 0xfffffffe461da812 */ /* 0x000fe400078ec0ff */
[----:B------:R-:W-:-:S02]  /*c630*/  @!P3 LOP3.LUT R33, R72, 0xfffffffe, RZ, 0xc0, !PT ;  /* 0xfffffffe4821b812 */ /* 0x000fc400078ec0ff */
[----:B------:R-:W-:Y:S01]  /*c640*/  @!P4 LEA.HI R36, R36, R36, RZ, 0x1 ;  /* 0x000000242424c211 */ /* 0x000fe200078f08ff */
[--C-:B------:R-:W-:Y:S01]  /*c650*/  @!P2 IMAD.WIDE R28, R29, 0x4, R66.reuse ;  /* 0x000000041d1ca825 */ /* 0x100fe200078e0242 */
[----:B------:R-:W-:Y:S02]  /*c660*/  @!P6 LEA.HI R22, R17, R17, RZ, 0x1 ;  /* 0x000000111116e211 */ /* 0x000fe400078f08ff */
[----:B------:R-:W-:Y:S01]  /*c670*/  @!P5 LEA.HI R16, R37, R37, RZ, 0x1 ;  /* 0x000000252510d211 */ /* 0x000fe200078f08ff */
[--C-:B------:R-:W-:Y:S01]  /*c680*/  @!P3 IMAD.WIDE R32, R33, 0x4, R66.reuse ;  /* 0x000000042120b825 */ /* 0x100fe200078e0242 */
[----:B------:R-:W-:Y:S02]  /*c690*/  @!P0 LOP3.LUT R17, R0, 0xfffffffe, RZ, 0xc0, !PT ;  /* 0xfffffffe00118812 */ /* 0x000fe400078ec0ff */
[----:B------:R-:W-:Y:S02]  /*c6a0*/  @!P4 LOP3.LUT R37, R36, 0xfffffffe, RZ, 0xc0, !PT ;  /* 0xfffffffe2425c812 */ /* 0x000fe400078ec0ff */
[----:B0-----:R-:W-:Y:S01]  /*c6b0*/  @!P5 LOP3.LUT R45, R16, 0xfffffffe, RZ, 0xc0, !PT ;  /* 0xfffffffe102dd812 */ /* 0x001fe200078ec0ff */
[----:B------:R-:W-:Y:S01]  /*c6c0*/  @!P0 IMAD.WIDE R16, R17, 0x4, R66 ;  /* 0x0000000411108825 */ /* 0x000fe200078e0242 */
[----:B------:R-:W-:-:S03]  /*c6d0*/  @!P6 LOP3.LUT R59, R22, 0xfffffffe, RZ, 0xc0, !PT ;  /* 0xfffffffe163be812 */ /* 0x000fc600078ec0ff */
[--C-:B------:R-:W-:Y:S01]  /*c6e0*/  @!P1 IMAD.WIDE R22, R23, 0x4, R66.reuse ;  /* 0x0000000417169825 */ /* 0x100fe200078e0242 */
[----:B------:R2:W-:Y:S03]  /*c6f0*/  @!P0 ST.E.64 desc[UR6][R16.64], R2 ;  /* 0x0000000210008985 */ /* 0x0005e6000c101b06 */
[--C-:B------:R-:W-:Y:S01]  /*c700*/  @!P4 IMAD.WIDE R36, R37, 0x4, R66.reuse ;  /* 0x000000042524c825 */ /* 0x100fe200078e0242 */
[----:B------:R2:W-:Y:S03]  /*c710*/  @!P1 ST.E.64 desc[UR6][R22.64], R4 ;  /* 0x0000000416009985 */ /* 0x0005e6000c101b06 */
[--C-:B------:R-:W-:Y:S01]  /*c720*/  @!P5 IMAD.WIDE R44, R45, 0x4, R66.reuse ;  /* 0x000000042d2cd825 */ /* 0x100fe200078e0242 */
[----:B------:R2:W-:Y:S03]  /*c730*/  @!P2 ST.E.64 desc[UR6][R28.64], R6 ;  /* 0x000000061c00a985 */ /* 0x0005e6000c101b06 */
[----:B------:R-:W-:Y:S01]  /*c740*/  @!P6 IMAD.WIDE R58, R59, 0x4, R66 ;  /* 0x000000043b3ae825 */ /* 0x000fe200078e0242 */
[----:B------:R2:W-:Y:S04]  /*c750*/  @!P3 ST.E.64 desc[UR6][R32.64], R12 ;  /* 0x0000000c2000b985 */ /* 0x0005e8000c101b06 */
[----:B------:R2:W-:Y:S04]  /*c760*/  @!P4 ST.E.64 desc[UR6][R36.64], R24 ;  /* 0x000000182400c985 */ /* 0x0005e8000c101b06 */
[----:B------:R2:W-:Y:S04]  /*c770*/  @!P5 ST.E.64 desc[UR6][R44.64], R48 ;  /* 0x000000302c00d985 */ /* 0x0005e8000c101b06 */
[----:B------:R2:W-:Y:S02]  /*c780*/  @!P6 ST.E.64 desc[UR6][R58.64], R60 ;  /* 0x0000003c3a00e985 */ /* 0x0005e4000c101b06 */
.L_x_35:
[----:B------:R-:W-:Y:S05]  /*c790*/  BSYNC B0 ;  /* 0x0000000000007941 */ /* 0x000fea0003800000 */
.L_x_34:
[----:B------:R-:W-:Y:S01]  /*c7a0*/  ISETP.GE.AND P0, PT, R69, R18, PT ;  /* 0x000000124500720c */ /* 0x000fe20003f06270 */
[----:B--2---:R0:W1:Y:S04]  /*c7b0*/  SHFL.IDX PT, R23, R76, 0x1, 0x1c1f ;  /* 0x003c1f004c177f89 */ /* 0x00406800000e0000 */
[----:B------:R0:W2:Y:S08]  /*c7c0*/  SHFL.IDX PT, R22, R74, 0x1, 0x1c1f ;  /* 0x003c1f004a167f89 */ /* 0x0000b000000e0000 */
[----:B0-----:R-:W-:Y:S05]  /*c7d0*/  @P0 BRA `(.L_x_10) ;  /* 0x00000044003c0947 */ /* 0x001fea0003800000 */
[----:B------:R-:W-:Y:S01]  /*c7e0*/  ULDC UR4, c[0x0][0xac8] ;  /* 0x0002b20000047ab9 */ /* 0x000fe20000000800 */
[C---:B------:R-:W-:Y:S01]  /*c7f0*/  VIADD R0, R71.reuse, 0x8 ;  /* 0x0000000847007836 */ /* 0x040fe20000000000 */
[C---:B------:R-:W-:Y:S01]  /*c800*/  ISETP.GE.AND P0, PT, R71.reuse, UR4, PT ;  /* 0x0000000447007c0c */ /* 0x040fe2000bf06270 */
[C---:B------:R-:W-:Y:S01]  /*c810*/  VIADD R4, R71.reuse, 0x10 ;  /* 0x0000001047047836 */ /* 0x040fe20000000000 */
[----:B------:R-:W-:Y:S01]  /*c820*/  ULDC.64 UR6, c[0x0][0x208] ;  /* 0x0000820000067ab9 */ /* 0x000fe20000000a00 */
[C---:B------:R-:W-:Y:S01]  /*c830*/  VIADD R6, R71.reuse, 0x18 ;  /* 0x0000001847067836 */ /* 0x040fe20000000000 */
[----:B------:R-:W-:Y:S01]  /*c840*/  ISETP.GE.AND P5, PT, R0, UR4, PT ;  /* 0x0000000400007c0c */ /* 0x000fe2000bfa6270 */
[C---:B------:R-:W-:Y:S01]  /*c850*/  VIADD R13, R71.reuse, 0x28 ;  /* 0x00000028470d7836 */ /* 0x040fe20000000000 */
[----:B------:R-:W-:Y:S01]  /*c860*/  ISETP.GE.AND P6, PT, R4, UR4, PT ;  /* 0x0000000404007c0c */ /* 0x000fe2000bfc6270 */
[C---:B------:R-:W-:Y:S02]  /*c870*/  VIADD R12, R71.reuse, 0x20 ;  /* 0x00000020470c7836 */ /* 0x040fe40000000000 */
[----:B------:R-:W-:Y:S01]  /*c880*/  VIADD R17, R71, 0x38 ;  /* 0x0000003847117836 */ /* 0x000fe20000000000 */
[----:B------:R-:W-:Y:S01]  /*c890*/  ISETP.GE.AND P3, PT, R13, UR4, PT ;  /* 0x000000040d007c0c */ /* 0x000fe2000bf66270 */
[C---:B------:R-:W-:Y:S01]  /*c8a0*/  VIADD R16, R71.reuse, 0x30 ;  /* 0x0000003047107836 */ /* 0x040fe20000000000 */
[----:B------:R-:W-:Y:S01]  /*c8b0*/  ISETP.GE.AND P4, PT, R12, UR4, PT ;  /* 0x000000040c007c0c */ /* 0x000fe2000bf86270 */
[----:B-12---:R-:W-:Y:S01]  /*c8c0*/  @!P0 IMAD.WIDE R2, R71, 0x4, R22 ;  /* 0x0000000447028825 */ /* 0x006fe200078e0216 */
[----:B------:R-:W-:-:S02]  /*c8d0*/  ISETP.GE.AND P1, PT, R17, UR4, PT ;  /* 0x0000000411007c0c */ /* 0x000fc4000bf26270 */
[----:B------:R-:W-:Y:S01]  /*c8e0*/  ISETP.GE.AND P2, PT, R16, UR4, PT ;  /* 0x0000000410007c0c */ /* 0x000fe2000bf46270 */
[C---:B------:R-:W-:Y:S01]  /*c8f0*/  VIADD R24, R71.reuse, 0x40 ;  /* 0x0000004047187836 */ /* 0x040fe20000000000 */
[----:B------:R0:W-:Y:S01]  /*c900*/  @!P0 ST.E.64 desc[UR6][R2.64], R52 ;  /* 0x0000003402008985 */ /* 0x0001e2000c101b06 */
[----:B------:R-:W-:Y:S01]  /*c910*/  ISETP.GE.AND P0, PT, R6, UR4, PT ;  /* 0x0000000406007c0c */ /* 0x000fe2000bf06270 */
[C---:B------:R-:W-:Y:S01]  /*c920*/  VIADD R28, R71.reuse, 0x48 ;  /* 0x00000048471c7836 */ /* 0x040fe20000000000 */
[----:B------:R-:W-:Y:S01]  /*c930*/  @!P5 LEA.HI R0, R0, R0, RZ, 0x1 ;  /* 0x000000000000d211 */ /* 0x000fe200078f08ff */
[----:B------:R-:W-:Y:S01]  /*c940*/  VIADD R32, R71, 0x70 ;  /* 0x0000007047207836 */ /* 0x000fe20000000000 */
[----:B------:R-:W-:Y:S02]  /*c950*/  @!P6 LEA.HI R4, R4, R4, RZ, 0x1 ;  /* 0x000000040404e211 */ /* 0x000fe400078f08ff */
[----:B------:R-:W-:Y:S02]  /*c960*/  @!P5 LOP3.LUT R5, R0, 0xfffffffe, RZ, 0xc0, !PT ;  /* 0xfffffffe0005d812 */ /* 0x000fe400078ec0ff */
[----:B------:R-:W-:-:S02]  /*c970*/  @!P6 LOP3.LUT R7, R4, 0xfffffffe, RZ, 0xc0, !PT ;  /* 0xfffffffe0407e812 */ /* 0x000fc400078ec0ff */
[----:B------:R-:W-:Y:S02]  /*c980*/  @!P3 LEA.HI R0, R13, R13, RZ, 0x1 ;  /* 0x0000000d0d00b211 */ /* 0x000fe400078f08ff */
[----:B------:R-:W-:Y:S01]  /*c990*/  @!P4 LEA.HI R12, R12, R12, RZ, 0x1 ;  /* 0x0000000c0c0cc211 */ /* 0x000fe200078f08ff */
[--C-:B0-----:R-:W-:Y:S01]  /*c9a0*/  @!P5 IMAD.WIDE R2, R5, 0x4, R22.reuse ;  /* 0x000000040502d825 */ /* 0x101fe200078e0216 */
[----:B------:R-:W-:Y:S02]  /*c9b0*/  @!P0 LEA.HI R6, R6, R6, RZ, 0x1 ;  /* 0x0000000606068211 */ /* 0x000fe400078f08ff */
[----:B------:R-:W-:Y:S01]  /*c9c0*/  @!P1 LEA.HI R18, R17, R17, RZ, 0x1 ;  /* 0x0000001111129211 */ /* 0x000fe200078f08ff */
[----:B------:R-:W-:Y:S01]  /*c9d0*/  @!P6 IMAD.WIDE R4, R7, 0x4, R22 ;  /* 0x000000040704e825 */ /* 0x000fe200078e0216 */
[----:B------:R-:W-:Y:S01]  /*c9e0*/  @!P0 LOP3.LUT R7, R6, 0xfffffffe, RZ, 0xc0, !PT ;  /* 0xfffffffe06078812 */ /* 0x000fe200078ec0ff */
[----:B------:R0:W-:Y:S01]  /*c9f0*/  @!P5 ST.E.64 desc[UR6][R2.64], R40 ;  /* 0x000000280200d985 */ /* 0x0001e2000c101b06 */
[----:B------:R-:W-:-:S02]  /*ca00*/  ISETP.GE.AND P5, PT, R24, UR4, PT ;  /* 0x0000000418007c0c */ /* 0x000fc4000bfa6270 */
[----:B------:R-:W-:Y:S01]  /*ca10*/  @!P2 LEA.HI R16, R16, R16, RZ, 0x1 ;  /* 0x000000101010a211 */ /* 0x000fe200078f08ff */
[----:B------:R1:W-:Y:S01]  /*ca20*/  @!P6 ST.E.64 desc[UR6][R4.64], R56 ;  /* 0x000000380400e985 */ /* 0x0003e2000c101b06 */
[----:B------:R-:W-:Y:S01]  /*ca30*/  @!P3 LOP3.LUT R17, R0, 0xfffffffe, RZ, 0xc0, !PT ;  /* 0xfffffffe0011b812 */ /* 0x000fe200078ec0ff */
[----:B------:R-:W-:Y:S01]  /*ca40*/  VIADD R0, R71, 0x50 ;  /* 0x0000005047007836 */ /* 0x000fe20000000000 */
[----:B------:R-:W-:Y:S02]  /*ca50*/  @!P4 LOP3.LUT R13, R12, 0xfffffffe, RZ, 0xc0, !PT ;  /* 0xfffffffe0c0dc812 */ /* 0x000fe400078ec0ff */
[----:B------:R-:W-:Y:S02]  /*ca60*/  @!P2 LOP3.LUT R25, R16, 0xfffffffe, RZ, 0xc0, !PT ;  /* 0xfffffffe1019a812 */ /* 0x000fe400078ec0ff */
[----:B------:R-:W-:Y:S02]  /*ca70*/  ISETP.GE.AND P6, PT, R28, UR4, PT ;  /* 0x000000041c007c0c */ /* 0x000fe4000bfc6270 */
[----:B------:R-:W-:Y:S01]  /*ca80*/  @!P1 LOP3.LUT R29, R18, 0xfffffffe, RZ, 0xc0, !PT ;  /* 0xfffffffe121d9812 */ /* 0x000fe200078ec0ff */
[----:B0-----:R-:W-:Y:S01]  /*ca90*/  @!P0 IMAD.WIDE R2, R7, 0x4, R22 ;  /* 0x0000000407028825 */ /* 0x001fe200078e0216 */
[----:B------:R-:W-:-:S03]  /*caa0*/  @!P5 LEA.HI R24, R24, R24, RZ, 0x1 ;  /* 0x000000181818d211 */ /* 0x000fc600078f08ff */
[--C-:B-1----:R-:W-:Y:S01]  /*cab0*/  @!P4 IMAD.WIDE R4, R13, 0x4, R22.reuse ;  /* 0x000000040d04c825 */ /* 0x102fe200078e0216 */
[----:B------:R0:W-:Y:S01]  /*cac0*/  @!P0 ST.E.64 desc[UR6][R2.64], R10 ;  /* 0x0000000a02008985 */ /* 0x0001e2000c101b06 */
[----:B------:R-:W-:Y:S02]  /*cad0*/  ISETP.GE.AND P0, PT, R0, UR4, PT ;  /* 0x0000000400007c0c */ /* 0x000fe4000bf06270 */
[--C-:B------:R-:W-:Y:S01]  /*cae0*/  @!P3 IMAD.WIDE R6, R17, 0x4, R22.reuse ;  /* 0x000000041106b825 */ /* 0x100fe200078e0216 */
[----:B------:R1:W-:Y:S01]  /*caf0*/  @!P4 ST.E.64 desc[UR6][R4.64], R20 ;  /* 0x000000140400c985 */ /* 0x0003e2000c101b06 */
[----:B------:R-:W-:Y:S02]  /*cb00*/  @!P6 LEA.HI R28, R28, R28, RZ, 0x1 ;  /* 0x0000001c1c1ce211 */ /* 0x000fe400078f08ff */
[----:B------:R-:W-:Y:S01]  /*cb10*/  @!P2 IMAD.WIDE R12, R25, 0x4, R22 ;  /* 0x00000004190ca825 */ /* 0x000fe200078e0216 */
[----:B------:R2:W-:Y:S01]  /*cb20*/  @!P3 ST.E.64 desc[UR6][R6.64], R30 ;  /* 0x0000001e0600b985 */ /* 0x0005e2000c101b06 */
[----:B------:R-:W-:-:S02]  /*cb30*/  ISETP.GE.AND P4, PT, R32, UR4, PT ;  /* 0x0000000420007c0c */ /* 0x000fc4000bf86270 */
[--C-:B------:R-:W-:Y:S01]  /*cb40*/  @!P1 IMAD.WIDE R16, R29, 0x4, R22.reuse ;  /* 0x000000041d109825 */ /* 0x100fe200078e0216 */
[----:B------:R-:W-:Y:S01]  /*cb50*/  @!P2 ST.E.64 desc[UR6][R12.64], R34 ;  /* 0x000000220c00a985 */ /* 0x000fe2000c101b06 */
[----:B0-----:R-:W-:Y:S02]  /*cb60*/  @!P5 LOP3.LUT R3, R24, 0xfffffffe, RZ, 0xc0, !PT ;  /* 0xfffffffe1803d812 */ /* 0x001fe400078ec0ff */
[C---:B------:R-:W-:Y:S01]  /*cb70*/  VIADD R18, R71.reuse, 0x58 ;  /* 0x0000005847127836 */ /* 0x040fe20000000000 */
[----:B------:R-:W-:Y:S01]  /*cb80*/  @!P1 ST.E.64 desc[UR6][R16.64], R46 ;  /* 0x0000002e10009985 */ /* 0x000fe2000c101b06 */
[C---:B------:R-:W-:Y:S01]  /*cb90*/  VIADD R25, R71.reuse, 0x60 ;  /* 0x0000006047197836 */ /* 0x040fe20000000000 */
[----:B------:R-:W-:Y:S01]  /*cba0*/  @!P0 LEA.HI R0, R0, R0, RZ, 0x1 ;  /* 0x0000000000008211 */ /* 0x000fe200078f08ff */
[----:B------:R-:W-:Y:S01]  /*cbb0*/  VIADD R29, R71, 0x68 ;  /* 0x00000068471d7836 */ /* 0x000fe20000000000 */
[----:B------:R-:W-:Y:S01]  /*cbc0*/  ISETP.GE.AND P1, PT, R18, UR4, PT ;  /* 0x0000000412007c0c */ /* 0x000fe2000bf26270 */
[----:B------:R-:W-:Y:S01]  /*cbd0*/  @!P5 IMAD.WIDE R2, R3, 0x4, R22 ;  /* 0x000000040302d825 */ /* 0x000fe200078e0216 */
[----:B------:R-:W-:-:S02]  /*cbe0*/  ISETP.GE.AND P2, PT, R25, UR4, PT ;  /* 0x0000000419007c0c */ /* 0x000fc4000bf46270 */
[----:B------:R-:W-:Y:S01]  /*cbf0*/  ISETP.GE.AND P3, PT, R29, UR4, PT ;  /* 0x000000041d007c0c */ /* 0x000fe2000bf66270 */
[----:B------:R-:W-:Y:S01]  /*cc00*/  VIADD R71, R71, 0x78 ;  /* 0x0000007847477836 */ /* 0x000fe20000000000 */
[----:B-1----:R-:W-:Y:S01]  /*cc10*/  @!P6 LOP3.LUT R5, R28, 0xfffffffe, RZ, 0xc0, !PT ;  /* 0xfffffffe1c05e812 */ /* 0x002fe200078ec0ff */
[----:B------:R0:W-:Y:S01]  /*cc20*/  @!P5 ST.E.64 desc[UR6][R2.64], R38 ;  /* 0x000000260200d985 */ /* 0x0001e2000c101b06 */
[----:B--2---:R-:W-:Y:S02]  /*cc30*/  @!P0 LOP3.LUT R7, R0, 0xfffffffe, RZ, 0xc0, !PT ;  /* 0xfffffffe00078812 */ /* 0x004fe400078ec0ff */
[----:B------:R-:W-:Y:S01]  /*cc40*/  @!P4 LEA.HI R32, R32, R32, RZ, 0x1 ;  /* 0x000000202020c211 */ /* 0x000fe200078f08ff */
[----:B------:R-:W-:Y:S02]  /*cc50*/  @!P6 IMAD.WIDE R4, R5, 0x4, R22 ;  /* 0x000000040504e825 */ /* 0x000fe400078e0216 */
[----:B------:R-:W-:Y:S02]  /*cc60*/  @!P1 LEA.HI R18, R18, R18, RZ, 0x1 ;  /* 0x0000001212129211 */ /* 0x000fe400078f08ff */
[----:B------:R-:W-:Y:S01]  /*cc70*/  @!P2 LEA.HI R25, R25, R25, RZ, 0x1 ;  /* 0x000000191919a211 */ /* 0x000fe200078f08ff */
[----:B------:R1:W-:Y:S01]  /*cc80*/  @!P6 ST.E.64 desc[UR6][R4.64], R50 ;  /* 0x000000320400e985 */ /* 0x0003e2000c101b06 */
[----:B------:R-:W-:-:S02]  /*cc90*/  @!P3 LEA.HI R29, R29, R29, RZ, 0x1 ;  /* 0x0000001d1d1db211 */ /* 0x000fc400078f08ff */
[----:B------:R-:W-:Y:S01]  /*cca0*/  @!P1 LOP3.LUT R11, R18, 0xfffffffe, RZ, 0xc0, !PT ;  /* 0xfffffffe120b9812 */ /* 0x000fe200078ec0ff */
[--C-:B0-----:R-:W-:Y:S01]  /*ccb0*/  @!P0 IMAD.WIDE R2, R7, 0x4, R22.reuse ;  /* 0x0000000407028825 */ /* 0x101fe200078e0216 */
[----:B------:R-:W-:Y:S02]  /*ccc0*/  @!P2 LOP3.LUT R25, R25, 0xfffffffe, RZ, 0xc0, !PT ;  /* 0xfffffffe1919a812 */ /* 0x000fe400078ec0ff */
[----:B------:R-:W-:Y:S02]  /*ccd0*/  @!P3 LOP3.LUT R29, R29, 0xfffffffe, RZ, 0xc0, !PT ;  /* 0xfffffffe1d1db812 */ /* 0x000fe400078ec0ff */
[----:B------:R0:W-:Y:S01]  /*cce0*/  @!P0 ST.E.64 desc[UR6][R2.64], R8 ;  /* 0x0000000802008985 */ /* 0x0001e2000c101b06 */
[----:B------:R-:W-:Y:S01]  /*ccf0*/  ISETP.GE.AND P0, PT, R71, UR4, PT ;  /* 0x0000000447007c0c */ /* 0x000fe2000bf06270 */
[----:B------:R-:W-:Y:S01]  /*cd00*/  @!P2 IMAD.WIDE R6, R25, 0x4, R22 ;  /* 0x000000041906a825 */ /* 0x000fe200078e0216 */
[----:B------:R-:W-:-:S03]  /*cd10*/  @!P4 LOP3.LUT R13, R32, 0xfffffffe, RZ, 0xc0, !PT ;  /* 0xfffffffe200dc812 */ /* 0x000fc600078ec0ff */
[----:B-1----:R-:W-:-:S04]  /*cd20*/  @!P1 IMAD.WIDE R4, R11, 0x4, R22 ;  /* 0x000000040b049825 */ /* 0x002fc800078e0216 */
[--C-:B------:R-:W-:Y:S01]  /*cd30*/  @!P3 IMAD.WIDE R10, R29, 0x4, R22.reuse ;  /* 0x000000041d0ab825 */ /* 0x100fe200078e0216 */
[----:B------:R0:W-:Y:S03]  /*cd40*/  @!P1 ST.E.64 desc[UR6][R4.64], R14 ;  /* 0x0000000e04009985 */ /* 0x0001e6000c101b06 */
[----:B------:R-:W-:Y:S01]  /*cd50*/  @!P4 IMAD.WIDE R12, R13, 0x4, R22 ;  /* 0x000000040d0cc825 */ /* 0x000fe200078e0216 */
[----:B------:R0:W-:Y:S04]  /*cd60*/  @!P2 ST.E.64 desc[UR6][R6.64], R26 ;  /* 0x0000001a0600a985 */ /* 0x0001e8000c101b06 */
[----:B------:R0:W-:Y:S04]  /*cd70*/  @!P3 ST.E.64 desc[UR6][R10.64], R42 ;  /* 0x0000002a0a00b985 */ /* 0x0001e8000c101b06 */
[----:B------:R0:W-:Y:S01]  /*cd80*/  @!P4 ST.E.64 desc[UR6][R12.64], R54 ;  /* 0x000000360c00c985 */ /* 0x0001e2000c101b06 */
[----:B------:R-:W-:Y:S05]  /*cd90*/  @P0 BRA `(.L_x_10) ;  /* 0x0000003c00cc0947 */ /* 0x000fea0003800000 */
[----:B------:R-:W-:Y:S01]  /*cda0*/  LEA.HI R71, R71, R71, RZ, 0x1 ;  /* 0x0000004747477211 */ /* 0x000fe200078f08ff */
[----:B------:R-:W-:-:S03]  /*cdb0*/  ULDC.64 UR4, c[0x0][0x208] ;  /* 0x0000820000047ab9 */ /* 0x000fc60000000a00 */
[----:B0-----:R-:W-:-:S05]  /*cdc0*/  LOP3.LUT R3, R71, 0xfffffffe, RZ, 0xc0, !PT ;  /* 0xfffffffe47037812 */ /* 0x001fca00078ec0ff */
[----:B------:R-:W-:-:S05]  /*cdd0*/  IMAD.WIDE R2, R3, 0x4, R22 ;  /* 0x0000000403027825 */ /* 0x000fca00078e0216 */
[----:B------:R0:W-:Y:S01]  /*cde0*/  ST.E.64 desc[UR4][R2.64], R86 ;  /* 0x0000005602007985 */ /* 0x0001e2000c101b04 */
[----:B------:R-:W-:Y:S05]  /*cdf0*/  BRA `(.L_x_10) ;  /* 0x0000003c00b47947 */ /* 0x000fea0003800000 */
.L_x_33:
[----:B------:R-:W0:Y:S02]  /*ce00*/  S2R R0, SR_TID.X ;  /* 0x0000000000007919 */ /* 0x000e240000002100 */
[----:B0-----:R-:W-:-:S05]  /*ce10*/  VIADD R2, R0, 0xffffff80 ;  /* 0xffffff8000027836 */ /* 0x001fca0000000000 */
[----:B------:R-:W-:-:S13]  /*ce20*/  ISETP.GT.AND P0, PT, R2, 0x7f, PT ;  /* 0x0000007f0200780c */ /* 0x000fda0003f04270 */
[----:B------:R-:W-:Y:S05]  /*ce30*/  @P0 BRA `(.L_x_10) ;  /* 0x0000003c00a40947 */ /* 0x000fea0003800000 */
[----:B------:R-:W0:Y:S01]  /*ce40*/  S2R R3, SR_CTAID.X ;  /* 0x0000000000037919 */ /* 0x000e220000002500 */
[----:B------:R-:W1:Y:S01]  /*ce50*/  LDC R6, c[0x0][0xbe8] ;  /* 0x0002fa00ff067b82 */ /* 0x000e620000000800 */
[----:B------:R-:W-:Y:S01]  /*ce60*/  ULDC UR4, c[0x0][0xa88] ;  /* 0x0002a20000047ab9 */ /* 0x000fe20000000800 */
[----:B0-----:R-:W-:Y:S02]  /*ce70*/  IMAD R0, R3, 0x80, R0 ;  /* 0x0000008003007824 */ /* 0x001fe400078e0200 */
[----:B-1----:R-:W-:Y:S02]  /*ce80*/  IMAD R3, R6, UR4, RZ ;  /* 0x0000000406037c24 */ /* 0x002fe4000f8e02ff */
[----:B------:R-:W-:-:S05]  /*ce90*/  VIADD R0, R0, 0xffffff80 ;  /* 0xffffff8000007836 */ /* 0x000fca0000000000 */
[----:B------:R-:W-:-:S13]  /*cea0*/  ISETP.GE.AND P0, PT, R0, R3, PT ;  /* 0x000000030000720c */ /* 0x000fda0003f06270 */
[----:B------:R-:W-:Y:S05]  /*ceb0*/  @P0 BRA `(.L_x_10) ;  /* 0x0000003c00840947 */ /* 0x000fea0003800000 */
[----:B------:R-:W-:Y:S01]  /*cec0*/  ISETP.NE.AND P0, PT, R6, 0x1, PT ;  /* 0x000000010600780c */ /* 0x000fe20003f05270 */
[----:B------:R-:W0:Y:S01]  /*ced0*/  S2UR UR7, SR_CTAID.Z ;  /* 0x00000000000779c3 */ /* 0x000e220000002700 */
[----:B------:R-:W-:Y:S01]  /*cee0*/  R2UR UR11, R19 ;  /* 0x00000000130b72ca */ /* 0x000fe200000e0000 */
[----:B------:R-:W-:Y:S01]  /*cef0*/  ULDC.64 UR8, c[0x0][0xbd0] ;  /* 0x0002f40000087ab9 */ /* 0x000fe20000000a00 */
[----:B------:R-:W-:Y:S01]  /*cf00*/  IMAD.MOV.U32 R5, RZ, RZ, R0 ;  /* 0x000000ffff057224 */ /* 0x000fe200078e0000 */
[----:B------:R-:W-:-:S04]  /*cf10*/  ULDC.64 UR12, c[0x0][0x208] ;  /* 0x00008200000c7ab9 */ /* 0x000fc80000000a00 */
[----:B------:R-:W1:Y:S06]  /*cf20*/  LDC.64 R10, c[0x0][0xbd8] ;  /* 0x0002f600ff0a7b82 */ /* 0x000e6c0000000a00 */
[----:B------:R-:W-:Y:S02]  /*cf30*/  USHF.R.S32.HI UR6, URZ, 0x1f, UR11 ;  /* 0x0000001f3f067899 */ /* 0x000fe4000801140b */
[----:B------:R-:W2:Y:S01]  /*cf40*/  @P0 LDC R7, c[0x0][0xbec] ;  /* 0x0002fb00ff070b82 */ /* 0x000ea20000000800 */
[----:B------:R-:W-:Y:S02]  /*cf50*/  UIMAD.WIDE.U32 UR4, UR11, UR8, URZ ;  /* 0x000000080b0472a5 */ /* 0x000fe4000f8e003f */
[----:B------:R-:W-:-:S04]  /*cf60*/  UIMAD UR6, UR6, UR8, URZ ;  /* 0x00000008060672a4 */ /* 0x000fc8000f8e023f */
[----:B------:R-:W-:Y:S01]  /*cf70*/  UIMAD UR6, UR11, UR9, UR6 ;  /* 0x000000090b0672a4 */ /* 0x000fe2000f8e0206 */
[----:B------:R-:W3:Y:S01]  /*cf80*/  @P0 LDC R9, c[0x0][0xbf0] ;  /* 0x0002fc00ff090b82 */ /* 0x000ee20000000800 */
[----:B0-----:R-:W-:Y:S01]  /*cf90*/  USHF.R.S32.HI UR8, URZ, 0x1f, UR7 ;  /* 0x0000001f3f087899 */ /* 0x001fe20008011407 */
[----:B------:R-:W-:Y:S01]  /*cfa0*/  IMAD.U32 R3, RZ, RZ, UR5 ;  /* 0x00000005ff037e24 */ /* 0x000fe2000f8e00ff */
[----:B------:R-:W-:Y:S01]  /*cfb0*/  UIADD3 UR6, UR5, UR6, URZ ;  /* 0x0000000605067290 */ /* 0x000fe2000fffe03f */
[----:B------:R-:W-:Y:S02]  /*cfc0*/  IMAD.U32 R2, RZ, RZ, UR4 ;  /* 0x00000004ff027e24 */ /* 0x000fe4000f8e00ff */
[----:B------:R-:W-:Y:S02]  /*cfd0*/  ULDC.64 UR4, c[0x0][0xbe0] ;  /* 0x0002f80000047ab9 */ /* 0x000fe40000000a00 */
[----:B------:R-:W0:Y:S01]  /*cfe0*/  S2UR UR10, SR_CTAID.Y ;  /* 0x00000000000a79c3 */ /* 0x000e220000002600 */
[----:B------:R-:W-:-:S02]  /*cff0*/  IMAD.U32 R3, RZ, RZ, UR6 ;  /* 0x00000006ff037e24 */ /* 0x000fc4000f8e00ff */
[C---:B-1----:R-:W-:Y:S02]  /*d000*/  IMAD R12, R10.reuse, UR8, RZ ;  /* 0x000000080a0c7c24 */ /* 0x042fe4000f8e02ff */
[----:B------:R-:W-:-:S03]  /*d010*/  IMAD.WIDE.U32 R2, R10, UR7, R2 ;  /* 0x000000070a027c25 */ /* 0x000fc6000f8e0002 */
[----:B------:R-:W0:Y:S01]  /*d020*/  LDC R8, c[0x0][0xc50] ;  /* 0x00031400ff087b82 */ /* 0x000e220000000800 */
[----:B--2---:R-:W-:-:S04]  /*d030*/  @P0 IMAD.HI.U32 R4, R0, R7, RZ ;  /* 0x0000000700040227 */ /* 0x004fc800078e00ff */
[----:B------:R-:W-:Y:S02]  /*d040*/  IMAD R7, RZ, RZ, -UR11 ;  /* 0x8000000bff077e24 */ /* 0x000fe4000f8e02ff */
[----:B------:R-:W-:Y:S01]  /*d050*/  IMAD R11, R11, UR7, R12 ;  /* 0x000000070b0b7c24 */ /* 0x000fe2000f8e020c */
[----:B---3--:R-:W-:-:S03]  /*d060*/  @P0 SHF.R.U32.HI R5, RZ, R9, R4 ;  /* 0x00000009ff050219 */ /* 0x008fc60000011604 */
[----:B------:R-:W-:Y:S02]  /*d070*/  IMAD.IADD R3, R11, 0x1, R3 ;  /* 0x000000010b037824 */ /* 0x000fe400078e0203 */
[----:B0-----:R-:W-:Y:S02]  /*d080*/  IMAD R9, R8, R7, UR10 ;  /* 0x0000000a08097e24 */ /* 0x001fe4000f8e0207 */
[----:B------:R-:W-:Y:S02]  /*d090*/  IMAD.MOV R7, RZ, RZ, -R5 ;  /* 0x000000ffff077224 */ /* 0x000fe400078e0a05 */
[----:B------:R-:W-:Y:S01]  /*d0a0*/  IMAD.WIDE.U32 R2, R9, UR4, R2 ;  /* 0x0000000409027c25 */ /* 0x000fe2000f8e0002 */
[----:B------:R-:W-:-:S03]  /*d0b0*/  SHF.R.S32.HI R4, RZ, 0x1f, R9 ;  /* 0x0000001fff047819 */ /* 0x000fc60000011409 */
[----:B------:R-:W-:Y:S01]  /*d0c0*/  IMAD R7, R6, R7, R0 ;  /* 0x0000000706077224 */ /* 0x000fe200078e0200 */
[----:B------:R-:W-:Y:S01]  /*d0d0*/  IADD3 R2, P0, R5, R2, RZ ;  /* 0x0000000205027210 */ /* 0x000fe20007f1e0ff */
[----:B------:R-:W-:-:S03]  /*d0e0*/  IMAD R4, R4, UR4, RZ ;  /* 0x0000000404047c24 */ /* 0x000fc6000f8e02ff */
[----:B------:R-:W-:Y:S01]  /*d0f0*/  SHF.R.S32.HI R0, RZ, 0x1f, R7 ;  /* 0x0000001fff007819 */ /* 0x000fe20000011407 */
[----:B------:R-:W-:Y:S01]  /*d100*/  IMAD R4, R9, UR5, R4 ;  /* 0x0000000509047c24 */ /* 0x000fe2000f8e0204 */
[----:B------:R-:W-:Y:S01]  /*d110*/  SHF.R.S32.HI R9, RZ, 0x1f, R5 ;  /* 0x0000001fff097819 */ /* 0x000fe20000011405 */
[----:B------:R-:W-:Y:S02]  /*d120*/  ULDC.64 UR4, c[0x0][0xbc8] ;  /* 0x0002f20000047ab9 */ /* 0x000fe40000000a00 */
[----:B------:R-:W-:Y:S01]  /*d130*/  IMAD R0, R0, UR4, RZ ;  /* 0x0000000400007c24 */ /* 0x000fe2000f8e02ff */
[----:B------:R-:W-:-:S03]  /*d140*/  IADD3.X R3, R9, R3, R4, P0, !PT ;  /* 0x0000000309037210 */ /* 0x000fc600007fe404 */
[C---:B------:R-:W-:Y:S02]  /*d150*/  IMAD R5, R7.reuse, UR5, R0 ;  /* 0x0000000507057c24 */ /* 0x040fe4000f8e0200 */
[----:B------:R-:W-:Y:S01]  /*d160*/  IMAD.WIDE.U32 R2, R7, UR4, R2 ;  /* 0x0000000407027c25 */ /* 0x000fe2000f8e0002 */
[----:B------:R-:W-:-:S03]  /*d170*/  ULDC.64 UR4, c[0x0][0xba8] ;  /* 0x0002ea0000047ab9 */ /* 0x000fc60000000a00 */
[----:B------:R-:W-:Y:S01]  /*d180*/  IMAD.IADD R3, R3, 0x1, R5 ;  /* 0x0000000103037824 */ /* 0x000fe200078e0205 */
[----:B------:R-:W-:-:S04]  /*d190*/  LEA R4, P0, R2, UR4, 0x2 ;  /* 0x0000000402047c11 */ /* 0x000fc8000f8010ff */
[----:B------:R-:W-:Y:S01]  /*d1a0*/  LEA.HI.X R5, R2, UR5, R3, 0x2, P0 ;  /* 0x0000000502057c11 */ /* 0x000fe200080f1403 */
[----:B------:R-:W-:-:S05]  /*d1b0*/  IMAD.MOV.U32 R3, RZ, RZ, -0x800000 ;  /* 0xff800000ff037424 */ /* 0x000fca00078e00ff */
[----:B------:R0:W-:Y:S01]  /*d1c0*/  STG.E desc[UR12][R4.64], R3 ;  /* 0x0000000304007986 */ /* 0x0001e2000c10190c */
[----:B------:R-:W-:Y:S05]  /*d1d0*/  BRA `(.L_x_10) ;  /* 0x0000003800bc7947 */ /* 0x000fea0003800000 */
.L_x_8:
[----:B------:R-:W-:-:S08]  /*d1e0*/  NOP ;  /* 0x0000000000007918 */ /* 0x000fd00000000000 */
[----:B0-----:R-:W0:-:S00]  /*d1f0*/  USETMAXREG.DEALLOC.CTAPOOL 0x18 ;  /* 0x00000018000079c8 */ /* 0x001e0000080e0500 */
[----:B0-----:R-:W-:Y:S01]  /*d200*/  LOP3.LUT R0, R0, 0x3, RZ, 0xc0, !PT ;  /* 0x0000000300007812 */ /* 0x001fe200078ec0ff */
[----:B------:R-:W0:Y:S05]  /*d210*/  S2R R19, SR_CTAID.Z ;  /* 0x0000000000137919 */ /* 0x000e2a0000002700 */
[----:B------:R-:W1:Y:S01]  /*d220*/  S2UR UR6, SR_CTAID.Y ;  /* 0x00000000000679c3 */ /* 0x000e620000002600 */
[----:B------:R-:W2:Y:S02]  /*d230*/  SHFL.IDX PT, R0, R0, RZ, 0x1f ;  /* 0x00001fff00007589 */ /* 0x000ea400000e0000 */
[----:B--2---:R-:W-:-:S13]  /*d240*/  ISETP.NE.AND P0, PT, R0, RZ, PT ;  /* 0x000000ff0000720c */ /* 0x004fda0003f05270 */
[----:B01----:R-:W-:Y:S05]  /*d250*/  @!P0 BRA `(.L_x_36) ;  /* 0x0000000000288947 */ /* 0x003fea0003800000 */
[----:B------:R-:W-:Y:S01]  /*d260*/  ULDC UR7, c[0x0][0xc50] ;  /* 0x0003140000077ab9 */ /* 0x000fe20000000800 */
[----:B------:R-:W-:Y:S01]  /*d270*/  UMOV UR36, UR6 ;  /* 0x0000000600247c82 */ /* 0x000fe20008000000 */
[----:B------:R-:W-:-:S06]  /*d280*/  UISETP.NE.AND UP0, UPT, UR7, 0x1, UPT ;  /* 0x000000010700788c */ /* 0x000fcc000bf05270 */
[----:B------:R-:W-:-:S13]  /*d290*/  PLOP3.LUT P0, PT, PT, PT, UP0, 0x80, 0x0 ;  /* 0x000000000000781c */ /* 0x000fda0003f0f008 */
[----:B------:R-:W-:Y:S05]  /*d2a0*/  @!P0 BRA `(.L_x_37) ;  /* 0x0000000000308947 */ /* 0x000fea0003800000 */
[----:B------:R-:W-:Y:S01]  /*d2b0*/  ULDC UR4, c[0x0][0xc54] ;  /* 0x0003150000047ab9 */ /* 0x000fe20000000800 */
[----:B------:R-:W-:Y:S01]  /*d2c0*/  ULDC UR36, c[0x0][0xc58] ;  /* 0x0003160000247ab9 */ /* 0x000fe20000000800 */
[----:B------:R-:W-:-:S04]  /*d2d0*/  UIMAD.WIDE.U32 UR4, UR6, UR4, URZ ;  /* 0x00000004060472a5 */ /* 0x000fc8000f8e003f */
[----:B------:R-:W-:Y:S01]  /*d2e0*/  USHF.R.U32.HI UR36, URZ, UR36, UR5 ;  /* 0x000000243f247299 */ /* 0x000fe20008011605 */
[----:B------:R-:W-:Y:S11]  /*d2f0*/  BRA `(.L_x_37) ;  /* 0x00000000001c7947 */ /* 0x000ff60003800000 */
.L_x_36:
[----:B------:R-:W-:Y:S01]  /*d300*/  ULDC UR7, c[0x0][0xc50] ;  /* 0x0003140000077ab9 */ /* 0x000fe20000000800 */
[----:B------:R-:W-:Y:S01]  /*d310*/  UMOV UR36, UR6 ;  /* 0x0000000600247c82 */ /* 0x000fe20008000000 */
[----:B------:R-:W-:-:S11]  /*d320*/  UISETP.NE.AND UP0, UPT, UR7, 0x1, UPT ;  /* 0x000000010700788c */ /* 0x000fd6000bf05270 */
[----:B------:R-:W-:Y:S01]  /*d330*/  @UP0 ULDC UR4, c[0x0][0xc54] ;  /* 0x0003150000040ab9 */ /* 0x000fe20000000800 */
[----:B------:R-:W-:Y:S01]  /*d340*/  @UP0 ULDC UR8, c[0x0][0xc58] ;  /* 0x0003160000080ab9 */ /* 0x000fe20000000800 */
[----:B------:R-:W-:-:S04]  /*d350*/  UIMAD.WIDE.U32 UR4, UR6, UR4, URZ ;  /* 0x00000004060472a5 */ /* 0x000fc8000f8e003f */
[----:B------:R-:W-:-:S12]  /*d360*/  @UP0 USHF.R.U32.HI UR36, URZ, UR8, UR5 ;  /* 0x000000083f240299 */ /* 0x000fd80008011605 */
.L_x_37:
[----:B------:R-:W-:Y:S01]  /*d370*/  ISETP.GE.AND P0, PT, R19, RZ, PT ;  /* 0x000000ff1300720c */ /* 0x000fe20003f06270 */
[----:B------:R-:W-:Y:S01]  /*d380*/  UIADD3 UR4, -UR36, URZ, URZ ;  /* 0x0000003f24047290 */ /* 0x000fe2000fffe13f */
[----:B------:R-:W-:Y:S02]  /*d390*/  IMAD.MOV.U32 R10, RZ, RZ, 0x1 ;  /* 0x00000001ff0a7424 */ /* 0x000fe400078e00ff */
[----:B------:R-:W-:Y:S01]  /*d3a0*/  IMAD.MOV.U32 R0, RZ, RZ, RZ ;  /* 0x000000ffff007224 */ /* 0x000fe200078e00ff */
[----:B------:R-:W-:Y:S01]  /*d3b0*/  UIMAD UR6, UR7, UR4, UR6 ;  /* 0x00000004070672a4 */ /* 0x000fe2000f8e0206 */
[----:B------:R-:W-:-:S07]  /*d3c0*/  IMAD.MOV.U32 R3, RZ, RZ, 0x1 ;  /* 0x00000001ff037424 */ /* 0x000fce00078e00ff */
[----:B------:R-:W-:Y:S05]  /*d3d0*/  @!P0 BRA `(.L_x_38) ;  /* 0x0000003400748947 */ /* 0x000fea0003800000 */
[----:B------:R-:W-:Y:S01]  /*d3e0*/  ULDC.64 UR4, c[0x0][0x418] ;  /* 0x0001060000047ab9 */ /* 0x000fe20000000a00 */
[----:B------:R-:W-:Y:S02]  /*d3f0*/  ULOP3.LUT UR42, UR6, 0xffff, URZ, 0xc0, !UPT ;  /* 0x0000ffff062a7892 */ /* 0x000fe4000f8ec03f */
[----:B------:R-:W-:Y:S01]  /*d400*/  UISETP.NE.U32.AND UP0, UPT, UR4, URZ, UPT ;  /* 0x0000003f0400728c */ /* 0x000fe2000bf05070 */
[----:B------:R-:W-:Y:S02]  /*d410*/  UMOV UR41, URZ ;  /* 0x0000003f00297c82 */ /* 0x000fe40008000000 */
[----:B------:R-:W-:Y:S01]  /*d420*/  ULDC UR4, c[0x0][0x424] ;  /* 0x0001090000047ab9 */ /* 0x000fe20000000800 */
[----:B------:R-:W-:-:S03]  /*d430*/  UISETP.NE.AND.EX UP0, UPT, UR5, URZ, UPT, UP0 ;  /* 0x0000003f0500728c */ /* 0x000fc6000bf05300 */
[----:B------:R-:W-:Y:S01]  /*d440*/  ULDC UR5, c[0x0][0x2f0] ;  /* 0x0000bc0000057ab9 */ /* 0x000fe20000000800 */
[----:B------:R-:W-:-:S04]  /*d450*/  USEL UR4, UR4, 0x1, UP0 ;  /* 0x0000000104047887 */ /* 0x000fc80008000000 */
[----:B------:R-:W-:-:S04]  /*d460*/  UIMAD UR4, UR4, UR5, URZ ;  /* 0x00000005040472a4 */ /* 0x000fc8000f8e023f */
[----:B------:R-:W-:Y:S02]  /*d470*/  UISETP.GE.AND UP0, UPT, UR4, 0x1, UPT ;  /* 0x000000010400788c */ /* 0x000fe4000bf06270 */
[----:B------:R-:W-:-:S04]  /*d480*/  UIADD3 UR5, UR4, 0xaf, URZ ;  /* 0x000000af04057890 */ /* 0x000fc8000fffe03f */
[----:B------:R-:W-:Y:S01]  /*d490*/  PLOP3.LUT P0, PT, PT, PT, UP0, 0x80, 0x0 ;  /* 0x000000000000781c */ /* 0x000fe20003f0f008 */
[----:B------:R-:W-:-:S04]  /*d4a0*/  UIMAD.WIDE UR4, UR5, 0x2e8ba2e9, URZ ;  /* 0x2e8ba2e9050478a5 */ /* 0x000fc8000f8e023f */
[----:B------:R-:W-:-:S04]  /*d4b0*/  USHF.R.U32.HI UR40, URZ, 0x1f, UR5 ;  /* 0x0000001f3f287899 */ /* 0x000fc80008011605 */
        /* <DEDUP_REMOVED lines=9> */
[----:B------:R-:W-:Y:S01]  /*d550*/  IABS R4, R3 ;  /* 0x0000000300047213 */ /* 0x000fe20000000000 */
[----:B------:R-:W-:Y:S01]  /*d560*/  IMAD.U32 R3, RZ, RZ, UR7 ;  /* 0x00000007ff037e24 */ /* 0x000fe2000f8e00ff */
[----:B------:R-:W-:Y:S01]  /*d570*/  R2UR UR11, R0 ;  /* 0x00000000000b72ca */ /* 0x000fe200000e0000 */
[----:B------:R-:W-:Y:S02]  /*d580*/  ULOP3.LUT UR7, UR7, UR6, URZ, 0x3c, !UPT ;  /* 0x0000000607077292 */ /* 0x000fe4000f8e3c3f */
[----:B------:R-:W-:-:S10]  /*d590*/  IMAD.MOV R4, RZ, RZ, -R4 ;  /* 0x000000ffff047224 */ /* 0x000fd400078e0a04 */
[----:B------:R-:W0:Y:S08]  /*d5a0*/  I2F.RP R0, UR11 ;  /* 0x0000000b00007d06 */ /* 0x000e300008209400 */
[----:B0-----:R-:W0:Y:S02]  /*d5b0*/  MUFU.RCP R0, R0 ;  /* 0x0000000000007308 */ /* 0x001e240000001000 */
[----:B0-----:R-:W-:Y:S01]  /*d5c0*/  VIADD R2, R0, 0xffffffe ;  /* 0x0ffffffe00027836 */ /* 0x001fe20000000000 */
[----:B------:R-:W-:Y:S01]  /*d5d0*/  IABS R0, R3 ;  /* 0x0000000300007213 */ /* 0x000fe20000000000 */
[----:B------:R-:W-:-:S03]  /*d5e0*/  IMAD.MOV.U32 R3, RZ, RZ, R4 ;  /* 0x000000ffff037224 */ /* 0x000fc600078e0004 */
[----:B------:R-:W-:Y:S01]  /*d5f0*/  R2UR UR9, R0 ;  /* 0x00000000000972ca */ /* 0x000fe200000e0000 */
[----:B------:R-:W0:Y:S01]  /*d600*/  F2I.FTZ.U32.TRUNC.NTZ R2, R2 ;  /* 0x0000000200027305 */ /* 0x000e22000021f000 */
[----:B------:R-:W-:Y:S02]  /*d610*/  R2UR UR10, R3 ;  /* 0x00000000030a72ca */ /* 0x000fe400000e0000 */
[----:B0-----:R-:W-:-:S13]  /*d620*/  R2UR UR5, R2 ;  /* 0x00000000020572ca */ /* 0x001fda00000e0000 */
[----:B------:R-:W-:-:S04]  /*d630*/  UIADD3 UR8, URZ, -UR5, URZ ;  /* 0x800000053f087290 */ /* 0x000fc8000fffe03f */
[----:B------:R-:W-:-:S04]  /*d640*/  UIMAD UR8, UR8, UR11, URZ ;  /* 0x0000000b080872a4 */ /* 0x000fc8000f8e023f */
[----:B------:R-:W-:-:S04]  /*d650*/  UIMAD.WIDE.U32 UR4, UR5, UR8, UR4 ;  /* 0x00000008050472a5 */ /* 0x000fc8000f8e0004 */
[----:B------:R-:W-:-:S04]  /*d660*/  UIMAD.WIDE.U32 UR4, UR5, UR9, URZ ;  /* 0x00000009050472a5 */ /* 0x000fc8000f8e003f */
[----:B------:R-:W-:-:S04]  /*d670*/  UIMAD UR4, UR5, UR10, UR9 ;  /* 0x0000000a050472a4 */ /* 0x000fc8000f8e0209 */
[----:B------:R-:W-:-:S11]  /*d680*/  UISETP.GT.U32.AND UP1, UPT, UR11, UR4, UPT ;  /* 0x000000040b00728c */ /* 0x000fd6000bf24070 */
[----:B------:R-:W-:Y:S02]  /*d690*/  @!UP1 UIADD3 UR4, UR4, -UR11, URZ ;  /* 0x8000000b04049290 */ /* 0x000fe4000fffe03f */
[----:B------:R-:W-:Y:S02]  /*d6a0*/  @!UP1 UIADD3 UR5, UR5, 0x1, URZ ;  /* 0x0000000105059890 */ /* 0x000fe4000fffe03f */
[----:B------:R-:W-:Y:S02]  /*d6b0*/  UISETP.GE.U32.AND UP0, UPT, UR4, UR11, UPT ;  /* 0x0000000b0400728c */ /* 0x000fe4000bf06070 */
[----:B------:R-:W-:-:S09]  /*d6c0*/  UISETP.GE.AND UP1, UPT, UR7, URZ, UPT ;  /* 0x0000003f0700728c */ /* 0x000fd2000bf26270 */
[----:B------:R-:W-:Y:S02]  /*d6d0*/  @UP0 UIADD3 UR5, UR5, 0x1, URZ ;  /* 0x0000000105050890 */ /* 0x000fe4000fffe03f */
[----:B------:R-:W-:Y:S02]  /*d6e0*/  UISETP.NE.AND UP0, UPT, UR6, URZ, UPT ;  /* 0x0000003f0600728c */ /* 0x000fe4000bf05270 */
[----:B------:R-:W-:-:S09]  /*d6f0*/  @!UP1 UIADD3 UR5, -UR5, URZ, URZ ;  /* 0x0000003f05059290 */ /* 0x000fd2000fffe13f */
[----:B------:R-:W-:-:S07]  /*d700*/  @!UP0 ULOP3.LUT UR5, URZ, UR6, URZ, 0x33, !UPT ;  /* 0x000000063f058292 */ /* 0x000fce000f8e333f */
[----:B------:R-:W-:-:S05]  /*d710*/  UMOV UR41, UR5 ;  /* 0x0000000500297c82 */ /* 0x000fca0008000000 */
.L_x_39:
[----:B------:R-:W-:Y:S01]  /*d720*/  UIMAD UR39, UR42, UR41, URZ ;  /* 0x000000292a2772a4 */ /* 0x000fe2000f8e023f */
[----:B------:R-:W-:-:S05]  /*d730*/  IMAD.U32 R0, RZ, RZ, UR40 ;  /* 0x00000028ff007e24 */ /* 0x000fca000f8e00ff */
[----:B------:R-:W-:-:S05]  /*d740*/  IMAD.U32 R3, RZ, RZ, UR39 ;  /* 0x00000027ff037e24 */ /* 0x000fca000f8e00ff */
[----:B------:R-:W-:Y:S01]  /*d750*/  VIADDMNMX R18, R3, UR41, R0, PT ;  /* 0x0000002903127c46 */ /* 0x000fe2000b800100 */
[----:B------:R-:W-:Y:S02]  /*d760*/  IMAD.MOV.U32 R0, RZ, RZ, RZ ;  /* 0x000000ffff007224 */ /* 0x000fe400078e00ff */
[----:B------:R-:W-:Y:S01]  /*d770*/  IMAD.MOV.U32 R3, RZ, RZ, 0x1 ;  /* 0x00000001ff037424 */ /* 0x000fe200078e00ff */
[----:B------:R-:W-:Y:S01]  /*d780*/  ISETP.GT.AND P0, PT, R18, UR39, PT ;  /* 0x0000002712007c0c */ /* 0x000fe2000bf04270 */
[----:B------:R0:W-:-:S12]  /*d790*/  STL [R1+0x4], R18 ;  /* 0x0000041201007387 */ /* 0x0001d80000100800 */
[----:B0-----:R-:W-:Y:S05]  /*d7a0*/  @!P0 BRA `(.L_x_38) ;  /* 0x0000003000808947 */ /* 0x001fea0003800000 */
[----:B------:R-:W0:Y:S01]  /*d7b0*/  S2UR UR4, SR_CgaCtaId ;  /* 0x00000000000479c3 */ /* 0x000e220000008800 */
[----:B------:R-:W-:Y:S02]  /*d7c0*/  UMOV UR38, 0x400 ;  /* 0x0000040000267882 */ /* 0x000fe40000000000 */
[----:B0-----:R-:W-:-:S04]  /*d7d0*/  ULEA UR38, UR4, UR38, 0x18 ;  /* 0x0000002604267291 */ /* 0x001fc8000f8ec03f */
[----:B------:R-:W-:-:S04]  /*d7e0*/  UIADD3 UR4, UR38, 0x1e400, URZ ;  /* 0x0001e40026047890 */ /* 0x000fc8000fffe03f */
[----:B------:R-:W-:-:S06]  /*d7f0*/  ULOP3.LUT UP0, URZ, UR4, 0x3ff, URZ, 0xc0, !UPT ;  /* 0x000003ff043f7892 */ /* 0x000fcc000f80c03f */
[----:B------:R-:W-:-:S13]  /*d800*/  PLOP3.LUT P0, PT, PT, PT, UP0, 0x80, 0x0 ;  /* 0x000000000000781c */ /* 0x000fda0003f0f008 */
[----:B------:R-:W-:Y:S05]  /*d810*/  @!P0 BRA `(.L_x_40) ;  /* 0x0000000000408947 */ /* 0x000fea0003800000 */
[----:B------:R-:W-:Y:S01]  /*d820*/  MOV R2, 0x0 ;  /* 0x0000000000027802 */ /* 0x000fe20000000f00 */
[----:B------:R-:W-:Y:S01]  /*d830*/  ULDC.64 UR6, c[0x4][0xa0] ;  /* 0x0100280000067ab9 */ /* 0x000fe20000000a00 */
[----:B------:R-:W-:Y:S01]  /*d840*/  ULDC.64 UR8, c[0x4][0xa8] ;  /* 0x01002a0000087ab9 */ /* 0x000fe20000000a00 */
[----:B------:R-:W-:Y:S01]  /*d850*/  ULDC.64 UR4, c[0x4][0x28] ;  /* 0x01000a0000047ab9 */ /* 0x000fe20000000a00 */
[----:B------:R-:W-:Y:S02]  /*d860*/  IMAD.U32 R4, RZ, RZ, UR6 ;  /* 0x00000006ff047e24 */ /* 0x000fe4000f8e00ff */
[----:B------:R-:W0:Y:S01]  /*d870*/  LDC.64 R2, c[0x4][R2] ;  /* 0x0100000002027b82 */ /* 0x000e220000000a00 */
[----:B------:R-:W-:Y:S02]  /*d880*/  IMAD.U32 R5, RZ, RZ, UR7 ;  /* 0x00000007ff057e24 */ /* 0x000fe4000f8e00ff */
[----:B------:R-:W-:Y:S02]  /*d890*/  IMAD.U32 R6, RZ, RZ, UR8 ;  /* 0x00000008ff067e24 */ /* 0x000fe4000f8e00ff */
[----:B------:R-:W-:-:S02]  /*d8a0*/  IMAD.U32 R7, RZ, RZ, UR9 ;  /* 0x00000009ff077e24 */ /* 0x000fc4000f8e00ff */
[----:B------:R-:W-:Y:S02]  /*d8b0*/  IMAD.U32 R10, RZ, RZ, UR4 ;  /* 0x00000004ff0a7e24 */ /* 0x000fe4000f8e00ff */
[----:B------:R-:W-:Y:S02]  /*d8c0*/  IMAD.U32 R11, RZ, RZ, UR5 ;  /* 0x00000005ff0b7e24 */ /* 0x000fe4000f8e00ff */
[----:B------:R-:W-:Y:S02]  /*d8d0*/  IMAD.MOV.U32 R8, RZ, RZ, 0x70 ;  /* 0x00000070ff087424 */ /* 0x000fe400078e00ff */
[----:B------:R-:W-:Y:S02]  /*d8e0*/  IMAD.MOV.U32 R12, RZ, RZ, 0x1 ;  /* 0x00000001ff0c7424 */ /* 0x000fe400078e00ff */
[----:B------:R-:W-:-:S07]  /*d8f0*/  IMAD.MOV.U32 R13, RZ, RZ, RZ ;  /* 0x000000ffff0d7224 */ /* 0x000fce00078e00ff */
[----:B------:R-:W-:-:S07]  /*d900*/  LEPC R20, `(.L_x_40) ;  /* 0x000000001014794e */ /* 0x000fce0000000000 */
[----:B0-----:R-:W-:Y:S05]  /*d910*/  CALL.ABS.NOINC R2 ;  /* 0x0000000002007343 */ /* 0x001fea0003c00000 */
.L_x_40:
        /* <DEDUP_REMOVED lines=8> */
[----:B------:R0:W1:Y:S01]  /*d9a0*/  LDC.64 R2, c[0x4][R16] ;  /* 0x0100000010027b82 */ /* 0x0000620000000a00 */
[----:B------:R-:W-:Y:S02]  /*d9b0*/  IMAD.U32 R4, RZ, RZ, UR6 ;  /* 0x00000006ff047e24 */ /* 0x000fe4000f8e00ff */
[----:B------:R-:W-:Y:S02]  /*d9c0*/  IMAD.U32 R5, RZ, RZ, UR7 ;  /* 0x00000007ff057e24 */ /* 0x000fe4000f8e00ff */
[----:B------:R-:W-:Y:S02]  /*d9d0*/  IMAD.U32 R6, RZ, RZ, UR8 ;  /* 0x00000008ff067e24 */ /* 0x000fe4000f8e00ff */
[----:B------:R-:W-:-:S02]  /*d9e0*/  IMAD.U32 R7, RZ, RZ, UR9 ;  /* 0x00000009ff077e24 */ /* 0x000fc4000f8e00ff */
[----:B------:R-:W-:Y:S02]  /*d9f0*/  IMAD.U32 R10, RZ, RZ, UR4 ;  /* 0x00000004ff0a7e24 */ /* 0x000fe4000f8e00ff */
[----:B------:R-:W-:Y:S02]  /*da00*/  IMAD.U32 R11, RZ, RZ, UR5 ;  /* 0x00000005ff0b7e24 */ /* 0x000fe4000f8e00ff */
[----:B------:R-:W-:Y:S02]  /*da10*/  IMAD.MOV.U32 R8, RZ, RZ, 0x70 ;  /* 0x00000070ff087424 */ /* 0x000fe400078e00ff */
[----:B------:R-:W-:Y:S02]  /*da20*/  IMAD.MOV.U32 R12, RZ, RZ, 0x1 ;  /* 0x00000001ff0c7424 */ /* 0x000fe400078e00ff */
[----:B0-----:R-:W-:-:S07]  /*da30*/  IMAD.MOV.U32 R13, RZ, RZ, RZ ;  /* 0x000000ffff0d7224 */ /* 0x001fce00078e00ff */
[----:B------:R-:W-:-:S07]  /*da40*/  LEPC R20, `(.L_x_42) ;  /* 0x000000001014794e */ /* 0x000fce0000000000 */
[----:B-1----:R-:W-:Y:S05]  /*da50*/  CALL.ABS.NOINC R2 ;  /* 0x0000000002007343 */ /* 0x002fea0003c00000 */
.L_x_42:
[----:B------:R0:W1:Y:S01]  /*da60*/  LDC.64 R2, c[0x4][R16] ;  /* 0x0100000010027b82 */ /* 0x0000620000000a00 */
[----:B------:R-:W-:Y:S01]  /*da70*/  ULDC.64 UR6, c[0x4][0xa0] ;  /* 0x0100280000067ab9 */ /* 0x000fe20000000a00 */
[----:B------:R-:W-:Y:S01]  /*da80*/  ULDC.64 UR8, c[0x4][0xa8] ;  /* 0x01002a0000087ab9 */ /* 0x000fe20000000a00 */
[----:B------:R-:W-:Y:S01]  /*da90*/  ULDC.64 UR4, c[0x4][0x38] ;  /* 0x01000e0000047ab9 */ /* 0x000fe20000000a00 */
        /* <DEDUP_REMOVED lines=11> */
.L_x_41:
[----:B------:R-:W0:Y:S01]  /*db50*/  LDC.64 R2, c[0x0][0x9f8] ;  /* 0x00027e00ff027b82 */ /* 0x000e220000000a00 */
[----:B------:R-:W-:-:S07]  /*db60*/  ULDC.64 UR4, c[0x0][0x208] ;  /* 0x0000820000047ab9 */ /* 0x000fce0000000a00 */
[----:B------:R-:W1:Y:S01]  /*db70*/  LDC.64 R4, c[0x0][0x418] ;  /* 0x00010600ff047b82 */ /* 0x000e620000000a00 */
[----:B0-----:R-:W-:-:S04]  /*db80*/  ISETP.NE.U32.AND P0, PT, R2, RZ, PT ;  /* 0x000000ff0200720c */ /* 0x001fc80003f05070 */
[----:B------:R-:W-:-:S13]  /*db90*/  ISETP.NE.AND.EX P0, PT, R3, RZ, PT, P0 ;  /* 0x000000ff0300720c */ /* 0x000fda0003f05300 */
[----:B------:R-:W0:Y:S02]  /*dba0*/  @P0 LDC.64 R2, c[0x0][0x9f8] ;  /* 0x00027e00ff020b82 */ /* 0x000e240000000a00 */
[----:B0-----:R-:W-:-:S05]  /*dbb0*/  @P0 IMAD.WIDE R2, R19, 0x4, R2 ;  /* 0x0000000413020825 */ /* 0x001fca00078e0202 */
[----:B------:R-:W2:Y:S01]  /*dbc0*/  @P0 LDG.E R19, desc[UR4][R2.64] ;  /* 0x0000000402130981 */ /* 0x000ea2000c1e1900 */
[----:B-1----:R-:W-:Y:S01]  /*dbd0*/  ISETP.NE.U32.AND P0, PT, R4, RZ, PT ;  /* 0x000000ff0400720c */ /* 0x002fe20003f05070 */
[----:B------:R-:W-:Y:S01]  /*dbe0*/  UMOV UR4, 0xffffffff ;  /* 0xffffffff00047882 */ /* 0x000fe20000000000 */
[----:B------:R-:W-:Y:S01]  /*dbf0*/  LOP3.LUT R17, R17, 0xfffffffe, RZ, 0xc0, !PT ;  /* 0xfffffffe11117812 */ /* 0x000fe200078ec0ff */
[----:B------:R-:W0:Y:S01]  /*dc00*/  S2R R0, SR_TID.X ;  /* 0x0000000000007919 */ /* 0x000e220000002100 */
[----:B------:R-:W-:Y:S01]  /*dc10*/  ISETP.NE.AND.EX P1, PT, R5, RZ, PT, P0 ;  /* 0x000000ff0500720c */ /* 0x000fe20003f25300 */
[----:B------:R-:W-:-:S12]  /*dc20*/  VIADD R18, R18, 0xffffffff ;  /* 0xffffffff12127836 */ /* 0x000fd80000000000 */
[----:B------:R-:W-:Y:S02]  /*dc30*/  @P1 LOP3.LUT R17, R17, 0x1, RZ, 0xfc, !PT ;  /* 0x0000000111111812 */ /* 0x000fe400078efcff */
[----:B0-----:R-:W-:-:S04]  /*dc40*/  SHF.R.U32.HI R0, RZ, 0x5, R0 ;  /* 0x00000005ff007819 */ /* 0x001fc80000011600 */
[----:B------:R-:W-:Y:S02]  /*dc50*/  LOP3.LUT R0, R0, 0x3, RZ, 0xc0, !PT ;  /* 0x0000000300007812 */ /* 0x000fe400078ec0ff */
[----:B--2---:R-:W-:Y:S02]  /*dc60*/  SHF.R.S32.HI R7, RZ, 0x1f, R19 ;  /* 0x0000001fff077819 */ /* 0x004fe40000011413 */
[----:B------:R-:W-:-:S03]  /*dc70*/  SEL R16, R19, RZ, !P1 ;  /* 0x000000ff13107207 */ /* 0x000fc60004800000 */
[----:B------:R0:W-:Y:S01]  /*dc80*/  STL [R1], R7 ;  /* 0x0000000701007387 */ /* 0x0001e20000100800 */
[----:B------:R-:W-:Y:S05]  /*dc90*/  BRA.DIV UR4, `(.L_x_43) ;  /* 0x00000032048c7947 */ /* 0x000fea000b800000 */
[----:B------:R1:W2:Y:S02]  /*dca0*/  SHFL.IDX PT, R14, R0, RZ, 0x1f ;  /* 0x00001fff000e7589 */ /* 0x0002a400000e0000 */
.L_x_120:
[----:B--2---:R-:W-:Y:S02]  /*dcb0*/  ISETP.NE.AND P0, PT, R14, RZ, PT ;  /* 0x000000ff0e00720c */ /* 0x004fe40003f05270 */
[----:B------:R-:W-:Y:S02]  /*dcc0*/  PLOP3.LUT P2, PT, PT, PT, PT, 0x8, 0x0 ;  /* 0x000000000000781c */ /* 0x000fe40003f4e170 */
[----:B------:R-:W-:-:S11]  /*dcd0*/  LOP3.LUT R17, R17, 0xfffffffd, RZ, 0xc0, !PT ;  /* 0xfffffffd11117812 */ /* 0x000fd600078ec0ff */
[----:B------:R-:W-:Y:S01]  /*dce0*/  @P2 LOP3.LUT R17, R17, 0x2, RZ, 0xfc, !PT ;  /* 0x0000000211112812 */ /* 0x000fe200078efcff */
[----:B------:R-:W-:Y:S06]  /*dcf0*/  @P0 BRA `(.L_x_44) ;  /* 0x0000000000fc0947 */ /* 0x000fec0003800000 */
[----:B------:R-:W-:-:S03]  /*dd00*/  UMOV UR4, 0xffffffff ;  /* 0xffffffff00047882 */ /* 0x000fc60000000000 */
[----:B------:R-:W-:Y:S05]  /*dd10*/  BRA.DIV UR4, `(.L_x_45) ;  /* 0x00000032048c7947 */ /* 0x000fea000b800000 */
[----:B------:R-:W-:-:S13]  /*dd20*/  ELECT P6, URZ, PT ;  /* 0x00000000003f782f */ /* 0x000fda00038c0000 */
.L_x_123:
[----:B------:R-:W-:Y:S05]  /*dd30*/  @!P6 BRA `(.L_x_44) ;  /* 0x0000000000ece947 */ /* 0x000fea0003800000 */
[----:B------:R-:W-:Y:S01]  /*dd40*/  IMAD.MOV.U32 R16, RZ, RZ, R19 ;  /* 0x000000ffff107224 */ /* 0x000fe200078e0013 */
[----:B------:R-:W-:Y:S06]  /*dd50*/  @!P1 BRA `(.L_x_46) ;  /* 0x00000000004c9947 */ /* 0x000fec0003800000 */
[----:B------:R-:W2:Y:S01]  /*dd60*/  LDC R6, c[0x0][0x43c] ;  /* 0x00010f00ff067b82 */ /* 0x000ea20000000800 */
[----:B-1----:R-:W-:Y:S01]  /*dd70*/  IMAD.MOV.U32 R0, RZ, RZ, R18 ;  /* 0x000000ffff007224 */ /* 0x002fe200078e0012 */
[----:B------:R-:W-:Y:S01]  /*dd80*/  ULDC.64 UR4, c[0x0][0x428] ;  /* 0x00010a0000047ab9 */ /* 0x000fe20000000a00 */
[----:B------:R-:W-:Y:S01]  /*dd90*/  ULDC.64 UR6, c[0x0][0x208] ;  /* 0x0000820000067ab9 */ /* 0x000fe20000000a00 */
[----:B------:R-:W-:-:S04]  /*dda0*/  IMAD R8, R7, UR4, RZ ;  /* 0x0000000407087c24 */ /* 0x000fc8000f8e02ff */
[----:B0-----:R-:W-:Y:S01]  /*ddb0*/  IMAD R7, R19, UR5, R8 ;  /* 0x0000000513077c24 */ /* 0x001fe2000f8e0208 */
[----:B--2---:R-:W-:-:S13]  /*ddc0*/  ISETP.NE.AND P0, PT, R6, 0x1, PT ;  /* 0x000000010600780c */ /* 0x004fda0003f05270 */
[----:B------:R-:W0:Y:S02]  /*ddd0*/  @P0 LDC.64 R2, c[0x0][0x440] ;  /* 0x00011000ff020b82 */ /* 0x000e240000000a00 */
[----:B0-----:R-:W-:-:S05]  /*dde0*/  @P0 IMAD.HI.U32 R2, R18, R2, RZ ;  /* 0x0000000212020227 */ /* 0x001fca00078e00ff */
[----:B------:R-:W-:-:S04]  /*ddf0*/  @P0 SHF.R.U32.HI R0, RZ, R3, R2 ;  /* 0x00000003ff000219 */ /* 0x000fc80000011602 */
[--C-:B------:R-:W-:Y:S01]  /*de00*/  SHF.R.S32.HI R3, RZ, 0x1f, R0.reuse ;  /* 0x0000001fff037819 */ /* 0x100fe20000011400 */
[----:B------:R-:W-:-:S04]  /*de10*/  IMAD.MOV.U32 R2, RZ, RZ, R0 ;  /* 0x000000ffff027224 */ /* 0x000fc800078e0000 */
[----:B------:R-:W-:-:S04]  /*de20*/  IMAD.WIDE.U32 R2, R19, UR4, R2 ;  /* 0x0000000413027c25 */ /* 0x000fc8000f8e0002 */
[----:B------:R-:W-:Y:S01]  /*de30*/  IMAD.IADD R3, R3, 0x1, R7 ;  /* 0x0000000103037824 */ /* 0x000fe200078e0207 */
[----:B------:R-:W-:-:S04]  /*de40*/  LEA R4, P0, R2, R4, 0x2 ;  /* 0x0000000402047211 */ /* 0x000fc800078010ff */
[----:B------:R-:W-:-:S05]  /*de50*/  LEA.HI.X R5, R2, R5, R3, 0x2, P0 ;  /* 0x0000000502057211 */ /* 0x000fca00000f1403 */
[----:B------:R2:W5:Y:S01]  /*de60*/  LDG.E R16, desc[UR6][R4.64] ;  /* 0x0000000604107981 */ /* 0x000562000c1e1900 */
[----:B------:R-:W-:-:S04]  /*de70*/  IMAD.MOV R3, RZ, RZ, -R0 ;  /* 0x000000ffff037224 */ /* 0x000fc800078e0a00 */
[----:B------:R-:W-:-:S07]  /*de80*/  IMAD R18, R6, R3, R18 ;  /* 0x0000000306127224 */ /* 0x000fce00078e0212 */
.L_x_46:
[----:B-1----:R-:W-:Y:S01]  /*de90*/  IMAD.MOV.U32 R0, RZ, RZ, 0x1 ;  /* 0x00000001ff007424 */ /* 0x002fe200078e00ff */
[----:B------:R-:W1:Y:S04]  /*dea0*/  S2R R9, SR_TID.X ;  /* 0x0000000000097919 */ /* 0x000e680000002100 */
[----:B------:R-:W-:-:S04]  /*deb0*/  SHF.L.U32 R0, R0, 0x1f, RZ ;  /* 0x0000001f00007819 */ /* 0x000fc800000006ff */
[----:B------:R-:W3:Y:S01]  /*dec0*/  SYNCS.PHASECHK.TRANS64.TRYWAIT P0, [UR38+0x34840], R0 ;  /* 0x03484000ff0075a7 */ /* 0x000ee20008000166 */
[----:B-1----:R-:W-:-:S04]  /*ded0*/  LOP3.LUT R2, R9, 0x7f, RZ, 0xc0, !PT ;  /* 0x0000007f09027812 */ /* 0x002fc800078ec0ff */
[----:B------:R-:W-:Y:S01]  /*dee0*/  ISETP.NE.AND P1, PT, R2, RZ, PT ;  /* 0x000000ff0200720c */ /* 0x000fe20003f25270 */
[----:B---3--:R-:W-:-:S12]  /*def0*/  @!P0 BRA `(.L_x_47) ;  /* 0x0000003000348947 */ /* 0x008fd80003800000 */
.L_x_124:
[----:B------:R-:W-:Y:S05]  /*df00*/  @P1 BRA `(.L_x_48) ;  /* 0x0000000000181947 */ /* 0x000fea0003800000 */
[----:B------:R-:W3:Y:S01]  /*df10*/  S2R R2, SR_TID.X ;  /* 0x0000000000027919 */ /* 0x000ee20000002100 */
[----:B-1----:R-:W-:-:S04]  /*df20*/  IMAD.MOV.U32 R0, RZ, RZ, 0xb000 ;  /* 0x0000b000ff007424 */ /* 0x002fc800078e00ff */
[----:B------:R4:W-:Y:S01]  /*df30*/  SYNCS.ARRIVE.TRANS64 RZ, [UR38+0x34830], R0 ;  /* 0x03483000ffff79a7 */ /* 0x0009e20008000026 */
[----:B---3--:R-:W-:-:S13]  /*df40*/  LOP3.LUT P0, RZ, R2, 0x1f, RZ, 0xc0, !PT ;  /* 0x0000001f02ff7812 */ /* 0x008fda000780c0ff */
[----:B----4-:R-:W-:Y:S05]  /*df50*/  @!P0 BRA `(.L_x_48) ;  /* 0x0000000000048947 */ /* 0x010fea0003800000 */
[----:B------:R-:W-:Y:S01]  /*df60*/  BPT.TRAP 0x1 ;  /* 0x000000040000795c */ /* 0x000fe20000300000 */
.L_x_48:
[----:B------:R-:W-:Y:S01]  /*df70*/  R2UR UR11, R18 ;  /* 0x00000000120b72ca */ /* 0x000fe200000e0000 */
[----:B------:R-:W-:Y:S01]  /*df80*/  ULDC.64 UR4, c[0x0][0x198] ;  /* 0x0000660000047ab9 */ /* 0x000fe20000000a00 */
[----:B-----5:R-:W-:Y:S01]  /*df90*/  R2UR UR13, R16 ;  /* 0x00000000100d72ca */ /* 0x020fe200000e0000 */
[----:B------:R-:W-:Y:S01]  /*dfa0*/  UIADD3 UR4, UP0, UR4, 0x370, URZ ;  /* 0x0000037004047890 */ /* 0x000fe2000ff1e03f */
[----:B------:R-:W-:Y:S01]  /*dfb0*/  PLOP3.LUT P0, PT, PT, PT, PT, 0x80, 0x0 ;  /* 0x000000000000781c */ /* 0x000fe20003f0f070 */
[----:B------:R-:W-:Y:S01]  /*dfc0*/  UIADD3 UR8, UR38, 0x1e400, URZ ;  /* 0x0001e40026087890 */ /* 0x000fe2000fffe03f */
[----:B------:R-:W-:Y:S01]  /*dfd0*/  LOP3.LUT R17, R17, 0xfffffffd, RZ, 0xc0, !PT ;  /* 0xfffffffd11117812 */ /* 0x000fe200078ec0ff */
[----:B------:R-:W-:Y:S02]  /*dfe0*/  UIADD3 UR9, UR38, 0x34830, URZ ;  /* 0x0003483026097890 */ /* 0x000fe4000fffe03f */
[----:B------:R-:W-:Y:S02]  /*dff0*/  UIADD3.X UR5, URZ, UR5, URZ, UP0, !UPT ;  /* 0x000000053f057290 */ /* 0x000fe400087fe43f */
[----:B------:R-:W-:-:S02]  /*e000*/  UIADD3 UR16, UR38, 0x23c00, URZ ;  /* 0x00023c0026107890 */ /* 0x000fc4000fffe03f */
[----:B------:R-:W-:Y:S01]  /*e010*/  UIMAD UR11, UR11, 0xb0, URZ ;  /* 0x000000b00b0b78a4 */ /* 0x000fe2000f8e023f */
[----:B------:R-:W-:Y:S01]  /*e020*/  UMOV UR6, 0x0 ;  /* 0x0000000000067882 */ /* 0x000fe20000000000 */
[----:B------:R-:W-:Y:S01]  /*e030*/  UMOV UR7, 0x14f00000 ;  /* 0x14f0000000077882 */ /* 0x000fe20000000000 */
[----:B------:R-:W-:Y:S01]  /*e040*/  UMOV UR10, URZ ;  /* 0x0000003f000a7c82 */ /* 0x000fe20008000000 */
[----:B------:R-:W-:Y:S01]  /*e050*/  UMOV UR12, UR36 ;  /* 0x00000024000c7c82 */ /* 0x000fe20008000000 */
[----:B------:R-:W-:Y:S01]  /*e060*/  UMOV UR18, 0x40 ;  /* 0x0000004000127882 */ /* 0x000fe20000000000 */
[----:B------:R-:W-:Y:S01]  /*e070*/  UMOV UR20, UR36 ;  /* 0x0000002400147c82 */ /* 0x000fe20008000000 */
[----:B------:R-:W-:Y:S01]  /*e080*/  UMOV UR17, UR9 ;  /* 0x0000000900117c82 */ /* 0x000fe20008000000 */
[----:B------:R-:W-:Y:S01]  /*e090*/  UMOV UR21, UR13 ;  /* 0x0000000d00157c82 */ /* 0x000fe20008000000 */
[----:B------:R-:W-:Y:S01]  /*e0a0*/  UMOV UR19, UR11 ;  /* 0x0000000b00137c82 */ /* 0x000fe20008000000 */
[----:B------:R3:W-:Y:S01]  /*e0b0*/  UTMALDG.4D [UR8], [UR4], desc[UR6] ;  /* 0x00000608040075b4 */ /* 0x0007e20008019000 */
[----:B------:R-:W-:Y:S01]  /*e0c0*/  @P0 LOP3.LUT R17, R17, 0x2, RZ, 0xfc, !PT ;  /* 0x0000000211110812 */ /* 0x000fe200078efcff */
[----:B------:R3:W-:Y:S02]  /*e0d0*/  UTMALDG.4D [UR16], [UR4], desc[UR6] ;  /* 0x00000610040075b4 */ /* 0x0007e40008019000 */
[----:B---3--:R-:W-:-:S04]  /*e0e0*/  NOP ;  /* 0x0000000000007918 */ /* 0x008fc80000000000 */
.L_x_44:
[----:B------:R-:W-:Y:S05]  /*e0f0*/  WARPSYNC.ALL ;  /* 0x0000000000007948 */ /* 0x000fea0003800000 */
[----:B------:R-:W-:Y:S01]  /*e100*/  UIADD3 UR4, UR38, 0x16400, URZ ;  /* 0x0001640026047890 */ /* 0x000fe2000fffe03f */
[----:B------:R-:W-:Y:S03]  /*e110*/  BAR.SYNC.DEFER_BLOCKING 0x8, 0x180 ;  /* 0x0206000000007b1d */ /* 0x000fe60000010000 */
[----:B------:R-:W-:-:S06]  /*e120*/  ULOP3.LUT UP0, URZ, UR4, 0x3ff, URZ, 0xc0, !UPT ;  /* 0x000003ff043f7892 */ /* 0x000fcc000f80c03f */
[----:B------:R-:W-:-:S13]  /*e130*/  PLOP3.LUT P0, PT, PT, PT, UP0, 0x80, 0x0 ;  /* 0x000000000000781c */ /* 0x000fda0003f0f008 */
[----:B------:R-:W-:Y:S05]  /*e140*/  @!P0 BRA `(.L_x_49) ;  /* 0x0000000000408947 */ /* 0x000fea0003800000 */
[----:B------:R-:W-:Y:S01]  /*e150*/  MOV R2, 0x0 ;  /* 0x0000000000027802 */ /* 0x000fe20000000f00 */
[----:B------:R-:W-:Y:S01]  /*e160*/  ULDC.64 UR6, c[0x4][0xa0] ;  /* 0x0100280000067ab9 */ /* 0x000fe20000000a00 */
[----:B------:R-:W-:Y:S01]  /*e170*/  ULDC.64 UR8, c[0x4][0xa8] ;  /* 0x01002a0000087ab9 */ /* 0x000fe20000000a00 */
[----:B------:R-:W-:Y:S01]  /*e180*/  ULDC.64 UR4, c[0x4][0x20] ;  /* 0x0100080000047ab9 */ /* 0x000fe20000000a00 */
[----:B--2---:R-:W-:Y:S02]  /*e190*/  IMAD.U32 R4, RZ, RZ, UR6 ;  /* 0x00000006ff047e24 */ /* 0x004fe4000f8e00ff */
[----:B-1----:R-:W1:Y:S01]  /*e1a0*/  LDC.64 R2, c[0x4][R2] ;  /* 0x0100000002027b82 */ /* 0x002e620000000a00 */
[----:B------:R-:W-:Y:S02]  /*e1b0*/  IMAD.U32 R5, RZ, RZ, UR7 ;  /* 0x00000007ff057e24 */ /* 0x000fe4000f8e00ff */
[----:B------:R-:W-:Y:S02]  /*e1c0*/  IMAD.U32 R6, RZ, RZ, UR8 ;  /* 0x00000008ff067e24 */ /* 0x000fe4000f8e00ff */
[----:B0-----:R-:W-:-:S02]  /*e1d0*/  IMAD.U32 R7, RZ, RZ, UR9 ;  /* 0x00000009ff077e24 */ /* 0x001fc4000f8e00ff */
[----:B------:R-:W-:Y:S02]  /*e1e0*/  IMAD.U32 R10, RZ, RZ, UR4 ;  /* 0x00000004ff0a7e24 */ /* 0x000fe4000f8e00ff */
[----:B------:R-:W-:Y:S02]  /*e1f0*/  IMAD.U32 R11, RZ, RZ, UR5 ;  /* 0x00000005ff0b7e24 */ /* 0x000fe4000f8e00ff */
[----:B------:R-:W-:Y:S02]  /*e200*/  IMAD.MOV.U32 R8, RZ, RZ, 0x70 ;  /* 0x00000070ff087424 */ /* 0x000fe400078e00ff */
[----:B------:R-:W-:Y:S02]  /*e210*/  IMAD.MOV.U32 R12, RZ, RZ, 0x1 ;  /* 0x00000001ff0c7424 */ /* 0x000fe400078e00ff */
[----:B------:R-:W-:-:S07]  /*e220*/  IMAD.MOV.U32 R13, RZ, RZ, RZ ;  /* 0x000000ffff0d7224 */ /* 0x000fce00078e00ff */
[----:B------:R-:W-:-:S07]  /*e230*/  LEPC R20, `(.L_x_49) ;  /* 0x000000001014794e */ /* 0x000fce0000000000 */
[----:B-1----:R-:W-:Y:S05]  /*e240*/  CALL.ABS.NOINC R2 ;  /* 0x0000000002007343 */ /* 0x002fea0003c00000 */
.L_x_49:
[----:B------:R-:W3:Y:S01]  /*e250*/  LDC R6, c[0x0][0x448] ;  /* 0x00011200ff067b82 */ /* 0x000ee20000000800 */
[----:B------:R-:W4:Y:S01]  /*e260*/  S2R R14, SR_TID.X ;  /* 0x00000000000e7919 */ /* 0x000f220000002100 */
[----:B------:R-:W-:Y:S01]  /*e270*/  USHF.R.S32.HI UR6, URZ, 0x1f, UR36 ;  /* 0x0000001f3f067899 */ /* 0x000fe20008011424 */
[----:B------:R-:W-:Y:S01]  /*e280*/  ULDC.64 UR8, c[0x0][0x2d8] ;  /* 0x0000b60000087ab9 */ /* 0x000fe20000000a00 */
[----:B------:R-:W5:Y:S02]  /*e290*/  S2R R15, SR_CTAID.Z ;  /* 0x00000000000f7919 */ /* 0x000f640000002700 */
[----:B------:R-:W-:Y:S02]  /*e2a0*/  UIMAD UR6, UR6, UR8, URZ ;  /* 0x00000008060672a4 */ /* 0x000fe4000f8e023f */
[----:B-1----:R-:W1:Y:S01]  /*e2b0*/  LDC.64 R2, c[0x0][0x2e0] ;  /* 0x0000b800ff027b82 */ /* 0x002e620000000a00 */
[----:B------:R-:W1:Y:S01]  /*e2c0*/  S2R R12, SR_CTAID.X ;  /* 0x00000000000c7919 */ /* 0x000e620000002500 */
[----:B------:R-:W-:-:S02]  /*e2d0*/  UIMAD.WIDE.U32 UR4, UR36, UR8, URZ ;  /* 0x00000008240472a5 */ /* 0x000fc4000f8e003f */
[----:B------:R-:W-:-:S04]  /*e2e0*/  UIMAD UR6, UR36, UR9, UR6 ;  /* 0x00000009240672a4 */ /* 0x000fc8000f8e0206 */
[----:B------:R-:W-:Y:S01]  /*e2f0*/  UIADD3 UR5, UR5, UR6, URZ ;  /* 0x0000000605057290 */ /* 0x000fe2000fffe03f */
[----:B---3--:R-:W-:Y:S02]  /*e300*/  ISETP.NE.AND P0, PT, R6, 0x1, PT ;  /* 0x000000010600780c */ /* 0x008fe40003f05270 */
[C---:B----4-:R-:W-:Y:S01]  /*e310*/  LOP3.LUT R13, R14.reuse, 0x7f, RZ, 0xc0, !PT ;  /* 0x0000007f0e0d7812 */ /* 0x050fe200078ec0ff */
[----:B--2---:R-:W-:-:S10]  /*e320*/  IMAD.SHL.U32 R5, R14, 0x10, RZ ;  /* 0x000000100e057824 */ /* 0x004fd400078e00ff */
[----:B------:R-:W2:Y:S01]  /*e330*/  @P0 LDC R9, c[0x0][0x44c] ;  /* 0x00011300ff090b82 */ /* 0x000ea20000000800 */
[----:B------:R-:W-:Y:S02]  /*e340*/  SHF.R.U32.HI R8, RZ, 0x3, R13 ;  /* 0x00000003ff087819 */ /* 0x000fe4000001160d */
[----:B-----5:R-:W-:Y:S02]  /*e350*/  SHF.R.S32.HI R11, RZ, 0x1f, R15 ;  /* 0x0000001fff0b7819 */ /* 0x020fe4000001140f */
[----:B------:R-:W-:-:S03]  /*e360*/  LOP3.LUT R0, R8, 0x70, R5, 0xf8, !PT ;  /* 0x0000007008007812 */ /* 0x000fc600078ef805 */
[----:B0-----:R-:W0:Y:S01]  /*e370*/  @P0 LDC R7, c[0x0][0x450] ;  /* 0x00011400ff070b82 */ /* 0x001e220000000800 */
[-C--:B-1----:R-:W-:Y:S02]  /*e380*/  IMAD R4, R11, R2.reuse, RZ ;  /* 0x000000020b047224 */ /* 0x082fe400078e02ff */
[----:B------:R-:W-:Y:S02]  /*e390*/  IMAD R0, R12, 0x80, R0 ;  /* 0x000000800c007824 */ /* 0x000fe400078e0200 */
[C---:B------:R-:W-:Y:S02]  /*e3a0*/  IMAD R5, R15.reuse, R3, R4 ;  /* 0x000000030f057224 */ /* 0x040fe400078e0204 */
[----:B------:R-:W-:Y:S02]  /*e3b0*/  IMAD.MOV.U32 R4, RZ, RZ, R0 ;  /* 0x000000ffff047224 */ /* 0x000fe400078e0000 */
[----:B------:R-:W-:Y:S01]  /*e3c0*/  IMAD.WIDE.U32 R2, R15, R2, UR4 ;  /* 0x000000040f027e25 */ /* 0x000fe2000f8e0002 */
[----:B------:R-:W-:-:S03]  /*e3d0*/  ULDC.64 UR4, c[0x0][0x2d0] ;  /* 0x0000b40000047ab9 */ /* 0x000fc60000000a00 */
[----:B------:R-:W-:Y:S02]  /*e3e0*/  IMAD.IADD R3, R3, 0x1, R5 ;  /* 0x0000000103037824 */ /* 0x000fe400078e0205 */
[----:B--2---:R-:W-:-:S05]  /*e3f0*/  @P0 IMAD.HI.U32 R10, R0, R9, RZ ;  /* 0x00000009000a0227 */ /* 0x004fca00078e00ff */
[----:B0-----:R-:W-:-:S04]  /*e400*/  @P0 SHF.R.U32.HI R4, RZ, R7, R10 ;  /* 0x00000007ff040219 */ /* 0x001fc8000001160a */
[--C-:B------:R-:W-:Y:S01]  /*e410*/  SHF.R.S32.HI R5, RZ, 0x1f, R4.reuse ;  /* 0x0000001fff057819 */ /* 0x100fe20000011404 */
[----:B------:R-:W-:Y:S02]  /*e420*/  IMAD.MOV R7, RZ, RZ, -R4 ;  /* 0x000000ffff077224 */ /* 0x000fe400078e0a04 */
[----:B------:R-:W-:-:S04]  /*e430*/  IMAD.WIDE.U32 R2, R4, UR4, R2 ;  /* 0x0000000404027c25 */ /* 0x000fc8000f8e0002 */
[----:B------:R-:W-:Y:S02]  /*e440*/  IMAD R5, R5, UR4, RZ ;  /* 0x0000000405057c24 */ /* 0x000fe4000f8e02ff */
[----:B------:R-:W-:Y:S02]  /*e450*/  IMAD R0, R6, R7, R0 ;  /* 0x0000000706007224 */ /* 0x000fe400078e0200 */
[----:B------:R-:W-:Y:S01]  /*e460*/  IMAD R5, R4, UR5, R5 ;  /* 0x0000000504057c24 */ /* 0x000fe2000f8e0205 */
[----:B------:R-:W-:Y:S02]  /*e470*/  ULDC.64 UR4, c[0x0][0x2c8] ;  /* 0x0000b20000047ab9 */ /* 0x000fe40000000a00 */
[----:B------:R-:W-:Y:S01]  /*e480*/  SHF.R.S32.HI R4, RZ, 0x1f, R0 ;  /* 0x0000001fff047819 */ /* 0x000fe20000011400 */
[----:B------:R-:W-:-:S04]  /*e490*/  IMAD.IADD R3, R3, 0x1, R5 ;  /* 0x0000000103037824 */ /* 0x000fc800078e0205 */
[----:B------:R-:W-:Y:S02]  /*e4a0*/  IMAD R5, R4, UR4, RZ ;  /* 0x0000000404057c24 */ /* 0x000fe4000f8e02ff */
[----:B------:R-:W-:-:S04]  /*e4b0*/  IMAD.WIDE.U32 R2, R0, UR4, R2 ;  /* 0x0000000400027c25 */ /* 0x000fc8000f8e0002 */
[----:B------:R-:W-:Y:S01]  /*e4c0*/  IMAD R5, R0, UR5, R5 ;  /* 0x0000000500057c24 */ /* 0x000fe2000f8e0205 */
[----:B------:R-:W-:Y:S02]  /*e4d0*/  ULDC.64 UR4, c[0x0][0x280] ;  /* 0x0000a00000047ab9 */ /* 0x000fe40000000a00 */
[----:B------:R-:W-:Y:S01]  /*e4e0*/  LEA R0, P0, R2, UR4, 0x1 ;  /* 0x0000000402007c11 */ /* 0x000fe2000f8008ff */
[----:B------:R-:W-:Y:S01]  /*e4f0*/  IMAD.IADD R7, R3, 0x1, R5 ;  /* 0x0000000103077824 */ /* 0x000fe200078e0205 */
[----:B------:R-:W-:-:S04]  /*e500*/  ULDC UR4, c[0x0][0x2b8] ;  /* 0x0000ae0000047ab9 */ /* 0x000fc80000000800 */
[----:B------:R-:W-:Y:S01]  /*e510*/  LEA.HI.X R7, R2, UR5, R7, 0x1, P0 ;  /* 0x0000000502077c11 */ /* 0x000fe200080f0c07 */
[----:B------:R-:W-:-:S05]  /*e520*/  IMAD.SHL.U32 R2, R14, 0x8, RZ ;  /* 0x000000080e027824 */ /* 0x000fca00078e00ff */
[C---:B------:R-:W-:Y:S02]  /*e530*/  LOP3.LUT R3, R2.reuse, 0x1c0, RZ, 0xc0, !PT ;  /* 0x000001c002037812 */ /* 0x040fe400078ec0ff */
[----:B------:R-:W-:Y:S02]  /*e540*/  LOP3.LUT R10, R2, 0x38, RZ, 0xc0, !PT ;  /* 0x00000038020a7812 */ /* 0x000fe400078ec0ff */
[----:B------:R-:W-:Y:S02]  /*e550*/  LOP3.LUT R3, R3, 0x38, R2, 0xf8, !PT ;  /* 0x0000003803037812 */ /* 0x000fe400078ef802 */
[C---:B------:R-:W-:Y:S02]  /*e560*/  LOP3.LUT R2, R10.reuse, 0x40, RZ, 0xfc, !PT ;  /* 0x000000400a027812 */ /* 0x040fe400078efcff */
[----:B------:R-:W-:Y:S02]  /*e570*/  ISETP.GE.AND P1, PT, R10, UR4, PT ;  /* 0x000000040a007c0c */ /* 0x000fe4000bf26270 */
[----:B------:R-:W-:Y:S01]  /*e580*/  ISETP.GE.AND P0, PT, R2, UR4, PT ;  /* 0x0000000402007c0c */ /* 0x000fe2000bf06270 */
[----:B------:R-:W-:Y:S01]  /*e590*/  IMAD.SHL.U32 R2, R13, 0x8, RZ ;  /* 0x000000080d027824 */ /* 0x000fe200078e00ff */
[----:B------:R-:W-:Y:S01]  /*e5a0*/  UMOV UR4, 0xffffffff ;  /* 0xffffffff00047882 */ /* 0x000fe20000000000 */
[----:B------:R-:W-:-:S04]  /*e5b0*/  LOP3.LUT R3, R3, 0x38, R14, 0x78, !PT ;  /* 0x0000003803037812 */ /* 0x000fc800078e780e */
[----:B------:R-:W-:Y:S01]  /*e5c0*/  LOP3.LUT R9, R3, 0x200, R2, 0xf8, !PT ;  /* 0x0000020003097812 */ /* 0x000fe200078ef802 */
[----:B------:R-:W-:Y:S06]  /*e5d0*/  BRA.DIV UR4, `(.L_x_50) ;  /* 0x0000002a04947947 */ /* 0x000fec000b800000 */
[----:B------:R-:W0:Y:S01]  /*e5e0*/  S2R R2, SR_CTAID.X ;  /* 0x0000000000027919 */ /* 0x000e220000002500 */
[----:B------:R-:W-:Y:S01]  /*e5f0*/  ULDC UR4, c[0x0][0x288] ;  /* 0x0000a20000047ab9 */ /* 0x000fe20000000800 */
[----:B------:R-:W-:Y:S01]  /*e600*/  ULDC.64 UR6, c[0x0][0x208] ;  /* 0x0000820000067ab9 */ /* 0x000fe20000000a00 */
[----:B------:R-:W-:Y:S01]  /*e610*/  IMAD R6, R6, UR4, RZ ;  /* 0x0000000406067c24 */ /* 0x000fe2000f8e02ff */
[----:B------:R-:W-:Y:S04]  /*e620*/  SHFL.IDX PT, R14, R0, RZ, 0x181f ;  /* 0x00181fff000e7589 */ /* 0x000fe800000e0000 */
[----:B------:R-:W-:Y:S01]  /*e630*/  SHFL.IDX PT, R4, R7, 0x1, 0x181f ;  /* 0x00381f0007047f89 */ /* 0x000fe200000e0000 */
[----:B0-----:R-:W-:-:S03]  /*e640*/  IMAD R8, R2, 0x80, R8 ;  /* 0x0000008002087824 */ /* 0x001fc600078e0208 */
[----:B------:R-:W0:Y:S01]  /*e650*/  SHFL.IDX PT, R2, R7, RZ, 0x181f ;  /* 0x00181fff07027589 */ /* 0x000e2200000e0000 */
[C---:B------:R-:W-:Y:S01]  /*e660*/  VIADD R5, R8.reuse, 0x10 ;  /* 0x0000001008057836 */ /* 0x040fe20000000000 */
[----:B------:R-:W-:-:S13]  /*e670*/  ISETP.GE.AND P2, PT, R8, R6, PT ;  /* 0x000000060800720c */ /* 0x000fda0003f46270 */
[----:B------:R-:W-:Y:S01]  /*e680*/  @!P2 LEA R21, R9, UR38, 0x1 ;  /* 0x000000260915ac11 */ /* 0x000fe2000f8e08ff */
[----:B0-----:R-:W-:Y:S02]  /*e690*/  IMAD.MOV.U32 R3, RZ, RZ, R2 ;  /* 0x000000ffff037224 */ /* 0x001fe400078e0002 */
[----:B------:R-:W-:Y:S02]  /*e6a0*/  IMAD.MOV.U32 R2, RZ, RZ, R14 ;  /* 0x000000ffff027224 */ /* 0x000fe400078e000e */
[----:B------:R-:W0:Y:S02]  /*e6b0*/  SHFL.IDX PT, R14, R0, 0x1, 0x181f ;  /* 0x00381f00000e7f89 */ /* 0x000e2400000e0000 */
[----:B------:R-:W-:-:S05]  /*e6c0*/  @!P2 IMAD.WIDE.U32 R2, R10, 0x2, R2 ;  /* 0x000000020a02a825 */ /* 0x000fca00078e0002 */
[----:B------:R-:W-:Y:S04]  /*e6d0*/  @!P2 LDGSTS.E.BYPASS.LTC128B.128 [R21+0x16400], desc[UR6][R2.64], !P1 ;  /* 0x164000000215afae */ /* 0x000fe8000c901d46 */
[----:B------:R1:W-:Y:S01]  /*e6e0*/  @!P2 LDGSTS.E.BYPASS.LTC128B.128 [R21+0x1a400], desc[UR6][R2.64+0x80], !P0 ;  /* 0x1a4000800215afae */ /* 0x0003e2000c101d46 */
[----:B------:R-:W-:Y:S01]  /*e6f0*/  ISETP.GE.AND P2, PT, R5, R6, PT ;  /* 0x000000060500720c */ /* 0x000fe20003f46270 */
[----:B------:R-:W-:Y:S02]  /*e700*/  IMAD.MOV.U32 R5, RZ, RZ, R4 ;  /* 0x000000ffff057224 */ /* 0x000fe400078e0004 */
[----:B-1----:R-:W1:Y:S01]  /*e710*/  SHFL.IDX PT, R2, R7, 0x2, 0x181f ;  /* 0x00581f0007027f89 */ /* 0x002e6200000e0000 */
[----:B0-----:R-:W-:-:S09]  /*e720*/  IMAD.MOV.U32 R4, RZ, RZ, R14 ;  /* 0x000000ffff047224 */ /* 0x001fd200078e000e */
[----:B------:R-:W-:Y:S01]  /*e730*/  @!P2 LEA R20, R9, UR38, 0x1 ;  /* 0x000000260914ac11 */ /* 0x000fe2000f8e08ff */
[----:B------:R-:W-:Y:S01]  /*e740*/  VIADD R3, R8, 0x20 ;  /* 0x0000002008037836 */ /* 0x000fe20000000000 */
[----:B------:R-:W0:Y:S01]  /*e750*/  SHFL.IDX PT, R14, R0, 0x2, 0x181f ;  /* 0x00581f00000e7f89 */ /* 0x000e2200000e0000 */
[----:B------:R-:W-:-:S05]  /*e760*/  @!P2 IMAD.WIDE.U32 R4, R10, 0x2, R4 ;  /* 0x000000020a04a825 */ /* 0x000fca00078e0004 */
[----:B------:R-:W-:Y:S04]  /*e770*/  @!P2 LDGSTS.E.BYPASS.LTC128B.128 [R20+0x16c00], desc[UR6][R4.64], !P1 ;  /* 0x16c000000414afae */ /* 0x000fe8000c901d46 */
[----:B------:R2:W-:Y:S01]  /*e780*/  @!P2 LDGSTS.E.BYPASS.LTC128B.128 [R20+0x1ac00], desc[UR6][R4.64+0x80], !P0 ;  /* 0x1ac000800414afae */ /* 0x0005e2000c101d46 */
[----:B------:R-:W-:Y:S01]  /*e790*/  ISETP.GE.AND P2, PT, R3, R6, PT ;  /* 0x000000060300720c */ /* 0x000fe20003f46270 */
[----:B-1----:R-:W-:Y:S02]  /*e7a0*/  IMAD.MOV.U32 R3, RZ, RZ, R2 ;  /* 0x000000ffff037224 */ /* 0x002fe400078e0002 */
[----:B--2---:R-:W1:Y:S01]  /*e7b0*/  SHFL.IDX PT, R4, R7, 0x3, 0x181f ;  /* 0x00781f0007047f89 */ /* 0x004e6200000e0000 */
[----:B------:R-:W-:-:S09]  /*e7c0*/  VIADD R5, R8, 0x30 ;  /* 0x0000003008057836 */ /* 0x000fd20000000000 */
[----:B------:R-:W-:Y:S01]  /*e7d0*/  @!P2 LEA R21, R9, UR38, 0x1 ;  /* 0x000000260915ac11 */ /* 0x000fe2000f8e08ff */
[----:B0-----:R-:W-:Y:S02]  /*e7e0*/  IMAD.MOV.U32 R2, RZ, RZ, R14 ;  /* 0x000000ffff027224 */ /* 0x001fe400078e000e */
[----:B------:R-:W0:Y:S02]  /*e7f0*/  SHFL.IDX PT, R14, R0, 0x3, 0x181f ;  /* 0x00781f00000e7f89 */ /* 0x000e2400000e0000 */
[----:B------:R-:W-:-:S05]  /*e800*/  @!P2 IMAD.WIDE.U32 R2, R10, 0x2, R2 ;  /* 0x000000020a02a825 */ /* 0x000fca00078e0002 */
[----:B------:R-:W-:Y:S04]  /*e810*/  @!P2 LDGSTS.E.BYPASS.LTC128B.128 [R21+0x17400], desc[UR6][R2.64], !P1 ;  /* 0x174000000215afae */ /* 0x000fe8000c901d46 */
[----:B------:R2:W-:Y:S01]  /*e820*/  @!P2 LDGSTS.E.BYPASS.LTC128B.128 [R21+0x1b400], desc[UR6][R2.64+0x80], !P0 ;  /* 0x1b4000800215afae */ /* 0x0005e2000c101d46 */
[----:B------:R-:W-:Y:S01]  /*e830*/  ISETP.GE.AND P2, PT, R5, R6, PT ;  /* 0x000000060500720c */ /* 0x000fe20003f46270 */
[----:B-1----:R-:W-:Y:S02]  /*e840*/  IMAD.MOV.U32 R5, RZ, RZ, R4 ;  /* 0x000000ffff057224 */ /* 0x002fe400078e0004 */
[----:B--2---:R-:W1:Y:S01]  /*e850*/  SHFL.IDX PT, R2, R7, 0x4, 0x181f ;  /* 0x00981f0007027f89 */ /* 0x004e6200000e0000 */
        /* <DEDUP_REMOVED lines=29> */
[----:B--2---:R1:W2:Y:S01]  /*ea30*/  SHFL.IDX PT, R20, R7, 0x7, 0x181f ;  /* 0x00f81f0007147f89 */ /* 0x0042a200000e0000 */
[----:B0-----:R-:W-:-:S09]  /*ea40*/  IMAD.MOV.U32 R2, RZ, RZ, R14 ;  /* 0x000000ffff027224 */ /* 0x001fd200078e000e */
[----:B------:R-:W-:Y:S01]  /*ea50*/  @!P2 LEA R21, R9, UR38, 0x1 ;  /* 0x000000260915ac11 */ /* 0x000fe2000f8e08ff */
[----:B------:R1:W0:Y:S01]  /*ea60*/  SHFL.IDX PT, R14, R0, 0x7, 0x181f ;  /* 0x00f81f00000e7f89 */ /* 0x00022200000e0000 */
[----:B------:R-:W-:-:S05]  /*ea70*/  @!P2 IMAD.WIDE.U32 R2, R10, 0x2, R2 ;  /* 0x000000020a02a825 */ /* 0x000fca00078e0002 */
[----:B------:R1:W-:Y:S04]  /*ea80*/  @!P2 LDGSTS.E.BYPASS.LTC128B.128 [R21+0x19400], desc[UR6][R2.64], !P1 ;  /* 0x194000000215afae */ /* 0x0003e8000c901d46 */
[----:B------:R1:W-:Y:S02]  /*ea90*/  @!P2 LDGSTS.E.BYPASS.LTC128B.128 [R21+0x1d400], desc[UR6][R2.64+0x80], !P0 ;  /* 0x1d4000800215afae */ /* 0x0003e4000c101d46 */
.L_x_141:
[----:B-1----:R-:W-:Y:S01]  /*eaa0*/  VIADD R3, R8, 0x70 ;  /* 0x0000007008037836 */ /* 0x002fe20000000000 */
[----:B------:R-:W-:Y:S01]  /*eab0*/  BSSY B0, `(.L_x_51) ;  /* 0x000000d000007945 */ /* 0x000fe20003800000 */
[----:B0-----:R-:W-:-:S03]  /*eac0*/  IMAD.MOV.U32 R2, RZ, RZ, R14 ;  /* 0x000000ffff027224 */ /* 0x001fc600078e000e */
[----:B------:R-:W-:Y:S01]  /*ead0*/  ISETP.GE.AND P2, PT, R3, R6, PT ;  /* 0x000000060300720c */ /* 0x000fe20003f46270 */
[----:B--2---:R-:W-:-:S12]  /*eae0*/  IMAD.MOV.U32 R3, RZ, RZ, R20 ;  /* 0x000000ffff037224 */ /* 0x004fd800078e0014 */
[----:B------:R-:W-:Y:S05]  /*eaf0*/  @P2 BRA `(.L_x_52) ;  /* 0x0000000000202947 */ /* 0x000fea0003800000 */
[----:B------:R-:W-:Y:S01]  /*eb00*/  IMAD.WIDE.U32 R2, R10, 0x2, R2 ;  /* 0x000000020a027825 */ /* 0x000fe200078e0002 */
[----:B------:R-:W-:Y:S01]  /*eb10*/  LEA R9, R9, UR38, 0x1 ;  /* 0x0000002609097c11 */ /* 0x000fe2000f8e08ff */
[----:B------:R-:W-:-:S04]  /*eb20*/  ULDC.64 UR4, c[0x0][0x208] ;  /* 0x0000820000047ab9 */ /* 0x000fc80000000a00 */
[----:B------:R-:W-:Y:S01]  /*eb30*/  @!PT LDS RZ, [RZ] ;  /* 0x00000000fffff984 */ /* 0x000fe20000000800 */
[----:B------:R-:W-:Y:S01]  /*eb40*/  @!PT LDS RZ, [RZ] ;  /* 0x00000000fffff984 */ /* 0x000fe20000000800 */
[----:B------:R-:W-:Y:S01]  /*eb50*/  @!PT LDS RZ, [RZ] ;  /* 0x00000000fffff984 */ /* 0x000fe20000000800 */
[----:B------:R0:W-:Y:S04]  /*eb60*/  LDGSTS.E.BYPASS.LTC128B.128 [R9+0x19c00], desc[UR4][R2.64], !P1 ;  /* 0x19c0000002097fae */ /* 0x0001e8000c901d44 */
[----:B------:R0:W-:Y:S02]  /*eb70*/  LDGSTS.E.BYPASS.LTC128B.128 [R9+0x1dc00], desc[UR4][R2.64+0x80], !P0 ;  /* 0x1dc0008002097fae */ /* 0x0001e4000c101d44 */
.L_x_52:
[----:B------:R-:W-:Y:S05]  /*eb80*/  BSYNC B0 ;  /* 0x0000000000007941 */ /* 0x000fea0003800000 */
.L_x_51:
[----:B------:R-:W-:Y:S01]  /*eb90*/  NOP ;  /* 0x0000000000007918 */ /* 0x000fe20000000000 */
[----:B------:R-:W-:Y:S01]  /*eba0*/  SYNCS.ARRIVE.TRANS64.RED.A0T1 RZ, [UR38+0x34800], RZ ;  /* 0x034800ffffff79a7 */ /* 0x000fe20008200426 */
[----:B------:R-:W-:Y:S01]  /*ebb0*/  IMAD.MOV.U32 R0, RZ, RZ, 0x1 ;  /* 0x00000001ff007424 */ /* 0x000fe200078e00ff */
[----:B------:R-:W-:Y:S04]  /*ebc0*/  ARRIVES.LDGSTSBAR.64.TRANSCNT [UR38+0x34800] ;  /* 0x03480000ff0079b0 */ /* 0x000fe80008000aa6 */
[----:B------:R-:W-:Y:S01]  /*ebd0*/  SHF.L.U32 R0, R0, 0x1f, RZ ;  /* 0x0000001f00007819 */ /* 0x000fe200000006ff */
[----:B------:R-:W-:Y:S01]  /*ebe0*/  NOP ;  /* 0x0000000000007918 */ /* 0x000fe20000000000 */
[----:B0-----:R-:W2:Y:S01]  /*ebf0*/  LDL.LU R3, [R1+0x4] ;  /* 0x0000040001037983 */ /* 0x001ea20000300800 */
[----:B------:R-:W-:Y:S01]  /*ec00*/  SYNCS.ARRIVE.TRANS64.A1T0 RZ, [UR38+0x34800], RZ ;  /* 0x034800ffffff79a7 */ /* 0x000fe20008100026 */
[----:B------:R-:W0:Y:S01]  /*ec10*/  SYNCS.PHASECHK.TRANS64.TRYWAIT P0, [UR38+0x34820], R0 ;  /* 0x03482000ff0075a7 */ /* 0x000e220008000166 */
[----:B--2---:R-:W-:-:S05]  /*ec20*/  VIADD R6, R3, 0xfffffffe ;  /* 0xfffffffe03067836 */ /* 0x004fca0000000000 */
[----:B------:R-:W-:Y:S01]  /*ec30*/  ISETP.GE.AND P1, PT, R6, UR39, PT ;  /* 0x0000002706007c0c */ /* 0x000fe2000bf26270 */
[----:B0-----:R-:W-:-:S12]  /*ec40*/  @!P0 BRA `(.L_x_53) ;  /* 0x0000002c009c8947 */ /* 0x001fd80003800000 */
.L_x_142:
[----:B------:R-:W-:Y:S02]  /*ec50*/  IMAD.MOV.U32 R10, RZ, RZ, 0x1 ;  /* 0x00000001ff0a7424 */ /* 0x000fe400078e00ff */
[----:B0-----:R-:W-:Y:S01]  /*ec60*/  IMAD.MOV.U32 R0, RZ, RZ, RZ ;  /* 0x000000ffff007224 */ /* 0x001fe200078e00ff */
[----:B------:R-:W-:Y:S06]  /*ec70*/  @!P1 BRA `(.L_x_54) ;  /* 0x0000001800549947 */ /* 0x000fec0003800000 */
[----:B------:R-:W-:Y:S01]  /*ec80*/  UIADD3 UR4, UR42, 0x1, URZ ;  /* 0x000000012a047890 */ /* 0x000fe2000fffe03f */
[----:B------:R-:W-:Y:S01]  /*ec90*/  LOP3.LUT R2, RZ, UR39, RZ, 0x33, !PT ;  /* 0x00000027ff027c12 */ /* 0x000fe2000f8e33ff */
[----:B------:R-:W0:Y:S01]  /*eca0*/  S2R R4, SR_TID.X ;  /* 0x0000000000047919 */ /* 0x000e220000002100 */
[----:B------:R-:W-:Y:S01]  /*ecb0*/  IMAD.MOV.U32 R10, RZ, RZ, 0x1 ;  /* 0x00000001ff0a7424 */ /* 0x000fe200078e00ff */
[----:B------:R-:W-:-:S04]  /*ecc0*/  UIMAD UR4, UR4, UR41, URZ ;  /* 0x00000029040472a4 */ /* 0x000fc8000f8e023f */
[----:B------:R-:W-:-:S04]  /*ecd0*/  UISETP.LT.AND UP0, UPT, UR40, UR4, UPT ;  /* 0x000000042800728c */ /* 0x000fc8000bf01270 */
[----:B------:R-:W-:-:S06]  /*ece0*/  USEL UR4, UR40, UR4, UP0 ;  /* 0x0000000428047287 */ /* 0x000fcc0008000000 */
[----:B------:R-:W-:-:S05]  /*ecf0*/  IMAD R3, RZ, RZ, -UR4 ;  /* 0x80000004ff037e24 */ /* 0x000fca000f8e02ff */
[----:B------:R-:W-:-:S04]  /*ed00*/  VIADDMNMX R2, R3, 0x1, R2, !PT ;  /* 0x0000000103027846 */ /* 0x000fc80007800102 */
[----:B------:R-:W-:Y:S02]  /*ed10*/  R2UR UR5, R2 ;  /* 0x00000000020572ca */ /* 0x000fe400000e0000 */
[----:B------:R-:W-:Y:S02]  /*ed20*/  LOP3.LUT R2, RZ, UR4, RZ, 0x33, !PT ;  /* 0x00000004ff027c12 */ /* 0x000fe4000f8e33ff */
[----:B0-----:R-:W-:Y:S01]  /*ed30*/  LOP3.LUT R9, R4, 0x1f, RZ, 0xc0, !PT ;  /* 0x0000001f04097812 */ /* 0x001fe200078ec0ff */
[----:B------:R-:W-:-:S08]  /*ed40*/  IMAD.MOV.U32 R4, RZ, RZ, R16 ;  /* 0x000000ffff047224 */ /* 0x000fd000078e0010 */
[----:B------:R-:W-:Y:S02]  /*ed50*/  UIADD3 UR6, UR5, -0x2, URZ ;  /* 0xfffffffe05067890 */ /* 0x000fe4000fffe03f */
[----:B------:R-:W-:-:S04]  /*ed60*/  UIADD3 UR5, UR4, UR5, URZ ;  /* 0x0000000504057290 */ /* 0x000fc8000fffe03f */
[----:B------:R-:W-:Y:S02]  /*ed70*/  ISETP.NE.AND P0, PT, R2, UR6, PT ;  /* 0x0000000602007c0c */ /* 0x000fe4000bf05270 */
[----:B------:R-:W-:-:S05]  /*ed80*/  IMAD.U32 R11, RZ, RZ, UR5 ;  /* 0x00000005ff0b7e24 */ /* 0x000fca000f8e00ff */
[----:B------:R-:W-:-:S06]  /*ed90*/  LOP3.LUT R11, R11, 0x1, RZ, 0xc0, !PT ;  /* 0x000000010b0b7812 */ /* 0x000fcc00078ec0ff */
[----:B------:R-:W-:Y:S05]  /*eda0*/  @!P0 BRA `(.L_x_55) ;  /* 0x0000001000108947 */ /* 0x000fea0003800000 */
[----:B------:R-:W-:Y:S01]  /*edb0*/  R2UR UR4, R11 ;  /* 0x000000000b0472ca */ /* 0x000fe200000e0000 */
[----:B------:R-:W-:Y:S01]  /*edc0*/  BSSY B0, `(.L_x_55) ;  /* 0x0000102000007945 */ /* 0x000fe20003800000 */
[----:B------:R-:W-:Y:S02]  /*edd0*/  IMAD.MOV.U32 R7, RZ, RZ, 0x1 ;  /* 0x00000001ff077424 */ /* 0x000fe400078e00ff */
[----:B------:R-:W-:-:S09]  /*ede0*/  IMAD.MOV.U32 R4, RZ, RZ, R16 ;  /* 0x000000ffff047224 */ /* 0x000fd200078e0010 */
[----:B------:R-:W-:-:S06]  /*edf0*/  UIADD3 UR4, UR5, -UR4, URZ ;  /* 0x8000000405047290 */ /* 0x000fcc000fffe03f */
[----:B------:R-:W-:-:S07]  /*ee00*/  IMAD.U32 R8, RZ, RZ, UR4 ;  /* 0x00000004ff087e24 */ /* 0x000fce000f8e00ff */
.L_x_86:
[----:B------:R-:W-:Y:S01]  /*ee10*/  LOP3.LUT P0, RZ, R17, 0x2, RZ, 0xc0, !PT ;  /* 0x0000000211ff7812 */ /* 0x000fe2000780c0ff */
[----:B------:R-:W-:Y:S01]  /*ee20*/  VIADD R8, R8, 0xfffffffe ;  /* 0xfffffffe08087836 */ /* 0x000fe20000000000 */
[----:B------:R-:W-:Y:S04]  /*ee30*/  BSSY B1, `(.L_x_56) ;  /* 0x000007a000017945 */ /* 0x000fe80003800000 */
[----:B------:R-:W-:-:S07]  /*ee40*/  ISETP.NE.AND P1, PT, R8, RZ, PT ;  /* 0x000000ff0800720c */ /* 0x000fce0003f25270 */
[----:B------:R-:W-:Y:S06]  /*ee50*/  @!P0 BRA `(.L_x_57) ;  /* 0x0000000400dc8947 */ /* 0x000fec0003800000 */
[----:B------:R-:W-:Y:S01]  /*ee60*/  LOP3.LUT P0, RZ, R17, 0x1, RZ, 0xc0, !PT ;  /* 0x0000000111ff7812 */ /* 0x000fe2000780c0ff */
[----:B------:R-:W-:-:S12]  /*ee70*/  IMAD.MOV.U32 R10, RZ, RZ, R6 ;  /* 0x000000ffff0a7224 */ /* 0x000fd800078e0006 */
[----:B------:R-:W-:Y:S05]  /*ee80*/  @!P0 BRA `(.L_x_58) ;  /* 0x0000000000508947 */ /* 0x000fea0003800000 */
[----:B------:R-:W2:Y:S01]  /*ee90*/  LDL R5, [R1] ;  /* 0x0000000001057983 */ /* 0x000ea20000100800 */
[----:B------:R-:W0:Y:S01]  /*eea0*/  LDC R10, c[0x0][0x43c] ;  /* 0x00010f00ff0a7b82 */ /* 0x000e220000000800 */
[----:B------:R-:W-:Y:S01]  /*eeb0*/  ULDC.64 UR4, c[0x0][0x428] ;  /* 0x00010a0000047ab9 */ /* 0x000fe20000000a00 */
[----:B------:R-:W-:Y:S01]  /*eec0*/  ULDC.64 UR6, c[0x0][0x208] ;  /* 0x0000820000067ab9 */ /* 0x000fe20000000a00 */
[----:B0-----:R-:W-:-:S13]  /*eed0*/  ISETP.NE.AND P0, PT, R10, 0x1, PT ;  /* 0x000000010a00780c */ /* 0x001fda0003f05270 */
[----:B------:R-:W0:Y:S02]  /*eee0*/  @P0 LDC.64 R2, c[0x0][0x440] ;  /* 0x00011000ff020b82 */ /* 0x000e240000000a00 */
[----:B0-----:R-:W-:-:S04]  /*eef0*/  @P0 IMAD.HI.U32 R4, R6, R2, RZ ;  /* 0x0000000206040227 */ /* 0x001fc800078e00ff */
[----:B------:R-:W-:Y:S01]  /*ef00*/  IMAD.MOV.U32 R2, RZ, RZ, R6 ;  /* 0x000000ffff027224 */ /* 0x000fe200078e0006 */
[----:B------:R-:W-:-:S04]  /*ef10*/  @P0 SHF.R.U32.HI R2, RZ, R3, R4 ;  /* 0x00000003ff020219 */ /* 0x000fc80000011604 */
[--C-:B------:R-:W-:Y:S01]  /*ef20*/  SHF.R.S32.HI R3, RZ, 0x1f, R2.reuse ;  /* 0x0000001fff037819 */ /* 0x100fe20000011402 */
[----:B--2---:R-:W-:Y:S02]  /*ef30*/  IMAD R4, R5, UR4, RZ ;  /* 0x0000000405047c24 */ /* 0x004fe4000f8e02ff */
[----:B------:R-:W-:Y:S02]  /*ef40*/  IMAD.MOV R5, RZ, RZ, -R2 ;  /* 0x000000ffff057224 */ /* 0x000fe400078e0a02 */
[C---:B------:R-:W-:Y:S02]  /*ef50*/  IMAD R4, R19.reuse, UR5, R4 ;  /* 0x0000000513047c24 */ /* 0x040fe4000f8e0204 */
[----:B------:R-:W-:Y:S01]  /*ef60*/  IMAD.WIDE.U32 R2, R19, UR4, R2 ;  /* 0x0000000413027c25 */ /* 0x000fe2000f8e0002 */
[----:B------:R-:W-:-:S03]  /*ef70*/  ULDC.64 UR4, c[0x0][0x418] ;  /* 0x0001060000047ab9 */ /* 0x000fc60000000a00 */
[----:B------:R-:W-:Y:S01]  /*ef80*/  IMAD.IADD R3, R4, 0x1, R3 ;  /* 0x0000000104037824 */ /* 0x000fe200078e0203 */
[----:B------:R-:W-:Y:S01]  /*ef90*/  LEA R4, P0, R2, UR4, 0x2 ;  /* 0x0000000402047c11 */ /* 0x000fe2000f8010ff */
[----:B------:R-:W-:-:S03]  /*efa0*/  IMAD R10, R10, R5, R6 ;  /* 0x000000050a0a7224 */ /* 0x000fc600078e0206 */
[----:B------:R-:W-:-:S05]  /*efb0*/  LEA.HI.X R5, R2, UR5, R3, 0x2, P0 ;  /* 0x0000000502057c11 */ /* 0x000fca00080f1403 */
[----:B------:R0:W5:Y:S04]  /*efc0*/  LDG.E R4, desc[UR6][R4.64] ;  /* 0x0000000604047981 */ /* 0x000168000c1e1900 */
.L_x_58:
[----:B------:R-:W1:Y:S01]  /*efd0*/  S2R R2, SR_TID.X ;  /* 0x0000000000027919 */ /* 0x000e620000002100 */
[----:B------:R-:W-:Y:S01]  /*efe0*/  BSSY B2, `(.L_x_59) ;  /* 0x0000006000027945 */ /* 0x000fe20003800000 */
[----:B-1----:R-:W-:Y:S02]  /*eff0*/  LOP3.LUT R3, R2, 0x7f, RZ, 0xc0, !PT ;  /* 0x0000007f02037812 */ /* 0x002fe400078ec0ff */
[----:B------:R-:W-:Y:S02]  /*f000*/  SHF.L.U32 R2, R7, 0x1f, RZ ;  /* 0x0000001f07027819 */ /* 0x000fe400000006ff */
[----:B------:R-:W-:Y:S02]  /*f010*/  ISETP.NE.AND P2, PT, R3, RZ, PT ;  /* 0x000000ff0300720c */ /* 0x000fe40003f45270 */
[----:B------:R-:W1:Y:S02]  /*f020*/  SYNCS.PHASECHK.TRANS64.TRYWAIT P0, [UR38+0x34848], R2 ;  /* 0x03484802ff0075a7 */ /* 0x000e640008000166 */
[----:B-1----:R-:W-:Y:S09]  /*f030*/  @!P0 BRA `(.L_x_60) ;  /* 0x0000002800b88947 */ /* 0x002ff20003800000 */
.L_x_143:
[----:B------:R-:W-:Y:S05]  /*f040*/  BSYNC B2 ;  /* 0x0000000000027941 */ /* 0x000fea0003800000 */
.L_x_59:
[----:B------:R-:W-:Y:S04]  /*f050*/  BSSY B2, `(.L_x_61) ;  /* 0x0000007000027945 */ /* 0x000fe80003800000 */
[----:B------:R-:W-:Y:S05]  /*f060*/  @P2 BRA `(.L_x_62) ;  /* 0x0000000000142947 */ /* 0x000fea0003800000 */
[----:B------:R-:W-:Y:S01]  /*f070*/  ISETP.NE.AND P0, PT, R9, RZ, PT ;  /* 0x000000ff0900720c */ /* 0x000fe20003f05270 */
[----:B-1----:R-:W-:-:S04]  /*f080*/  IMAD.MOV.U32 R3, RZ, RZ, 0xb000 ;  /* 0x0000b000ff037424 */ /* 0x002fc800078e00ff */
[----:B------:R2:W-:Y:S08]  /*f090*/  SYNCS.ARRIVE.TRANS64 RZ, [UR38+0x34838], R3 ;  /* 0x03483803ffff79a7 */ /* 0x0005f00008000026 */
[----:B--2---:R-:W-:Y:S05]  /*f0a0*/  @!P0 BRA `(.L_x_62) ;  /* 0x0000000000048947 */ /* 0x004fea0003800000 */
[----:B------:R-:W-:Y:S01]  /*f0b0*/  BPT.TRAP 0x1 ;  /* 0x000000040000795c */ /* 0x000fe20000300000 */
.L_x_62:
[----:B------:R-:W-:Y:S05]  /*f0c0*/  BSYNC B2 ;  /* 0x0000000000027941 */ /* 0x000fea0003800000 */
.L_x_61:
[----:B0-----:R-:W-:Y:S01]  /*f0d0*/  IMAD.MOV.U32 R5, RZ, RZ, RZ ;  /* 0x000000ffff057224 */ /* 0x001fe200078e00ff */
[----:B------:R-:W-:Y:S01]  /*f0e0*/  ULDC.64 UR4, c[0x0][0x198] ;  /* 0x0000660000047ab9 */ /* 0x000fe20000000a00 */
[----:B------:R-:W-:Y:S01]  /*f0f0*/  PLOP3.LUT P0, PT, PT, PT, PT, 0x80, 0x0 ;  /* 0x000000000000781c */ /* 0x000fe20003f0f070 */
[----:B------:R-:W-:Y:S01]  /*f100*/  UIADD3 UR4, UP0, UR4, 0x370, URZ ;  /* 0x0000037004047890 */ /* 0x000fe2000ff1e03f */
[----:B-1----:R-:W-:Y:S01]  /*f110*/  IMAD R3, R10, 0xb0, RZ ;  /* 0x000000b00a037824 */ /* 0x002fe200078e02ff */
[----:B------:R-:W-:Y:S01]  /*f120*/  R2UR UR34, R5 ;  /* 0x00000000052272ca */ /* 0x000fe200000e0000 */
[----:B------:R-:W-:Y:S02]  /*f130*/  UIADD3 UR32, UR38, 0x29400, URZ ;  /* 0x0002940026207890 */ /* 0x000fe4000fffe03f */
[----:B------:R-:W-:Y:S02]  /*f140*/  UIADD3 UR33, UR38, 0x34838, URZ ;  /* 0x0003483826217890 */ /* 0x000fe4000fffe03f */
[----:B------:R-:W-:Y:S01]  /*f150*/  UIADD3.X UR5, URZ, UR5, URZ, UP0, !UPT ;  /* 0x000000053f057290 */ /* 0x000fe200087fe43f */
[----:B------:R-:W-:Y:S01]  /*f160*/  UMOV UR6, 0x0 ;  /* 0x0000000000067882 */ /* 0x000fe20000000000 */
[----:B------:R-:W-:-:S10]  /*f170*/  UMOV UR7, 0x14f00000 ;  /* 0x14f0000000077882 */ /* 0x000fd40000000000 */
.L_x_63:
[----:B------:R-:W-:-:S13]  /*f180*/  @P0 ELECT P3, URZ, PT ;  /* 0x00000000003f082f */ /* 0x000fda0003860000 */
[----:B-----5:R-:W-:Y:S02]  /*f190*/  @P3 R2UR UR37, R4 ;  /* 0x00000000042532ca */ /* 0x020fe400000e0000 */
[----:B------:R-:W-:Y:S02]  /*f1a0*/  @P3 R2UR UR35, R3 ;  /* 0x00000000032332ca */ /* 0x000fe400000e0000 */
[----:B------:R-:W-:Y:S02]  /*f1b0*/  @P3 PLOP3.LUT P0, PT, P3, PT, PT, 0x8, 0x0 ;  /* 0x000000000000381c */ /* 0x000fe40001f0e170 */
[----:B------:R-:W-:-:S09]  /*f1c0*/  PLOP3.LUT P3, PT, PT, PT, PT, 0x8, 0x0 ;  /* 0x000000000000781c */ /* 0x000fd20003f6e170 */
[----:B------:R0:W-:Y:S02]  /*f1d0*/  UTMALDG.4D [UR32], [UR4], desc[UR6] ;  /* 0x00000620040075b4 */ /* 0x0001e40008019000 */
[----:B0-----:R-:W-:Y:S05]  /*f1e0*/  @P0 BRA.U.ANY `(.L_x_63) ;  /* 0xfffffffd00e40947 */ /* 0x001fea000393ffff */
[----:B------:R-:W-:Y:S01]  /*f1f0*/  IMAD.MOV.U32 R12, RZ, RZ, 0x40 ;  /* 0x00000040ff0c7424 */ /* 0x000fe200078e00ff */
[----:B------:R-:W-:Y:S01]  /*f200*/  PLOP3.LUT P0, PT, PT, PT, PT, 0x80, 0x0 ;  /* 0x000000000000781c */ /* 0x000fe20003f0f070 */
[----:B------:R-:W-:Y:S01]  /*f210*/  UIADD3 UR8, UR38, 0x2ec00, URZ ;  /* 0x0002ec0026087890 */ /* 0x000fe2000fffe03f */
[----:B------:R-:W-:Y:S02]  /*f220*/  UMOV UR6, 0x0 ;  /* 0x0000000000067882 */ /* 0x000fe40000000000 */
[----:B------:R-:W-:Y:S01]  /*f230*/  R2UR UR10, R12 ;  /* 0x000000000c0a72ca */ /* 0x000fe200000e0000 */
[----:B------:R-:W-:-:S14]  /*f240*/  UMOV UR7, 0x14f00000 ;  /* 0x14f0000000077882 */ /* 0x000fdc0000000000 */
.L_x_64:
[----:B------:R-:W-:-:S13]  /*f250*/  @P0 ELECT P3, URZ, PT ;  /* 0x00000000003f082f */ /* 0x000fda0003860000 */
[----:B------:R-:W-:Y:S01]  /*f260*/  @P3 R2UR UR13, R4 ;  /* 0x00000000040d32ca */ /* 0x000fe200000e0000 */
[----:B------:R-:W-:Y:S01]  /*f270*/  UMOV UR9, UR33 ;  /* 0x0000002100097c82 */ /* 0x000fe20008000000 */
[----:B------:R-:W-:Y:S01]  /*f280*/  @P3 R2UR UR11, R3 ;  /* 0x00000000030b32ca */ /* 0x000fe200000e0000 */
[----:B------:R-:W-:Y:S01]  /*f290*/  UMOV UR12, UR36 ;  /* 0x00000024000c7c82 */ /* 0x000fe20008000000 */
[----:B------:R-:W-:Y:S02]  /*f2a0*/  @P3 PLOP3.LUT P0, PT, P3, PT, PT, 0x8, 0x0 ;  /* 0x000000000000381c */ /* 0x000fe40001f0e170 */
[----:B------:R-:W-:-:S09]  /*f2b0*/  PLOP3.LUT P3, PT, PT, PT, PT, 0x8, 0x0 ;  /* 0x000000000000781c */ /* 0x000fd20003f6e170 */
[----:B------:R0:W-:Y:S02]  /*f2c0*/  UTMALDG.4D [UR8], [UR4], desc[UR6] ;  /* 0x00000608040075b4 */ /* 0x0001e40008019000 */
[----:B0-----:R-:W-:Y:S05]  /*f2d0*/  @P0 BRA.U.ANY `(.L_x_64) ;  /* 0xfffffffd00dc0947 */ /* 0x001fea000393ffff */
[----:B------:R-:W0:Y:S01]  /*f2e0*/  SYNCS.PHASECHK.TRANS64.TRYWAIT P0, [UR38+0x34860], R2 ;  /* 0x03486002ff0075a7 */ /* 0x000e220008000166 */
[----:B------:R-:W-:Y:S04]  /*f2f0*/  BSSY B2, `(.L_x_65) ;  /* 0x0000002000027945 */ /* 0x000fe80003800000 */
[----:B0-----:R-:W-:Y:S05]  /*f300*/  @!P0 BRA `(.L_x_66) ;  /* 0x00000028001c8947 */ /* 0x001fea0003800000 */
.L_x_144:
[----:B------:R-:W-:Y:S05]  /*f310*/  BSYNC B2 ;  /* 0x0000000000027941 */ /* 0x000fea0003800000 */
.L_x_65:
[----:B------:R-:W-:Y:S01]  /*f320*/  BSSY B2, `(.L_x_67) ;  /* 0x0000009000027945 */ /* 0x000fe20003800000 */
[----:B0-----:R-:W-:Y:S02]  /*f330*/  IMAD.MOV.U32 R2, RZ, RZ, 0x0 ;  /* 0x00000000ff027424 */ /* 0x001fe400078e00ff */
[----:B------:R-:W-:Y:S01]  /*f340*/  IMAD.MOV.U32 R3, RZ, RZ, 0x14f00000 ;  /* 0x14f00000ff037424 */ /* 0x000fe200078e00ff */
[----:B------:R-:W-:Y:S06]  /*f350*/  @P2 BRA `(.L_x_68) ;  /* 0x0000000000142947 */ /* 0x000fec0003800000 */
[----:B------:R-:W-:Y:S01]  /*f360*/  ISETP.NE.AND P0, PT, R9, RZ, PT ;  /* 0x000000ff0900720c */ /* 0x000fe20003f05270 */
[----:B------:R-:W-:-:S04]  /*f370*/  IMAD.MOV.U32 R13, RZ, RZ, 0xb000 ;  /* 0x0000b000ff0d7424 */ /* 0x000fc800078e00ff */
[----:B------:R0:W-:Y:S08]  /*f380*/  SYNCS.ARRIVE.TRANS64 RZ, [UR38+0x34850], R13 ;  /* 0x0348500dffff79a7 */ /* 0x0001f00008000026 */
[----:B0-----:R-:W-:Y:S05]  /*f390*/  @!P0 BRA `(.L_x_68) ;  /* 0x0000000000048947 */ /* 0x001fea0003800000 */
[----:B------:R-:W-:Y:S01]  /*f3a0*/  BPT.TRAP 0x1 ;  /* 0x000000040000795c */ /* 0x000fe20000300000 */
.L_x_68:
[----:B------:R-:W-:Y:S05]  /*f3b0*/  BSYNC B2 ;  /* 0x0000000000027941 */ /* 0x000fea0003800000 */
.L_x_67:
[----:B------:R-:W-:Y:S01]  /*f3c0*/  R2UR UR6, R2 ;  /* 0x00000000020672ca */ /* 0x000fe200000e0000 */
[----:B------:R-:W-:Y:S01]  /*f3d0*/  ULDC.64 UR4, c[0x0][0x198] ;  /* 0x0000660000047ab9 */ /* 0x000fe20000000a00 */
[----:B------:R-:W-:Y:S01]  /*f3e0*/  R2UR UR7, R3 ;  /* 0x00000000030772ca */ /* 0x000fe200000e0000 */
[----:B------:R-:W-:Y:S01]  /*f3f0*/  UIADD3 UR4, UP0, UR4, 0x470, URZ ;  /* 0x0000047004047890 */ /* 0x000fe2000ff1e03f */
[----:B------:R-:W-:Y:S01]  /*f400*/  R2UR UR10, R5 ;  /* 0x00000000050a72ca */ /* 0x000fe200000e0000 */
[----:B------:R-:W-:Y:S01]  /*f410*/  IMAD R5, R18, 0xb0, RZ ;  /* 0x000000b012057824 */ /* 0x000fe200078e02ff */
[----:B------:R-:W-:Y:S01]  /*f420*/  PLOP3.LUT P0, PT, PT, PT, PT, 0x80, 0x0 ;  /* 0x000000000000781c */ /* 0x000fe20003f0f070 */
[----:B------:R-:W-:Y:S02]  /*f430*/  UIADD3 UR8, UR38, 0x400, URZ ;  /* 0x0000040026087890 */ /* 0x000fe4000fffe03f */
[----:B------:R-:W-:Y:S02]  /*f440*/  UIADD3 UR9, UR38, 0x34850, URZ ;  /* 0x0003485026097890 */ /* 0x000fe4000fffe03f */
[----:B------:R-:W-:-:S12]  /*f450*/  UIADD3.X UR5, URZ, UR5, URZ, UP0, !UPT ;  /* 0x000000053f057290 */ /* 0x000fd800087fe43f */
.L_x_69:
[----:B------:R-:W-:-:S13]  /*f460*/  @P0 ELECT P2, URZ, PT ;  /* 0x00000000003f082f */ /* 0x000fda0003840000 */
[----:B------:R-:W-:Y:S01]  /*f470*/  @P2 R2UR UR13, R16 ;  /* 0x00000000100d22ca */ /* 0x000fe200000e0000 */
[----:B------:R-:W-:Y:S01]  /*f480*/  UMOV UR12, UR36 ;  /* 0x00000024000c7c82 */ /* 0x000fe20008000000 */
[----:B------:R-:W-:Y:S02]  /*f490*/  @P2 R2UR UR11, R5 ;  /* 0x00000000050b22ca */ /* 0x000fe400000e0000 */
[----:B------:R-:W-:Y:S02]  /*f4a0*/  @P2 PLOP3.LUT P0, PT, P2, PT, PT, 0x8, 0x0 ;  /* 0x000000000000281c */ /* 0x000fe4000170e170 */
[----:B------:R-:W-:-:S09]  /*f4b0*/  PLOP3.LUT P2, PT, PT, PT, PT, 0x8, 0x0 ;  /* 0x000000000000781c */ /* 0x000fd20003f4e170 */
[----:B------:R0:W-:Y:S02]  /*f4c0*/  UTMALDG.4D [UR8], [UR4], desc[UR6] ;  /* 0x00000608040075b4 */ /* 0x0001e40008019000 */
[----:B0-----:R-:W-:Y:S05]  /*f4d0*/  @P0 BRA.U.ANY `(.L_x_69) ;  /* 0xfffffffd00e00947 */ /* 0x001fea000393ffff */
[----:B------:R-:W-:Y:S01]  /*f4e0*/  R2UR UR6, R2 ;  /* 0x00000000020672ca */ /* 0x000fe200000e0000 */
[----:B------:R-:W-:Y:S01]  /*f4f0*/  UIADD3 UR8, UR38, 0x5c00, URZ ;  /* 0x00005c0026087890 */ /* 0x000fe2000fffe03f */
[----:B------:R-:W-:Y:S02]  /*f500*/  R2UR UR7, R3 ;  /* 0x00000000030772ca */ /* 0x000fe400000e0000 */
[----:B------:R-:W-:Y:S02]  /*f510*/  R2UR UR10, R12 ;  /* 0x000000000c0a72ca */ /* 0x000fe400000e0000 */
[----:B------:R-:W-:-:S13]  /*f520*/  PLOP3.LUT P0, PT, PT, PT, PT, 0x80, 0x0 ;  /* 0x000000000000781c */ /* 0x000fda0003f0f070 */
.L_x_70:
        /* <DEDUP_REMOVED lines=8> */
[----:B------:R-:W-:Y:S02]  /*f5b0*/  IMAD.MOV.U32 R18, RZ, RZ, R10 ;  /* 0x000000ffff127224 */ /* 0x000fe400078e000a */
[----:B------:R-:W-:-:S07]  /*f5c0*/  IMAD.MOV.U32 R16, RZ, RZ, R4 ;  /* 0x000000ffff107224 */ /* 0x000fce00078e0004 */
.L_x_57:
[----:B------:R-:W-:Y:S05]  /*f5d0*/  BSYNC B1 ;  /* 0x0000000000017941 */ /* 0x000fea0003800000 */
.L_x_56:
[----:B------:R-:W-:Y:S01]  /*f5e0*/  LOP3.LUT P0, RZ, R17, 0x2, RZ, 0xc0, !PT ;  /* 0x0000000211ff7812 */ /* 0x000fe2000780c0ff */
[----:B------:R-:W-:Y:S01]  /*f5f0*/  BSSY B1, `(.L_x_71) ;  /* 0x000007b000017945 */ /* 0x000fe20003800000 */
[----:B------:R-:W-:-:S11]  /*f600*/  LOP3.LUT R10, R7, 0x1, RZ, 0x3c, !PT ;  /* 0x00000001070a7812 */ /* 0x000fd600078e3cff */
[----:B------:R-:W-:Y:S05]  /*f610*/  @!P0 BRA `(.L_x_72) ;  /* 0x0000000400e08947 */ /* 0x000fea0003800000 */
[----:B------:R-:W-:Y:S01]  /*f620*/  LOP3.LUT P0, RZ, R17, 0x1, RZ, 0xc0, !PT ;  /* 0x0000000111ff7812 */ /* 0x000fe2000780c0ff */
[----:B------:R-:W-:-:S12]  /*f630*/  VIADD R12, R6, 0xffffffff ;  /* 0xffffffff060c7836 */ /* 0x000fd80000000000 */
        /* <DEDUP_REMOVED lines=9> */
[----:B------:R-:W-:-:S05]  /*f6d0*/  @P0 SHF.R.U32.HI R2, RZ, R3, R4 ;  /* 0x00000003ff020219 */ /* 0x000fca0000011604 */
[----:B------:R-:W-:-:S04]  /*f6e0*/  IMAD.MOV R3, RZ, RZ, -R2 ;  /* 0x000000ffff037224 */ /* 0x000fc800078e0a02 */
[----:B------:R-:W-:Y:S01]  /*f6f0*/  IMAD R12, R5, R3, R12 ;  /* 0x00000003050c7224 */ /* 0x000fe200078e020c */
[----:B------:R-:W-:-:S03]  /*f700*/  SHF.R.S32.HI R3, RZ, 0x1f, R2 ;  /* 0x0000001fff037819 */ /* 0x000fc60000011402 */
[----:B------:R-:W-:-:S04]  /*f710*/  IMAD.WIDE.U32 R2, R19, UR4, R2 ;  /* 0x0000000413027c25 */ /* 0x000fc8000f8e0002 */
[----:B--2---:R-:W-:-:S04]  /*f720*/  IMAD R4, R13, UR4, RZ ;  /* 0x000000040d047c24 */ /* 0x004fc8000f8e02ff */
[----:B------:R-:W-:Y:S01]  /*f730*/  IMAD R4, R19, UR5, R4 ;  /* 0x0000000513047c24 */ /* 0x000fe2000f8e0204 */
[----:B------:R-:W-:-:S03]  /*f740*/  ULDC.64 UR4, c[0x0][0x418] ;  /* 0x0001060000047ab9 */ /* 0x000fc60000000a00 */
[----:B------:R-:W-:Y:S01]  /*f750*/  IMAD.IADD R3, R4, 0x1, R3 ;  /* 0x0000000104037824 */ /* 0x000fe200078e0203 */
[----:B------:R-:W-:-:S04]  /*f760*/  LEA R4, P0, R2, UR4, 0x2 ;  /* 0x0000000402047c11 */ /* 0x000fc8000f8010ff */
[----:B------:R-:W-:-:S05]  /*f770*/  LEA.HI.X R5, R2, UR5, R3, 0x2, P0 ;  /* 0x0000000502057c11 */ /* 0x000fca00080f1403 */
[----:B------:R0:W5:Y:S04]  /*f780*/  LDG.E R4, desc[UR6][R4.64] ;  /* 0x0000000604047981 */ /* 0x000168000c1e1900 */
.L_x_73:
[----:B------:R-:W1:Y:S01]  /*f790*/  S2R R2, SR_TID.X ;  /* 0x0000000000027919 */ /* 0x000e620000002100 */
[----:B------:R-:W-:Y:S01]  /*f7a0*/  BSSY B2, `(.L_x_74) ;  /* 0x0000006000027945 */ /* 0x000fe20003800000 */
[----:B-1----:R-:W-:Y:S02]  /*f7b0*/  LOP3.LUT R3, R2, 0x7f, RZ, 0xc0, !PT ;  /* 0x0000007f02037812 */ /* 0x002fe400078ec0ff */
[----:B------:R-:W-:Y:S02]  /*f7c0*/  SHF.L.U32 R2, R10, 0x1f, RZ ;  /* 0x0000001f0a027819 */ /* 0x000fe400000006ff */
[----:B------:R-:W-:Y:S02]  /*f7d0*/  ISETP.NE.AND P2, PT, R3, RZ, PT ;  /* 0x000000ff0300720c */ /* 0x000fe40003f45270 */
[----:B------:R-:W1:Y:S02]  /*f7e0*/  SYNCS.PHASECHK.TRANS64.TRYWAIT P0, [UR38+0x34840], R2 ;  /* 0x03484002ff0075a7 */ /* 0x000e640008000166 */
[----:B-1----:R-:W-:Y:S09]  /*f7f0*/  @!P0 BRA `(.L_x_75) ;  /* 0x0000002000f88947 */ /* 0x002ff20003800000 */
.L_x_145:
[----:B------:R-:W-:Y:S05]  /*f800*/  BSYNC B2 ;  /* 0x0000000000027941 */ /* 0x000fea0003800000 */
.L_x_74:
[----:B------:R-:W-:Y:S04]  /*f810*/  BSSY B2, `(.L_x_76) ;  /* 0x0000007000027945 */ /* 0x000fe80003800000 */
[----:B------:R-:W-:Y:S05]  /*f820*/  @P2 BRA `(.L_x_77) ;  /* 0x0000000000142947 */ /* 0x000fea0003800000 */
[----:B------:R-:W-:Y:S01]  /*f830*/  ISETP.NE.AND P0, PT, R9, RZ, PT ;  /* 0x000000ff0900720c */ /* 0x000fe20003f05270 */
[----:B-1----:R-:W-:-:S04]  /*f840*/  IMAD.MOV.U32 R2, RZ, RZ, 0xb000 ;  /* 0x0000b000ff027424 */ /* 0x002fc800078e00ff */
[----:B------:R2:W-:Y:S08]  /*f850*/  SYNCS.ARRIVE.TRANS64 RZ, [UR38+0x34830], R2 ;  /* 0x03483002ffff79a7 */ /* 0x0005f00008000026 */
[----:B--2---:R-:W-:Y:S05]  /*f860*/  @!P0 BRA `(.L_x_77) ;  /* 0x0000000000048947 */ /* 0x004fea0003800000 */
[----:B------:R-:W-:Y:S01]  /*f870*/  BPT.TRAP 0x1 ;  /* 0x000000040000795c */ /* 0x000fe20000300000 */
.L_x_77:
[----:B------:R-:W-:Y:S05]  /*f880*/  BSYNC B2 ;  /* 0x0000000000027941 */ /* 0x000fea0003800000 */
.L_x_76:
        /* <DEDUP_REMOVED lines=11> */
.L_x_78:
[----:B------:R-:W-:-:S13]  /*f940*/  @P0 ELECT P3, URZ, PT ;  /* 0x00000000003f082f */ /* 0x000fda0003860000 */
[----:B-----5:R-:W-:Y:S01]  /*f950*/  @P3 R2UR UR13, R4 ;  /* 0x00000000040d32ca */ /* 0x020fe200000e0000 */
[----:B------:R-:W-:Y:S01]  /*f960*/  UMOV UR12, UR36 ;  /* 0x00000024000c7c82 */ /* 0x000fe20008000000 */
        /* <DEDUP_REMOVED lines=11> */
.L_x_79:
        /* <DEDUP_REMOVED lines=8> */
[----:B------:R-:W-:Y:S01]  /*faa0*/  SHF.L.U32 R2, R7, 0x1f, RZ ;  /* 0x0000001f07027819 */ /* 0x000fe200000006ff */
[----:B------:R-:W-:Y:S03]  /*fab0*/  BSSY B2, `(.L_x_80) ;  /* 0x0000003000027945 */ /* 0x000fe60003800000 */
[----:B------:R-:W0:Y:S02]  /*fac0*/  SYNCS.PHASECHK.TRANS64.TRYWAIT P0, [UR38+0x34868], R2 ;  /* 0x03486802ff0075a7 */ /* 0x000e240008000166 */
[----:B0-----:R-:W-:Y:S05]  /*fad0*/  @!P0 BRA `(.L_x_81) ;  /* 0x0000002000588947 */ /* 0x001fea0003800000 */
.L_x_146:
[----:B------:R-:W-:Y:S05]  /*fae0*/  BSYNC B2 ;  /* 0x0000000000027941 */ /* 0x000fea0003800000 */
.L_x_80:
        /* <DEDUP_REMOVED lines=9> */
.L_x_83:
[----:B------:R-:W-:Y:S05]  /*fb80*/  BSYNC B2 ;  /* 0x0000000000027941 */ /* 0x000fea0003800000 */
.L_x_82:
        /* <DEDUP_REMOVED lines=10> */
.L_x_84:
        /* <DEDUP_REMOVED lines=13> */
.L_x_85:
        /* <DEDUP_REMOVED lines=10> */
.L_x_72:
[----:B------:R-:W-:Y:S05]  /*fda0*/  BSYNC B1 ;  /* 0x0000000000017941 */ /* 0x000fea0003800000 */
.L_x_71:
[----:B------:R-:W-:Y:S02]  /*fdb0*/  VIADD R6, R6, 0xfffffffe ;  /* 0xfffffffe06067836 */ /* 0x000fe40000000000 */
[----:B------:R-:W-:Y:S01]  /*fdc0*/  IMAD.MOV.U32 R7, RZ, RZ, R10 ;  /* 0x000000ffff077224 */ /* 0x000fe200078e000a */
[----:B------:R-:W-:Y:S06]  /*fdd0*/  @P1 BRA `(.L_x_86) ;  /* 0xfffffff0000c1947 */ /* 0x000fec000383ffff */
[----:B------:R-:W-:Y:S05]  /*fde0*/  BSYNC B0 ;  /* 0x0000000000007941 */ /* 0x000fea0003800000 */
.L_x_55:
[----:B------:R-:W-:Y:S01]  /*fdf0*/  ISETP.NE.AND P0, PT, R11, RZ, PT ;  /* 0x000000ff0b00720c */ /* 0x000fe20003f05270 */
[----:B------:R-:W-:-:S12]  /*fe00*/  BSSY B0, `(.L_x_54) ;  /* 0x000007c000007945 */ /* 0x000fd80003800000 */
[----:B------:R-:W-:Y:S05]  /*fe10*/  @!P0 BRA `(.L_x_87) ;  /* 0x0000000400e88947 */ /* 0x000fea0003800000 */
[----:B------:R-:W-:Y:S01]  /*fe20*/  LOP3.LUT P1, RZ, R17, 0x2, RZ, 0xc0, !PT ;  /* 0x0000000211ff7812 */ /* 0x000fe2000782c0ff */
[----:B------:R-:W-:-:S12]  /*fe30*/  IMAD.MOV.U32 R0, RZ, RZ, 0x1 ;  /* 0x00000001ff007424 */ /* 0x000fd800078e00ff */
[----:B------:R-:W-:Y:S05]  /*fe40*/  @!P1 BRA `(.L_x_87) ;  /* 0x0000000400dc9947 */ /* 0x000fea0003800000 */
[----:B------:R-:W-:-:S13]  /*fe50*/  LOP3.LUT P1, RZ, R17, 0x1, RZ, 0xc0, !PT ;  /* 0x0000000111ff7812 */ /* 0x000fda000782c0ff */
[----:B------:R-:W-:Y:S05]  /*fe60*/  @!P1 BRA `(.L_x_88) ;  /* 0x0000000000549947 */ /* 0x000fea0003800000 */
[----:B------:R-:W2:Y:S01]  /*fe70*/  LDL.LU R5, [R1] ;  /* 0x0000000001057983 */ /* 0x000ea20000300800 */
[----:B------:R-:W0:Y:S01]  /*fe80*/  LDC R8, c[0x0][0x43c] ;  /* 0x00010f00ff087b82 */ /* 0x000e220000000800 */
[----:B------:R-:W-:Y:S01]  /*fe90*/  IMAD.MOV.U32 R7, RZ, RZ, R6 ;  /* 0x000000ffff077224 */ /* 0x000fe200078e0006 */
[----:B------:R-:W-:Y:S01]  /*fea0*/  ULDC.64 UR4, c[0x0][0x428] ;  /* 0x00010a0000047ab9 */ /* 0x000fe20000000a00 */
[----:B------:R-:W-:Y:S01]  /*feb0*/  ULDC.64 UR6, c[0x0][0x208] ;  /* 0x0000820000067ab9 */ /* 0x000fe20000000a00 */
[----:B0-----:R-:W-:-:S13]  /*fec0*/  ISETP.NE.AND P0, PT, R8, 0x1, PT ;  /* 0x000000010800780c */ /* 0x001fda0003f05270 */
[----:B------:R-:W0:Y:S02]  /*fed0*/  @P0 LDC.64 R2, c[0x0][0x440] ;  /* 0x00011000ff020b82 */ /* 0x000e240000000a00 */
[----:B0-----:R-:W-:-:S05]  /*fee0*/  @P0 IMAD.HI.U32 R2, R6, R2, RZ ;  /* 0x0000000206020227 */ /* 0x001fca00078e00ff */
[----:B------:R-:W-:-:S04]  /*fef0*/  @P0 SHF.R.U32.HI R7, RZ, R3, R2 ;  /* 0x00000003ff070219 */ /* 0x000fc80000011602 */
[----:B------:R-:W-:Y:S01]  /*ff00*/  SHF.R.S32.HI R3, RZ, 0x1f, R7 ;  /* 0x0000001fff037819 */ /* 0x000fe20000011407 */
[----:B--2---:R-:W-:-:S04]  /*ff10*/  IMAD R2, R5, UR4, RZ ;  /* 0x0000000405027c24 */ /* 0x004fc8000f8e02ff */
[----:B------:R-:W-:Y:S02]  /*ff20*/  IMAD R5, R19, UR5, R2 ;  /* 0x0000000513057c24 */ /* 0x000fe4000f8e0202 */
[----:B------:R-:W-:-:S04]  /*ff30*/  IMAD.MOV.U32 R2, RZ, RZ, R7 ;  /* 0x000000ffff027224 */ /* 0x000fc800078e0007 */
[----:B------:R-:W-:Y:S01]  /*ff40*/  IMAD.WIDE.U32 R2, R19, UR4, R2 ;  /* 0x0000000413027c25 */ /* 0x000fe2000f8e0002 */
[----:B------:R-:W-:-:S03]  /*ff50*/  ULDC.64 UR4, c[0x0][0x418] ;  /* 0x0001060000047ab9 */ /* 0x000fc60000000a00 */
[----:B------:R-:W-:Y:S01]  /*ff60*/  IMAD.IADD R3, R5, 0x1, R3 ;  /* 0x0000000105037824 */ /* 0x000fe200078e0203 */
[----:B------:R-:W-:-:S04]  /*ff70*/  LEA R4, P0, R2, UR4, 0x2 ;  /* 0x0000000402047c11 */ /* 0x000fc8000f8010ff */
[----:B------:R-:W-:-:S05]  /*ff80*/  LEA.HI.X R5, R2, UR5, R3, 0x2, P0 ;  /* 0x0000000502057c11 */ /* 0x000fca00080f1403 */
[----:B------:R0:W5:Y:S01]  /*ff90*/  LDG.E R4, desc[UR6][R4.64] ;  /* 0x0000000604047981 */ /* 0x000162000c1e1900 */
[----:B------:R-:W-:-:S04]  /*ffa0*/  IMAD.MOV R3, RZ, RZ, -R7 ;  /* 0x000000ffff037224 */ /* 0x000fc800078e0a07 */
[----:B------:R-:W-:-:S07]  /*ffb0*/  IMAD R6, R8, R3, R6 ;  /* 0x0000000308067224 */ /* 0x000fce00078e0206 */
.L_x_88:
[----:B------:R-:W1:Y:S01]  /*ffc0*/  S2R R2, SR_TID.X ;  /* 0x0000000000027919 */ /* 0x000e620000002100 */
[----:B------:R-:W-:Y:S01]  /*ffd0*/  BSSY B1, `(.L_x_89) ;  /* 0x0000006000017945 */ /* 0x000fe20003800000 */
[----:B-1----:R-:W-:Y:S02]  /*ffe0*/  LOP3.LUT R3, R2, 0x7f, RZ, 0xc0, !PT ;  /* 0x0000007f02037812 */ /* 0x002fe400078ec0ff */
[----:B------:R-:W-:Y:S02]  /*fff0*/  SHF.L.U32 R2, R10, 0x1f, RZ ;  /* 0x0000001f0a027819 */ /* 0x000fe400000006ff */
[----:B------:R-:W-:Y:S02]  /*10000*/  ISETP.NE.AND P1, PT, R3, RZ, PT ;  /* 0x000000ff0300720c */ /* 0x000fe40003f25270 */
[----:B------:R-:W1:Y:S02]  /*10010*/  SYNCS.PHASECHK.TRANS64.TRYWAIT P0, [UR38+0x34848], R2 ;  /* 0x03484802ff0075a7 */ /* 0x000e640008000166 */
[----:B-1----:R-:W-:Y:S09]  /*10020*/  @!P0 BRA `(.L_x_90) ;  /* 0x0000001c001c8947 */ /* 0x002ff20003800000 */
.L_x_147:
[----:B------:R-:W-:Y:S05]  /*10030*/  BSYNC B1 ;  /* 0x0000000000017941 */ /* 0x000fea0003800000 */
.L_x_89:
[----:B------:R-:W-:Y:S04]  /*10040*/  BSSY B1, `(.L_x_91) ;  /* 0x0000007000017945 */ /* 0x000fe80003800000 */
[----:B------:R-:W-:Y:S05]  /*10050*/  @P1 BRA `(.L_x_92) ;  /* 0x0000000000141947 */ /* 0x000fea0003800000 */
[----:B------:R-:W-:Y:S01]  /*10060*/  ISETP.NE.AND P0, PT, R9, RZ, PT ;  /* 0x000000ff0900720c */ /* 0x000fe20003f05270 */
[----:B-1----:R-:W-:-:S04]  /*10070*/  IMAD.MOV.U32 R3, RZ, RZ, 0xb000 ;  /* 0x0000b000ff037424 */ /* 0x002fc800078e00ff */
[----:B------:R2:W-:Y:S08]  /*10080*/  SYNCS.ARRIVE.TRANS64 RZ, [UR38+0x34838], R3 ;  /* 0x03483803ffff79a7 */ /* 0x0005f00008000026 */
[----:B--2---:R-:W-:Y:S05]  /*10090*/  @!P0 BRA `(.L_x_92) ;  /* 0x0000000000048947 */ /* 0x004fea0003800000 */
[----:B------:R-:W-:Y:S01]  /*100a0*/  BPT.TRAP 0x1 ;  /* 0x000000040000795c */ /* 0x000fe20000300000 */
.L_x_92:
[----:B------:R-:W-:Y:S05]  /*100b0*/  BSYNC B1 ;  /* 0x0000000000017941 */ /* 0x000fea0003800000 */
.L_x_91:
        /* <DEDUP_REMOVED lines=11> */
.L_x_93:
        /* <DEDUP_REMOVED lines=14> */
.L_x_94:
        /* <DEDUP_REMOVED lines=8> */
[----:B------:R-:W0:Y:S01]  /*102d0*/  SYNCS.PHASECHK.TRANS64.TRYWAIT P0, [UR38+0x34860], R2 ;  /* 0x03486002ff0075a7 */ /* 0x000e220008000166 */
[----:B------:R-:W-:Y:S04]  /*102e0*/  BSSY B1, `(.L_x_95) ;  /* 0x0000002000017945 */ /* 0x000fe80003800000 */
[----:B0-----:R-:W-:Y:S05]  /*102f0*/  @!P0 BRA `(.L_x_96) ;  /* 0x0000001800808947 */ /* 0x001fea0003800000 */
.L_x_148:
[----:B------:R-:W-:Y:S05]  /*10300*/  BSYNC B1 ;  /* 0x0000000000017941 */ /* 0x000fea0003800000 */
.L_x_95:
        /* <DEDUP_REMOVED lines=9> */
.L_x_98:
[----:B------:R-:W-:Y:S05]  /*103a0*/  BSYNC B1 ;  /* 0x0000000000017941 */ /* 0x000fea0003800000 */
.L_x_97:
        /* <DEDUP_REMOVED lines=10> */
.L_x_99:
        /* <DEDUP_REMOVED lines=13> */
.L_x_100:
        /* <DEDUP_REMOVED lines=10> */
.L_x_87:
[----:B------:R-:W-:Y:S05]  /*105c0*/  BSYNC B0 ;  /* 0x0000000000007941 */ /* 0x000fea0003800000 */
.L_x_54:
[----:B------:R-:W-:Y:S01]  /*105d0*/  LOP3.LUT P0, RZ, R17, 0x2, RZ, 0xc0, !PT ;  /* 0x0000000211ff7812 */ /* 0x000fe2000780c0ff */
[----:B------:R-:W-:-:S12]  /*105e0*/  BSSY B0, `(.L_x_101) ;  /* 0x0000036000007945 */ /* 0x000fd80003800000 */
[----:B------:R-:W-:Y:S05]  /*105f0*/  @!P0 BRA `(.L_x_102) ;  /* 0x0000000000d08947 */ /* 0x000fea0003800000 */
[----:B------:R-:W0:Y:S01]  /*10600*/  S2R R2, SR_TID.X ;  /* 0x0000000000027919 */ /* 0x000e220000002100 */
[----:B------:R-:W-:Y:S01]  /*10610*/  LEA R3, R0, UR38, 0x3 ;  /* 0x0000002600037c11 */ /* 0x000fe2000f8e18ff */
[----:B------:R-:W-:Y:S01]  /*10620*/  BSSY B1, `(.L_x_103) ;  /* 0x0000006000017945 */ /* 0x000fe20003800000 */
[----:B0-----:R-:W-:Y:S02]  /*10630*/  LOP3.LUT R4, R2, 0x7f, RZ, 0xc0, !PT ;  /* 0x0000007f02047812 */ /* 0x001fe400078ec0ff */
[----:B------:R-:W-:Y:S02]  /*10640*/  SHF.L.U32 R2, R10, 0x1f, RZ ;  /* 0x0000001f0a027819 */ /* 0x000fe400000006ff */
[----:B------:R-:W-:Y:S02]  /*10650*/  ISETP.NE.AND P1, PT, R4, RZ, PT ;  /* 0x000000ff0400720c */ /* 0x000fe40003f25270 */
[----:B------:R-:W0:Y:S02]  /*10660*/  SYNCS.PHASECHK.TRANS64.TRYWAIT P0, [R3+URZ+0x34860], R2 ;  /* 0x03486002030075a7 */ /* 0x000e24000800017f */
[----:B0-----:R-:W-:Y:S09]  /*10670*/  @!P0 BRA `(.L_x_104) ;  /* 0x0000001400b88947 */ /* 0x001ff20003800000 */
.L_x_149:
[----:B------:R-:W-:Y:S05]  /*10680*/  BSYNC B1 ;  /* 0x0000000000017941 */ /* 0x000fea0003800000 */
.L_x_103:
[----:B------:R-:W-:Y:S04]  /*10690*/  BSSY B1, `(.L_x_105) ;  /* 0x0000008000017945 */ /* 0x000fe80003800000 */
[----:B------:R-:W-:Y:S05]  /*106a0*/  @P1 BRA `(.L_x_106) ;  /* 0x0000000000181947 */ /* 0x000fea0003800000 */
[----:B------:R-:W1:Y:S01]  /*106b0*/  S2R R4, SR_TID.X ;  /* 0x0000000000047919 */ /* 0x000e620000002100 */
[----:B0-----:R-:W-:-:S04]  /*106c0*/  IMAD.MOV.U32 R2, RZ, RZ, 0xb000 ;  /* 0x0000b000ff027424 */ /* 0x001fc800078e00ff */
[----:B------:R2:W-:Y:S01]  /*106d0*/  SYNCS.ARRIVE.TRANS64 RZ, [R3+URZ+0x34850], R2 ;  /* 0x0348500203ff79a7 */ /* 0x0005e2000800003f */
[----:B-1----:R-:W-:-:S13]  /*106e0*/  LOP3.LUT P0, RZ, R4, 0x1f, RZ, 0xc0, !PT ;  /* 0x0000001f04ff7812 */ /* 0x002fda000780c0ff */
[----:B--2---:R-:W-:Y:S05]  /*106f0*/  @!P0 BRA `(.L_x_106) ;  /* 0x0000000000048947 */ /* 0x004fea0003800000 */
[----:B------:R-:W-:Y:S01]  /*10700*/  BPT.TRAP 0x1 ;  /* 0x000000040000795c */ /* 0x000fe20000300000 */
.L_x_106:
[----:B------:R-:W-:Y:S05]  /*10710*/  BSYNC B1 ;  /* 0x0000000000017941 */ /* 0x000fea0003800000 */
.L_x_105:
[----:B------:R-:W-:Y:S01]  /*10720*/  R2UR UR4, R0 ;  /* 0x00000000000472ca */ /* 0x000fe200000e0000 */
[----:B------:R-:W-:Y:S01]  /*10730*/  ULDC.64 UR6, c[0x0][0x198] ;  /* 0x0000660000067ab9 */ /* 0x000fe20000000a00 */
[----:B------:R-:W-:Y:S01]  /*10740*/  R2UR UR9, R3 ;  /* 0x00000000030972ca */ /* 0x000fe200000e0000 */
[----:B------:R-:W-:Y:S01]  /*10750*/  UIADD3 UR6, UP0, UR6, 0x470, URZ ;  /* 0x0000047006067890 */ /* 0x000fe2000ff1e03f */
[----:B------:R-:W-:Y:S01]  /*10760*/  PLOP3.LUT P0, PT, PT, PT, PT, 0x80, 0x0 ;  /* 0x000000000000781c */ /* 0x000fe20003f0f070 */
[----:B------:R-:W-:Y:S01]  /*10770*/  IMAD R18, R18, 0xb0, RZ ;  /* 0x000000b012127824 */ /* 0x000fe200078e02ff */
[----:B------:R-:W-:Y:S01]  /*10780*/  UMOV UR14, 0x0 ;  /* 0x00000000000e7882 */ /* 0x000fe20000000000 */
[----:B------:R-:W-:Y:S01]  /*10790*/  UIADD3.X UR7, URZ, UR7, URZ, UP0, !UPT ;  /* 0x000000073f077290 */ /* 0x000fe200087fe43f */
[----:B------:R-:W-:Y:S01]  /*107a0*/  UMOV UR15, 0x14f00000 ;  /* 0x14f00000000f7882 */ /* 0x000fe20000000000 */
[----:B------:R-:W-:-:S04]  /*107b0*/  UMOV UR10, URZ ;  /* 0x0000003f000a7c82 */ /* 0x000fc80008000000 */
[----:B------:R-:W-:Y:S02]  /*107c0*/  UIMAD UR4, UR4, 0xb000, UR38 ;  /* 0x0000b000040478a4 */ /* 0x000fe4000f8e0226 */
[----:B------:R-:W-:Y:S02]  /*107d0*/  UIADD3 UR9, UR9, 0x34850, URZ ;  /* 0x0003485009097890 */ /* 0x000fe4000fffe03f */
[----:B------:R-:W-:-:S12]  /*107e0*/  UIADD3 UR8, UR4, 0x400, URZ ;  /* 0x0000040004087890 */ /* 0x000fd8000fffe03f */
.L_x_107:
[----:B------:R-:W-:-:S13]  /*107f0*/  @P0 ELECT P1, URZ, PT ;  /* 0x00000000003f082f */ /* 0x000fda0003820000 */
[----:B------:R-:W-:Y:S01]  /*10800*/  @P1 R2UR UR13, R16 ;  /* 0x00000000100d12ca */ /* 0x000fe200000e0000 */
[----:B------:R-:W-:Y:S01]  /*10810*/  UMOV UR12, UR36 ;  /* 0x00000024000c7c82 */ /* 0x000fe20008000000 */
[----:B------:R-:W-:Y:S02]  /*10820*/  @P1 R2UR UR11, R18 ;  /* 0x00000000120b12ca */ /* 0x000fe400000e0000 */
[----:B------:R-:W-:Y:S02]  /*10830*/  @P1 PLOP3.LUT P0, PT, P1, PT, PT, 0x8, 0x0 ;  /* 0x000000000000181c */ /* 0x000fe40000f0e170 */
[----:B------:R-:W-:-:S09]  /*10840*/  PLOP3.LUT P1, PT, PT, PT, PT, 0x8, 0x0 ;  /* 0x000000000000781c */ /* 0x000fd20003f2e170 */
[----:B------:R1:W-:Y:S02]  /*10850*/  UTMALDG.4D [UR8], [UR6], desc[UR14] ;  /* 0x00000e08060075b4 */ /* 0x0003e40008019000 */
[----:B-1----:R-:W-:Y:S05]  /*10860*/  @P0 BRA.U.ANY `(.L_x_107) ;  /* 0xfffffffd00e00947 */ /* 0x002fea000393ffff */
[----:B------:R-:W-:Y:S01]  /*10870*/  PLOP3.LUT P0, PT, PT, PT, PT, 0x80, 0x0 ;  /* 0x000000000000781c */ /* 0x000fe20003f0f070 */
[----:B------:R-:W-:Y:S01]  /*10880*/  UIADD3 UR8, UR4, 0x5c00, URZ ;  /* 0x00005c0004087890 */ /* 0x000fe2000fffe03f */
[----:B------:R-:W-:Y:S02]  /*10890*/  UMOV UR5, 0x14f00000 ;  /* 0x14f0000000057882 */ /* 0x000fe40000000000 */
[----:B------:R-:W-:Y:S01]  /*108a0*/  UMOV UR4, 0x0 ;  /* 0x0000000000047882 */ /* 0x000fe20000000000 */
[----:B------:R-:W-:-:S08]  /*108b0*/  UMOV UR10, 0x40 ;  /* 0x00000040000a7882 */ /* 0x000fd00000000000 */
.L_x_108:
        /* <DEDUP_REMOVED lines=8> */
.L_x_102:
[----:B------:R-:W-:Y:S05]  /*10940*/  BSYNC B0 ;  /* 0x0000000000007941 */ /* 0x000fea0003800000 */
.L_x_101:
[----:B------:R-:W-:-:S05]  /*10950*/  VIADD R0, R0, 0x1 ;  /* 0x0000000100007836 */ /* 0x000fca0000000000 */
[----:B------:R-:W-:-:S04]  /*10960*/  ISETP.NE.AND P0, PT, R0, 0x2, PT ;  /* 0x000000020000780c */ /* 0x000fc80003f05270 */
[----:B0-----:R-:W-:Y:S02]  /*10970*/  SEL R3, RZ, 0x1, P0 ;  /* 0x00000001ff037807 */ /* 0x001fe40000000000 */
[----:B------:R-:W-:Y:S02]  /*10980*/  SEL R0, R0, RZ, P0 ;  /* 0x000000ff00007207 */ /* 0x000fe40000000000 */
[----:B------:R-:W-:Y:S01]  /*10990*/  LOP3.LUT R10, R10, R3, RZ, 0x3c, !PT ;  /* 0x000000030a0a7212 */ /* 0x000fe200078e3cff */
[----:B------:R-:W-:-:S07]  /*109a0*/  IMAD.MOV.U32 R3, RZ, RZ, RZ ;  /* 0x000000ffff037224 */ /* 0x000fce00078e00ff */
.L_x_38:
[----:B------:R-:W0:Y:S01]  /*109b0*/  S2R R5, SR_CgaCtaId ;  /* 0x0000000000057919 */ /* 0x000e220000008800 */
[----:B------:R-:W-:Y:S02]  /*109c0*/  MOV R2, 0x400 ;  /* 0x0000040000027802 */ /* 0x000fe40000000f00 */
[----:B------:R-:W-:Y:S02]  /*109d0*/  SHF.L.U32 R3, R3, 0x1f, RZ ;  /* 0x0000001f03037819 */ /* 0x000fe400000006ff */
[----:B0-----:R-:W-:-:S04]  /*109e0*/  LEA R2, R5, R2, 0x18 ;  /* 0x0000000205027211 */ /* 0x001fc800078ec0ff */
[----:B------:R-:W0:Y:S02]  /*109f0*/  SYNCS.PHASECHK.TRANS64.TRYWAIT P0, [R2+URZ+0x34820], R3 ;  /* 0x03482003020075a7 */ /* 0x000e24000800017f */
[----:B0-----:R-:W-:Y:S05]  /*10a00*/  @!P0 BRA `(.L_x_109) ;  /* 0x0000001000e88947 */ /* 0x001fea0003800000 */
.L_x_150:
[----:B------:R-:W-:-:S03]  /*10a10*/  UMOV UR4, 0xffffffff ;  /* 0xffffffff00047882 */ /* 0x000fc60000000000 */
[----:B------:R-:W-:Y:S05]  /*10a20*/  BRA.DIV UR4, `(.L_x_110) ;  /* 0x0000001204f47947 */ /* 0x000fea000b800000 */
[----:B0-----:R-:W0:Y:S02]  /*10a30*/  S2R R3, SR_TID.X ;  /* 0x0000000000037919 */ /* 0x001e240000002100 */
[----:B0-----:R-:W-:-:S04]  /*10a40*/  SHF.R.U32.HI R3, RZ, 0x5, R3 ;  /* 0x00000005ff037819 */ /* 0x001fc80000011603 */
[----:B------:R-:W-:-:S05]  /*10a50*/  LOP3.LUT R3, R3, 0x3, RZ, 0xc0, !PT ;  /* 0x0000000303037812 */ /* 0x000fca00078ec0ff */
[----:B------:R0:W1:Y:S02]  /*10a60*/  SHFL.IDX PT, R14, R3, RZ, 0x1f ;  /* 0x00001fff030e7589 */ /* 0x00006400000e0000 */
.L_x_153:
[----:B-1----:R-:W-:-:S13]  /*10a70*/  ISETP.NE.AND P0, PT, R14, RZ, PT ;  /* 0x000000ff0e00720c */ /* 0x002fda0003f05270 */
[----:B------:R-:W-:Y:S05]  /*10a80*/  @P0 BRA `(.L_x_10) ;  /* 0x0000000000900947 */ /* 0x000fea0003800000 */
[----:B------:R-:W-:-:S03]  /*10a90*/  UMOV UR4, 0xffffffff ;  /* 0xffffffff00047882 */ /* 0x000fc60000000000 */
[----:B------:R-:W-:Y:S05]  /*10aa0*/  BRA.DIV UR4, `(.L_x_111) ;  /* 0x0000001604087947 */ /* 0x000fea000b800000 */
[----:B------:R-:W-:-:S13]  /*10ab0*/  ELECT P6, URZ, PT ;  /* 0x00000000003f782f */ /* 0x000fda00038c0000 */
.L_x_156:
[----:B------:R-:W-:Y:S05]  /*10ac0*/  @!P6 BRA `(.L_x_10) ;  /* 0x000000000080e947 */ /* 0x000fea0003800000 */
[----:B0-----:R-:W2:Y:S02]  /*10ad0*/  LDL R3, [R1+0x8] ;  /* 0x0000080001037983 */ /* 0x001ea40000100800 */
[----:B--2---:R-:W-:-:S13]  /*10ae0*/  R2UR UR4, R3 ;  /* 0x00000000030472ca */ /* 0x004fda00000e0000 */
[----:B------:R-:W-:-:S06]  /*10af0*/  ULOP3.LUT UR4, UR4, 0x2, URZ, 0xfc, !UPT ;  /* 0x0000000204047892 */ /* 0x000fcc000f8efc3f */
[----:B------:R-:W-:-:S05]  /*10b00*/  IMAD.U32 R3, RZ, RZ, UR4 ;  /* 0x00000004ff037e24 */ /* 0x000fca000f8e00ff */
[----:B------:R-:W-:-:S13]  /*10b10*/  ISETP.NE.AND P2, PT, R3, 0x3, PT ;  /* 0x000000030300780c */ /* 0x000fda0003f45270 */
[----:B------:R-:W-:Y:S05]  /*10b20*/  @!P2 BRA `(.L_x_112) ;  /* 0x000000000004a947 */ /* 0x000fea0003800000 */
[----:B------:R-:W-:Y:S01]  /*10b30*/  BPT.TRAP 0x1 ;  /* 0x000000040000795c */ /* 0x000fe20000300000 */
.L_x_112:
[----:B------:R-:W-:Y:S01]  /*10b40*/  VIADD R9, R2, 0x34840 ;  /* 0x0003484002097836 */ /* 0x000fe20000000000 */
[----:B------:R-:W-:Y:S01]  /*10b50*/  SHF.L.U32 R4, R10, 0x1f, RZ ;  /* 0x0000001f0a047819 */ /* 0x000fe200000006ff */
[C---:B------:R-:W-:Y:S02]  /*10b60*/  VIADD R3, R0.reuse, 0x1 ;  /* 0x0000000100037836 */ /* 0x040fe40000000000 */
[----:B------:R-:W-:-:S03]  /*10b70*/  IMAD R7, R0, 0x8, R9 ;  /* 0x0000000800077824 */ /* 0x000fc600078e0209 */
[C---:B------:R-:W-:Y:S01]  /*10b80*/  ISETP.NE.AND P1, PT, R3.reuse, 0x2, PT ;  /* 0x000000020300780c */ /* 0x040fe20003f25270 */
[----:B------:R-:W0:Y:S03]  /*10b90*/  SYNCS.PHASECHK.TRANS64.TRYWAIT P0, [R7+URZ], R4 ;  /* 0x00000004070075a7 */ /* 0x000e26000800017f */
[----:B------:R-:W-:Y:S02]  /*10ba0*/  SEL R5, RZ, 0x1, P1 ;  /* 0x00000001ff057807 */ /* 0x000fe40000800000 */
[----:B------:R-:W-:Y:S02]  /*10bb0*/  SEL R6, R3, RZ, P1 ;  /* 0x000000ff03067207 */ /* 0x000fe40000800000 */
[----:B------:R-:W-:-:S03]  /*10bc0*/  LOP3.LUT R5, R10, R5, RZ, 0x3c, !PT ;  /* 0x000000050a057212 */ /* 0x000fc600078e3cff */
[----:B------:R-:W-:Y:S01]  /*10bd0*/  IMAD R8, R6, 0x8, R9 ;  /* 0x0000000806087824 */ /* 0x000fe200078e0209 */
[----:B------:R-:W-:Y:S01]  /*10be0*/  SHF.L.U32 R5, R5, 0x1f, RZ ;  /* 0x0000001f05057819 */ /* 0x000fe200000006ff */
[----:B0-----:R-:W-:Y:S06]  /*10bf0*/  @!P0 BRA `(.L_x_113) ;  /* 0x0000001000d48947 */ /* 0x001fec0003800000 */
.L_x_157:
[----:B------:R-:W1:Y:S02]  /*10c00*/  SYNCS.PHASECHK.TRANS64.TRYWAIT P0, [R8+URZ], R5 ;  /* 0x00000005080075a7 */ /* 0x000e64000800017f */
[----:B-1----:R-:W-:Y:S05]  /*10c10*/  @!P0 BRA `(.L_x_114) ;  /* 0x0000001000e08947 */ /* 0x002fea0003800000 */
.L_x_158:
[----:B------:R-:W-:Y:S05]  /*10c20*/  @!P2 BRA `(.L_x_115) ;  /* 0x000000000004a947 */ /* 0x000fea0003800000 */
[----:B------:R-:W-:Y:S01]  /*10c30*/  BPT.TRAP 0x1 ;  /* 0x000000040000795c */ /* 0x000fe20000300000 */
.L_x_115:
[----:B------:R-:W-:-:S04]  /*10c40*/  VIADD R3, R2, 0x34860 ;  /* 0x0003486002037836 */ /* 0x000fc80000000000 */
[----:B0-----:R-:W-:-:S04]  /*10c50*/  IMAD R7, R0, 0x8, R3 ;  /* 0x0000000800077824 */ /* 0x001fc800078e0203 */
[----:B------:R-:W0:Y:S02]  /*10c60*/  SYNCS.PHASECHK.TRANS64.TRYWAIT P0, [R7+URZ], R4 ;  /* 0x00000004070075a7 */ /* 0x000e24000800017f */
[----:B0-----:R-:W-:Y:S05]  /*10c70*/  @!P0 BRA `(.L_x_116) ;  /* 0x0000001000dc8947 */ /* 0x001fea0003800000 */
.L_x_159:
[----:B------:R-:W-:-:S07]  /*10c80*/  IMAD R6, R6, 0x8, R3 ;  /* 0x0000000806067824 */ /* 0x000fce00078e0203 */
.L_x_117:
[----:B--2---:R2:W3:Y:S02]  /*10c90*/  SYNCS.PHASECHK.TRANS64.TRYWAIT P0, [R6+URZ], R5 ;  /* 0x00000005060075a7 */ /* 0x0044e4000800017f */
[----:B---3--:R-:W-:Y:S05]  /*10ca0*/  @!P0 NANOSLEEP.SYNCS 0x989680 ;  /* 0x009896800000895d */ /* 0x008fea0003900000 */
[----:B------:R-:W3:Y:S02]  /*10cb0*/  @!P0 SYNCS.PHASECHK.TRANS64 P0, [R6+URZ], R5 ;  /* 0x00000005060085a7 */ /* 0x000ee4000800007f */
[----:B---3--:R-:W-:Y:S05]  /*10cc0*/  @!P0 BRA `(.L_x_117) ;  /* 0xfffffffc00f08947 */ /* 0x008fea000383ffff */
.L_x_10:
[----:B------:R-:W-:Y:S05]  /*10cd0*/  BSYNC B6 ;  /* 0x0000000000067941 */ /* 0x000fea0003800000 */
.L_x_7:
[----:B------:R-:W-:Y:S05]  /*10ce0*/  EXIT ;  /* 0x000000000000794d */ /* 0x000fea0003800000 */
.L_x_14:
[----:B------:R-:W-:-:S13]  /*10cf0*/  R2UR UR4, R16 ;  /* 0x00000000100472ca */ /* 0x000fda00000e0000 */
[----:B0-----:R-:W-:-:S04]  /*10d00*/  IMAD.U32 R3, RZ, RZ, UR4 ;  /* 0x00000004ff037e24 */ /* 0x001fc8000f8e00ff */
[----:B------:R0:W1:Y:S03]  /*10d10*/  SYNCS.PHASECHK.TRANS64.TRYWAIT P0, [R3+URZ+0x34800], R0 ;  /* 0x03480000030075a7 */ /* 0x000066000800017f */
[----:B-1----:R-:W-:Y:S05]  /*10d20*/  @!P0 NANOSLEEP.SYNCS 0x989680 ;  /* 0x009896800000895d */ /* 0x002fea0003900000 */
[----:B------:R-:W1:Y:S02]  /*10d30*/  @!P0 SYNCS.PHASECHK.TRANS64 P0, [R3+URZ+0x34800], R0 ;  /* 0x03480000030085a7 */ /* 0x000e64000800007f */
[----:B-1----:R-:W-:Y:S05]  /*10d40*/  @!P0 BRA `(.L_x_14) ;  /* 0xfffffffc00e88947 */ /* 0x002fea000383ffff */
[----:B------:R-:W-:Y:S05]  /*10d50*/  BRA `(.L_x_118) ;  /* 0xffffff04008c7947 */ /* 0x000fea000383ffff */
.L_x_18:
[----:B------:R-:W-:-:S13]  /*10d60*/  R2UR UR4, R16 ;  /* 0x00000000100472ca */ /* 0x000fda00000e0000 */
[----:B0-----:R-:W-:-:S04]  /*10d70*/  IMAD.U32 R3, RZ, RZ, UR4 ;  /* 0x00000004ff037e24 */ /* 0x001fc8000f8e00ff */
[----:B------:R0:W2:Y:S03]  /*10d80*/  SYNCS.PHASECHK.TRANS64.TRYWAIT P2, [R3+URZ+0x34830], R0 ;  /* 0x03483000030075a7 */ /* 0x0000a6000804017f */
[----:B--2---:R-:W-:Y:S05]  /*10d90*/  @!P2 NANOSLEEP.SYNCS 0x989680 ;  /* 0x009896800000a95d */ /* 0x004fea0003900000 */
[----:B------:R-:W2:Y:S02]  /*10da0*/  @!P2 SYNCS.PHASECHK.TRANS64 P2, [R3+URZ+0x34830], R0 ;  /* 0x034830000300a5a7 */ /* 0x000ea4000804007f */
[----:B--2---:R-:W-:Y:S05]  /*10db0*/  @!P2 BRA `(.L_x_18) ;  /* 0xfffffffc00e8a947 */ /* 0x004fea000383ffff */
[----:B------:R-:W-:Y:S05]  /*10dc0*/  BRA `(.L_x_17) ;  /* 0xffffff0400bc7947 */ /* 0x000fea000383ffff */
.L_x_23:
[----:B-1----:R1:W2:Y:S02]  /*10dd0*/  SYNCS.PHASECHK.TRANS64.TRYWAIT P2, [R5+URZ+0x34830], R4 ;  /* 0x03483004050075a7 */ /* 0x0022a4000804017f */
[----:B--2---:R-:W-:Y:S05]  /*10de0*/  @!P2 NANOSLEEP.SYNCS 0x989680 ;  /* 0x009896800000a95d */ /* 0x004fea0003900000 */
[----:B------:R-:W2:Y:S02]  /*10df0*/  @!P2 SYNCS.PHASECHK.TRANS64 P2, [R5+URZ+0x34830], R4 ;  /* 0x034830040500a5a7 */ /* 0x000ea4000804007f */
[----:B--2---:R-:W-:Y:S05]  /*10e00*/  @!P2 BRA `(.L_x_23) ;  /* 0xfffffffc00f0a947 */ /* 0x004fea000383ffff */
[----:B------:R-:W-:Y:S05]  /*10e10*/  BRA `(.L_x_20) ;  /* 0xffffff5400b47947 */ /* 0x000fea000383ffff */
.L_x_27:
[----:B-1----:R-:W-:-:S04]  /*10e20*/  IMAD.U32 R5, RZ, RZ, UR6 ;  /* 0x00000006ff057e24 */ /* 0x002fc8000f8e00ff */
[----:B------:R1:W2:Y:S03]  /*10e30*/  SYNCS.PHASECHK.TRANS64.TRYWAIT P2, [R5+URZ+0x34850], R4 ;  /* 0x03485004050075a7 */ /* 0x0002a6000804017f */
[----:B--2---:R-:W-:Y:S05]  /*10e40*/  @!P2 NANOSLEEP.SYNCS 0x989680 ;  /* 0x009896800000a95d */ /* 0x004fea0003900000 */
[----:B------:R-:W2:Y:S02]  /*10e50*/  @!P2 SYNCS.PHASECHK.TRANS64 P2, [R5+URZ+0x34850], R4 ;  /* 0x034850040500a5a7 */ /* 0x000ea4000804007f */
[----:B--2---:R-:W-:Y:S05]  /*10e60*/  @!P2 BRA `(.L_x_27) ;  /* 0xfffffffc00eca947 */ /* 0x004fea000383ffff */
[----:B------:R-:W-:Y:S05]  /*10e70*/  BRA `(.L_x_24) ;  /* 0xffffff7c00187947 */ /* 0x000fea000383ffff */
.L_x_32:
[----:B-1----:R1:W2:Y:S02]  /*10e80*/  SYNCS.PHASECHK.TRANS64.TRYWAIT P0, [R11+URZ+0x34850], R2 ;  /* 0x034850020b0075a7 */ /* 0x0022a4000800017f */
[----:B--2---:R-:W-:Y:S05]  /*10e90*/  @!P0 NANOSLEEP.SYNCS 0x989680 ;  /* 0x009896800000895d */ /* 0x004fea0003900000 */
[----:B------:R-:W2:Y:S02]  /*10ea0*/  @!P0 SYNCS.PHASECHK.TRANS64 P0, [R11+URZ+0x34850], R2 ;  /* 0x034850020b0085a7 */ /* 0x000ea4000800007f */
[----:B--2---:R-:W-:Y:S05]  /*10eb0*/  @!P0 BRA `(.L_x_32) ;  /* 0xfffffffc00f08947 */ /* 0x004fea000383ffff */
[----:B------:R-:W-:Y:S05]  /*10ec0*/  BRA `(.L_x_31) ;  /* 0xffffff9c00fc7947 */ /* 0x000fea000383ffff */
.L_x_43:
[----:B------:R-:W-:Y:S02]  /*10ed0*/  IMAD.MOV.U32 R13, RZ, RZ, R0 ;  /* 0x000000ffff0d7224 */ /* 0x000fe400078e0000 */
[----:B------:R-:W-:Y:S02]  /*10ee0*/  IMAD.MOV.U32 R12, RZ, RZ, RZ ;  /* 0x000000ffff0c7224 */ /* 0x000fe400078e00ff */
[----:B------:R-:W-:Y:S02]  /*10ef0*/  IMAD.MOV.U32 R11, RZ, RZ, 0x1f ;  /* 0x0000001fff0b7424 */ /* 0x000fe400078e00ff */
[----:B------:R-:W-:-:S07]  /*10f00*/  IMAD.MOV.U32 R15, RZ, RZ, -0x1 ;  /* 0xffffffffff0f7424 */ /* 0x000fce00078e00ff */
[----:B0-----:R-:W-:Y:S05]  /*10f10*/  WARPSYNC.COLLECTIVE R15, `(.L_x_119) ;  /* 0x000000000f087348 */ /* 0x001fea0003c00000 */
[----:B------:R1:W2:Y:S02]  /*10f20*/  SHFL.IDX P6, R14, R13, R12, R11 ;  /* 0x0000000c0d0e7389 */ /* 0x0002a400000c000b */
[----:B012---:R-:W-:Y:S01]  /*10f30*/  ENDCOLLECTIVE ;  /* 0x000000000000791b */ /* 0x007fe20003800000 */
.L_x_119:
[----:B------:R-:W-:Y:S05]  /*10f40*/  BRA `(.L_x_120) ;  /* 0xffffffcc00587947 */ /* 0x000fea000383ffff */
.L_x_45:
[----:B------:R-:W-:Y:S01]  /*10f50*/  BSSY B0, `(.L_x_121) ;  /* 0x0000006000007945 */ /* 0x000fe20003800000 */
[----:B------:R-:W-:-:S07]  /*10f60*/  IMAD.MOV.U32 R15, RZ, RZ, -0x1 ;  /* 0xffffffffff0f7424 */ /* 0x000fce00078e00ff */
[----:B01----:R-:W-:Y:S05]  /*10f70*/  WARPSYNC.COLLECTIVE R15, `(.L_x_122) ;  /* 0x000000000f0c7348 */ /* 0x003fea0003c00000 */
[----:B------:R-:W-:Y:S02]  /*10f80*/  ELECT P6, UR62, PT ;  /* 0x00000000003e782f */ /* 0x000fe400038c0000 */
[----:B------:R-:W-:Y:S01]  /*10f90*/  MOV R14, UR62 ;  /* 0x0000003e000e7c02 */ /* 0x000fe20008000f00 */
[----:B01----:R-:W-:Y:S10]  /*10fa0*/  ENDCOLLECTIVE ;  /* 0x000000000000791b */ /* 0x003ff40003800000 */
.L_x_122:
[----:B------:R-:W-:Y:S05]  /*10fb0*/  BSYNC B0 ;  /* 0x0000000000007941 */ /* 0x000fea0003800000 */
.L_x_121:
[----:B------:R-:W-:Y:S05]  /*10fc0*/  BRA `(.L_x_123) ;  /* 0xffffffcc00587947 */ /* 0x000fea000383ffff */
.L_x_47:
[----:B-1----:R-:W-:-:S04]  /*10fd0*/  IMAD.U32 R3, RZ, RZ, UR38 ;  /* 0x00000026ff037e24 */ /* 0x002fc8000f8e00ff */
[----:B------:R1:W3:Y:S03]  /*10fe0*/  SYNCS.PHASECHK.TRANS64.TRYWAIT P0, [R3+URZ+0x34840], R0 ;  /* 0x03484000030075a7 */ /* 0x0002e6000800017f */
[----:B---3--:R-:W-:Y:S05]  /*10ff0*/  @!P0 NANOSLEEP.SYNCS 0x989680 ;  /* 0x009896800000895d */ /* 0x008fea0003900000 */
[----:B------:R-:W3:Y:S02]  /*11000*/  @!P0 SYNCS.PHASECHK.TRANS64 P0, [R3+URZ+0x34840], R0 ;  /* 0x03484000030085a7 */ /* 0x000ee4000800007f */
[----:B---3--:R-:W-:Y:S05]  /*11010*/  @!P0 BRA `(.L_x_47) ;  /* 0xfffffffc00ec8947 */ /* 0x008fea000383ffff */
[----:B------:R-:W-:Y:S05]  /*11020*/  BRA `(.L_x_124) ;  /* 0xffffffcc00b47947 */ /* 0x000fea000383ffff */
.L_x_50:
[----:B------:R-:W-:Y:S02]  /*11030*/  IMAD R8, R12, 0x80, R8 ;  /* 0x000000800c087824 */ /* 0x000fe400078e0208 */
[----:B------:R-:W-:Y:S02]  /*11040*/  IMAD.MOV.U32 R13, RZ, RZ, R7 ;  /* 0x000000ffff0d7224 */ /* 0x000fe400078e0007 */
[----:B------:R-:W-:Y:S02]  /*11050*/  IMAD.MOV.U32 R12, RZ, RZ, RZ ;  /* 0x000000ffff0c7224 */ /* 0x000fe400078e00ff */
[----:B------:R-:W-:Y:S02]  /*11060*/  IMAD.MOV.U32 R11, RZ, RZ, 0x181f ;  /* 0x0000181fff0b7424 */ /* 0x000fe400078e00ff */
[----:B------:R-:W-:Y:S02]  /*11070*/  IMAD.MOV.U32 R15, RZ, RZ, -0x1 ;  /* 0xffffffffff0f7424 */ /* 0x000fe400078e00ff */
[----:B------:R-:W-:-:S07]  /*11080*/  VIADD R5, R8, 0x10 ;  /* 0x0000001008057836 */ /* 0x000fce0000000000 */
[----:B------:R-:W-:Y:S05]  /*11090*/  WARPSYNC.COLLECTIVE R15, `(.L_x_125) ;  /* 0x000000000f087348 */ /* 0x000fea0003c00000 */
[----:B------:R0:W1:Y:S02]  /*110a0*/  SHFL.IDX P6, R14, R13, R12, R11 ;  /* 0x0000000c0d0e7389 */ /* 0x00006400000c000b */
[----:B01----:R-:W-:Y:S01]  /*110b0*/  ENDCOLLECTIVE ;  /* 0x000000000000791b */ /* 0x003fe20003800000 */
.L_x_125:
[----:B------:R-:W-:Y:S02]  /*110c0*/  IMAD.MOV.U32 R13, RZ, RZ, R0 ;  /* 0x000000ffff0d7224 */ /* 0x000fe400078e0000 */
[----:B------:R-:W-:-:S07]  /*110d0*/  IMAD.MOV.U32 R2, RZ, RZ, R14 ;  /* 0x000000ffff027224 */ /* 0x000fce00078e000e */
[----:B------:R-:W-:Y:S05]  /*110e0*/  WARPSYNC.COLLECTIVE R15, `(.L_x_126) ;  /* 0x000000000f087348 */ /* 0x000fea0003c00000 */
[----:B------:R0:W1:Y:S02]  /*110f0*/  SHFL.IDX P6, R14, R13, R12, R11 ;  /* 0x0000000c0d0e7389 */ /* 0x00006400000c000b */
[----:B01----:R-:W-:Y:S01]  /*11100*/  ENDCOLLECTIVE ;  /* 0x000000000000791b */ /* 0x003fe20003800000 */
.L_x_126:
[----:B------:R-:W-:Y:S01]  /*11110*/  ULDC UR4, c[0x0][0x288] ;  /* 0x0000a20000047ab9 */ /* 0x000fe20000000800 */
[----:B------:R-:W-:Y:S01]  /*11120*/  IMAD.MOV.U32 R3, RZ, RZ, R2 ;  /* 0x000000ffff037224 */ /* 0x000fe200078e0002 */
[----:B------:R-:W-:Y:S01]  /*11130*/  ULDC.64 UR6, c[0x0][0x208] ;  /* 0x0000820000067ab9 */ /* 0x000fe20000000a00 */
[----:B------:R-:W-:-:S05]  /*11140*/  IMAD R6, R6, UR4, RZ ;  /* 0x0000000406067c24 */ /* 0x000fca000f8e02ff */
[----:B------:R-:W-:Y:S01]  /*11150*/  ISETP.GE.AND P2, PT, R8, R6, PT ;  /* 0x000000060800720c */ /* 0x000fe20003f46270 */
[----:B------:R-:W-:Y:S02]  /*11160*/  IMAD.MOV.U32 R13, RZ, RZ, R7 ;  /* 0x000000ffff0d7224 */ /* 0x000fe400078e0007 */
[----:B------:R-:W-:-:S10]  /*11170*/  IMAD.MOV.U32 R12, RZ, RZ, 0x1 ;  /* 0x00000001ff0c7424 */ /* 0x000fd400078e00ff */
[----:B------:R-:W-:Y:S01]  /*11180*/  @!P2 LEA R21, R9, UR38, 0x1 ;  /* 0x000000260915ac11 */ /* 0x000fe2000f8e08ff */
[----:B------:R-:W-:-:S04]  /*11190*/  IMAD.MOV.U32 R2, RZ, RZ, R14 ;  /* 0x000000ffff027224 */ /* 0x000fc800078e000e */
[----:B------:R-:W-:-:S05]  /*111a0*/  @!P2 IMAD.WIDE.U32 R2, R10, 0x2, R2 ;  /* 0x000000020a02a825 */ /* 0x000fca00078e0002 */
[----:B------:R-:W-:Y:S01]  /*111b0*/  @!PT LDS RZ, [RZ] ;  /* 0x00000000fffff984 */ /* 0x000fe20000000800 */
[----:B------:R-:W-:Y:S01]  /*111c0*/  @!PT LDS RZ, [RZ] ;  /* 0x00000000fffff984 */ /* 0x000fe20000000800 */
[----:B------:R-:W-:Y:S01]  /*111d0*/  @!PT LDS RZ, [RZ] ;  /* 0x00000000fffff984 */ /* 0x000fe20000000800 */
[----:B------:R0:W-:Y:S04]  /*111e0*/  @!P2 LDGSTS.E.BYPASS.LTC128B.128 [R21+0x16400], desc[UR6][R2.64], !P1 ;  /* 0x164000000215afae */ /* 0x0001e8000c901d46 */
[----:B------:R0:W-:Y:S01]  /*111f0*/  @!P2 LDGSTS.E.BYPASS.LTC128B.128 [R21+0x1a400], desc[UR6][R2.64+0x80], !P0 ;  /* 0x1a4000800215afae */ /* 0x0001e2000c101d46 */
[----:B------:R-:W-:-:S13]  /*11200*/  ISETP.GE.AND P2, PT, R5, R6, PT ;  /* 0x000000060500720c */ /* 0x000fda0003f46270 */
[----:B0-----:R-:W-:Y:S05]  /*11210*/  WARPSYNC.COLLECTIVE R15, `(.L_x_127) ;  /* 0x000000000f087348 */ /* 0x001fea0003c00000 */
[----:B------:R1:W2:Y:S02]  /*11220*/  SHFL.IDX P6, R14, R13, R12, R11 ;  /* 0x0000000c0d0e7389 */ /* 0x0002a400000c000b */
[----:B012---:R-:W-:Y:S01]  /*11230*/  ENDCOLLECTIVE ;  /* 0x000000000000791b */ /* 0x007fe20003800000 */
.L_x_127:
[----:B------:R-:W-:Y:S01]  /*11240*/  VIADD R3, R8, 0x20 ;  /* 0x0000002008037836 */ /* 0x000fe20000000000 */
[----:B------:R-:W-:Y:S01]  /*11250*/  @!P2 LEA R20, R9, UR38, 0x1 ;  /* 0x000000260914ac11 */ /* 0x000fe2000f8e08ff */
[----:B------:R-:W-:Y:S02]  /*11260*/  IMAD.MOV.U32 R13, RZ, RZ, R0 ;  /* 0x000000ffff0d7224 */ /* 0x000fe400078e0000 */
[----:B------:R-:W-:-:S07]  /*11270*/  IMAD.MOV.U32 R4, RZ, RZ, R14 ;  /* 0x000000ffff047224 */ /* 0x000fce00078e000e */
[----:B------:R-:W-:Y:S05]  /*11280*/  WARPSYNC.COLLECTIVE R15, `(.L_x_128) ;  /* 0x000000000f087348 */ /* 0x000fea0003c00000 */
[----:B------:R0:W1:Y:S02]  /*11290*/  SHFL.IDX P6, R14, R13, R12, R11 ;  /* 0x0000000c0d0e7389 */ /* 0x00006400000c000b */
[----:B01----:R-:W-:Y:S01]  /*112a0*/  ENDCOLLECTIVE ;  /* 0x000000000000791b */ /* 0x003fe20003800000 */
.L_x_128:
[----:B------:R-:W-:Y:S01]  /*112b0*/  ULDC.64 UR4, c[0x0][0x208] ;  /* 0x0000820000047ab9 */ /* 0x000fe20000000a00 */
[----:B------:R-:W-:Y:S02]  /*112c0*/  IMAD.MOV.U32 R5, RZ, RZ, R4 ;  /* 0x000000ffff057224 */ /* 0x000fe400078e0004 */
[----:B------:R-:W-:Y:S02]  /*112d0*/  IMAD.MOV.U32 R13, RZ, RZ, R7 ;  /* 0x000000ffff0d7224 */ /* 0x000fe400078e0007 */
[----:B------:R-:W-:Y:S02]  /*112e0*/  IMAD.MOV.U32 R12, RZ, RZ, 0x2 ;  /* 0x00000002ff0c7424 */ /* 0x000fe400078e00ff */
        /* <DEDUP_REMOVED lines=11> */
.L_x_129:
[----:B------:R-:W-:Y:S01]  /*113a0*/  VIADD R5, R8, 0x30 ;  /* 0x0000003008057836 */ /* 0x000fe20000000000 */
[----:B------:R-:W-:Y:S01]  /*113b0*/  @!P2 LEA R21, R9, UR38, 0x1 ;  /* 0x000000260915ac11 */ /* 0x000fe2000f8e08ff */
[----:B------:R-:W-:Y:S02]  /*113c0*/  IMAD.MOV.U32 R13, RZ, RZ, R0 ;  /* 0x000000ffff0d7224 */ /* 0x000fe400078e0000 */
[----:B------:R-:W-:-:S07]  /*113d0*/  IMAD.MOV.U32 R2, RZ, RZ, R14 ;  /* 0x000000ffff027224 */ /* 0x000fce00078e000e */
[----:B------:R-:W-:Y:S05]  /*113e0*/  WARPSYNC.COLLECTIVE R15, `(.L_x_130) ;  /* 0x000000000f087348 */ /* 0x000fea0003c00000 */
[----:B------:R0:W1:Y:S02]  /*113f0*/  SHFL.IDX P6, R14, R13, R12, R11 ;  /* 0x0000000c0d0e7389 */ /* 0x00006400000c000b */
[----:B01----:R-:W-:Y:S01]  /*11400*/  ENDCOLLECTIVE ;  /* 0x000000000000791b */ /* 0x003fe20003800000 */
.L_x_130:
        /* <DEDUP_REMOVED lines=15> */
.L_x_131:
[----:B------:R-:W-:Y:S01]  /*11500*/  VIADD R3, R8, 0x40 ;  /* 0x0000004008037836 */ /* 0x000fe20000000000 */
[----:B------:R-:W-:Y:S01]  /*11510*/  @!P2 LEA R20, R9, UR38, 0x1 ;  /* 0x000000260914ac11 */ /* 0x000fe2000f8e08ff */
[----:B------:R-:W-:Y:S02]  /*11520*/  IMAD.MOV.U32 R13, RZ, RZ, R0 ;  /* 0x000000ffff0d7224 */ /* 0x000fe400078e0000 */
[----:B------:R-:W-:-:S07]  /*11530*/  IMAD.MOV.U32 R4, RZ, RZ, R14 ;  /* 0x000000ffff047224 */ /* 0x000fce00078e000e */
[----:B------:R-:W-:Y:S05]  /*11540*/  WARPSYNC.COLLECTIVE R15, `(.L_x_132) ;  /* 0x000000000f087348 */ /* 0x000fea0003c00000 */
[----:B------:R0:W1:Y:S02]  /*11550*/  SHFL.IDX P6, R14, R13, R12, R11 ;  /* 0x0000000c0d0e7389 */ /* 0x00006400000c000b */
[----:B01----:R-:W-:Y:S01]  /*11560*/  ENDCOLLECTIVE ;  /* 0x000000000000791b */ /* 0x003fe20003800000 */
.L_x_132:
        /* <DEDUP_REMOVED lines=15> */
.L_x_133:
[----:B------:R-:W-:Y:S01]  /*11660*/  VIADD R5, R8, 0x50 ;  /* 0x0000005008057836 */ /* 0x000fe20000000000 */
[----:B------:R-:W-:Y:S01]  /*11670*/  @!P2 LEA R21, R9, UR38, 0x1 ;  /* 0x000000260915ac11 */ /* 0x000fe2000f8e08ff */
[----:B------:R-:W-:Y:S02]  /*11680*/  IMAD.MOV.U32 R13, RZ, RZ, R0 ;  /* 0x000000ffff0d7224 */ /* 0x000fe400078e0000 */
[----:B------:R-:W-:-:S07]  /*11690*/  IMAD.MOV.U32 R2, RZ, RZ, R14 ;  /* 0x000000ffff027224 */ /* 0x000fce00078e000e */
[----:B------:R-:W-:Y:S05]  /*116a0*/  WARPSYNC.COLLECTIVE R15, `(.L_x_134) ;  /* 0x000000000f087348 */ /* 0x000fea0003c00000 */
[----:B------:R0:W1:Y:S02]  /*116b0*/  SHFL.IDX P6, R14, R13, R12, R11 ;  /* 0x0000000c0d0e7389 */ /* 0x00006400000c000b */
[----:B01----:R-:W-:Y:S01]  /*116c0*/  ENDCOLLECTIVE ;  /* 0x000000000000791b */ /* 0x003fe20003800000 */
.L_x_134:
        /* <DEDUP_REMOVED lines=15> */
.L_x_135:
[----:B------:R-:W-:Y:S01]  /*117c0*/  VIADD R3, R8, 0x60 ;  /* 0x0000006008037836 */ /* 0x000fe20000000000 */
[----:B------:R-:W-:Y:S01]  /*117d0*/  @!P2 LEA R20, R9, UR38, 0x1 ;  /* 0x000000260914ac11 */ /* 0x000fe2000f8e08ff */
[----:B------:R-:W-:Y:S02]  /*117e0*/  IMAD.MOV.U32 R13, RZ, RZ, R0 ;  /* 0x000000ffff0d7224 */ /* 0x000fe400078e0000 */
[----:B------:R-:W-:-:S07]  /*117f0*/  IMAD.MOV.U32 R4, RZ, RZ, R14 ;  /* 0x000000ffff047224 */ /* 0x000fce00078e000e */
[----:B------:R-:W-:Y:S05]  /*11800*/  WARPSYNC.COLLECTIVE R15, `(.L_x_136) ;  /* 0x000000000f087348 */ /* 0x000fea0003c00000 */
[----:B------:R0:W1:Y:S02]  /*11810*/  SHFL.IDX P6, R14, R13, R12, R11 ;  /* 0x0000000c0d0e7389 */ /* 0x00006400000c000b */
[----:B01----:R-:W-:Y:S01]  /*11820*/  ENDCOLLECTIVE ;  /* 0x000000000000791b */ /* 0x003fe20003800000 */
.L_x_136:
        /* <DEDUP_REMOVED lines=15> */
.L_x_137:
[----:B------:R-:W-:Y:S01]  /*11920*/  @!P2 LEA R21, R9, UR38, 0x1 ;  /* 0x000000260915ac11 */ /* 0x000fe2000f8e08ff */
[----:B------:R-:W-:Y:S02]  /*11930*/  IMAD.MOV.U32 R13, RZ, RZ, R0 ;  /* 0x000000ffff0d7224 */ /* 0x000fe400078e0000 */
[----:B------:R-:W-:-:S07]  /*11940*/  IMAD.MOV.U32 R2, RZ, RZ, R14 ;  /* 0x000000ffff027224 */ /* 0x000fce00078e000e */
[----:B------:R-:W-:Y:S05]  /*11950*/  WARPSYNC.COLLECTIVE R15, `(.L_x_138) ;  /* 0x000000000f087348 */ /* 0x000fea0003c00000 */
[----:B------:R0:W1:Y:S02]  /*11960*/  SHFL.IDX P6, R14, R13, R12, R11 ;  /* 0x0000000c0d0e7389 */ /* 0x00006400000c000b */
[----:B01----:R-:W-:Y:S01]  /*11970*/  ENDCOLLECTIVE ;  /* 0x000000000000791b */ /* 0x003fe20003800000 */
.L_x_138:
        /* <DEDUP_REMOVED lines=10> */
[----:B------:R0:W-:Y:S02]  /*11a20*/  @!P2 LDGSTS.E.BYPASS.LTC128B.128 [R21+0x1d400], desc[UR4][R2.64+0x80], !P0 ;  /* 0x1d4000800215afae */ /* 0x0001e4000c101d44 */
[----:B0-----:R-:W-:Y:S05]  /*11a30*/  WARPSYNC.COLLECTIVE R15, `(.L_x_139) ;  /* 0x000000000f087348 */ /* 0x001fea0003c00000 */
[----:B------:R1:W2:Y:S02]  /*11a40*/  SHFL.IDX P6, R14, R13, R12, R11 ;  /* 0x0000000c0d0e7389 */ /* 0x0002a400000c000b */
[----:B012---:R-:W-:Y:S01]  /*11a50*/  ENDCOLLECTIVE ;  /* 0x000000000000791b */ /* 0x007fe20003800000 */
.L_x_139:
[----:B------:R-:W-:Y:S02]  /*11a60*/  IMAD.MOV.U32 R13, RZ, RZ, R0 ;  /* 0x000000ffff0d7224 */ /* 0x000fe400078e0000 */
[----:B------:R-:W-:-:S07]  /*11a70*/  IMAD.MOV.U32 R20, RZ, RZ, R14 ;  /* 0x000000ffff147224 */ /* 0x000fce00078e000e */
[----:B------:R-:W-:Y:S05]  /*11a80*/  WARPSYNC.COLLECTIVE R15, `(.L_x_140) ;  /* 0x000000000f087348 */ /* 0x000fea0003c00000 */
[----:B------:R0:W1:Y:S02]  /*11a90*/  SHFL.IDX P6, R14, R13, R12, R11 ;  /* 0x0000000c0d0e7389 */ /* 0x00006400000c000b */
[----:B01----:R-:W-:Y:S01]  /*11aa0*/  ENDCOLLECTIVE ;  /* 0x000000000000791b */ /* 0x003fe20003800000 */
.L_x_140:
[----:B------:R-:W-:Y:S05]  /*11ab0*/  BRA `(.L_x_141) ;  /* 0xffffffcc00f87947 */ /* 0x000fea000383ffff */
.L_x_53:
[----:B0-----:R-:W-:-:S04]  /*11ac0*/  IMAD.U32 R3, RZ, RZ, UR38 ;  /* 0x00000026ff037e24 */ /* 0x001fc8000f8e00ff */
[----:B------:R0:W1:Y:S03]  /*11ad0*/  SYNCS.PHASECHK.TRANS64.TRYWAIT P0, [R3+URZ+0x34820], R0 ;  /* 0x03482000030075a7 */ /* 0x000066000800017f */
[----:B-1----:R-:W-:Y:S05]  /*11ae0*/  @!P0 NANOSLEEP.SYNCS 0x989680 ;  /* 0x009896800000895d */ /* 0x002fea0003900000 */
[----:B------:R-:W1:Y:S02]  /*11af0*/  @!P0 SYNCS.PHASECHK.TRANS64 P0, [R3+URZ+0x34820], R0 ;  /* 0x03482000030085a7 */ /* 0x000e64000800007f */
[----:B-1----:R-:W-:Y:S05]  /*11b00*/  @!P0 BRA `(.L_x_53) ;  /* 0xfffffffc00ec8947 */ /* 0x002fea000383ffff */
[----:B------:R-:W-:Y:S05]  /*11b10*/  BRA `(.L_x_142) ;  /* 0xffffffd0004c7947 */ /* 0x000fea000383ffff */
.L_x_60:
[----:B-1----:R-:W-:-:S04]  /*11b20*/  IMAD.U32 R3, RZ, RZ, UR38 ;  /* 0x00000026ff037e24 */ /* 0x002fc8000f8e00ff */
[----:B------:R1:W2:Y:S03]  /*11b30*/  SYNCS.PHASECHK.TRANS64.TRYWAIT P0, [R3+URZ+0x34848], R2 ;  /* 0x03484802030075a7 */ /* 0x0002a6000800017f */
[----:B--2---:R-:W-:Y:S05]  /*11b40*/  @!P0 NANOSLEEP.SYNCS 0x989680 ;  /* 0x009896800000895d */ /* 0x004fea0003900000 */
[----:B------:R-:W2:Y:S02]  /*11b50*/  @!P0 SYNCS.PHASECHK.TRANS64 P0, [R3+URZ+0x34848], R2 ;  /* 0x03484802030085a7 */ /* 0x000ea4000800007f */
[----:B--2---:R-:W-:Y:S05]  /*11b60*/  @!P0 BRA `(.L_x_60) ;  /* 0xfffffffc00ec8947 */ /* 0x004fea000383ffff */
[----:B------:R-:W-:Y:S05]  /*11b70*/  BRA `(.L_x_143) ;  /* 0xffffffd400307947 */ /* 0x000fea000383ffff */
.L_x_66:
[----:B0-----:R-:W-:-:S04]  /*11b80*/  IMAD.U32 R3, RZ, RZ, UR38 ;  /* 0x00000026ff037e24 */ /* 0x001fc8000f8e00ff */
[----:B------:R0:W1:Y:S03]  /*11b90*/  SYNCS.PHASECHK.TRANS64.TRYWAIT P0, [R3+URZ+0x34860], R2 ;  /* 0x03486002030075a7 */ /* 0x000066000800017f */
[----:B-1----:R-:W-:Y:S05]  /*11ba0*/  @!P0 NANOSLEEP.SYNCS 0x989680 ;  /* 0x009896800000895d */ /* 0x002fea0003900000 */
[----:B------:R-:W1:Y:S02]  /*11bb0*/  @!P0 SYNCS.PHASECHK.TRANS64 P0, [R3+URZ+0x34860], R2 ;  /* 0x03486002030085a7 */ /* 0x000e64000800007f */
[----:B-1----:R-:W-:Y:S05]  /*11bc0*/  @!P0 BRA `(.L_x_66) ;  /* 0xfffffffc00ec8947 */ /* 0x002fea000383ffff */
[----:B------:R-:W-:Y:S05]  /*11bd0*/  BRA `(.L_x_144) ;  /* 0xffffffd400cc7947 */ /* 0x000fea000383ffff */
.L_x_75:
[----:B-1----:R-:W-:-:S04]  /*11be0*/  IMAD.U32 R3, RZ, RZ, UR38 ;  /* 0x00000026ff037e24 */ /* 0x002fc8000f8e00ff */
[----:B------:R1:W2:Y:S03]  /*11bf0*/  SYNCS.PHASECHK.TRANS64.TRYWAIT P0, [R3+URZ+0x34840], R2 ;  /* 0x03484002030075a7 */ /* 0x0002a6000800017f */
[----:B--2---:R-:W-:Y:S05]  /*11c00*/  @!P0 NANOSLEEP.SYNCS 0x989680 ;  /* 0x009896800000895d */ /* 0x004fea0003900000 */
[----:B------:R-:W2:Y:S02]  /*11c10*/  @!P0 SYNCS.PHASECHK.TRANS64 P0, [R3+URZ+0x34840], R2 ;  /* 0x03484002030085a7 */ /* 0x000ea4000800007f */
[----:B--2---:R-:W-:Y:S05]  /*11c20*/  @!P0 BRA `(.L_x_75) ;  /* 0xfffffffc00ec8947 */ /* 0x004fea000383ffff */
[----:B------:R-:W-:Y:S05]  /*11c30*/  BRA `(.L_x_145) ;  /* 0xffffffd800f07947 */ /* 0x000fea000383ffff */
.L_x_81:
[----:B0-----:R-:W-:-:S04]  /*11c40*/  IMAD.U32 R3, RZ, RZ, UR38 ;  /* 0x00000026ff037e24 */ /* 0x001fc8000f8e00ff */
[----:B------:R0:W1:Y:S03]  /*11c50*/  SYNCS.PHASECHK.TRANS64.TRYWAIT P0, [R3+URZ+0x34868], R2 ;  /* 0x03486802030075a7 */ /* 0x000066000800017f */
[----:B-1----:R-:W-:Y:S05]  /*11c60*/  @!P0 NANOSLEEP.SYNCS 0x989680 ;  /* 0x009896800000895d */ /* 0x002fea0003900000 */
[----:B------:R-:W1:Y:S02]  /*11c70*/  @!P0 SYNCS.PHASECHK.TRANS64 P0, [R3+URZ+0x34868], R2 ;  /* 0x03486802030085a7 */ /* 0x000e64000800007f */
[----:B-1----:R-:W-:Y:S05]  /*11c80*/  @!P0 BRA `(.L_x_81) ;  /* 0xfffffffc00ec8947 */ /* 0x002fea000383ffff */
[----:B------:R-:W-:Y:S05]  /*11c90*/  BRA `(.L_x_146) ;  /* 0xffffffdc00907947 */ /* 0x000fea000383ffff */
.L_x_90:
[----:B-1----:R-:W-:-:S04]  /*11ca0*/  IMAD.U32 R3, RZ, RZ, UR38 ;  /* 0x00000026ff037e24 */ /* 0x002fc8000f8e00ff */
[----:B------:R1:W2:Y:S03]  /*11cb0*/  SYNCS.PHASECHK.TRANS64.TRYWAIT P0, [R3+URZ+0x34848], R2 ;  /* 0x03484802030075a7 */ /* 0x0002a6000800017f */
[----:B--2---:R-:W-:Y:S05]  /*11cc0*/  @!P0 NANOSLEEP.SYNCS 0x989680 ;  /* 0x009896800000895d */ /* 0x004fea0003900000 */
[----:B------:R-:W2:Y:S02]  /*11cd0*/  @!P0 SYNCS.PHASECHK.TRANS64 P0, [R3+URZ+0x34848], R2 ;  /* 0x03484802030085a7 */ /* 0x000ea4000800007f */
[----:B--2---:R-:W-:Y:S05]  /*11ce0*/  @!P0 BRA `(.L_x_90) ;  /* 0xfffffffc00ec8947 */ /* 0x004fea000383ffff */
[----:B------:R-:W-:Y:S05]  /*11cf0*/  BRA `(.L_x_147) ;  /* 0xffffffe000cc7947 */ /* 0x000fea000383ffff */
.L_x_96:
[----:B0-----:R-:W-:-:S04]  /*11d00*/  IMAD.U32 R3, RZ, RZ, UR38 ;  /* 0x00000026ff037e24 */ /* 0x001fc8000f8e00ff */
[----:B------:R0:W1:Y:S03]  /*11d10*/  SYNCS.PHASECHK.TRANS64.TRYWAIT P0, [R3+URZ+0x34860], R2 ;  /* 0x03486002030075a7 */ /* 0x000066000800017f */
[----:B-1----:R-:W-:Y:S05]  /*11d20*/  @!P0 NANOSLEEP.SYNCS 0x989680 ;  /* 0x009896800000895d */ /* 0x002fea0003900000 */
[----:B------:R-:W1:Y:S02]  /*11d30*/  @!P0 SYNCS.PHASECHK.TRANS64 P0, [R3+URZ+0x34860], R2 ;  /* 0x03486002030085a7 */ /* 0x000e64000800007f */
[----:B-1----:R-:W-:Y:S05]  /*11d40*/  @!P0 BRA `(.L_x_96) ;  /* 0xfffffffc00ec8947 */ /* 0x002fea000383ffff */
[----:B------:R-:W-:Y:S05]  /*11d50*/  BRA `(.L_x_148) ;  /* 0xffffffe400687947 */ /* 0x000fea000383ffff */
.L_x_104:
[----:B0-----:R0:W1:Y:S02]  /*11d60*/  SYNCS.PHASECHK.TRANS64.TRYWAIT P0, [R3+URZ+0x34860], R2 ;  /* 0x03486002030075a7 */ /* 0x001064000800017f */
[----:B-1----:R-:W-:Y:S05]  /*11d70*/  @!P0 NANOSLEEP.SYNCS 0x989680 ;  /* 0x009896800000895d */ /* 0x002fea0003900000 */
[----:B------:R-:W1:Y:S02]  /*11d80*/  @!P0 SYNCS.PHASECHK.TRANS64 P0, [R3+URZ+0x34860], R2 ;  /* 0x03486002030085a7 */ /* 0x000e64000800007f */
[----:B-1----:R-:W-:Y:S05]  /*11d90*/  @!P0 BRA `(.L_x_104) ;  /* 0xfffffffc00f08947 */ /* 0x002fea000383ffff */
[----:B------:R-:W-:Y:S05]  /*11da0*/  BRA `(.L_x_149) ;  /* 0xffffffe800347947 */ /* 0x000fea000383ffff */
.L_x_109:
[----:B0-----:R0:W1:Y:S02]  /*11db0*/  SYNCS.PHASECHK.TRANS64.TRYWAIT P0, [R2+URZ+0x34820], R3 ;  /* 0x03482003020075a7 */ /* 0x001064000800017f */
[----:B-1----:R-:W-:Y:S05]  /*11dc0*/  @!P0 NANOSLEEP.SYNCS 0x989680 ;  /* 0x009896800000895d */ /* 0x002fea0003900000 */
[----:B------:R-:W1:Y:S02]  /*11dd0*/  @!P0 SYNCS.PHASECHK.TRANS64 P0, [R2+URZ+0x34820], R3 ;  /* 0x03482003020085a7 */ /* 0x000e64000800007f */
[----:B-1----:R-:W-:Y:S05]  /*11de0*/  @!P0 BRA `(.L_x_109) ;  /* 0xfffffffc00f08947 */ /* 0x002fea000383ffff */
[----:B------:R-:W-:Y:S05]  /*11df0*/  BRA `(.L_x_150) ;  /* 0xffffffec00047947 */ /* 0x000fea000383ffff */
.L_x_110:
[----:B------:R-:W1:Y:S01]  /*11e00*/  S2R R4, SR_TID.X ;  /* 0x0000000000047919 */ /* 0x000e620000002100 */
[----:B------:R-:W-:Y:S01]  /*11e10*/  BSSY B0, `(.L_x_151) ;  /* 0x000000a000007945 */ /* 0x000fe20003800000 */
[----:B------:R-:W-:Y:S02]  /*11e20*/  IMAD.MOV.U32 R12, RZ, RZ, RZ ;  /* 0x000000ffff0c7224 */ /* 0x000fe400078e00ff */
[----:B------:R-:W-:Y:S02]  /*11e30*/  IMAD.MOV.U32 R11, RZ, RZ, 0x1f ;  /* 0x0000001fff0b7424 */ /* 0x000fe400078e00ff */
[----:B------:R-:W-:Y:S01]  /*11e40*/  IMAD.MOV.U32 R15, RZ, RZ, -0x1 ;  /* 0xffffffffff0f7424 */ /* 0x000fe200078e00ff */
[----:B-1----:R-:W-:-:S04]  /*11e50*/  SHF.R.U32.HI R4, RZ, 0x5, R4 ;  /* 0x00000005ff047819 */ /* 0x002fc80000011604 */
[----:B------:R-:W-:-:S05]  /*11e60*/  LOP3.LUT R4, R4, 0x3, RZ, 0xc0, !PT ;  /* 0x0000000304047812 */ /* 0x000fca00078ec0ff */
[----:B------:R-:W-:-:S07]  /*11e70*/  IMAD.MOV.U32 R13, RZ, RZ, R4 ;  /* 0x000000ffff0d7224 */ /* 0x000fce00078e0004 */
[----:B0-----:R-:W-:Y:S05]  /*11e80*/  WARPSYNC.COLLECTIVE R15, `(.L_x_152) ;  /* 0x000000000f087348 */ /* 0x001fea0003c00000 */
[----:B------:R1:W2:Y:S02]  /*11e90*/  SHFL.IDX P6, R14, R13, R12, R11 ;  /* 0x0000000c0d0e7389 */ /* 0x0002a400000c000b */
[----:B012---:R-:W-:Y:S01]  /*11ea0*/  ENDCOLLECTIVE ;  /* 0x000000000000791b */ /* 0x007fe20003800000 */
.L_x_152:
[----:B------:R-:W-:Y:S05]  /*11eb0*/  BSYNC B0 ;  /* 0x0000000000007941 */ /* 0x000fea0003800000 */
.L_x_151:
[----:B------:R-:W-:Y:S05]  /*11ec0*/  BRA `(.L_x_153) ;  /* 0xffffffe800e87947 */ /* 0x000fea000383ffff */
.L_x_111:
[----:B------:R-:W-:Y:S01]  /*11ed0*/  BSSY B0, `(.L_x_154) ;  /* 0x0000006000007945 */ /* 0x000fe20003800000 */
[----:B------:R-:W-:-:S07]  /*11ee0*/  IMAD.MOV.U32 R15, RZ, RZ, -0x1 ;  /* 0xffffffffff0f7424 */ /* 0x000fce00078e00ff */
[----:B0-----:R-:W-:Y:S05]  /*11ef0*/  WARPSYNC.COLLECTIVE R15, `(.L_x_155) ;  /* 0x000000000f0c7348 */ /* 0x001fea0003c00000 */
[----:B------:R-:W-:Y:S02]  /*11f00*/  ELECT P6, UR62, PT ;  /* 0x00000000003e782f */ /* 0x000fe400038c0000 */
[----:B------:R-:W-:Y:S01]  /*11f10*/  MOV R14, UR62 ;  /* 0x0000003e000e7c02 */ /* 0x000fe20008000f00 */
[----:B0-----:R-:W-:Y:S10]  /*11f20*/  ENDCOLLECTIVE ;  /* 0x000000000000791b */ /* 0x001ff40003800000 */
.L_x_155:
[----:B------:R-:W-:Y:S05]  /*11f30*/  BSYNC B0 ;  /* 0x0000000000007941 */ /* 0x000fea0003800000 */
.L_x_154:
[----:B------:R-:W-:Y:S05]  /*11f40*/  BRA `(.L_x_156) ;  /* 0xffffffe800dc7947 */ /* 0x000fea000383ffff */
.L_x_113:
[----:B0-----:R0:W1:Y:S02]  /*11f50*/  SYNCS.PHASECHK.TRANS64.TRYWAIT P0, [R7+URZ], R4 ;  /* 0x00000004070075a7 */ /* 0x001064000800017f */
[----:B-1----:R-:W-:Y:S05]  /*11f60*/  @!P0 NANOSLEEP.SYNCS 0x989680 ;  /* 0x009896800000895d */ /* 0x002fea0003900000 */
[----:B------:R-:W1:Y:S02]  /*11f70*/  @!P0 SYNCS.PHASECHK.TRANS64 P0, [R7+URZ], R4 ;  /* 0x00000004070085a7 */ /* 0x000e64000800007f */
[----:B-1----:R-:W-:Y:S05]  /*11f80*/  @!P0 BRA `(.L_x_113) ;  /* 0xfffffffc00f08947 */ /* 0x002fea000383ffff */
[----:B------:R-:W-:Y:S05]  /*11f90*/  BRA `(.L_x_157) ;  /* 0xffffffec00187947 */ /* 0x000fea000383ffff */
.L_x_114:
[----:B-1----:R1:W2:Y:S02]  /*11fa0*/  SYNCS.PHASECHK.TRANS64.TRYWAIT P0, [R8+URZ], R5 ;  /* 0x00000005080075a7 */ /* 0x0022a4000800017f */
[----:B--2---:R-:W-:Y:S05]  /*11fb0*/  @!P0 NANOSLEEP.SYNCS 0x989680 ;  /* 0x009896800000895d */ /* 0x004fea0003900000 */
[----:B------:R-:W2:Y:S02]  /*11fc0*/  @!P0 SYNCS.PHASECHK.TRANS64 P0, [R8+URZ], R5 ;  /* 0x00000005080085a7 */ /* 0x000ea4000800007f */
[----:B--2---:R-:W-:Y:S05]  /*11fd0*/  @!P0 BRA `(.L_x_114) ;  /* 0xfffffffc00f08947 */ /* 0x004fea000383ffff */
[----:B------:R-:W-:Y:S05]  /*11fe0*/  BRA `(.L_x_158) ;  /* 0xffffffec000c7947 */ /* 0x000fea000383ffff */
.L_x_116:
[----:B0-----:R0:W2:Y:S02]  /*11ff0*/  SYNCS.PHASECHK.TRANS64.TRYWAIT P0, [R7+URZ], R4 ;  /* 0x00000004070075a7 */ /* 0x0010a4000800017f */
[----:B--2---:R-:W-:Y:S05]  /*12000*/  @!P0 NANOSLEEP.SYNCS 0x989680 ;  /* 0x009896800000895d */ /* 0x004fea0003900000 */
[----:B------:R-:W2:Y:S02]  /*12010*/  @!P0 SYNCS.PHASECHK.TRANS64 P0, [R7+URZ], R4 ;  /* 0x00000004070085a7 */ /* 0x000ea4000800007f */
[----:B--2---:R-:W-:Y:S05]  /*12020*/  @!P0 BRA `(.L_x_116) ;  /* 0xfffffffc00f08947 */ /* 0x004fea000383ffff */
[----:B------:R-:W-:Y:S05]  /*12030*/  BRA `(.L_x_159) ;  /* 0xffffffec00107947 */ /* 0x000fea000383ffff */
.L_x_160:
[----:B------:R-:W-:-:S00]  /*12040*/  BRA `(.L_x_160) ;  /* 0xfffffffc00fc7947 */ /* 0x000fc0000383ffff */
[----:B------:R-:W-:-:S00]  /*12050*/  NOP ;  /* 0x0000000000007918 */ /* 0x000fc00000000000 */
        /* <DEDUP_REMOVED lines=10> */
.L_x_3091:


//--------------------- .text._ZN7cutlass13device_kernelIN5flash11enable_sm90INS1_16FlashAttnFwdSm90INS1_25CollectiveMainloopFwdSm90ILi2EN4cute5tupleIJNS5_1CILi1EEES8_S8_EEENS6_IJNS7_ILi128EEENS7_ILi176EEESA_EEELi128ENS_10bfloat16_tEfNS_4arch4Sm90ELb0ELb0ELb0ELb1ELb0ELb0ELb0ELb1ELb1ELb1ELb1ELb0EEENS1_21CollectiveEpilogueFwdINS6_IJSA_SA_SB_EEES9_SD_SF_Li256ELb1ELb1ELb1ELb0EEENS1_36VarlenDynamicPersistentTileSchedulerILi128ELi176ELi256ELi128ELb1ELb1ELb1ELb0ELb1ELb1EEEEEEEEEvNT_6ParamsE --------------------------
	.section	.text._ZN7cutlass13device_kernelIN5flash11enable_sm90INS1_16FlashAttnFwdSm90INS1_25CollectiveMainloopFwdSm90ILi2EN4cute5tupleIJNS5_1CILi1EEES8_S8_EEENS6_IJNS7_ILi128EEENS7_ILi176EEESA_EEELi128ENS_10bfloat16_tEfNS_4arch4Sm90ELb0ELb0ELb0ELb1ELb0ELb0ELb0ELb1ELb1ELb1ELb1ELb0EEENS1_21CollectiveEpilogueFwdINS6_IJSA_SA_SB_EEES9_SD_SF_Li256ELb1ELb1ELb1ELb0EEENS1_36VarlenDynamicPersistentTileSchedulerILi128ELi176ELi256ELi128ELb1ELb1ELb1ELb0ELb1ELb1EEEEEEEEEvNT_6ParamsE,"ax",@progbits
	.align	128
.text._ZN7cutlass13device_kernelIN5flash11enable_sm90INS1_16FlashAttnFwdSm90INS1_25CollectiveMainloopFwdSm90ILi2EN4cute5tupleIJNS5_1CILi1EEES8_S8_EEENS6_IJNS7_ILi128EEENS7_ILi176EEESA_EEELi128ENS_10bfloat16_tEfNS_4arch4Sm90ELb0ELb0ELb0ELb1ELb0ELb0ELb0ELb1ELb1ELb1ELb1ELb0EEENS1_21CollectiveEpilogueFwdINS6_IJSA_SA_SB_EEES9_SD_SF_Li256ELb1ELb1ELb1ELb0EEENS1_36VarlenDynamicPersistentTileSchedulerILi128ELi176ELi256ELi128ELb1ELb1ELb1ELb0ELb1ELb1EEEEEEEEEvNT_6ParamsE:
        .type           _ZN7cutlass13device_kernelIN5flash11enable_sm90INS1_16FlashAttnFwdSm90INS1_25CollectiveMainloopFwdSm90ILi2EN4cute5tupleIJNS5_1CILi1EEES8_S8_EEENS6_IJNS7_ILi128EEENS7_ILi176EEESA_EEELi128ENS_10bfloat16_tEfNS_4arch4Sm90ELb0ELb0ELb0ELb1ELb0ELb0ELb0ELb1ELb1ELb1ELb1ELb0EEENS1_21CollectiveEpilogueFwdINS6_IJSA_SA_SB_EEES9_SD_SF_Li256ELb1ELb1ELb1ELb0EEENS1_36VarlenDynamicPersistentTileSchedulerILi128ELi176ELi256ELi128ELb1ELb1ELb1ELb0ELb1ELb1EEEEEEEEEvNT_6ParamsE,@function
        .size           _ZN7cutlass13device_kernelIN5flash11enable_sm90INS1_16FlashAttnFwdSm90INS1_25CollectiveMainloopFwdSm90ILi2EN4cute5tupleIJNS5_1CILi1EEES8_S8_EEENS6_IJNS7_ILi128EEENS7_ILi176EEESA_EEELi128ENS_10bfloat16_tEfNS_4arch4Sm90ELb0ELb0ELb0ELb1ELb0ELb0ELb0ELb1ELb1ELb1ELb1ELb0EEENS1_21CollectiveEpilogueFwdINS6_IJSA_SA_SB_EEES9_SD_SF_Li256ELb1ELb1ELb1ELb0EEENS1_36VarlenDynamicPersistentTileSchedulerILi128ELi176ELi256ELi128ELb1ELb1ELb1ELb0ELb1ELb1EEEEEEEEEvNT_6ParamsE,(.L_x_3092 - _ZN7cutlass13device_kernelIN5flash11enable_sm90INS1_16FlashAttnFwdSm90INS1_25CollectiveMainloopFwdSm90ILi2EN4cute5tupleIJNS5_1CILi1EEES8_S8_EEENS6_IJNS7_ILi128EEENS7_ILi176EEESA_EEELi128ENS_10bfloat16_tEfNS_4arch4Sm90ELb0ELb0ELb0ELb1ELb0ELb0ELb0ELb1ELb1ELb1ELb1ELb0EEENS1_21CollectiveEpilogueFwdINS6_IJSA_SA_SB_EEES9_SD_SF_Li256ELb1ELb1ELb1ELb0EEENS1_36VarlenDynamicPersistentTileSchedulerILi128ELi176ELi256ELi128ELb1ELb1ELb1ELb0ELb1ELb1EEEEEEEEEvNT_6ParamsE)
        .other          _ZN7cutlass13device_kernelIN5flash11enable_sm90INS1_16FlashAttnFwdSm90INS1_25CollectiveMainloopFwdSm90ILi2EN4cute5tupleIJNS5_1CILi1EEES8_S8_EEENS6_IJNS7_ILi128EEENS7_ILi176EEESA_EEELi128ENS_10bfloat16_tEfNS_4arch4Sm90ELb0ELb0ELb0ELb1ELb0ELb0ELb0ELb1ELb1ELb1ELb1ELb0EEENS1_21CollectiveEpilogueFwdINS6_IJSA_SA_SB_EEES9_SD_SF_Li256ELb1ELb1ELb1ELb0EEENS1_36VarlenDynamicPersistentTileSchedulerILi128ELi176ELi256ELi128ELb1ELb1ELb1ELb0ELb1ELb1EEEEEEEEEvNT_6ParamsE,@"STO_CUDA_ENTRY STV_DEFAULT"
_ZN7cutlass13device_kernelIN5flash11enable_sm90INS1_16FlashAttnFwdSm90INS1_25CollectiveMainloopFwdSm90ILi2EN4cute5tupleIJNS5_1CILi1EEES8_S8_EEENS6_IJNS7_ILi128EEENS7_ILi176EEESA_EEELi128ENS_10bfloat16_tEfNS_4arch4Sm90ELb0ELb0ELb0ELb1ELb0ELb0ELb0ELb1ELb1ELb1ELb1ELb0EEENS1_21CollectiveEpilogueFwdINS6_IJSA_SA_SB_EEES9_SD_SF_Li256ELb1ELb1ELb1ELb0EEENS1_36VarlenDynamicPersistentTileSchedulerILi128ELi176ELi256ELi128ELb1ELb1ELb1ELb0ELb1ELb1EEEEEEEEEvNT_6ParamsE:
        /* <DEDUP_REMOVED lines=18> */
.L_x_162:
[----:B------:R-:W-:Y:S05]  /*0120*/  BSYNC B0 ;  /* 0x0000000000007941 */ /* 0x000fea0003800000 */
.L_x_161:
        /* <DEDUP_REMOVED lines=41> */
.L_x_163:
        /* <DEDUP_REMOVED lines=22> */
.L_x_164:
        /* <DEDUP_REMOVED lines=18> */
.L_x_165:
        /* <DEDUP_REMOVED lines=22> */
.L_x_166:
        /* <DEDUP_REMOVED lines=22> */
.L_x_167:
[----:B0-----:R-:W-:Y:S01]  /*0900*/  UMOV UR4, 0x1 ;  /* 0x0000000100047882 */ /* 0x001fe20000000000 */
[----:B------:R-:W-:Y:S01]  /*0910*/  PLOP3.LUT P0, PT, PT, PT, UP0, 0x80, 0x0 ;  /* 0x000000000000781c */ /* 0x000fe20003f0f008 */
[----:B------:R-:W-:Y:S01]  /*0920*/  USEL UR4, UR4, 0x2, !UP0 ;  /* 0x0000000204047887 */ /* 0x000fe2000c000000 */
[----:B------:R-:W-:-:S05]  /*0930*/  NOP ;  /* 0x0000000000007918 */ /* 0x000fca0000000000 */
[----:B------:R-:W-:-:S05]  /*0940*/  IMAD.U32 R2, RZ, RZ, UR4 ;  /* 0x00000004ff027e24 */ /* 0x000fca000f8e00ff */
[----:B------:R0:W-:Y:S01]  /*0950*/  STL [R1+0x6c], R2 ;  /* 0x00006c0201007387 */ /* 0x0001e20000100800 */
[----:B-12-4-:R-:W-:Y:S06]  /*0960*/  BAR.SYNC.DEFER_BLOCKING 0x0 ;  /* 0x0000000000007b1d */ /* 0x016fec0000010000 */
[----:B------:R-:W-:Y:S05]  /*0970*/  @!P0 BRA `(.L_x_168) ;  /* 0x000000f000588947 */ /* 0x000fea0003800000 */
.L_x_169:
[----:B------:R-:W-:-:S08]  /*0980*/  NOP ;  /* 0x0000000000007918 */ /* 0x000fd00000000000 */
[----:B------:R-:W1:Y:S02]  /*0990*/  USETMAXREG.TRY_ALLOC.CTAPOOL UP0, 0xf0 ;  /* 0x000000f0000079c8 */ /* 0x000e640008000600 */
[----:B-1----:R-:W-:-:S13]  /*09a0*/  PLOP3.LUT P0, PT, PT, PT, UP0, 0x80, 0x0 ;  /* 0x000000000000781c */ /* 0x002fda0003f0f008 */
[----:B------:R-:W-:Y:S05]  /*09b0*/  @!P0 BRA `(.L_x_169) ;  /* 0xfffffffc00f08947 */ /* 0x000fea000383ffff */
[----:B0-----:R-:W0:Y:S01]  /*09c0*/  S2R R2, SR_TID.X ;  /* 0x0000000000027919 */ /* 0x001e220000002100 */
[----:B------:R-:W1:Y:S01]  /*09d0*/  S2UR UR5, SR_CgaCtaId ;  /* 0x00000000000579c3 */ /* 0x000e620000008800 */
[----:B------:R-:W-:-:S07]  /*09e0*/  UMOV UR4, 0x400 ;  /* 0x0000040000047882 */ /* 0x000fce0000000000 */
[----:B------:R-:W-:Y:S06]  /*09f0*/  BAR.ARV 0x8, 0x180 ;  /* 0x0206000000007b1d */ /* 0x000fec0000002000 */
[----:B-1----:R-:W-:Y:S01]  /*0a00*/  ULEA UR4, UR5, UR4, 0x18 ;  /* 0x0000000405047291 */ /* 0x002fe2000f8ec03f */
[----:B0-----:R-:W-:-:S04]  /*0a10*/  LOP3.LUT R0, R2, 0xffffff80, RZ, 0xc0, !PT ;  /* 0xffffff8002007812 */ /* 0x001fc800078ec0ff */
[----:B------:R-:W-:-:S13]  /*0a20*/  ISETP.NE.AND P0, PT, R0, 0x80, PT ;  /* 0x000000800000780c */ /* 0x000fda0003f05270 */
[----:B------:R-:W-:Y:S08]  /*0a30*/  @!P0 BAR.ARV 0x9, 0x100 ;  /* 0x0244000000008b1d */ /* 0x000ff00000002000 */
[----:B------:R-:W-:Y:S06]  /*0a40*/  BAR.SYNC.DEFER_BLOCKING 0x5, 0x180 ;  /* 0x0146000000007b1d */ /* 0x000fec0000010000 */
[----:B------:R-:W0:Y:S01]  /*0a50*/  LDS.128 R12, [UR4+0x348d0] ;  /* 0x0348d004ff0c7984 */ /* 0x000e220008000c00 */
[----:B------:R-:W-:Y:S01]  /*0a60*/  ULDC UR4, c[0x0][0xc3c] ;  /* 0x00030f0000047ab9 */ /* 0x000fe20000000800 */
[----:B------:R-:W-:Y:S06]  /*0a70*/  BAR.ARV 0x4, 0x180 ;  /* 0x0106000000007b1d */ /* 0x000fec0000002000 */
[----:B0-----:R-:W-:-:S13]  /*0a80*/  ISETP.GE.AND P0, PT, R15, UR4, PT ;  /* 0x000000040f007c0c */ /* 0x001fda000bf06270 */
[----:B------:R-:W-:Y:S05]  /*0a90*/  @P0 EXIT ;  /* 0x000000000000094d */ /* 0x000fea0003800000 */
[----:B------:R-:W2:Y:S01]  /*0aa0*/  LDL R3, [R1+0x6c] ;  /* 0x00006c0001037983 */ /* 0x000ea20000100800 */
[----:B------:R-:W-:Y:S01]  /*0ab0*/  VIADD R16, R2, 0xffffff80 ;  /* 0xffffff8002107836 */ /* 0x000fe20000000000 */
[----:B------:R-:W-:Y:S02]  /*0ac0*/  R2UR UR6, R13 ;  /* 0x000000000d0672ca */ /* 0x000fe400000e0000 */
[----:B------:R-:W-:Y:S02]  /*0ad0*/  R2UR UR5, R14 ;  /* 0x000000000e0572ca */ /* 0x000fe400000e0000 */
[----:B------:R-:W-:-:S04]  /*0ae0*/  SHF.R.S32.HI R0, RZ, 0x1f, R16 ;  /* 0x0000001fff007819 */ /* 0x000fc80000011410 */
[CC--:B------:R-:W-:Y:S02]  /*0af0*/  LEA.HI R2, R0.reuse, R16.reuse, RZ, 0x7 ;  /* 0x0000001000027211 */ /* 0x0c0fe400078f38ff */
[CC--:B------:R-:W-:Y:S02]  /*0b00*/  LEA.HI R4, R0.reuse, R16.reuse, RZ, 0x5 ;  /* 0x0000001000047211 */ /* 0x0c0fe400078f28ff */
[----:B------:R-:W-:Y:S02]  /*0b10*/  LEA.HI R11, R0, R16, RZ, 0x2 ;  /* 0x00000010000b7211 */ /* 0x000fe400078f10ff */
[----:B------:R-:W-:Y:S01]  /*0b20*/  SHF.R.S32.HI R17, RZ, 0x7, R2 ;  /* 0x00000007ff117819 */ /* 0x000fe20000011402 */
[----:B------:R-:W-:Y:S01]  /*0b30*/  IMAD.SHL.U32 R5, R4, 0x20, RZ ;  /* 0x0000002004057824 */ /* 0x000fe200078e00ff */
[----:B------:R-:W-:-:S04]  /*0b40*/  LOP3.LUT R11, R11, 0xfffffffc, RZ, 0xc0, !PT ;  /* 0xfffffffc0b0b7812 */ /* 0x000fc800078ec0ff */
[----:B------:R-:W-:Y:S01]  /*0b50*/  LOP3.LUT R5, R5, 0xfffffc00, RZ, 0xc0, !PT ;  /* 0xfffffc0005057812 */ /* 0x000fe200078ec0ff */
[----:B------:R-:W-:Y:S01]  /*0b60*/  IMAD.IADD R11, R16, 0x1, -R11 ;  /* 0x00000001100b7824 */ /* 0x000fe200078e0a0b */
[----:B--2---:R-:W-:Y:S02]  /*0b70*/  R2UR UR4, R3 ;  /* 0x00000000030472ca */ /* 0x004fe400000e0000 */
[C---:B------:R-:W-:Y:S02]  /*0b80*/  LOP3.LUT R3, R2.reuse, 0xffffff80, RZ, 0xc0, !PT ;  /* 0xffffff8002037812 */ /* 0x040fe400078ec0ff */
[----:B------:R-:W-:-:S03]  /*0b90*/  LEA.HI R2, R2, R17, RZ, 0x1 ;  /* 0x0000001102027211 */ /* 0x000fc600078f08ff */
[----:B------:R-:W-:Y:S01]  /*0ba0*/  IMAD.IADD R12, R16, 0x1, -R3 ;  /* 0x00000001100c7824 */ /* 0x000fe200078e0a03 */
[CC--:B------:R-:W-:Y:S02]  /*0bb0*/  LEA.HI R3, R0.reuse, R16.reuse, RZ, 0x4 ;  /* 0x0000001000037211 */ /* 0x0c0fe400078f20ff */
[----:B------:R-:W-:Y:S02]  /*0bc0*/  LEA.HI R0, R0, R16, RZ, 0x3 ;  /* 0x0000001000007211 */ /* 0x000fe400078f18ff */
[----:B------:R-:W-:Y:S01]  /*0bd0*/  SHF.R.S32.HI R7, RZ, 0x1f, R12 ;  /* 0x0000001fff077819 */ /* 0x000fe2000001140c */
[----:B------:R-:W-:Y:S01]  /*0be0*/  ULOP3.LUT UR4, UR4, 0x1, URZ, 0xfc, !UPT ;  /* 0x0000000104047892 */ /* 0x000fe2000f8efc3f */
[----:B------:R-:W-:Y:S02]  /*0bf0*/  LOP3.LUT R4, R3, 0x3fffff0, RZ, 0xc0, !PT ;  /* 0x03fffff003047812 */ /* 0x000fe400078ec0ff */
[----:B------:R-:W-:Y:S02]  /*0c00*/  LEA.HI R8, R7, R12, RZ, 0x2 ;  /* 0x0000000c07087211 */ /* 0x000fe400078f10ff */
[----:B------:R-:W-:Y:S01]  /*0c10*/  LOP3.LUT R23, R0, 0xfffffff8, RZ, 0xc0, !PT ;  /* 0xfffffff800177812 */ /* 0x000fe200078ec0ff */
[----:B------:R-:W-:Y:S01]  /*0c20*/  IMAD.IADD R4, R16, 0x1, -R4 ;  /* 0x0000000110047824 */ /* 0x000fe200078e0a04 */
[----:B------:R-:W-:-:S02]  /*0c30*/  SHF.R.S32.HI R9, RZ, 0x2, R8 ;  /* 0x00000002ff097819 */ /* 0x000fc40000011408 */
[----:B------:R-:W-:Y:S01]  /*0c40*/  SHF.R.S32.HI R6, RZ, 0x1f, R8 ;  /* 0x0000001fff067819 */ /* 0x000fe20000011408 */
[----:B------:R-:W-:Y:S01]  /*0c50*/  IMAD R4, R4, 0x40, R5 ;  /* 0x0000004004047824 */ /* 0x000fe200078e0205 */
[----:B------:R-:W-:Y:S01]  /*0c60*/  LOP3.LUT R8, R8, 0x7ffffffc, RZ, 0xc0, !PT ;  /* 0x7ffffffc08087812 */ /* 0x000fe200078ec0ff */
[----:B------:R-:W-:Y:S01]  /*0c70*/  IMAD.IADD R23, R16, 0x1, -R23 ;  /* 0x0000000110177824 */ /* 0x000fe200078e0a17 */
[----:B------:R-:W-:Y:S01]  /*0c80*/  LEA.HI R6, R6, R9, RZ, 0x3 ;  /* 0x0000000906067211 */ /* 0x000fe200078f18ff */
[----:B------:R-:W-:Y:S01]  /*0c90*/  IMAD.MOV.U32 R16, RZ, RZ, RZ ;  /* 0x000000ffff107224 */ /* 0x000fe200078e00ff */
[----:B------:R-:W-:Y:S01]  /*0ca0*/  LOP3.LUT R2, R2, 0x3fffffe, RZ, 0xc0, !PT ;  /* 0x03fffffe02027812 */ /* 0x000fe200078ec0ff */
[----:B------:R-:W-:Y:S01]  /*0cb0*/  IMAD.IADD R8, R12, 0x1, -R8 ;  /* 0x000000010c087824 */ /* 0x000fe200078e0a08 */
[----:B------:R-:W-:Y:S02]  /*0cc0*/  LOP3.LUT R10, R6, 0xfffffff8, RZ, 0xc0, !PT ;  /* 0xfffffff8060a7812 */ /* 0x000fe400078ec0ff */
[----:B------:R-:W-:Y:S01]  /*0cd0*/  SHF.R.S32.HI R6, RZ, 0x4, R3 ;  /* 0x00000004ff067819 */ /* 0x000fe20000011403 */
[----:B------:R-:W-:Y:S01]  /*0ce0*/  IMAD.IADD R2, R17, 0x1, -R2 ;  /* 0x0000000111027824 */ /* 0x000fe200078e0a02 */
[----:B------:R-:W-:Y:S01]  /*0cf0*/  LEA.HI R7, R7, R12, RZ, 0x5 ;  /* 0x0000000c07077211 */ /* 0x000fe200078f28ff */
[----:B------:R-:W-:Y:S01]  /*0d00*/  IMAD.SHL.U32 R17, R23, 0x8, RZ ;  /* 0x0000000817117824 */ /* 0x000fe200078e00ff */
[----:B------:R-:W-:Y:S01]  /*0d10*/  LEA.HI R3, R3, R6, RZ, 0x1 ;  /* 0x0000000603037211 */ /* 0x000fe200078f08ff */
[----:B------:R-:W-:Y:S01]  /*0d20*/  IMAD.IADD R10, R9, 0x1, -R10 ;  /* 0x00000001090a7824 */ /* 0x000fe200078e0a0a */
[----:B------:R-:W-:Y:S01]  /*0d30*/  SHF.R.S32.HI R7, RZ, 0x5, R7 ;  /* 0x00000005ff077819 */ /* 0x000fe20000011407 */
[----:B------:R-:W-:Y:S01]  /*0d40*/  VIADD R22, R17, 0x40 ;  /* 0x0000004011167836 */ /* 0x000fe20000000000 */
[----:B------:R-:W-:-:S02]  /*0d50*/  LOP3.LUT R3, R3, 0x1ffffffe, RZ, 0xc0, !PT ;  /* 0x1ffffffe03037812 */ /* 0x000fc400078ec0ff */
[----:B------:R-:W-:Y:S01]  /*0d60*/  LEA.HI R5, R11, R11, RZ, 0x1 ;  /* 0x0000000b0b057211 */ /* 0x000fe200078f08ff */
[----:B------:R-:W-:Y:S02]  /*0d70*/  IMAD R7, R7, 0x10, R10 ;  /* 0x0000001007077824 */ /* 0x000fe400078e020a */
[----:B------:R-:W-:Y:S01]  /*0d80*/  IMAD.IADD R3, R6, 0x1, -R3 ;  /* 0x0000000106037824 */ /* 0x000fe200078e0a03 */
[----:B------:R-:W-:Y:S01]  /*0d90*/  LOP3.LUT R6, R5, 0x1ffffffe, RZ, 0xc0, !PT ;  /* 0x1ffffffe05067812 */ /* 0x000fe200078ec0ff */
[----:B------:R-:W-:Y:S02]  /*0da0*/  IMAD R5, R2, 0x40, R7 ;  /* 0x0000004002057824 */ /* 0x000fe400078e0207 */
[----:B------:R-:W-:Y:S01]  /*0db0*/  IMAD R3, R3, 0x8, R4 ;  /* 0x0000000803037824 */ /* 0x000fe200078e0204 */
[----:B------:R-:W-:Y:S01]  /*0dc0*/  SHF.R.S32.HI R4, RZ, 0x1f, R17 ;  /* 0x0000001fff047819 */ /* 0x000fe20000011411 */
[----:B------:R-:W-:Y:S02]  /*0dd0*/  IMAD.IADD R6, R11, 0x1, -R6 ;  /* 0x000000010b067824 */ /* 0x000fe400078e0a06 */
[----:B------:R-:W-:Y:S01]  /*0de0*/  IMAD.U32 R2, RZ, RZ, UR4 ;  /* 0x00000004ff027e24 */ /* 0x000fe2000f8e00ff */
[----:B------:R0:W-:Y:S01]  /*0df0*/  STL [R1+0x64], R3 ;  /* 0x0000640301007387 */ /* 0x0001e20000100800 */
[----:B------:R-:W-:-:S03]  /*0e00*/  IMAD.MOV.U32 R7, RZ, RZ, R15 ;  /* 0x000000ffff077224 */ /* 0x000fc600078e000f */
[----:B------:R-:W-:Y:S04]  /*0e10*/  STL [R1+0x5c], R5 ;  /* 0x00005c0501007387 */ /* 0x000fe80000100800 */
[----:B------:R-:W-:Y:S01]  /*0e20*/  STL [R1+0x10], RZ ;  /* 0x000010ff01007387 */ /* 0x000fe20000100800 */
[----:B0-----:R-:W-:Y:S01]  /*0e30*/  IMAD.SHL.U32 R3, R8, 0x2, RZ ;  /* 0x0000000208037824 */ /* 0x001fe200078e00ff */
[----:B------:R-:W-:Y:S02]  /*0e40*/  SHF.R.S32.HI R8, RZ, 0x3, R0 ;  /* 0x00000003ff087819 */ /* 0x000fe40000011400 */
[----:B------:R-:W-:Y:S01]  /*0e50*/  STL [R1+0x68], R2 ;  /* 0x0000680201007387 */ /* 0x000fe20000100800 */
[----:B------:R-:W-:Y:S01]  /*0e60*/  SHF.R.S32.HI R0, RZ, 0x1f, R22 ;  /* 0x0000001fff007819 */ /* 0x000fe20000011416 */
[----:B------:R-:W-:-:S02]  /*0e70*/  VIADD R237, R3, 0x8 ;  /* 0x0000000803ed7836 */ /* 0x000fc40000000000 */
[C---:B------:R-:W-:Y:S01]  /*0e80*/  VIADD R234, R3.reuse, 0x20 ;  /* 0x0000002003ea7836 */ /* 0x040fe20000000000 */
[----:B------:R0:W-:Y:S01]  /*0e90*/  STL [R1+0x4], R3 ;  /* 0x0000040301007387 */ /* 0x0001e20000100800 */
[C---:B------:R-:W-:Y:S01]  /*0ea0*/  VIADD R231, R3.reuse, 0x38 ;  /* 0x0000003803e77836 */ /* 0x040fe20000000000 */
[----:B------:R-:W-:Y:S01]  /*0eb0*/  SHF.R.S32.HI R0, RZ, 0x1f, R237 ;  /* 0x0000001fff007819 */ /* 0x000fe200000114ed */
        /* <DEDUP_REMOVED lines=8> */
[----:B------:R-:W-:Y:S01]  /*0f40*/  IMAD R0, R6, 0x8, R5 ;  /* 0x0000000806007824 */ /* 0x000fe200078e0205 */
[----:B------:R-:W-:Y:S01]  /*0f50*/  SHF.R.S32.HI R4, RZ, 0x1f, R236 ;  /* 0x0000001fff047819 */ /* 0x000fe200000114ec */
[----:B------:R-:W-:-:S02]  /*0f60*/  VIADD R233, R3, 0x28 ;  /* 0x0000002803e97836 */ /* 0x000fc40000000000 */
[C---:B------:R-:W-:Y:S01]  /*0f70*/  VIADD R232, R3.reuse, 0x30 ;  /* 0x0000003003e87836 */ /* 0x040fe20000000000 */
[----:B------:R1:W-:Y:S01]  /*0f80*/  STL [R1+0x60], R0 ;  /* 0x0000600001007387 */ /* 0x0003e20000100800 */
[C---:B------:R-:W-:Y:S01]  /*0f90*/  VIADD R230, R3.reuse, 0x40 ;  /* 0x0000004003e67836 */ /* 0x040fe20000000000 */
[----:B------:R-:W-:Y:S01]  /*0fa0*/  SHF.R.S32.HI R4, RZ, 0x1f, R233 ;  /* 0x0000001fff047819 */ /* 0x000fe200000114e9 */
[C---:B------:R-:W-:Y:S02]  /*0fb0*/  VIADD R229, R3.reuse, 0x48 ;  /* 0x0000004803e57836 */ /* 0x040fe40000000000 */
[C---:B------:R-:W-:Y:S01]  /*0fc0*/  VIADD R227, R3.reuse, 0x58 ;  /* 0x0000005803e37836 */ /* 0x040fe20000000000 */
[----:B------:R-:W-:Y:S01]  /*0fd0*/  SHF.R.S32.HI R4, RZ, 0x1f, R230 ;  /* 0x0000001fff047819 */ /* 0x000fe200000114e6 */
[C---:B------:R-:W-:Y:S02]  /*0fe0*/  VIADD R226, R3.reuse, 0x60 ;  /* 0x0000006003e27836 */ /* 0x040fe40000000000 */
[C---:B------:R-:W-:Y:S01]  /*0ff0*/  VIADD R224, R3.reuse, 0x70 ;  /* 0x0000007003e07836 */ /* 0x040fe20000000000 */
[----:B------:R-:W-:Y:S01]  /*1000*/  SHF.R.S32.HI R4, RZ, 0x1f, R227 ;  /* 0x0000001fff047819 */ /* 0x000fe200000114e3 */
[----:B------:R-:W-:Y:S01]  /*1010*/  VIADD R223, R3, 0x78 ;  /* 0x0000007803df7836 */ /* 0x000fe20000000000 */
[----:B0-----:R-:W-:Y:S01]  /*1020*/  SHF.R.S32.HI R3, RZ, 0x1f, R235 ;  /* 0x0000001fff037819 */ /* 0x001fe200000114eb */
[----:B------:R-:W-:Y:S01]  /*1030*/  IMAD.MOV.U32 R2, RZ, RZ, RZ ;  /* 0x000000ffff027224 */ /* 0x000fe200078e00ff */
[----:B------:R-:W-:-:S02]  /*1040*/  SHF.R.S32.HI R3, RZ, 0x1f, R232 ;  /* 0x0000001fff037819 */ /* 0x000fc400000114e8 */
[----:B------:R-:W-:Y:S02]  /*1050*/  SHF.R.S32.HI R3, RZ, 0x1f, R229 ;  /* 0x0000001fff037819 */ /* 0x000fe400000114e5 */
[----:B------:R-:W-:Y:S02]  /*1060*/  SHF.R.S32.HI R3, RZ, 0x1f, R226 ;  /* 0x0000001fff037819 */ /* 0x000fe400000114e2 */
[----:B------:R-:W-:Y:S02]  /*1070*/  SHF.R.S32.HI R4, RZ, 0x1f, R224 ;  /* 0x0000001fff047819 */ /* 0x000fe400000114e0 */
[----:B-1----:R-:W-:-:S07]  /*1080*/  SHF.R.S32.HI R3, RZ, 0x1f, R223 ;  /* 0x0000001fff037819 */ /* 0x002fce00000114df */
.L_x_216:
[----:B0123--:R-:W0:Y:S01]  /*1090*/  LDC.64 R4, c[0x0][0xc88] ;  /* 0x00032200ff047b82 */ /* 0x00fe220000000a00 */
[----:B------:R-:W-:Y:S01]  /*10a0*/  ULDC.64 UR12, c[0x0][0x208] ;  /* 0x00008200000c7ab9 */ /* 0x000fe20000000a00 */
[----:B------:R-:W-:Y:S01]  /*10b0*/  ULDC.64 UR8, c[0x0][0xa28] ;  /* 0x00028a0000087ab9 */ /* 0x000fe20000000a00 */
[----:B------:R-:W-:Y:S01]  /*10c0*/  ULDC.64 UR10, c[0x0][0xa20] ;  /* 0x00028800000a7ab9 */ /* 0x000fe20000000a00 */
[----:B0-----:R-:W-:-:S06]  /*10d0*/  IMAD.WIDE R4, R7, 0x4, R4 ;  /* 0x0000000407047825 */ /* 0x001fcc00078e0204 */
[----:B------:R-:W2:Y:S01]  /*10e0*/  LDG.E R4, desc[UR12][R4.64] ;  /* 0x0000000c04047981 */ /* 0x000ea2000c1e1900 */
[----:B------:R-:W-:Y:S02]  /*10f0*/  UISETP.NE.U32.AND UP0, UPT, UR8, URZ, UPT ;  /* 0x0000003f0800728c */ /* 0x000fe4000bf05070 */
[----:B------:R-:W-:Y:S02]  /*1100*/  UISETP.NE.U32.AND UP1, UPT, UR10, URZ, UPT ;  /* 0x0000003f0a00728c */ /* 0x000fe4000bf25070 */
[----:B------:R-:W-:Y:S02]  /*1110*/  UISETP.NE.AND.EX UP0, UPT, UR9, URZ, UPT, UP0 ;  /* 0x0000003f0900728c */ /* 0x000fe4000bf05300 */
[----:B------:R-:W-:-:S04]  /*1120*/  UISETP.NE.AND.EX UP1, UPT, UR11, URZ, UPT, UP1 ;  /* 0x0000003f0b00728c */ /* 0x000fc8000bf25310 */
[----:B------:R-:W-:Y:S02]  /*1130*/  PLOP3.LUT P0, PT, PT, PT, UP0, 0x80, 0x0 ;  /* 0x000000000000781c */ /* 0x000fe40003f0f008 */
[----:B------:R-:W-:Y:S02]  /*1140*/  PLOP3.LUT P1, PT, PT, PT, UP1, 0x80, 0x0 ;  /* 0x000000000000781c */ /* 0x000fe40003f2f018 */
[----:B--2---:R-:W-:-:S13]  /*1150*/  R2UR UR4, R4 ;  /* 0x00000000040472ca */ /* 0x004fda00000e0000 */
[----:B------:R-:W-:Y:S02]  /*1160*/  USHF.R.S32.HI UR7, URZ, 0x1f, UR4 ;  /* 0x0000001f3f077899 */ /* 0x000fe40008011404 */
[----:B-----5:R-:W-:Y:S01]  /*1170*/  IMAD.U32 R0, RZ, RZ, UR4 ;  /* 0x00000004ff007e24 */ /* 0x020fe2000f8e00ff */
[----:B------:R-:W-:-:S04]  /*1180*/  @UP0 ULEA UR8, UP2, UR4, UR8, 0x2 ;  /* 0x0000000804080291 */ /* 0x000fc8000f84103f */
[----:B------:R-:W-:Y:S02]  /*1190*/  @UP0 ULEA.HI.X UR9, UR4, UR9, UR7, 0x2, UP2 ;  /* 0x0000000904090291 */ /* 0x000fe400090f1407 */
[----:B------:R-:W-:Y:S01]  /*11a0*/  IMAD.U32 R3, RZ, RZ, UR7 ;  /* 0x00000007ff037e24 */ /* 0x000fe2000f8e00ff */
[----:B------:R-:W-:Y:S01]  /*11b0*/  @UP1 ULEA UR10, UP0, UR4, UR10, 0x2 ;  /* 0x0000000a040a1291 */ /* 0x000fe2000f80103f */
[----:B------:R-:W-:Y:S01]  /*11c0*/  IMAD.U32 R4, RZ, RZ, UR8 ;  /* 0x00000008ff047e24 */ /* 0x000fe2000f8e00ff */
[----:B------:R-:W-:Y:S02]  /*11d0*/  STL [R1+0xc], R0 ;  /* 0x00000c0001007387 */ /* 0x000fe40000100800 */
[----:B------:R-:W-:Y:S01]  /*11e0*/  @UP1 ULEA.HI.X UR11, UR4, UR11, UR7, 0x2, UP0 ;  /* 0x0000000b040b1291 */ /* 0x000fe200080f1407 */
[----:B------:R-:W-:Y:S01]  /*11f0*/  IMAD.U32 R5, RZ, RZ, UR9 ;  /* 0x00000009ff057e24 */ /* 0x000fe2000f8e00ff */
[----:B------:R0:W-:Y:S01]  /*1200*/  STL [R1+0x14], R3 ;  /* 0x0000140301007387 */ /* 0x0001e20000100800 */
[----:B------:R-:W-:Y:S01]  /*1210*/  IMAD.U32 R6, RZ, RZ, UR10 ;  /* 0x0000000aff067e24 */ /* 0x000fe2000f8e00ff */
[----:B------:R-:W-:Y:S01]  /*1220*/  ULDC.64 UR8, c[0x0][0x418] ;  /* 0x0001060000087ab9 */ /* 0x000fe20000000a00 */
[----:B------:R-:W-:Y:S01]  /*1230*/  ULDC UR4, c[0x0][0x424] ;  /* 0x0001090000047ab9 */ /* 0x000fe20000000800 */
[----:B------:R-:W-:Y:S01]  /*1240*/  IMAD.U32 R7, RZ, RZ, UR11 ;  /* 0x0000000bff077e24 */ /* 0x000fe2000f8e00ff */
[----:B------:R-:W2:Y:S01]  /*1250*/  @P0 LDG.E R4, desc[UR12][R4.64] ;  /* 0x0000000c04040981 */ /* 0x000ea2000c1e1900 */
[----:B------:R-:W-:-:S03]  /*1260*/  ULDC UR7, c[0x0][0x2f0] ;  /* 0x0000bc0000077ab9 */ /* 0x000fc60000000800 */
[----:B------:R-:W3:Y:S01]  /*1270*/  @P1 LDG.E R6, desc[UR12][R6.64] ;  /* 0x0000000c06061981 */ /* 0x000ee2000c1e1900 */
[----:B0-----:R-:W-:Y:S01]  /*1280*/  IMAD.U32 R3, RZ, RZ, UR6 ;  /* 0x00000006ff037e24 */ /* 0x001fe2000f8e00ff */
[----:B------:R-:W-:Y:S02]  /*1290*/  UISETP.NE.U32.AND UP0, UPT, UR8, URZ, UPT ;  /* 0x0000003f0800728c */ /* 0x000fe4000bf05070 */
[----:B------:R-:W-:Y:S02]  /*12a0*/  ULOP3.LUT UR6, UR5, 0xffff, URZ, 0xc0, !UPT ;  /* 0x0000ffff05067892 */ /* 0x000fe4000f8ec03f */
[----:B------:R0:W-:Y:S01]  /*12b0*/  STL [R1], R3 ;  /* 0x0000000301007387 */ /* 0x0001e20000100800 */
[----:B------:R-:W-:Y:S01]  /*12c0*/  UISETP.NE.AND.EX UP0, UPT, UR9, URZ, UPT, UP0 ;  /* 0x0000003f0900728c */ /* 0x000fe2000bf05300 */
[----:B------:R-:W-:Y:S02]  /*12d0*/  UMOV UR48, URZ ;  /* 0x0000003f00307c82 */ /* 0x000fe40008000000 */
[----:B------:R-:W-:Y:S01]  /*12e0*/  IMAD.U32 R222, RZ, RZ, UR6 ;  /* 0x00000006ffde7e24 */ /* 0x000fe2000f8e00ff */
[----:B------:R-:W-:-:S02]  /*12f0*/  USEL UR4, UR4, 0x1, UP0 ;  /* 0x0000000104047887 */ /* 0x000fc40008000000 */
[----:B------:R-:W-:Y:S02]  /*1300*/  ULOP3.LUT UR6, UR5, 0xff0000, URZ, 0xc0, !UPT ;  /* 0x00ff000005067892 */ /* 0x000fe4000f8ec03f */
[----:B------:R-:W-:Y:S02]  /*1310*/  UIMAD UR4, UR4, UR7, URZ ;  /* 0x00000007040472a4 */ /* 0x000fe4000f8e023f */
[----:B------:R-:W-:Y:S01]  /*1320*/  ULOP3.LUT UR7, UR5, 0xff000000, URZ, 0xc0, !UPT ;  /* 0xff00000005077892 */ /* 0x000fe2000f8ec03f */
[----:B--2---:R-:W-:-:S04]  /*1330*/  @P0 R2UR UR48, R4 ;  /* 0x00000000043002ca */ /* 0x004fc800000e0000 */
[----:B---3--:R-:W-:Y:S01]  /*1340*/  @P1 R2UR UR4, R6 ;  /* 0x00000000060412ca */ /* 0x008fe200000e0000 */
[----:B0---4-:R-:W-:-:S14]  /*1350*/  @P1 BRA `(.L_x_170) ;  /* 0x00000000003c1947 */ /* 0x011fdc0003800000 */
[----:B------:R-:W-:Y:S02]  /*1360*/  ULDC.64 UR8, c[0x0][0xa08] ;  /* 0x0002820000087ab9 */ /* 0x000fe40000000a00 */
[----:B------:R-:W-:-:S04]  /*1370*/  ISETP.NE.U32.AND P0, PT, RZ, UR8, PT ;  /* 0x00000008ff007c0c */ /* 0x000fc8000bf05070 */
[----:B------:R-:W-:-:S13]  /*1380*/  ISETP.NE.AND.EX P0, PT, RZ, UR9, PT, P0 ;  /* 0x00000009ff007c0c */ /* 0x000fda000bf05300 */
[----:B------:R-:W-:Y:S05]  /*1390*/  @!P0 BRA `(.L_x_170) ;  /* 0x00000000002c8947 */ /* 0x000fea0003800000 */
[----:B------:R-:W-:Y:S01]  /*13a0*/  R2UR UR10, R0 ;  /* 0x00000000000a72ca */ /* 0x000fe200000e0000 */
[----:B------:R-:W-:Y:S01]  /*13b0*/  ULDC.64 UR4, c[0x0][0xa08] ;  /* 0x0002820000047ab9 */ /* 0x000fe20000000a00 */
[----:B------:R-:W-:-:S11]  /*13c0*/  ULDC.64 UR8, c[0x0][0x208] ;  /* 0x0000820000087ab9 */ /* 0x000fd60000000a00 */
[----:B------:R-:W-:-:S06]  /*13d0*/  UIMAD.WIDE UR4, UR10, 0x4, UR4 ;  /* 0x000000040a0478a5 */ /* 0x000fcc000f8e0204 */
[----:B------:R-:W-:Y:S02]  /*13e0*/  IMAD.U32 R4, RZ, RZ, UR4 ;  /* 0x00000004ff047e24 */ /* 0x000fe4000f8e00ff */
[----:B------:R-:W-:-:S05]  /*13f0*/  IMAD.U32 R5, RZ, RZ, UR5 ;  /* 0x00000005ff057e24 */ /* 0x000fca000f8e00ff */
[----:B------:R-:W2:Y:S04]  /*1400*/  LDG.E R3, desc[UR8][R4.64] ;  /* 0x0000000804037981 */ /* 0x000ea8000c1e1900 */
[----:B------:R-:W3:Y:S01]  /*1410*/  LDG.E R0, desc[UR8][R4.64+0x4] ;  /* 0x0000040804007981 */ /* 0x000ee2000c1e1900 */
[----:B--2---:R-:W-:Y:S02]  /*1420*/  R2UR UR4, R3 ;  /* 0x00000000030472ca */ /* 0x004fe400000e0000 */
[----:B---3--:R-:W-:-:S13]  /*1430*/  R2UR UR5, R0 ;  /* 0x00000000000572ca */ /* 0x008fda00000e0000 */
[----:B------:R-:W-:-:S12]  /*1440*/  UIADD3 UR4, -UR4, UR5, URZ ;  /* 0x0000000504047290 */ /* 0x000fd8000fffe13f */
.L_x_170:
[----:B------:R-:W-:Y:S02]  /*1450*/  UIADD3 UR48, -UR48, UR4, URZ ;  /* 0x0000000430307290 */ /* 0x000fe4000fffe13f */
[----:B------:R-:W-:Y:S02]  /*1460*/  USHF.R.U32.HI UR7, URZ, 0x8, UR7 ;  /* 0x000000083f077899 */ /* 0x000fe40008011607 */
[----:B------:R-:W-:Y:S02]  /*1470*/  UISETP.GE.AND UP0, UPT, UR48, 0x1, UPT ;  /* 0x000000013000788c */ /* 0x000fe4000bf06270 */
[----:B------:R-:W-:Y:S02]  /*1480*/  UIADD3 UR4, UR48, 0xaf, URZ ;  /* 0x000000af30047890 */ /* 0x000fe4000fffe03f */
[----:B------:R-:W-:Y:S02]  /*1490*/  ULEA.HI UR7, UR6, UR7, URZ, 0x10 ;  /* 0x0000000706077291 */ /* 0x000fe4000f8f803f */
[----:B------:R-:W-:Y:S01]  /*14a0*/  PLOP3.LUT P0, PT, PT, PT, UP0, 0x80, 0x0 ;  /* 0x000000000000781c */ /* 0x000fe20003f0f008 */
[----:B------:R-:W-:-:S02]  /*14b0*/  UIMAD.WIDE UR4, UR4, 0x2e8ba2e9, URZ ;  /* 0x2e8ba2e9040478a5 */ /* 0x000fc4000f8e023f */
[----:B------:R-:W-:Y:S02]  /*14c0*/  ULOP3.LUT UR8, UR7, 0xff, URZ, 0xc0, !UPT ;  /* 0x000000ff07087892 */ /* 0x000fe4000f8ec03f */
[----:B------:R-:W-:Y:S02]  /*14d0*/  USHF.R.U32.HI UR7, URZ, 0x10, UR7 ;  /* 0x000000103f077899 */ /* 0x000fe40008011607 */
[----:B------:R-:W-:Y:S02]  /*14e0*/  USHF.R.U32.HI UR6, URZ, 0x1f, UR5 ;  /* 0x0000001f3f067899 */ /* 0x000fe40008011605 */
[----:B------:R-:W-:Y:S01]  /*14f0*/  IMAD.U32 R221, RZ, RZ, UR8 ;  /* 0x00000008ffdd7e24 */ /* 0x000fe2000f8e00ff */
[----:B------:R-:W-:Y:S01]  /*1500*/  UMOV UR4, URZ ;  /* 0x0000003f00047c82 */ /* 0x000fe20008000000 */
[----:B------:R-:W-:Y:S01]  /*1510*/  ULEA.HI.SX32 UR9, UR5, UR6, 0x1b ;  /* 0x0000000605097291 */ /* 0x000fe2000f8fda3f */
[----:B------:R-:W-:Y:S01]  /*1520*/  IMAD.U32 R220, RZ, RZ, UR7 ;  /* 0x00000007ffdc7e24 */ /* 0x000fe2000f8e00ff */
[----:B------:R-:W-:Y:S10]  /*1530*/  @!P0 BRA `(.L_x_171) ;  /* 0x0000000000948947 */ /* 0x000ff40003800000 */
[----:B------:R-:W-:Y:S01]  /*1540*/  R2UR UR5, R220 ;  /* 0x00000000dc0572ca */ /* 0x000fe200000e0000 */
[----:B------:R-:W-:-:S12]  /*1550*/  ULDC UR4, c[0x0][0x9f0] ;  /* 0x00027c0000047ab9 */ /* 0x000fd80000000800 */
[----:B------:R-:W-:-:S04]  /*1560*/  UISETP.NE.AND UP0, UPT, UR5, URZ, UPT ;  /* 0x0000003f0500728c */ /* 0x000fc8000bf05270 */
[----:B------:R-:W-:-:S03]  /*1570*/  USEL UR10, UR5, UR4, UP0 ;  /* 0x00000004050a7287 */ /* 0x000fc60008000000 */
[----:B------:R-:W-:Y:S01]  /*1580*/  UMOV UR4, URZ ;  /* 0x0000003f00047c82 */ /* 0x000fe20008000000 */
[----:B------:R-:W-:Y:S02]  /*1590*/  UIADD3 UR6, UR9, -0x1, UR10 ;  /* 0xffffffff09067890 */ /* 0x000fe4000fffe00a */
[----:B------:R-:W-:-:S04]  /*15a0*/  IMAD.U32 R4, RZ, RZ, UR10 ;  /* 0x0000000aff047e24 */ /* 0x000fc8000f8e00ff */
[----:B------:R-:W-:Y:S01]  /*15b0*/  IMAD.U32 R5, RZ, RZ, UR6 ;  /* 0x00000006ff057e24 */ /* 0x000fe2000f8e00ff */
[-C--:B------:R-:W-:Y:S01]  /*15c0*/  IABS R0, R4.reuse ;  /* 0x0000000400007213 */ /* 0x080fe20000000000 */
[----:B------:R-:W-:Y:S01]  /*15d0*/  ULOP3.LUT UR6, UR6, UR10, URZ, 0x3c, !UPT ;  /* 0x0000000a06067292 */ /* 0x000fe2000f8e3c3f */
[----:B------:R-:W-:Y:S02]  /*15e0*/  IABS R6, R4 ;  /* 0x0000000400067213 */ /* 0x000fe40000000000 */
[----:B------:R-:W-:Y:S02]  /*15f0*/  R2UR UR11, R0 ;  /* 0x00000000000b72ca */ /* 0x000fe400000e0000 */
[----:B------:R-:W-:-:S05]  /*1600*/  IABS R5, R5 ;  /* 0x0000000500057213 */ /* 0x000fca0000000000 */
[----:B------:R-:W-:-:S05]  /*1610*/  IMAD.MOV.U32 R4, RZ, RZ, R5 ;  /* 0x000000ffff047224 */ /* 0x000fca00078e0005 */
[----:B------:R-:W-:Y:S01]  /*1620*/  R2UR UR8, R4 ;  /* 0x00000000040872ca */ /* 0x000fe200000e0000 */
[----:B------:R-:W0:Y:S08]  /*1630*/  I2F.RP R0, UR11 ;  /* 0x0000000b00007d06 */ /* 0x000e300008209400 */
[----:B0-----:R-:W0:Y:S02]  /*1640*/  MUFU.RCP R0, R0 ;  /* 0x0000000000007308 */ /* 0x001e240000001000 */
        /* <DEDUP_REMOVED lines=20> */
.L_x_171:
[----:B------:R-:W-:Y:S01]  /*1790*/  R2UR UR5, R221 ;  /* 0x00000000dd0572ca */ /* 0x000fe200000e0000 */
[----:B------:R-:W-:Y:S01]  /*17a0*/  IMAD.U32 R0, RZ, RZ, UR9 ;  /* 0x00000009ff007e24 */ /* 0x000fe2000f8e00ff */
[----:B------:R-:W-:Y:S01]  /*17b0*/  PLOP3.LUT P0, PT, PT, PT, PT, 0x80, 0x0 ;  /* 0x000000000000781c */ /* 0x000fe20003f0f070 */
[----:B------:R-:W-:Y:S01]  /*17c0*/  IMAD.U32 R3, RZ, RZ, UR4 ;  /* 0x00000004ff037e24 */ /* 0x000fe2000f8e00ff */
        /* <DEDUP_REMOVED lines=8> */
[----:B------:R-:W-:Y:S01]  /*1850*/  CS2R R70, SRZ ;  /* 0x0000000000467805 */ /* 0x000fe2000001ff00 */
[----:B------:R-:W-:Y:S01]  /*1860*/  UIMAD UR5, UR5, UR4, URZ ;  /* 0x00000004050572a4 */ /* 0x000fe2000f8e023f */
[----:B------:R-:W-:-:S02]  /*1870*/  CS2R R68, SRZ ;  /* 0x0000000000447805 */ /* 0x000fc4000001ff00 */
[----:B------:R-:W-:Y:S02]  /*1880*/  CS2R R66, SRZ ;  /* 0x0000000000427805 */ /* 0x000fe4000001ff00 */
[----:B------:R-:W-:Y:S02]  /*1890*/  CS2R R64, SRZ ;  /* 0x0000000000407805 */ /* 0x000fe4000001ff00 */
[----:B------:R-:W-:Y:S02]  /*18a0*/  CS2R R62, SRZ ;  /* 0x00000000003e7805 */ /* 0x000fe4000001ff00 */
[----:B------:R-:W-:Y:S02]  /*18b0*/  CS2R R60, SRZ ;  /* 0x00000000003c7805 */ /* 0x000fe4000001ff00 */
[----:B------:R-:W-:Y:S01]  /*18c0*/  VIADDMNMX R3, R3, UR5, R0, PT ;  /* 0x0000000503037c46 */ /* 0x000fe2000b800100 */
[----:B------:R-:W-:Y:S01]  /*18d0*/  IMAD.U32 R18, RZ, RZ, UR5 ;  /* 0x00000005ff127e24 */ /* 0x000fe2000f8e00ff */
[----:B------:R-:W-:Y:S01]  /*18e0*/  CS2R R58, SRZ ;  /* 0x00000000003a7805 */ /* 0x000fe2000001ff00 */
[----:B------:R-:W-:Y:S01]  /*18f0*/  IMAD.MOV.U32 R0, RZ, RZ, RZ ;  /* 0x000000ffff007224 */ /* 0x000fe200078e00ff */
[----:B------:R-:W-:Y:S01]  /*1900*/  R2UR UR49, R3 ;  /* 0x00000000033172ca */ /* 0x000fe200000e0000 */
[----:B------:R-:W-:Y:S01]  /*1910*/  IMAD.MOV.U32 R3, RZ, RZ, RZ ;  /* 0x000000ffff037224 */ /* 0x000fe200078e00ff */
        /* <DEDUP_REMOVED lines=10> */
[----:B------:R-:W-:Y:S01]  /*19c0*/  CS2R R36, SRZ ;  /* 0x0000000000247805 */ /* 0x000fe2000001ff00 */
[----:B------:R-:W-:Y:S01]  /*19d0*/  UISETP.GT.AND UP0, UPT, UR49, UR5, UPT ;  /* 0x000000053100728c */ /* 0x000fe2000bf04270 */
[----:B------:R-:W-:Y:S02]  /*19e0*/  CS2R R96, SRZ ;  /* 0x0000000000607805 */ /* 0x000fe4000001ff00 */
[----:B------:R-:W-:-:S02]  /*19f0*/  CS2R R90, SRZ ;  /* 0x00000000005a7805 */ /* 0x000fc4000001ff00 */
[----:B------:R-:W-:Y:S02]  /*1a00*/  CS2R R94, SRZ ;  /* 0x00000000005e7805 */ /* 0x000fe4000001ff00 */
[----:B------:R-:W-:Y:S02]  /*1a10*/  CS2R R88, SRZ ;  /* 0x0000000000587805 */ /* 0x000fe4000001ff00 */
[----:B------:R-:W-:Y:S02]  /*1a20*/  CS2R R92, SRZ ;  /* 0x00000000005c7805 */ /* 0x000fe4000001ff00 */
[----:B------:R-:W-:Y:S02]  /*1a30*/  PLOP3.LUT P1, PT, PT, PT, UP0, 0x80, 0x0 ;  /* 0x000000000000781c */ /* 0x000fe40003f2f008 */
[----:B------:R-:W-:-:S11]  /*1a40*/  CS2R R20, SRZ ;  /* 0x0000000000147805 */ /* 0x000fd6000001ff00 */
[----:B------:R-:W-:Y:S05]  /*1a50*/  @!P1 BRA `(.L_x_172) ;  /* 0x000000a800fc9947 */ /* 0x000fea0003800000 */
[----:B------:R-:W0:Y:S01]  /*1a60*/  S2R R4, SR_TID.X ;  /* 0x0000000000047919 */ /* 0x000e220000002100 */
[----:B------:R-:W1:Y:S01]  /*1a70*/  S2UR UR6, SR_CgaCtaId ;  /* 0x00000000000679c3 */ /* 0x000e620000008800 */
[----:B------:R-:W-:Y:S02]  /*1a80*/  UMOV UR5, 0x400 ;  /* 0x0000040000057882 */ /* 0x000fe40000000000 */
[----:B-1----:R-:W-:-:S04]  /*1a90*/  ULEA UR5, UR6, UR5, 0x18 ;  /* 0x0000000506057291 */ /* 0x002fc8000f8ec03f */
[----:B------:R-:W-:Y:S01]  /*1aa0*/  UIADD3 UR5, UR5, 0x16400, URZ ;  /* 0x0001640005057890 */ /* 0x000fe2000fffe03f */
[----:B0-----:R-:W-:-:S03]  /*1ab0*/  VIADD R5, R4, 0xffffff80 ;  /* 0xffffff8004057836 */ /* 0x001fc60000000000 */
[----:B------:R-:W-:Y:S02]  /*1ac0*/  ULOP3.LUT UP0, URZ, UR5, 0x9f, URZ, 0xc0, !UPT ;  /* 0x0000009f053f7892 */ /* 0x000fe4000f80c03f */
[----:B------:R-:W-:-:S04]  /*1ad0*/  SHF.R.S32.HI R4, RZ, 0x1f, R5 ;  /* 0x0000001fff047819 */ /* 0x000fc80000011405 */
[----:B------:R-:W-:Y:S02]  /*1ae0*/  PLOP3.LUT P0, PT, PT, PT, UP0, 0x80, 0x0 ;  /* 0x000000000000781c */ /* 0x000fe40003f0f008 */
[----:B------:R-:W-:-:S04]  /*1af0*/  LEA.HI R4, R4, R5, RZ, 0x7 ;  /* 0x0000000504047211 */ /* 0x000fc800078f38ff */
[----:B------:R-:W-:-:S05]  /*1b00*/  SHF.R.S32.HI R4, RZ, 0x7, R4 ;  /* 0x00000007ff047819 */ /* 0x000fca0000011404 */
[----:B------:R-:W0:Y:S02]  /*1b10*/  SHFL.IDX PT, R0, R4, RZ, 0x1f ;  /* 0x00001fff04007589 */ /* 0x000e2400000e0000 */
[----:B0-----:R-:W-:-:S13]  /*1b20*/  R2UR UR7, R0 ;  /* 0x00000000000772ca */ /* 0x001fda00000e0000 */
        /* <DEDUP_REMOVED lines=24> */
.L_x_173:
[----:B------:R-:W2:Y:S04]  /*1cb0*/  LDL R20, [R1+0x10] ;  /* 0x0000100001147983 */ /* 0x000ea80000100800 */
[----:B------:R-:W3:Y:S01]  /*1cc0*/  LDL R21, [R1+0x68] ;  /* 0x0000680001157983 */ /* 0x000ee20000100800 */
[----:B------:R-:W0:Y:S01]  /*1cd0*/  S2UR UR5, SR_CgaCtaId ;  /* 0x00000000000579c3 */ /* 0x000e220000008800 */
[----:B------:R-:W-:Y:S02]  /*1ce0*/  UMOV UR4, 0x400 ;  /* 0x0000040000047882 */ /* 0x000fe40000000000 */
[----:B0-----:R-:W-:Y:S01]  /*1cf0*/  ULEA UR4, UR5, UR4, 0x18 ;  /* 0x0000000405047291 */ /* 0x001fe2000f8ec03f */
[----:B------:R-:W-:Y:S01]  /*1d00*/  BSSY B0, `(.L_x_174) ;  /* 0x000000b000007945 */ /* 0x000fe20003800000 */
[----:B--2---:R-:W-:-:S04]  /*1d10*/  LEA.HI R0, R20, R20, RZ, 0x1 ;  /* 0x0000001414007211 */ /* 0x004fc800078f08ff */
[----:B------:R-:W-:-:S05]  /*1d20*/  LOP3.LUT R0, R0, 0xfffffffe, RZ, 0xc0, !PT ;  /* 0xfffffffe00007812 */ /* 0x000fca00078ec0ff */
[----:B------:R-:W-:Y:S02]  /*1d30*/  IMAD.IADD R3, R20, 0x1, -R0 ;  /* 0x0000000114037824 */ /* 0x000fe400078e0a00 */
[----:B------:R-:W-:-:S03]  /*1d40*/  IMAD.U32 R0, RZ, RZ, UR4 ;  /* 0x00000004ff007e24 */ /* 0x000fc6000f8e00ff */
[----:B------:R-:W-:-:S04]  /*1d50*/  SHF.L.U32 R3, R3, 0x1f, RZ ;  /* 0x0000001f03037819 */ /* 0x000fc800000006ff */
[----:B------:R-:W0:Y:S01]  /*1d60*/  SYNCS.PHASECHK.TRANS64.TRYWAIT P1, [R0+URZ+0x34800], R3 ;  /* 0x03480003000075a7 */ /* 0x000e22000802017f */
[----:B---3--:R-:W-:-:S13]  /*1d70*/  R2UR UR6, R21 ;  /* 0x00000000150672ca */ /* 0x008fda00000e0000 */
[----:B------:R-:W-:-:S05]  /*1d80*/  IMAD.U32 R4, RZ, RZ, UR6 ;  /* 0x00000006ff047e24 */ /* 0x000fca000f8e00ff */
[----:B------:R-:W-:Y:S01]  /*1d90*/  ISETP.NE.AND P0, PT, R4, 0x3, PT ;  /* 0x000000030400780c */ /* 0x000fe20003f05270 */
[----:B0-----:R-:W-:-:S12]  /*1da0*/  @!P1 BRA `(.L_x_175) ;  /* 0x00000140009c9947 */ /* 0x001fd80003800000 */
.L_x_336:
[----:B------:R-:W-:Y:S05]  /*1db0*/  BSYNC B0 ;  /* 0x0000000000007941 */ /* 0x000fea0003800000 */
.L_x_174:
[----:B------:R-:W-:Y:S05]  /*1dc0*/  @!P0 BRA `(.L_x_176) ;  /* 0x0000000000048947 */ /* 0x000fea0003800000 */
[----:B------:R-:W-:Y:S01]  /*1dd0*/  BPT.TRAP 0x1 ;  /* 0x000000040000795c */ /* 0x000fe20000300000 */
.L_x_176:
[----:B------:R-:W-:Y:S01]  /*1de0*/  IMAD R11, R2, 0x8, R0 ;  /* 0x00000008020b7824 */ /* 0x000fe200078e0200 */
[----:B------:R-:W-:-:S04]  /*1df0*/  SHF.L.U32 R4, R16, 0x1f, RZ ;  /* 0x0000001f10047819 */ /* 0x000fc800000006ff */
[----:B------:R1:W2:Y:S01]  /*1e00*/  SYNCS.PHASECHK.TRANS64.TRYWAIT P2, [R11+URZ+0x34830], R4 ;  /* 0x034830040b0075a7 */ /* 0x0002a2000804017f */
[----:B------:R-:W-:Y:S05]  /*1e10*/  @!P0 BRA `(.L_x_177) ;  /* 0x0000000000048947 */ /* 0x000fea0003800000 */
[----:B------:R-:W-:Y:S01]  /*1e20*/  BPT.TRAP 0x1 ;  /* 0x000000040000795c */ /* 0x000fe20000300000 */
.L_x_177:
[----:B0-----:R-:W0:Y:S01]  /*1e30*/  S2R R3, SR_TID.X ;  /* 0x0000000000037919 */ /* 0x001e220000002100 */
[----:B------:R-:W-:Y:S01]  /*1e40*/  IMAD.MOV.U32 R87, RZ, RZ, RZ ;  /* 0x000000ffff577224 */ /* 0x000fe200078e00ff */
[----:B0-----:R-:W-:Y:S01]  /*1e50*/  LOP3.LUT P1, RZ, R3, 0x7f, RZ, 0xc0, !PT ;  /* 0x0000007f03ff7812 */ /* 0x001fe2000782c0ff */
[----:B--2---:R-:W-:-:S12]  /*1e60*/  @P2 BRA `(.L_x_178) ;  /* 0x0000000000082947 */ /* 0x004fd80003800000 */
[----:B------:R-:W0:Y:S02]  /*1e70*/  SYNCS.PHASECHK.TRANS64.TRYWAIT P2, [R11+URZ+0x34830], R4 ;  /* 0x034830040b0075a7 */ /* 0x000e24000804017f */
[----:B0-----:R-:W-:Y:S05]  /*1e80*/  @!P2 BRA `(.L_x_179) ;  /* 0x000001400078a947 */ /* 0x001fea0003800000 */
.L_x_178:
[----:B------:R-:W-:Y:S05]  /*1e90*/  WARPSYNC.ALL ;  /* 0x0000000000007948 */ /* 0x000fea0003800000 */
[----:B------:R-:W-:Y:S01]  /*1ea0*/  R2UR UR4, R0 ;  /* 0x00000000000472ca */ /* 0x000fe200000e0000 */
[----:B------:R-:W2:Y:S01]  /*1eb0*/  LDL R10, [R1+0x4] ;  /* 0x00000400010a7983 */ /* 0x000ea20000100800 */
[----:B------:R-:W-:Y:S01]  /*1ec0*/  R2UR UR6, R2 ;  /* 0x00000000020672ca */ /* 0x000fe200000e0000 */
[----:B------:R-:W-:Y:S01]  /*1ed0*/  WARPGROUP.ARRIVE ;  /* 0x00000000000079c5 */ /* 0x000fe20000000000 */
[----:B------:R-:W-:Y:S01]  /*1ee0*/  UMOV UR7, 0x40000040 ;  /* 0x4000004000077882 */ /* 0x000fe20000000000 */
        /* <DEDUP_REMOVED lines=8> */
[----:B------:R-:W-:Y:S01]  /*1f70*/  UIADD3 UR4, UR4, 0x1e400, URZ ;  /* 0x0001e40004047890 */ /* 0x000fe2000fffe03f */
[----:B------:R-:W-:Y:S01]  /*1f80*/  IMAD.U32 R12, RZ, RZ, UR48 ;  /* 0x00000030ff0c7e24 */ /* 0x000fe2000f8e00ff */
[----:B------:R-:W-:Y:S01]  /*1f90*/  UMOV UR41, 0x40000040 ;  /* 0x4000004000297882 */ /* 0x000fe20000000000 */
[----:B------:R-:W-:Y:S01]  /*1fa0*/  UMOV UR43, 0x40000040 ;  /* 0x40000040002b7882 */ /* 0x000fe20000000000 */
[----:B------:R-:W-:Y:S01]  /*1fb0*/  USHF.R.U32.HI UR4, URZ, 0x4, UR4 ;  /* 0x000000043f047899 */ /* 0x000fe20008011604 */
[----:B------:R-:W-:Y:S01]  /*1fc0*/  IMAD.U32 R9, RZ, RZ, UR41 ;  /* 0x00000029ff097e24 */ /* 0x000fe2000f8e00ff */
[----:B------:R-:W-:Y:S01]  /*1fd0*/  UMOV UR47, 0x40000040 ;  /* 0x40000040002f7882 */ /* 0x000fe20000000000 */
[----:B------:R-:W-:Y:S01]  /*1fe0*/  IMAD.U32 R21, RZ, RZ, UR49 ;  /* 0x00000031ff157e24 */ /* 0x000fe2000f8e00ff */
[----:B------:R-:W-:Y:S01]  /*1ff0*/  ULOP3.LUT UR4, UR4, 0x3fff, URZ, 0xc0, !UPT ;  /* 0x00003fff04047892 */ /* 0x000fe2000f8ec03f */
[----:B------:R-:W-:Y:S01]  /*2000*/  P2R R15, PR, RZ, 0x2 ;  /* 0x00000002ff0f7803 */ /* 0x000fe20000000000 */
[----:B------:R-:W-:Y:S01]  /*2010*/  UIADD3 UR61, UR49, -0x2, URZ ;  /* 0xfffffffe313d7890 */ /* 0x000fe2000fffe03f */
[----:B------:R-:W-:Y:S01]  /*2020*/  P2R R13, PR, RZ, 0x1 ;  /* 0x00000001ff0d7803 */ /* 0x000fe20000000000 */
[----:B------:R-:W-:Y:S01]  /*2030*/  ULOP3.LUT UR5, UR4, 0x10000, URZ, 0xfc, !UPT ;  /* 0x0001000004057892 */ /* 0x000fe2000f8efc3f */
[----:B------:R-:W-:Y:S01]  /*2040*/  R2UR UR50, R18 ;  /* 0x00000000123272ca */ /* 0x000fe200000e0000 */
[----:B------:R-:W-:Y:S01]  /*2050*/  ULOP3.LUT UR4, UR36, 0x10000, URZ, 0xfc, !UPT ;  /* 0x0001000024047892 */ /* 0x000fe2000f8efc3f */
[----:B------:R-:W-:Y:S01]  /*2060*/  IMAD.MOV.U32 R86, RZ, RZ, R87 ;  /* 0x000000ffff567224 */ /* 0x000fe200078e0057 */
[----:B------:R-:W-:-:S02]  /*2070*/  UIMAD UR6, UR6, 0xb00, UR5 ;  /* 0x00000b00060678a4 */ /* 0x000fc4000f8e0205 */
[----:B------:R-:W-:Y:S01]  /*2080*/  IMAD.U32 R3, RZ, RZ, UR5 ;  /* 0x00000005ff037e24 */ /* 0x000fe2000f8e00ff */
[----:B------:R-:W-:Y:S01]  /*2090*/  UMOV UR5, 0x40000040 ;  /* 0x4000004000057882 */ /* 0x000fe20000000000 */
[----:B------:R-:W-:Y:S01]  /*20a0*/  UIADD3 UR18, UR6, 0x80, URZ ;  /* 0x0000008006127890 */ /* 0x000fe2000fffe03f */
[----:B------:R-:W-:Y:S01]  /*20b0*/  UMOV UR16, UR4 ;  /* 0x0000000400107c82 */ /* 0x000fe20008000000 */
[----:B------:R-:W-:Y:S01]  /*20c0*/  UMOV UR17, UR5 ;  /* 0x0000000500117c82 */ /* 0x000fe20008000000 */
[----:B------:R-:W-:Y:S02]  /*20d0*/  UIADD3 UR10, UR6, 0x100, URZ ;  /* 0x00000100060a7890 */ /* 0x000fe4000fffe03f */
[----:B------:R-:W-:Y:S01]  /*20e0*/  HGMMA.64x16x16.F32.BF16 R112, gdesc[UR4], RZ, !UPT, gsb0 ;  /* 0x00200000047079f0 */ /* 0x000fe2000c0018ff */
[----:B------:R-:W-:Y:S01]  /*20f0*/  UMOV UR8, UR4 ;  /* 0x0000000400087c82 */ /* 0x000fe20008000000 */
[----:B------:R-:W-:Y:S01]  /*2100*/  UMOV UR9, UR5 ;  /* 0x0000000500097c82 */ /* 0x000fe20008000000 */
[----:B------:R-:W-:Y:S01]  /*2110*/  UIADD3 UR14, UR6, 0x180, URZ ;  /* 0x00000180060e7890 */ /* 0x000fe2000fffe03f */
        /* <DEDUP_REMOVED lines=17> */
[----:B------:R-:W-:-:S02]  /*2230*/  UIADD3 UR7, UR4, 0x2, URZ ;  /* 0x0000000204077890 */ /* 0x000fc4000fffe03f */
[----:B------:R-:W-:Y:S02]  /*2240*/  UIADD3 UR46, UR6, 0x684, URZ ;  /* 0x00000684062e7890 */ /* 0x000fe4000fffe03f */
[----:B------:R-:W-:-:S03]  /*2250*/  UISETP.GE.AND UP0, UPT, UR61, UR50, UPT ;  /* 0x000000323d00728c */ /* 0x000fc6000bf06270 */
[----:B------:R-:W-:Y:S01]  /*2260*/  UMOV UR40, UR7 ;  /* 0x0000000700287c82 */ /* 0x000fe20008000000 */
[----:B------:R-:W-:Y:S01]  /*2270*/  UIADD3 UR7, UR4, 0x4, URZ ;  /* 0x0000000404077890 */ /* 0x000fe2000fffe03f */
[----:B------:R-:W-:Y:S01]  /*2280*/  IMAD.U32 R8, RZ, RZ, UR40 ;  /* 0x00000028ff087e24 */ /* 0x000fe2000f8e00ff */
        /* <DEDUP_REMOVED lines=17> */
[----:B------:R-:W-:Y:S02]  /*23a0*/  UIADD3 UR12, UR6, 0x2, URZ ;  /* 0x00000002060c7890 */ /* 0x000fe4000fffe03f */
[----:B------:R-:W-:Y:S01]  /*23b0*/  UIADD3 UR14, UR6, 0x182, URZ ;  /* 0x00000182060e7890 */ /* 0x000fe2000fffe03f */
[----:B------:R-:W-:Y:S01]  /*23c0*/  UMOV UR13, UR41 ;  /* 0x00000029000d7c82 */ /* 0x000fe20008000000 */
[----:B------:R-:W-:-:S03]  /*23d0*/  UMOV UR15, 0x40000040 ;  /* 0x40000040000f7882 */ /* 0x000fc60000000000 */
[----:B------:R-:W-:Y:S01]  /*23e0*/  UMOV UR42, UR12 ;  /* 0x0000000c002a7c82 */ /* 0x000fe20008000000 */
[----:B------:R-:W-:Y:S01]  /*23f0*/  UMOV UR12, UR40 ;  /* 0x00000028000c7c82 */ /* 0x000fe20008000000 */
[----:B------:R-:W-:Y:S02]  /*2400*/  WARPGROUP.DEPBAR.LE gsb0, 0x0 ;  /* 0x00008000000079c5 */ /* 0x000fe40000010000 */
[----:B------:R-:W-:-:S06]  /*2410*/  WARPGROUP.ARRIVE ;  /* 0x00000000000079c5 */ /* 0x000fcc0000000000 */
[----:B------:R-:W-:Y:S01]  /*2420*/  HGMMA.64x16x16.F32.BF16 R72, gdesc[UR16], RZ, !UPT, gsb0 ;  /* 0x00200000104879f0 */ /* 0x000fe2000c0018ff */
[----:B------:R-:W-:Y:S01]  /*2430*/  UIADD3 UR18, UR6, 0x82, URZ ;  /* 0x0000008206127890 */ /* 0x000fe2000fffe03f */
[----:B------:R-:W-:Y:S01]  /*2440*/  UMOV UR16, UR40 ;  /* 0x0000002800107c82 */ /* 0x000fe20008000000 */
[----:B------:R-:W-:Y:S01]  /*2450*/  UMOV UR17, UR41 ;  /* 0x0000002900117c82 */ /* 0x000fe20008000000 */
[----:B------:R-:W-:Y:S01]  /*2460*/  UMOV UR19, 0x40000040 ;  /* 0x4000004000137882 */ /* 0x000fe20000000000 */
[----:B--2---:R-:W-:-:S05]  /*2470*/  IADD3 R12, R12, 0xb0, -R10 ;  /* 0x000000b00c0c7810 */ /* 0x004fca0007ffe80a */
[----:B------:R-:W-:-:S05]  /*2480*/  IMAD R12, R21, -0xb0, R12 ;  /* 0xffffff50150c7824 */ /* 0x000fca00078e020c */
[C---:B------:R-:W-:Y:S02]  /*2490*/  ISETP.GT.AND P2, PT, R12.reuse, RZ, PT ;  /* 0x000000ff0c00720c */ /* 0x040fe40003f44270 */
[C---:B------:R-:W-:Y:S02]  /*24a0*/  ISETP.GT.AND P3, PT, R12.reuse, 0x1, PT ;  /* 0x000000010c00780c */ /* 0x040fe40003f64270 */
[C---:B------:R-:W-:Y:S02]  /*24b0*/  ISETP.GT.AND P4, PT, R12.reuse, 0x8, PT ;  /* 0x000000080c00780c */ /* 0x040fe40003f84270 */
[C---:B------:R-:W-:Y:S02]  /*24c0*/  ISETP.GT.AND P5, PT, R12.reuse, 0x9, PT ;  /* 0x000000090c00780c */ /* 0x040fe40003fa4270 */
[C---:B------:R-:W-:Y:S02]  /*24d0*/  ISETP.GT.AND P6, PT, R12.reuse, 0x61, PT ;  /* 0x000000610c00780c */ /* 0x040fe40003fc4270 */
[----:B------:R-:W-:-:S02]  /*24e0*/  ISETP.GT.AND P1, PT, R12, 0x89, PT ;  /* 0x000000890c00780c */ /* 0x000fc40003f24270 */
[----:B------:R-:W-:Y:S01]  /*24f0*/  ISETP.GT.AND P0, PT, R12, 0x90, PT ;  /* 0x000000900c00780c */ /* 0x000fe20003f04270 */
        /* <DEDUP_REMOVED lines=64> */
[----:B------:R-:W-:Y:S02]  /*2900*/  UIADD3 UR12, UR6, 0x4, URZ ;  /* 0x00000004060c7890 */ /* 0x000fe4000fffe03f */
[----:B------:R-:W-:Y:S01]  /*2910*/  UIADD3 UR14, UR6, 0x184, URZ ;  /* 0x00000184060e7890 */ /* 0x000fe2000fffe03f */
[----:B------:R-:W-:Y:S01]  /*2920*/  UMOV UR15, 0x40000040 ;  /* 0x40000040000f7882 */ /* 0x000fe20000000000 */
[----:B------:R-:W-:Y:S02]  /*2930*/  WARPGROUP.DEPBAR.LE gsb0, 0x0 ;  /* 0x00008000000079c5 */ /* 0x000fe40000010000 */
[----:B------:R-:W-:-:S06]  /*2940*/  WARPGROUP.ARRIVE ;  /* 0x00000000000079c5 */ /* 0x000fcc0000000000 */
[----:B------:R-:W-:Y:S01]  /*2950*/  HGMMA.64x16x16.F32.BF16 R72, gdesc[UR16], R72, gsb0 ;  /* 0x00200000104879f0 */ /* 0x000fe20008001848 */
[----:B------:R-:W-:Y:S01]  /*2960*/  UMOV UR16, UR7 ;  /* 0x0000000700107c82 */ /* 0x000fe20008000000 */
[----:B------:R-:W-:Y:S01]  /*2970*/  UMOV UR17, 0x40000040 ;  /* 0x4000004000117882 */ /* 0x000fe20000000000 */
[----:B------:R-:W-:Y:S01]  /*2980*/  UMOV UR18, UR12 ;  /* 0x0000000c00127c82 */ /* 0x000fe20008000000 */
[----:B------:R-:W-:Y:S01]  /*2990*/  UMOV UR19, 0x40000040 ;  /* 0x4000004000137882 */ /* 0x000fe20000000000 */
[----:B------:R-:W-:Y:S01]  /*29a0*/  UMOV UR40, UR16 ;  /* 0x0000001000287c82 */ /* 0x000fe20008000000 */
[----:B------:R-:W-:Y:S01]  /*29b0*/  UMOV UR41, UR17 ;  /* 0x0000001100297c82 */ /* 0x000fe20008000000 */
[----:B------:R-:W-:Y:S01]  /*29c0*/  IMAD.U32 R6, RZ, RZ, UR16 ;  /* 0x00000010ff067e24 */ /* 0x000fe2000f8e00ff */
[----:B------:R-:W-:Y:S01]  /*29d0*/  UMOV UR12, UR40 ;  /* 0x00000028000c7c82 */ /* 0x000fe20008000000 */
[----:B------:R-:W-:Y:S01]  /*29e0*/  IMAD.U32 R7, RZ, RZ, UR17 ;  /* 0x00000011ff077e24 */ /* 0x000fe2000f8e00ff */
[----:B------:R-:W-:Y:S01]  /*29f0*/  UMOV UR13, UR41 ;  /* 0x00000029000d7c82 */ /* 0x000fe20008000000 */
[----:B------:R-:W-:Y:S01]  /*2a00*/  UIADD3 UR7, UR4, 0x6, URZ ;  /* 0x0000000604077890 */ /* 0x000fe2000fffe03f */
[----:B------:R-:W-:-:S02]  /*2a10*/  WARPGROUP.DEPBAR.LE gsb0, 0x0 ;  /* 0x00008000000079c5 */ /* 0x000fc40000010000 */
        /* <DEDUP_REMOVED lines=77> */
[----:B01----:R-:W-:Y:S01]  /*2ef0*/  IMAD.U32 R4, RZ, RZ, UR16 ;  /* 0x00000010ff047e24 */ /* 0x003fe2000f8e00ff */
        /* <DEDUP_REMOVED lines=124> */
[----:B------:R-:W-:Y:S01]  /*36c0*/  UIADD3 UR7, UR4, 0x402, URZ ;  /* 0x0000040204077890 */ /* 0x000fe2000fffe03f */
[----:B------:R-:W-:-:S02]  /*36d0*/  WARPGROUP.DEPBAR.LE gsb0, 0x0 ;  /* 0x00008000000079c5 */ /* 0x000fc40000010000 */
        /* <DEDUP_REMOVED lines=21> */
[----:B------:R-:W-:Y:S01]  /*3830*/  UMOV UR13, 0x40000040 ;  /* 0x40000040000d7882 */ /* 0x000fe20000000000 */
[----:B------:R-:W-:Y:S01]  /*3840*/  UMOV UR15, 0x40000040 ;  /* 0x40000040000f7882 */ /* 0x000fe20000000000 */
[----:B------:R-:W-:Y:S01]  /*3850*/  UMOV UR40, UR12 ;  /* 0x0000000c00287c82 */ /* 0x000fe20008000000 */
[----:B------:R-:W-:Y:S01]  /*3860*/  UMOV UR41, UR13 ;  /* 0x0000000d00297c82 */ /* 0x000fe20008000000 */
[----:B------:R-:W-:Y:S01]  /*3870*/  UIADD3 UR7, UR4, 0x404, URZ ;  /* 0x0000040404077890 */ /* 0x000fe2000fffe03f */
        /* <DEDUP_REMOVED lines=45> */
[----:B------:R-:W-:Y:S02]  /*3b50*/  ULDC UR11, c[0x0][0x988] ;  /* 0x00026200000b7ab9 */ /* 0x000fe40000000800 */
        /* <DEDUP_REMOVED lines=99> */
[----:B------:R-:W-:Y:S01]  /*4190*/  UIADD3 UR7, UR6, 0xa06, URZ ;  /* 0x00000a0606077890 */ /* 0x000fe2000fffe03f */
        /* <DEDUP_REMOVED lines=24> */
[----:B------:R-:W-:Y:S01]  /*4320*/  WARPGROUP.ARRIVE ;  /* 0x00000000000079c5 */ /* 0x000fe20000000000 */
[----:B------:R-:W-:Y:S02]  /*4330*/  FSEL R112, R112, -INF , P2 ;  /* 0xff80000070707808 */ /* 0x000fe40001000000 */
[----:B------:R-:W-:Y:S02]  /*4340*/  FSEL R113, R113, -INF , P3 ;  /* 0xff80000071717808 */ /* 0x000fe40001800000 */
[----:B------:R-:W-:Y:S01]  /*4350*/  FSEL R116, R116, -INF , P4 ;  /* 0xff80000074747808 */ /* 0x000fe20002000000 */
[----:B------:R-:W-:Y:S01]  /*4360*/  HGMMA.64x16x16.F32.BF16 R104, gdesc[UR20], R104, gsb0 ;  /* 0x00200000146879f0 */ /* 0x000fe20008001868 */
[----:B------:R-:W-:Y:S01]  /*4370*/  UIADD3 UR22, UR6, 0x686, URZ ;  /* 0x0000068606167890 */ /* 0x000fe2000fffe03f */
[----:B------:R-:W-:Y:S01]  /*4380*/  FMNMX.FTZ R21, R112, R113, !PT ;  /* 0x0000007170157209 */ /* 0x000fe20007810000 */
[----:B------:R-:W-:Y:S01]  /*4390*/  UMOV UR23, 0x40000040 ;  /* 0x4000004000177882 */ /* 0x000fe20000000000 */
[----:B------:R-:W-:-:S02]  /*43a0*/  FSEL R114, R114, -INF , P2 ;  /* 0xff80000072727808 */ /* 0x000fc40001000000 */
[----:B------:R-:W-:Y:S02]  /*43b0*/  FSEL R117, R117, -INF , P5 ;  /* 0xff80000075757808 */ /* 0x000fe40002800000 */
[----:B------:R-:W-:Y:S02]  /*43c0*/  ISETP.GT.AND P2, PT, R12, 0x10, PT ;  /* 0x000000100c00780c */ /* 0x000fe40003f44270 */
[----:B------:R-:W-:Y:S02]  /*43d0*/  FMNMX.FTZ R10, R116, R21, !PT ;  /* 0x00000015740a7209 */ /* 0x000fe40007810000 */
[----:B------:R-:W-:Y:S02]  /*43e0*/  FSEL R115, R115, -INF , P3 ;  /* 0xff80000073737808 */ /* 0x000fe40001800000 */
[----:B------:R-:W-:Y:S02]  /*43f0*/  ISETP.GT.AND P3, PT, R12, 0x11, PT ;  /* 0x000000110c00780c */ /* 0x000fe40003f64270 */
[----:B------:R-:W-:-:S02]  /*4400*/  FMNMX.FTZ R21, R117, R10, !PT ;  /* 0x0000000a75157209 */ /* 0x000fc40007810000 */
[----:B------:R-:W-:Y:S02]  /*4410*/  FSEL R118, R118, -INF , P4 ;  /* 0xff80000076767808 */ /* 0x000fe40002000000 */
[C---:B------:R-:W-:Y:S02]  /*4420*/  ISETP.GT.AND P4, PT, R12.reuse, 0x18, PT ;  /* 0x000000180c00780c */ /* 0x040fe40003f84270 */
        /* <DEDUP_REMOVED lines=8> */
[----:B------:R-:W-:Y:S01]  /*44b0*/  UIADD3 UR22, UR6, 0x706, URZ ;  /* 0x0000070606167890 */ /* 0x000fe2000fffe03f */
[----:B------:R-:W-:Y:S01]  /*44c0*/  FSEL R108, R108, -INF , P4 ;  /* 0xff8000006c6c7808 */ /* 0x000fe20002000000 */
[----:B------:R-:W-:Y:S01]  /*44d0*/  UMOV UR23, 0x40000040 ;  /* 0x4000004000177882 */ /* 0x000fe20000000000 */
[----:B------:R-:W-:Y:S02]  /*44e0*/  FMNMX.FTZ R21, R105, R10, !PT ;  /* 0x0000000a69157209 */ /* 0x000fe40007810000 */
[----:B------:R-:W-:Y:S02]  /*44f0*/  FSEL R106, R106, -INF , P2 ;  /* 0xff8000006a6a7808 */ /* 0x000fe40001000000 */
[----:B------:R-:W-:-:S02]  /*4500*/  FSEL R109, R109, -INF , P5 ;  /* 0xff8000006d6d7808 */ /* 0x000fc40002800000 */
[----:B------:R-:W-:Y:S02]  /*4510*/  ISETP.GT.AND P2, PT, R12, 0x20, PT ;  /* 0x000000200c00780c */ /* 0x000fe40003f44270 */
[----:B------:R-:W-:Y:S02]  /*4520*/  FMNMX.FTZ R10, R108, R21, !PT ;  /* 0x000000156c0a7209 */ /* 0x000fe40007810000 */
[----:B------:R-:W-:Y:S02]  /*4530*/  FSEL R107, R107, -INF , P3 ;  /* 0xff8000006b6b7808 */ /* 0x000fe40001800000 */
[----:B------:R-:W-:Y:S02]  /*4540*/  ISETP.GT.AND P3, PT, R12, 0x21, PT ;  /* 0x000000210c00780c */ /* 0x000fe40003f64270 */
[----:B------:R-:W-:Y:S02]  /*4550*/  FMNMX.FTZ R21, R109, R10, !PT ;  /* 0x0000000a6d157209 */ /* 0x000fe40007810000 */
[----:B------:R-:W-:-:S02]  /*4560*/  FSEL R110, R110, -INF , P4 ;  /* 0xff8000006e6e7808 */ /* 0x000fc40002000000 */
[C---:B------:R-:W-:Y:S02]  /*4570*/  ISETP.GT.AND P4, PT, R12.reuse, 0x28, PT ;  /* 0x000000280c00780c */ /* 0x040fe40003f84270 */
[----:B------:R-:W-:Y:S02]  /*4580*/  FSEL R111, R111, -INF , P5 ;  /* 0xff8000006f6f7808 */ /* 0x000fe40002800000 */
[----:B------:R-:W-:Y:S01]  /*4590*/  ISETP.GT.AND P5, PT, R12, 0x29, PT ;  /* 0x000000290c00780c */ /* 0x000fe20003fa4270 */
[----:B------:R-:W-:Y:S02]  /*45a0*/  WARPGROUP.DEPBAR.LE gsb0, 0x0 ;  /* 0x00008000000079c5 */ /* 0x000fe40000010000 */
[----:B------:R-:W-:Y:S01]  /*45b0*/  WARPGROUP.ARRIVE ;  /* 0x00000000000079c5 */ /* 0x000fe20000000000 */
[----:B------:R-:W-:Y:S02]  /*45c0*/  FSEL R96, R96, -INF , P2 ;  /* 0xff80000060607808 */ /* 0x000fe40001000000 */
[----:B------:R-:W-:-:S02]  /*45d0*/  FSEL R97, R97, -INF , P3 ;  /* 0xff80000061617808 */ /* 0x000fc40001800000 */
[----:B------:R-:W-:Y:S01]  /*45e0*/  FMNMX.FTZ R10, R96, R21, !PT ;  /* 0x00000015600a7209 */ /* 0x000fe20007810000 */
[----:B------:R-:W-:Y:S01]  /*45f0*/  HGMMA.64x16x16.F32.BF16 R88, gdesc[UR20], R88, gsb0 ;  /* 0x00200000145879f0 */ /* 0x000fe20008001858 */
[----:B------:R-:W-:Y:S01]  /*4600*/  UIADD3 UR22, UR6, 0x786, URZ ;  /* 0x0000078606167890 */ /* 0x000fe2000fffe03f */
[----:B------:R-:W-:Y:S01]  /*4610*/  FSEL R100, R100, -INF , P4 ;  /* 0xff80000064647808 */ /* 0x000fe20002000000 */
[----:B------:R-:W-:Y:S01]  /*4620*/  UMOV UR23, 0x40000040 ;  /* 0x4000004000177882 */ /* 0x000fe20000000000 */
[----:B------:R-:W-:Y:S02]  /*4630*/  FMNMX.FTZ R21, R97, R10, !PT ;  /* 0x0000000a61157209 */ /* 0x000fe40007810000 */
[----:B------:R-:W-:Y:S02]  /*4640*/  FSEL R98, R98, -INF , P2 ;  /* 0xff80000062627808 */ /* 0x000fe40001000000 */
[----:B------:R-:W-:Y:S02]  /*4650*/  FSEL R101, R101, -INF , P5 ;  /* 0xff80000065657808 */ /* 0x000fe40002800000 */
[----:B------:R-:W-:-:S02]  /*4660*/  ISETP.GT.AND P2, PT, R12, 0x30, PT ;  /* 0x000000300c00780c */ /* 0x000fc40003f44270 */
[----:B------:R-:W-:Y:S02]  /*4670*/  FMNMX.FTZ R10, R100, R21, !PT ;  /* 0x00000015640a7209 */ /* 0x000fe40007810000 */
[----:B------:R-:W-:Y:S02]  /*4680*/  FSEL R99, R99, -INF , P3 ;  /* 0xff80000063637808 */ /* 0x000fe40001800000 */
[----:B------:R-:W-:Y:S02]  /*4690*/  ISETP.GT.AND P3, PT, R12, 0x31, PT ;  /* 0x000000310c00780c */ /* 0x000fe40003f64270 */
        /* <DEDUP_REMOVED lines=62> */
[----:B------:R-:W-:Y:S02]  /*4a80*/  FMNMX.FTZ R21, R69, R10, !PT ;  /* 0x0000000a45157209 */ /* 0x000fe40007810000 */
[----:B------:R-:W-:Y:S02]  /*4a90*/  ISETP.GT.AND P5, PT, R12, 0x68, PT ;  /* 0x000000680c00780c */ /* 0x000fe40003fa4270 */
        /* <DEDUP_REMOVED lines=15> */
[----:B------:R-:W-:Y:S02]  /*4b90*/  FMNMX.FTZ R10, R60, R21, !PT ;  /* 0x000000153c0a7209 */ /* 0x000fe40007810000 */
[----:B------:R-:W-:Y:S02]  /*4ba0*/  FSEL R58, R58, -INF , P2 ;  /* 0xff8000003a3a7808 */ /* 0x000fe40001000000 */
[----:B------:R-:W-:Y:S02]  /*4bb0*/  ISETP.GT.AND P2, PT, R12, 0x71, PT ;  /* 0x000000710c00780c */ /* 0x000fe40003f44270 */
[----:B------:R-:W-:Y:S02]  /*4bc0*/  FMNMX.FTZ R21, R61, R10, !PT ;  /* 0x0000000a3d157209 */ /* 0x000fe40007810000 */
[----:B------:R-:W-:-:S02]  /*4bd0*/  FSEL R59, R59, -INF , P6 ;  /* 0xff8000003b3b7808 */ /* 0x000fc40003000000 */
[----:B------:R-:W-:Y:S02]  /*4be0*/  ISETP.GT.AND P6, PT, R12, 0x78, PT ;  /* 0x000000780c00780c */ /* 0x000fe40003fc4270 */
        /* <DEDUP_REMOVED lines=10> */
[----:B------:R-:W-:Y:S01]  /*4c90*/  UMOV UR22, UR7 ;  /* 0x0000000700167c82 */ /* 0x000fe20008000000 */
[----:B------:R-:W-:Y:S01]  /*4ca0*/  UMOV UR23, 0x40000040 ;  /* 0x4000004000177882 */ /* 0x000fe20000000000 */
[----:B------:R-:W-:Y:S02]  /*4cb0*/  FSEL R52, R52, -INF , P6 ;  /* 0xff80000034347808 */ /* 0x000fe40003000000 */
[----:B------:R-:W-:Y:S02]  /*4cc0*/  FMNMX.FTZ R21, R49, R10, !PT ;  /* 0x0000000a31157209 */ /* 0x000fe40007810000 */
[----:B------:R-:W-:-:S02]  /*4cd0*/  FSEL R53, R53, -INF , P5 ;  /* 0xff80000035357808 */ /* 0x000fc40002800000 */
[----:B------:R-:W-:Y:S02]  /*4ce0*/  FMNMX.FTZ R10, R52, R21, !PT ;  /* 0x00000015340a7209 */ /* 0x000fe40007810000 */
[----:B------:R-:W-:Y:S02]  /*4cf0*/  FSEL R50, R50, -INF , P3 ;  /* 0xff80000032327808 */ /* 0x000fe40001800000 */
[C---:B------:R-:W-:Y:S02]  /*4d00*/  ISETP.GT.AND P3, PT, R12.reuse, 0x81, PT ;  /* 0x000000810c00780c */ /* 0x040fe40003f64270 */
[----:B------:R-:W-:Y:S02]  /*4d10*/  FMNMX.FTZ R21, R53, R10, !PT ;  /* 0x0000000a35157209 */ /* 0x000fe40007810000 */
[----:B------:R-:W-:Y:S02]  /*4d20*/  FSEL R51, R51, -INF , P2 ;  /* 0xff80000033337808 */ /* 0x000fe40001000000 */
[----:B------:R-:W-:-:S02]  /*4d30*/  ISETP.GT.AND P2, PT, R12, 0x88, PT ;  /* 0x000000880c00780c */ /* 0x000fc40003f44270 */
        /* <DEDUP_REMOVED lines=15> */
[----:B------:R-:W-:-:S02]  /*4e30*/  FMNMX.FTZ R21, R44, R21, !PT ;  /* 0x000000152c157209 */ /* 0x000fc40007810000 */
[----:B------:R-:W-:Y:S02]  /*4e40*/  ISETP.GT.AND P1, PT, R12, 0x91, PT ;  /* 0x000000910c00780c */ /* 0x000fe40003f24270 */
[----:B------:R-:W-:Y:S02]  /*4e50*/  FMNMX.FTZ R21, R20, R21, !PT ;  /* 0x0000001514157209 */ /* 0x000fe40007810000 */
[----:B------:R-:W-:Y:S02]  /*4e60*/  FSEL R46, R46, -INF , P2 ;  /* 0xff8000002e2e7808 */ /* 0x000fe40001000000 */
[C---:B------:R-:W-:Y:S02]  /*4e70*/  ISETP.GT.AND P2, PT, R12.reuse, 0x99, PT ;  /* 0x000000990c00780c */ /* 0x040fe40003f44270 */
[----:B------:R-:W-:Y:S02]  /*4e80*/  FSEL R43, R43, -INF , P3 ;  /* 0xff8000002b2b7808 */ /* 0x000fe40001800000 */
[----:B------:R-:W-:-:S02]  /*4e90*/  ISETP.GT.AND P3, PT, R12, 0xa0, PT ;  /* 0x000000a00c00780c */ /* 0x000fc40003f64270 */
[----:B------:R-:W-:Y:S02]  /*4ea0*/  FSEL R42, R42, -INF , P4 ;  /* 0xff8000002a2a7808 */ /* 0x000fe40002000000 */
[----:B------:R-:W-:Y:S02]  /*4eb0*/  ISETP.GT.AND P4, PT, R12, 0xa1, PT ;  /* 0x000000a10c00780c */ /* 0x000fe40003f84270 */
[----:B------:R-:W-:Y:S01]  /*4ec0*/  P2R R45, PR, RZ, 0x2 ;  /* 0x00000002ff2d7803 */ /* 0x000fe20000000000 */
[----:B------:R-:W-:Y:S02]  /*4ed0*/  WARPGROUP.DEPBAR.LE gsb0, 0x0 ;  /* 0x00008000000079c5 */ /* 0x000fe40000010000 */
[----:B------:R-:W-:Y:S01]  /*4ee0*/  WARPGROUP.ARRIVE ;  /* 0x00000000000079c5 */ /* 0x000fe20000000000 */
[----:B------:R-:W-:Y:S02]  /*4ef0*/  FSEL R32, R32, -INF , P0 ;  /* 0xff80000020207808 */ /* 0x000fe40000000000 */
[----:B------:R-:W-:-:S02]  /*4f00*/  ISETP.GT.AND P0, PT, R12, 0x98, PT ;  /* 0x000000980c00780c */ /* 0x000fc40003f04270 */
[----:B------:R-:W-:Y:S01]  /*4f10*/  FSEL R80, R33, -INF , P1 ;  /* 0xff80000021507808 */ /* 0x000fe20000800000 */
[----:B------:R-:W-:Y:S01]  /*4f20*/  HGMMA.64x16x16.F32.BF16 R24, gdesc[UR20], R24, gsb0 ;  /* 0x00200000141879f0 */ /* 0x000fe20008001818 */
[----:B------:R-:W-:Y:S02]  /*4f30*/  FMNMX.FTZ R21, R32, R21, !PT ;  /* 0x0000001520157209 */ /* 0x000fe40007810000 */
[----:B------:R-:W-:Y:S02]  /*4f40*/  FSEL R81, R36, -INF , P0 ;  /* 0xff80000024517808 */ /* 0x000fe40000000000 */
[----:B------:R-:W-:Y:S02]  /*4f50*/  FMNMX.FTZ R10, R80, R21, !PT ;  /* 0x00000015500a7209 */ /* 0x000fe40007810000 */
[----:B------:R-:W-:Y:S02]  /*4f60*/  FSEL R84, R37, -INF , P2 ;  /* 0xff80000025547808 */ /* 0x000fe40001000000 */
[----:B------:R-:W-:-:S02]  /*4f70*/  FMNMX.FTZ R21, R81, R10, !PT ;  /* 0x0000000a51157209 */ /* 0x000fc40007810000 */
[----:B------:R-:W-:Y:S02]  /*4f80*/  P2R R33, PR, RZ, 0x4 ;  /* 0x00000004ff217803 */ /* 0x000fe40000000000 */
[----:B------:R-:W-:Y:S02]  /*4f90*/  FMNMX.FTZ R21, R84, R21, !PT ;  /* 0x0000001554157209 */ /* 0x000fe40007810000 */
[----:B------:R-:W-:Y:S02]  /*4fa0*/  P2R R41, PR, RZ, 0x1 ;  /* 0x00000001ff297803 */ /* 0x000fe40000000000 */
[C---:B------:R-:W-:Y:S02]  /*4fb0*/  ISETP.GT.AND P0, PT, R12.reuse, 0x89, PT ;  /* 0x000000890c00780c */ /* 0x040fe40003f04270 */
[----:B------:R-:W-:Y:S02]  /*4fc0*/  ISETP.GT.AND P1, PT, R12, 0x90, PT ;  /* 0x000000900c00780c */ /* 0x000fe40003f24270 */
[----:B------:R-:W-:-:S02]  /*4fd0*/  FSEL R47, R47, -INF , P0 ;  /* 0xff8000002f2f7808 */ /* 0x000fc40000000000 */
[----:B------:R-:W-:Y:S02]  /*4fe0*/  ISETP.NE.AND P0, PT, R41, RZ, PT ;  /* 0x000000ff2900720c */ /* 0x000fe40003f05270 */
[----:B------:R-:W-:Y:S02]  /*4ff0*/  FSEL R34, R34, -INF , P1 ;  /* 0xff80000022227808 */ /* 0x000fe40000800000 */
[----:B------:R-:W-:Y:S02]  /*5000*/  ISETP.NE.AND P1, PT, R45, RZ, PT ;  /* 0x000000ff2d00720c */ /* 0x000fe40003f25270 */
[----:B------:R-:W-:Y:S02]  /*5010*/  FSEL R38, R38, -INF , P0 ;  /* 0xff80000026267808 */ /* 0x000fe40000000000 */
[----:B------:R-:W-:Y:S02]  /*5020*/  FSEL R35, R35, -INF , P1 ;  /* 0xff80000023237808 */ /* 0x000fe40000800000 */
[----:B------:R-:W-:-:S02]  /*5030*/  ISETP.NE.AND P0, PT, R13, RZ, PT ;  /* 0x000000ff0d00720c */ /* 0x000fc40003f05270 */
[----:B------:R-:W-:-:S13]  /*5040*/  ISETP.NE.AND P1, PT, R15, RZ, PT ;  /* 0x000000ff0f00720c */ /* 0x000fda0003f25270 */
[----:B------:R-:W-:Y:S01]  /*5050*/  @!P1 VIADD R11, R11, 0x34840 ;  /* 0x000348400b0b9836 */ /* 0x000fe20000000000 */
[----:B------:R-:W-:Y:S02]  /*5060*/  WARPGROUP.DEPBAR.LE gsb0, 0x0 ;  /* 0x00008000000079c5 */ /* 0x000fe40000010000 */
[----:B------:R-:W-:Y:S02]  /*5070*/  FSEL R36, R24, -INF , P3 ;  /* 0xff80000018247808 */ /* 0x000fe40001800000 */
[----:B------:R-:W-:Y:S02]  /*5080*/  FSEL R82, R25, -INF , P4 ;  /* 0xff80000019527808 */ /* 0x000fe40002000000 */
[----:B------:R-:W-:Y:S02]  /*5090*/  FMNMX.FTZ R21, R36, R21, !PT ;  /* 0x0000001524157209 */ /* 0x000fe40007810000 */
[----:B------:R-:W-:Y:S02]  /*50a0*/  FSEL R28, R28, -INF , P5 ;  /* 0xff8000001c1c7808 */ /* 0x000fe40002800000 */
[----:B------:R-:W-:-:S02]  /*50b0*/  FMNMX.FTZ R21, R82, R21, !PT ;  /* 0x0000001552157209 */ /* 0x000fc40007810000 */
[----:B------:R-:W-:Y:S02]  /*50c0*/  FSEL R24, R29, -INF , P6 ;  /* 0xff8000001d187808 */ /* 0x000fe40003000000 */
[----:B------:R-:W-:Y:S02]  /*50d0*/  FMNMX.FTZ R21, R28, R21, !PT ;  /* 0x000000151c157209 */ /* 0x000fe40007810000 */
[----:B------:R-:W-:Y:S02]  /*50e0*/  FSEL R26, R26, -INF , P3 ;  /* 0xff8000001a1a7808 */ /* 0x000fe40001800000 */
[----:B------:R-:W-:Y:S02]  /*50f0*/  FMNMX.FTZ R21, R24, R21, !PT ;  /* 0x0000001518157209 */ /* 0x000fe40007810000 */
[----:B------:R-:W-:Y:S02]  /*5100*/  FSEL R30, R30, -INF , P5 ;  /* 0xff8000001e1e7808 */ /* 0x000fe40002800000 */
[----:B------:R-:W-:Y:S01]  /*5110*/  @!P1 PRMT R11, RZ, 0x654, R11 ;  /* 0x00000654ff0b9816 */ /* 0x000fe2000000000b */
[----:B------:R-:W0:Y:S03]  /*5120*/  SHFL.BFLY PT, R10, R21, 0x2, 0x1f ;  /* 0x0c401f00150a7f89 */ /* 0x000e2600000e0000 */
[----:B------:R1:W-:Y:S01]  /*5130*/  @!P1 SYNCS.ARRIVE.TRANS64.RED.A1T0 RZ, [R11+URZ], RZ ;  /* 0x000000ff0bff99a7 */ /* 0x0003e2000810043f */
[----:B0-----:R-:W-:-:S05]  /*5140*/  FMNMX.FTZ R25, R21, R10, !PT ;  /* 0x0000000a15197209 */ /* 0x001fca0007810000 */
[----:B------:R-:W0:Y:S02]  /*5150*/  SHFL.BFLY PT, R10, R25, 0x1, 0x1f ;  /* 0x0c201f00190a7f89 */ /* 0x000e2400000e0000 */
[----:B0-----:R-:W-:-:S04]  /*5160*/  FMNMX.FTZ R10, R25, R10, !PT ;  /* 0x0000000a190a7209 */ /* 0x001fc80007810000 */
[C---:B------:R-:W-:Y:S01]  /*5170*/  FSETP.NEU.FTZ.AND P2, PT, R10.reuse, -INF , PT ;  /* 0xff8000000a00780b */ /* 0x040fe20003f5d000 */
[----:B------:R-:W-:-:S05]  /*5180*/  FMUL.FTZ R83, R10, UR11 ;  /* 0x0000000b0a537c20 */ /* 0x000fca0008410000 */
[----:B------:R-:W-:Y:S02]  /*5190*/  FSEL R83, R83, RZ, P2 ;  /* 0x000000ff53537208 */ /* 0x000fe40001000000 */
[----:B------:R-:W-:Y:S02]  /*51a0*/  ISETP.NE.AND P2, PT, R33, RZ, PT ;  /* 0x000000ff2100720c */ /* 0x000fe40003f45270 */
[----:B------:R-:W-:Y:S01]  /*51b0*/  FMNMX.FTZ R33, R114, R115, !PT ;  /* 0x0000007372217209 */ /* 0x000fe20007810000 */
[--C-:B------:R-:W-:Y:S01]  /*51c0*/  FFMA.FTZ R200, R56, UR11, -R83.reuse ;  /* 0x0000000b38c87c23 */ /* 0x100fe20008010853 */
[--C-:B------:R-:W-:Y:S01]  /*51d0*/  FFMA.FTZ R56, R61, UR11, -R83.reuse ;  /* 0x0000000b3d387c23 */ /* 0x100fe20008010853 */
[--C-:B------:R-:W-:Y:S01]  /*51e0*/  FFMA.FTZ R204, R48, UR11, -R83.reuse ;  /* 0x0000000b30cc7c23 */ /* 0x100fe20008010853 */
[----:B------:R-:W-:Y:S01]  /*51f0*/  FMNMX.FTZ R12, R118, R33, !PT ;  /* 0x00000021760c7209 */ /* 0x000fe20007810000 */
[--C-:B------:R-:W-:Y:S01]  /*5200*/  FFMA.FTZ R206, R52, UR11, -R83.reuse ;  /* 0x0000000b34ce7c23 */ /* 0x100fe20008010853 */
[----:B------:R-:W-:Y:S01]  /*5210*/  FSEL R48, R27, -INF , P4 ;  /* 0xff8000001b307808 */ /* 0x000fe20002000000 */
[--C-:B------:R-:W-:Y:S01]  /*5220*/  FFMA.FTZ R176, R112, UR11, -R83.reuse ;  /* 0x0000000b70b07c23 */ /* 0x100fe20008010853 */
[----:B------:R-:W-:Y:S01]  /*5230*/  FMNMX.FTZ R33, R119, R12, !PT ;  /* 0x0000000c77217209 */ /* 0x000fe20007810000 */
[--C-:B------:R-:W-:Y:S01]  /*5240*/  FFMA.FTZ R13, R113, UR11, -R83.reuse ;  /* 0x0000000b710d7c23 */ /* 0x100fe20008010853 */
[--C-:B------:R-:W-:Y:S01]  /*5250*/  FFMA.FTZ R178, R116, UR11, -R83.reuse ;  /* 0x0000000b74b27c23 */ /* 0x100fe20008010853 */
[--C-:B------:R-:W-:Y:S01]  /*5260*/  FFMA.FTZ R190, R92, UR11, -R83.reuse ;  /* 0x0000000b5cbe7c23 */ /* 0x100fe20008010853 */
[----:B------:R-:W-:Y:S01]  /*5270*/  FMNMX.FTZ R12, R106, R33, !PT ;  /* 0x000000216a0c7209 */ /* 0x000fe20007810000 */
[----:B------:R-:W-:Y:S01]  /*5280*/  MUFU.EX2 R176, R176 ;  /* 0x000000b000b07308 */ /* 0x000fe20000000800 */
[--C-:B------:R-:W-:Y:S01]  /*5290*/  FFMA.FTZ R15, R117, UR11, -R83.reuse ;  /* 0x0000000b750f7c23 */ /* 0x100fe20008010853 */
[--C-:B------:R-:W-:Y:S01]  /*52a0*/  FFMA.FTZ R180, R104, UR11, -R83.reuse ;  /* 0x0000000b68b47c23 */ /* 0x100fe20008010853 */
[----:B------:R-:W-:Y:S01]  /*52b0*/  FMNMX.FTZ R37, R107, R12, !PT ;  /* 0x0000000c6b257209 */ /* 0x000fe20007810000 */
[--C-:B------:R-:W-:Y:S01]  /*52c0*/  FFMA.FTZ R21, R105, UR11, -R83.reuse ;  /* 0x0000000b69157c23 */ /* 0x100fe20008010853 */
[--C-:B------:R-:W-:Y:S01]  /*52d0*/  FFMA.FTZ R182, R108, UR11, -R83.reuse ;  /* 0x0000000b6cb67c23 */ /* 0x100fe20008010853 */
[--C-:B------:R-:W-:Y:S01]  /*52e0*/  FFMA.FTZ R202, R60, UR11, -R83.reuse ;  /* 0x0000000b3cca7c23 */ /* 0x100fe20008010853 */
[----:B------:R-:W-:Y:S01]  /*52f0*/  FMNMX.FTZ R12, R110, R37, !PT ;  /* 0x000000256e0c7209 */ /* 0x000fe20007810000 */
[----:B------:R-:W0:Y:S01]  /*5300*/  MUFU.EX2 R13, R13 ;  /* 0x0000000d000d7308 */ /* 0x000e220000000800 */
[--C-:B------:R-:W-:Y:S01]  /*5310*/  FFMA.FTZ R25, R109, UR11, -R83.reuse ;  /* 0x0000000b6d197c23 */ /* 0x100fe20008010853 */
[--C-:B------:R-:W-:Y:S01]  /*5320*/  FFMA.FTZ R27, R49, UR11, -R83.reuse ;  /* 0x0000000b311b7c23 */ /* 0x100fe20008010853 */
[----:B------:R-:W-:Y:S01]  /*5330*/  FMNMX.FTZ R37, R111, R12, !PT ;  /* 0x0000000c6f257209 */ /* 0x000fe20007810000 */
[--C-:B------:R-:W-:Y:S01]  /*5340*/  FFMA.FTZ R49, R14, UR11, -R83.reuse ;  /* 0x0000000b0e317c23 */ /* 0x100fe20008010853 */
[--C-:B------:R-:W-:Y:S01]  /*5350*/  FFMA.FTZ R184, R96, UR11, -R83.reuse ;  /* 0x0000000b60b87c23 */ /* 0x100fe20008010853 */
[--C-:B------:R-:W-:Y:S01]  /*5360*/  FFMA.FTZ R29, R97, UR11, -R83.reuse ;  /* 0x0000000b611d7c23 */ /* 0x100fe20008010853 */
[----:B------:R-:W-:Y:S01]  /*5370*/  FMNMX.FTZ R12, R98, R37, !PT ;  /* 0x00000025620c7209 */ /* 0x000fe20007810000 */
[----:B------:R-:W2:Y:S01]  /*5380*/  MUFU.EX2 R178, R178 ;  /* 0x000000b200b27308 */ /* 0x000ea20000000800 */
[--C-:B------:R-:W-:Y:S01]  /*5390*/  FFMA.FTZ R214, R81, UR11, -R83.reuse ;  /* 0x0000000b51d67c23 */ /* 0x100fe20008010853 */
[--C-:B------:R-:W-:Y:S01]  /*53a0*/  FFMA.FTZ R186, R100, UR11, -R83.reuse ;  /* 0x0000000b64ba7c23 */ /* 0x100fe20008010853 */
[----:B------:R-:W-:Y:S01]  /*53b0*/  FMNMX.FTZ R41, R99, R12, !PT ;  /* 0x0000000c63297209 */ /* 0x000fe20007810000 */
[--C-:B------:R-:W-:Y:S01]  /*53c0*/  FFMA.FTZ R33, R101, UR11, -R83.reuse ;  /* 0x0000000b65217c23 */ /* 0x100fe20008010853 */
[--C-:B------:R-:W-:Y:S01]  /*53d0*/  FFMA.FTZ R188, R88, UR11, -R83.reuse ;  /* 0x0000000b58bc7c23 */ /* 0x100fe20008010853 */
[--C-:B------:R-:W-:Y:S01]  /*53e0*/  FFMA.FTZ R37, R89, UR11, -R83.reuse ;  /* 0x0000000b59257c23 */ /* 0x100fe20008010853 */
[----:B------:R-:W-:Y:S01]  /*53f0*/  FMNMX.FTZ R12, R102, R41, !PT ;  /* 0x00000029660c7209 */ /* 0x000fe20007810000 */
[----:B------:R-:W3:Y:S01]  /*5400*/  MUFU.EX2 R15, R15 ;  /* 0x0000000f000f7308 */ /* 0x000ee20000000800 */
[--C-:B------:R-:W-:Y:S01]  /*5410*/  FFMA.FTZ R192, R72, UR11, -R83.reuse ;  /* 0x0000000b48c07c23 */ /* 0x100fe20008010853 */
[--C-:B------:R-:W-:Y:S01]  /*5420*/  FFMA.FTZ R194, R76, UR11, -R83.reuse ;  /* 0x0000000b4cc27c23 */ /* 0x100fe20008010853 */
[----:B------:R-:W-:Y:S01]  /*5430*/  FMNMX.FTZ R41, R103, R12, !PT ;  /* 0x0000000c67297209 */ /* 0x000fe20007810000 */
[--C-:B------:R-:W-:Y:S01]  /*5440*/  FFMA.FTZ R196, R64, UR11, -R83.reuse ;  /* 0x0000000b40c47c23 */ /* 0x100fe20008010853 */
[--C-:B------:R-:W-:Y:S01]  /*5450*/  FFMA.FTZ R65, R65, UR11, -R83.reuse ;  /* 0x0000000b41417c23 */ /* 0x100fe20008010853 */
[--C-:B------:R-:W-:Y:S01]  /*5460*/  FFMA.FTZ R198, R68, UR11, -R83.reuse ;  /* 0x0000000b44c67c23 */ /* 0x100fe20008010853 */
[----:B------:R-:W-:Y:S01]  /*5470*/  FMNMX.FTZ R12, R90, R41, !PT ;  /* 0x000000295a0c7209 */ /* 0x000fe20007810000 */
[----:B------:R-:W4:Y:S01]  /*5480*/  MUFU.EX2 R180, R180 ;  /* 0x000000b400b47308 */ /* 0x000f220000000800 */
[--C-:B------:R-:W-:Y:S01]  /*5490*/  FFMA.FTZ R41, R93, UR11, -R83.reuse ;  /* 0x0000000b5d297c23 */ /* 0x100fe20008010853 */
[--C-:B------:R-:W-:Y:S01]  /*54a0*/  FFMA.FTZ R69, R69, UR11, -R83.reuse ;  /* 0x0000000b45457c23 */ /* 0x100fe20008010853 */
[----:B------:R-:W-:Y:S01]  /*54b0*/  FMNMX.FTZ R45, R91, R12, !PT ;  /* 0x0000000c5b2d7209 */ /* 0x000fe20007810000 */
[--C-:B------:R-:W-:Y:S01]  /*54c0*/  FFMA.FTZ R57, R57, UR11, -R83.reuse ;  /* 0x0000000b39397c23 */ /* 0x100fe20008010853 */
[--C-:B------:R-:W-:Y:S01]  /*54d0*/  FFMA.FTZ R208, R40, UR11, -R83.reuse ;  /* 0x0000000b28d07c23 */ /* 0x100fe20008010853 */
[--C-:B------:R-:W-:Y:S01]  /*54e0*/  FFMA.FTZ R210, R44, UR11, -R83.reuse ;  /* 0x0000000b2cd27c23 */ /* 0x100fe20008010853 */
[----:B------:R-:W-:Y:S01]  /*54f0*/  FMNMX.FTZ R12, R94, R45, !PT ;  /* 0x0000002d5e0c7209 */ /* 0x000fe20007810000 */
[----:B------:R-:W5:Y:S01]  /*5500*/  MUFU.EX2 R21, R21 ;  /* 0x0000001500157308 */ /* 0x000f620000000800 */
[--C-:B------:R-:W-:Y:S01]  /*5510*/  FFMA.FTZ R212, R32, UR11, -R83.reuse ;  /* 0x0000000b20d47c23 */ /* 0x100fe20008010853 */
[--C-:B------:R-:W-:Y:S01]  /*5520*/  FFMA.FTZ R216, R36, UR11, -R83.reuse ;  /* 0x0000000b24d87c23 */ /* 0x100fe20008010853 */
[----:B------:R-:W-:Y:S01]  /*5530*/  FMNMX.FTZ R45, R95, R12, !PT ;  /* 0x0000000c5f2d7209 */ /* 0x000fe20007810000 */
[--C-:B------:R-:W-:Y:S01]  /*5540*/  FFMA.FTZ R81, R82, UR11, -R83.reuse ;  /* 0x0000000b52517c23 */ /* 0x100fe20008010853 */
[----:B------:R-:W-:Y:S01]  /*5550*/  FFMA.FTZ R218, R28, UR11, -R83 ;  /* 0x0000000b1cda7c23 */ /* 0x000fe20008010853 */
[----:B------:R-:W-:Y:S01]  /*5560*/  IMAD.MOV.U32 R82, RZ, RZ, R87 ;  /* 0x000000ffff527224 */ /* 0x000fe200078e0057 */
[----:B------:R-:W-:Y:S01]  /*5570*/  FMNMX.FTZ R12, R74, R45, !PT ;  /* 0x0000002d4a0c7209 */ /* 0x000fe20007810000 */
[----:B------:R-:W-:Y:S01]  /*5580*/  FFMA.FTZ R45, R73, UR11, -R83 ;  /* 0x0000000b492d7c23 */ /* 0x000fe20008010853 */
[----:B------:R-:W1:Y:S01]  /*5590*/  MUFU.EX2 R182, R182 ;  /* 0x000000b600b67308 */ /* 0x000e620000000800 */
[--C-:B------:R-:W-:Y:S01]  /*55a0*/  IMAD.MOV.U32 R76, RZ, RZ, R87.reuse ;  /* 0x000000ffff4c7224 */ /* 0x100fe200078e0057 */
[----:B------:R-:W-:Y:S01]  /*55b0*/  FMNMX.FTZ R73, R75, R12, !PT ;  /* 0x0000000c4b497209 */ /* 0x000fe20007810000 */
[----:B------:R-:W-:-:S03]  /*55c0*/  IMAD.MOV.U32 R72, RZ, RZ, R87 ;  /* 0x000000ffff487224 */ /* 0x000fc600078e0057 */
[----:B------:R-:W-:Y:S02]  /*55d0*/  FMNMX.FTZ R12, R78, R73, !PT ;  /* 0x000000494e0c7209 */ /* 0x000fe40007810000 */
[----:B------:R-:W1:Y:S02]  /*55e0*/  MUFU.EX2 R25, R25 ;  /* 0x0000001900197308 */ /* 0x000e640000000800 */
[----:B------:R-:W-:-:S04]  /*55f0*/  FMNMX.FTZ R73, R79, R12, !PT ;  /* 0x0000000c4f497209 */ /* 0x000fc80007810000 */
[----:B------:R-:W-:Y:S01]  /*5600*/  FMNMX.FTZ R12, R66, R73, !PT ;  /* 0x00000049420c7209 */ /* 0x000fe20007810000 */
[----:B------:R-:W-:Y:S01]  /*5610*/  FFMA.FTZ R73, R77, UR11, -R83 ;  /* 0x0000000b4d497c23 */ /* 0x000fe20008010853 */
[----:B------:R-:W1:Y:S02]  /*5620*/  MUFU.EX2 R184, R184 ;  /* 0x000000b800b87308 */ /* 0x000e640000000800 */
[----:B------:R-:W-:-:S04]  /*5630*/  FMNMX.FTZ R77, R67, R12, !PT ;  /* 0x0000000c434d7209 */ /* 0x000fc80007810000 */
[----:B------:R-:W-:Y:S02]  /*5640*/  FMNMX.FTZ R12, R70, R77, !PT ;  /* 0x0000004d460c7209 */ /* 0x000fe40007810000 */
[----:B------:R-:W1:Y:S02]  /*5650*/  MUFU.EX2 R29, R29 ;  /* 0x0000001d001d7308 */ /* 0x000e640000000800 */
[----:B------:R-:W-:-:S04]  /*5660*/  FMNMX.FTZ R77, R71, R12, !PT ;  /* 0x0000000c474d7209 */ /* 0x000fc80007810000 */
[----:B------:R-:W-:Y:S02]  /*5670*/  FMNMX.FTZ R12, R58, R77, !PT ;  /* 0x0000004d3a0c7209 */ /* 0x000fe40007810000 */
[----:B------:R-:W-:Y:S02]  /*5680*/  MUFU.EX2 R186, R186 ;  /* 0x000000ba00ba7308 */ /* 0x000fe40000000800 */
        /* <DEDUP_REMOVED lines=16> */
[----:B------:R-:W-:Y:S01]  /*5790*/  FMNMX.FTZ R12, R34, R77, !PT ;  /* 0x0000004d220c7209 */ /* 0x000fe20007810000 */
[----:B------:R-:W-:Y:S01]  /*57a0*/  FFMA.FTZ R77, R84, UR11, -R83 ;  /* 0x0000000b544d7c23 */ /* 0x000fe20008010853 */
[----:B------:R-:W-:Y:S01]  /*57b0*/  MUFU.EX2 R192, R192 ;  /* 0x000000c000c07308 */ /* 0x000fe20000000800 */
[----:B------:R-:W-:Y:S01]  /*57c0*/  IMAD.MOV.U32 R84, RZ, RZ, R87 ;  /* 0x000000ffff547224 */ /* 0x000fe200078e0057 */
[----:B------:R-:W-:Y:S02]  /*57d0*/  FMNMX.FTZ R61, R35, R12, !PT ;  /* 0x0000000c233d7209 */ /* 0x000fe40007810000 */
[----:B------:R-:W-:Y:S02]  /*57e0*/  FSEL R12, R39, -INF , P2 ;  /* 0xff800000270c7808 */ /* 0x000fe40001000000 */
[----:B------:R-:W-:Y:S02]  /*57f0*/  FMNMX.FTZ R61, R38, R61, !PT ;  /* 0x0000003d263d7209 */ /* 0x000fe40007810000 */
[----:B------:R0:W-:Y:S02]  /*5800*/  MUFU.EX2 R39, R56 ;  /* 0x0000003800277308 */ /* 0x0001e40000000800 */
[----:B------:R-:W-:-:S04]  /*5810*/  FMNMX.FTZ R61, R12, R61, !PT ;  /* 0x0000003d0c3d7209 */ /* 0x000fc80007810000 */
[----:B------:R-:W-:Y:S02]  /*5820*/  FMNMX.FTZ R61, R26, R61, !PT ;  /* 0x0000003d1a3d7209 */ /* 0x000fe40007810000 */
[----:B------:R-:W-:Y:S01]  /*5830*/  MUFU.EX2 R45, R45 ;  /* 0x0000002d002d7308 */ /* 0x000fe20000000800 */
[----:B0-----:R-:W-:Y:S01]  /*5840*/  FSEL R56, R31, -INF , P6 ;  /* 0xff8000001f387808 */ /* 0x001fe20003000000 */
[--C-:B------:R-:W-:Y:S01]  /*5850*/  FFMA.FTZ R31, R53, UR11, -R83.reuse ;  /* 0x0000000b351f7c23 */ /* 0x100fe20008010853 */
[----:B------:R-:W-:Y:S01]  /*5860*/  FMNMX.FTZ R61, R48, R61, !PT ;  /* 0x0000003d303d7209 */ /* 0x000fe20007810000 */
[----:B------:R-:W-:-:S03]  /*5870*/  FFMA.FTZ R53, R20, UR11, -R83 ;  /* 0x0000000b14357c23 */ /* 0x000fc60008010853 */
[----:B------:R-:W-:Y:S01]  /*5880*/  FMNMX.FTZ R61, R30, R61, !PT ;  /* 0x0000003d1e3d7209 */ /* 0x000fe20007810000 */
[----:B------:R-:W-:Y:S03]  /*5890*/  MUFU.EX2 R194, R194 ;  /* 0x000000c200c27308 */ /* 0x000fe60000000800 */
[----:B------:R-:W-:-:S05]  /*58a0*/  FMNMX.FTZ R61, R56, R61, !PT ;  /* 0x0000003d383d7209 */ /* 0x000fca0007810000 */
[----:B------:R-:W0:Y:S01]  /*58b0*/  SHFL.BFLY PT, R52, R61, 0x2, 0x1f ;  /* 0x0c401f003d347f89 */ /* 0x000e2200000e0000 */
[----:B------:R-:W-:Y:S08]  /*58c0*/  MUFU.EX2 R73, R73 ;  /* 0x0000004900497308 */ /* 0x000ff00000000800 */
[----:B------:R-:W-:Y:S08]  /*58d0*/  MUFU.EX2 R196, R196 ;  /* 0x000000c400c47308 */ /* 0x000ff00000000800 */
[----:B------:R-:W-:Y:S01]  /*58e0*/  MUFU.EX2 R65, R65 ;  /* 0x0000004100417308 */ /* 0x000fe20000000800 */
[----:B0-----:R-:W-:Y:S01]  /*58f0*/  FMNMX.FTZ R52, R61, R52, !PT ;  /* 0x000000343d347209 */ /* 0x001fe20007810000 */
[--C-:B------:R-:W-:Y:S01]  /*5900*/  FFMA.FTZ R61, R80, UR11, -R83.reuse ;  /* 0x0000000b503d7c23 */ /* 0x100fe20008010853 */
[----:B------:R-:W-:-:S05]  /*5910*/  FFMA.FTZ R83, R24, UR11, -R83 ;  /* 0x0000000b18537c23 */ /* 0x000fca0008010853 */
[----:B------:R-:W-:Y:S01]  /*5920*/  MUFU.EX2 R198, R198 ;  /* 0x000000c600c67308 */ /* 0x000fe20000000800 */
[----:B------:R-:W-:Y:S01]  /*5930*/  IMAD.MOV.U32 R80, RZ, RZ, R87 ;  /* 0x000000ffff507224 */ /* 0x000fe200078e0057 */
[----:B------:R-:W0:Y:S06]  /*5940*/  SHFL.BFLY PT, R85, R52, 0x1, 0x1f ;  /* 0x0c201f0034557f89 */ /* 0x000e2c00000e0000 */
[----:B------:R-:W-:Y:S08]  /*5950*/  MUFU.EX2 R69, R69 ;  /* 0x0000004500457308 */ /* 0x000ff00000000800 */
[----:B------:R-:W-:Y:S08]  /*5960*/  MUFU.EX2 R200, R200 ;  /* 0x000000c800c87308 */ /* 0x000ff00000000800 */
[----:B------:R-:W-:Y:S01]  /*5970*/  MUFU.EX2 R57, R57 ;  /* 0x0000003900397308 */ /* 0x000fe20000000800 */
[----:B0-----:R-:W-:-:S04]  /*5980*/  FMNMX.FTZ R92, R52, R85, !PT ;  /* 0x00000055345c7209 */ /* 0x001fc80007810000 */
[C---:B------:R-:W-:Y:S01]  /*5990*/  FSETP.NEU.FTZ.AND P2, PT, R92.reuse, -INF , PT ;  /* 0xff8000005c00780b */ /* 0x040fe20003f5d000 */
[----:B------:R-:W-:Y:S02]  /*59a0*/  FMUL.FTZ R85, R92, UR11 ;  /* 0x0000000b5c557c20 */ /* 0x000fe40008410000 */
[----:B------:R-:W-:Y:S03]  /*59b0*/  MUFU.EX2 R202, R202 ;  /* 0x000000ca00ca7308 */ /* 0x000fe60000000800 */
[----:B------:R-:W-:Y:S02]  /*59c0*/  FSEL R85, R85, RZ, P2 ;  /* 0x000000ff55557208 */ /* 0x000fe40001000000 */
[----:B------:R-:W-:-:S03]  /*59d0*/  PLOP3.LUT P2, PT, PT, PT, UP0, 0x80, 0x0 ;  /* 0x000000000000781c */ /* 0x000fc60003f4f008 */
[----:B------:R-:W-:Y:S01]  /*59e0*/  MUFU.EX2 R204, R204 ;  /* 0x000000cc00cc7308 */ /* 0x000fe20000000800 */
[----:B------:R-:W-:Y:S01]  /*59f0*/  FFMA.FTZ R60, R75, UR11, -R85 ;  /* 0x0000000b4b3c7c23 */ /* 0x000fe20008010855 */
[----:B------:R-:W-:Y:S01]  /*5a00*/  FADD.FTZ R75, R176, R13 ;  /* 0x0000000db04b7221 */ /* 0x000fe20000010000 */
[--C-:B------:R-:W-:Y:S01]  /*5a10*/  FFMA.FTZ R197, R66, UR11, -R85.reuse ;  /* 0x0000000b42c57c23 */ /* 0x100fe20008010855 */
[--C-:B------:R-:W-:Y:S01]  /*5a20*/  FFMA.FTZ R177, R114, UR11, -R85.reuse ;  /* 0x0000000b72b17c23 */ /* 0x100fe20008010855 */
[----:B------:R-:W-:Y:S01]  /*5a30*/  FFMA.FTZ R20, R115, UR11, -R85 ;  /* 0x0000000b73147c23 */ /* 0x000fe20008010855 */
[----:B--2---:R-:W-:Y:S01]  /*5a40*/  FADD.FTZ R14, R178, R75 ;  /* 0x0000004bb20e7221 */ /* 0x004fe20000010000 */
[--C-:B------:R-:W-:Y:S01]  /*5a50*/  FFMA.FTZ R66, R67, UR11, -R85.reuse ;  /* 0x0000000b43427c23 */ /* 0x100fe20008010855 */
[--C-:B------:R-:W-:Y:S01]  /*5a60*/  FFMA.FTZ R179, R118, UR11, -R85.reuse ;  /* 0x0000000b76b37c23 */ /* 0x100fe20008010855 */
[--C-:B------:R-:W-:Y:S01]  /*5a70*/  FFMA.FTZ R24, R119, UR11, -R85.reuse ;  /* 0x0000000b77187c23 */ /* 0x100fe20008010855 */
[----:B---3--:R-:W-:Y:S01]  /*5a80*/  FADD.FTZ R67, R15, R14 ;  /* 0x0000000e0f437221 */ /* 0x008fe20000010000 */
[----:B------:R-:W-:Y:S01]  /*5a90*/  MUFU.EX2 R177, R177 ;  /* 0x000000b100b17308 */ /* 0x000fe20000000800 */
[--C-:B------:R-:W-:Y:S01]  /*5aa0*/  FFMA.FTZ R181, R106, UR11, -R85.reuse ;  /* 0x0000000b6ab57c23 */ /* 0x100fe20008010855 */
[----:B------:R-:W-:Y:S01]  /*5ab0*/  FFMA.FTZ R28, R107, UR11, -R85 ;  /* 0x0000000b6b1c7c23 */ /* 0x000fe20008010855 */
[----:B----4-:R-:W-:Y:S01]  /*5ac0*/  FADD.FTZ R14, R180, R67 ;  /* 0x00000043b40e7221 */ /* 0x010fe20000010000 */
[--C-:B------:R-:W-:Y:S01]  /*5ad0*/  FFMA.FTZ R183, R110, UR11, -R85.reuse ;  /* 0x0000000b6eb77c23 */ /* 0x100fe20008010855 */
[--C-:B------:R-:W-:Y:S01]  /*5ae0*/  FFMA.FTZ R201, R58, UR11, -R85.reuse ;  /* 0x0000000b3ac97c23 */ /* 0x100fe20008010855 */
[--C-:B------:R-:W-:Y:S01]  /*5af0*/  FFMA.FTZ R32, R111, UR11, -R85.reuse ;  /* 0x0000000b6f207c23 */ /* 0x100fe20008010855 */
[----:B-----5:R-:W-:Y:S01]  /*5b00*/  FADD.FTZ R67, R21, R14 ;  /* 0x0000000e15437221 */ /* 0x020fe20000010000 */
[----:B------:R-:W0:Y:S01]  /*5b10*/  MUFU.EX2 R20, R20 ;  /* 0x0000001400147308 */ /* 0x000e220000000800 */
[--C-:B------:R-:W-:Y:S01]  /*5b20*/  FFMA.FTZ R185, R98, UR11, -R85.reuse ;  /* 0x0000000b62b97c23 */ /* 0x100fe20008010855 */
[----:B------:R-:W-:Y:S01]  /*5b30*/  FFMA.FTZ R199, R70, UR11, -R85 ;  /* 0x0000000b46c77c23 */ /* 0x000fe20008010855 */
[----:B-1----:R-:W-:Y:S01]  /*5b40*/  FADD.FTZ R14, R182, R67 ;  /* 0x00000043b60e7221 */ /* 0x002fe20000010000 */
[--C-:B------:R-:W-:Y:S01]  /*5b50*/  FFMA.FTZ R36, R99, UR11, -R85.reuse ;  /* 0x0000000b63247c23 */ /* 0x100fe20008010855 */
[--C-:B------:R-:W-:Y:S01]  /*5b60*/  FFMA.FTZ R187, R102, UR11, -R85.reuse ;  /* 0x0000000b66bb7c23 */ /* 0x100fe20008010855 */
[--C-:B------:R-:W-:Y:S01]  /*5b70*/  FFMA.FTZ R203, R62, UR11, -R85.reuse ;  /* 0x0000000b3ecb7c23 */ /* 0x100fe20008010855 */
[----:B------:R-:W-:Y:S01]  /*5b80*/  FADD.FTZ R67, R25, R14 ;  /* 0x0000000e19437221 */ /* 0x000fe20000010000 */
[----:B------:R-:W1:Y:S01]  /*5b90*/  MUFU.EX2 R179, R179 ;  /* 0x000000b300b37308 */ /* 0x000e620000000800 */
[--C-:B------:R-:W-:Y:S01]  /*5ba0*/  FFMA.FTZ R40, R103, UR11, -R85.reuse ;  /* 0x0000000b67287c23 */ /* 0x100fe20008010855 */
[----:B------:R-:W-:Y:S01]  /*5bb0*/  FFMA.FTZ R189, R90, UR11, -R85 ;  /* 0x0000000b5abd7c23 */ /* 0x000fe20008010855 */
[----:B------:R-:W-:Y:S01]  /*5bc0*/  FADD.FTZ R58, R184, R67 ;  /* 0x00000043b83a7221 */ /* 0x000fe20000010000 */
[--C-:B------:R-:W-:Y:S01]  /*5bd0*/  FFMA.FTZ R44, R91, UR11, -R85.reuse ;  /* 0x0000000b5b2c7c23 */ /* 0x100fe20008010855 */
[--C-:B------:R-:W-:Y:S01]  /*5be0*/  FFMA.FTZ R191, R94, UR11, -R85.reuse ;  /* 0x0000000b5ebf7c23 */ /* 0x100fe20008010855 */
[--C-:B------:R-:W-:Y:S01]  /*5bf0*/  FFMA.FTZ R205, R50, UR11, -R85.reuse ;  /* 0x0000000b32cd7c23 */ /* 0x100fe20008010855 */
[----:B------:R-:W-:Y:S01]  /*5c00*/  FADD.FTZ R67, R29, R58 ;  /* 0x0000003a1d437221 */ /* 0x000fe20000010000 */
[----:B------:R-:W2:Y:S01]  /*5c10*/  MUFU.EX2 R24, R24 ;  /* 0x0000001800187308 */ /* 0x000ea20000000800 */
[----:B0-----:R-:W-:Y:S01]  /*5c20*/  FADD.FTZ R14, R177, R20 ;  /* 0x00000014b10e7221 */ /* 0x001fe20000010000 */
[----:B------:R-:W-:Y:S01]  /*5c30*/  FFMA.FTZ R58, R59, UR11, -R85 ;  /* 0x0000000b3b3a7c23 */ /* 0x000fe20008010855 */
[----:B------:R-:W-:Y:S01]  /*5c40*/  FADD.FTZ R70, R186, R67 ;  /* 0x00000043ba467221 */ /* 0x000fe20000010000 */
[--C-:B------:R-:W-:Y:S01]  /*5c50*/  FFMA.FTZ R52, R95, UR11, -R85.reuse ;  /* 0x0000000b5f347c23 */ /* 0x100fe20008010855 */
[--C-:B------:R-:W-:Y:S01]  /*5c60*/  FFMA.FTZ R193, R74, UR11, -R85.reuse ;  /* 0x0000000b4ac17c23 */ /* 0x100fe20008010855 */
[--C-:B------:R-:W-:Y:S01]  /*5c70*/  FFMA.FTZ R195, R78, UR11, -R85.reuse ;  /* 0x0000000b4ec37c23 */ /* 0x100fe20008010855 */
[----:B------:R-:W-:Y:S01]  /*5c80*/  FADD.FTZ R67, R33, R70 ;  /* 0x0000004621437221 */ /* 0x000fe20000010000 */
[----:B------:R-:W0:Y:S01]  /*5c90*/  MUFU.EX2 R181, R181 ;  /* 0x000000b500b57308 */ /* 0x000e220000000800 */
[----:B-1----:R-:W-:Y:S01]  /*5ca0*/  FADD.FTZ R59, R179, R14 ;  /* 0x0000000eb33b7221 */ /* 0x002fe20000010000 */
[----:B------:R-:W-:Y:S01]  /*5cb0*/  FFMA.FTZ R64, R79, UR11, -R85 ;  /* 0x0000000b4f407c23 */ /* 0x000fe20008010855 */
[----:B------:R-:W-:Y:S01]  /*5cc0*/  FADD.FTZ R62, R188, R67 ;  /* 0x00000043bc3e7221 */ /* 0x000fe20000010000 */
[--C-:B------:R-:W-:Y:S01]  /*5cd0*/  FFMA.FTZ R207, R54, UR11, -R85.reuse ;  /* 0x0000000b36cf7c23 */ /* 0x100fe20008010855 */
[--C-:B------:R-:W-:Y:S01]  /*5ce0*/  FFMA.FTZ R68, R71, UR11, -R85.reuse ;  /* 0x0000000b47447c23 */ /* 0x100fe20008010855 */
[----:B------:R-:W-:Y:S01]  /*5cf0*/  FFMA.FTZ R211, R46, UR11, -R85 ;  /* 0x0000000b2ed37c23 */ /* 0x000fe20008010855 */
[----:B------:R-:W-:Y:S01]  /*5d00*/  FADD.FTZ R67, R37, R62 ;  /* 0x0000003e25437221 */ /* 0x000fe20000010000 */
[----:B------:R-:W1:Y:S01]  /*5d10*/  MUFU.EX2 R28, R28 ;  /* 0x0000001c001c7308 */ /* 0x000e620000000800 */
[----:B--2---:R-:W-:Y:S01]  /*5d20*/  FADD.FTZ R14, R24, R59 ;  /* 0x0000003b180e7221 */ /* 0x004fe20000010000 */
[----:B------:R-:W-:Y:S01]  /*5d30*/  FFMA.FTZ R62, R63, UR11, -R85 ;  /* 0x0000000b3f3e7c23 */ /* 0x000fe20008010855 */
[----:B------:R-:W-:Y:S01]  /*5d40*/  FADD.FTZ R70, R190, R67 ;  /* 0x00000043be467221 */ /* 0x000fe20000010000 */
[----:B------:R-:W-:Y:S01]  /*5d50*/  F2FP.BF16.F32.PACK_AB R176, R13, R176 ;  /* 0x000000b00db0723e */ /* 0x000fe200000010ff */
        /* <DEDUP_REMOVED lines=9> */
[----:B------:R-:W-:Y:S01]  /*5df0*/  F2FP.BF16.F32.PACK_AB R178, R15, R178 ;  /* 0x000000b20fb2723e */ /* 0x000fe200000010ff */
[----:B------:R-:W-:Y:S01]  /*5e00*/  FFMA.FTZ R35, R35, UR11, -R85 ;  /* 0x0000000b23237c23 */ /* 0x000fe20008010855 */
[----:B------:R-:W0:Y:S01]  /*5e10*/  MUFU.EX2 R32, R32 ;  /* 0x0000002000207308 */ /* 0x000e220000000800 */
[----:B-1----:R-:W-:Y:S01]  /*5e20*/  FADD.FTZ R14, R28, R59 ;  /* 0x0000003b1c0e7221 */ /* 0x002fe20000010000 */
[--C-:B------:R-:W-:Y:S01]  /*5e30*/  FFMA.FTZ R38, R38, UR11, -R85.reuse ;  /* 0x0000000b26267c23 */ /* 0x100fe20008010855 */
[--C-:B------:R-:W-:Y:S01]  /*5e40*/  FFMA.FTZ R48, R48, UR11, -R85.reuse ;  /* 0x0000000b30307c23 */ /* 0x100fe20008010855 */
[----:B------:R-:W-:Y:S01]  /*5e50*/  F2FP.BF16.F32.PACK_AB R177, R20, R177 ;  /* 0x000000b114b1723e */ /* 0x000fe200000010ff */
[--C-:B------:R-:W-:Y:S01]  /*5e60*/  FFMA.FTZ R30, R30, UR11, -R85.reuse ;  /* 0x0000000b1e1e7c23 */ /* 0x100fe20008010855 */
[----:B------:R-:W-:Y:S01]  /*5e70*/  FFMA.FTZ R56, R56, UR11, -R85 ;  /* 0x0000000b38387c23 */ /* 0x000fe20008010855 */
[----:B------:R-:W-:Y:S01]  /*5e80*/  F2FP.BF16.F32.PACK_AB R182, R25, R182 ;  /* 0x000000b619b6723e */ /* 0x000fe200000010ff */
[----:B------:R-:W1:Y:S01]  /*5e90*/  MUFU.EX2 R185, R185 ;  /* 0x000000b900b97308 */ /* 0x000e620000000800 */
[----:B--2---:R-:W-:Y:S01]  /*5ea0*/  FADD.FTZ R59, R183, R14 ;  /* 0x0000000eb73b7221 */ /* 0x004fe20000010000 */
[----:B------:R-:W-:Y:S01]  /*5eb0*/  F2FP.BF16.F32.PACK_AB R184, R29, R184 ;  /* 0x000000b81db8723e */ /* 0x000fe200000010ff */
[--C-:B------:R-:W-:Y:S01]  /*5ec0*/  IMAD.MOV.U32 R79, RZ, RZ, R87.reuse ;  /* 0x000000ffff4f7224 */ /* 0x100fe200078e0057 */
[----:B------:R-:W-:Y:S01]  /*5ed0*/  F2FP.BF16.F32.PACK_AB R186, R33, R186 ;  /* 0x000000ba21ba723e */ /* 0x000fe200000010ff */
[--C-:B------:R-:W-:Y:S01]  /*5ee0*/  IMAD.MOV.U32 R78, RZ, RZ, R87.reuse ;  /* 0x000000ffff4e7224 */ /* 0x100fe200078e0057 */
[----:B------:R-:W-:Y:S01]  /*5ef0*/  F2FP.BF16.F32.PACK_AB R188, R37, R188 ;  /* 0x000000bc25bc723e */ /* 0x000fe200000010ff */
[----:B------:R-:W-:Y:S01]  /*5f00*/  IMAD.MOV.U32 R75, RZ, RZ, R87 ;  /* 0x000000ffff4b7224 */ /* 0x000fe200078e0057 */
[----:B------:R-:W2:Y:S01]  /*5f10*/  MUFU.EX2 R36, R36 ;  /* 0x0000002400247308 */ /* 0x000ea20000000800 */
[----:B0-----:R-:W-:Y:S01]  /*5f20*/  FADD.FTZ R14, R32, R59 ;  /* 0x0000003b200e7221 */ /* 0x001fe20000010000 */
[----:B------:R-:W-:Y:S01]  /*5f30*/  F2FP.BF16.F32.PACK_AB R190, R41, R190 ;  /* 0x000000be29be723e */ /* 0x000fe200000010ff */
[--C-:B------:R-:W-:Y:S01]  /*5f40*/  IMAD.MOV.U32 R74, RZ, RZ, R87.reuse ;  /* 0x000000ffff4a7224 */ /* 0x100fe200078e0057 */
[----:B------:R-:W-:Y:S01]  /*5f50*/  F2FP.BF16.F32.PACK_AB R192, R45, R192 ;  /* 0x000000c02dc0723e */ /* 0x000fe200000010ff */
[--C-:B------:R-:W-:Y:S01]  /*5f60*/  IMAD.MOV.U32 R71, RZ, RZ, R87.reuse ;  /* 0x000000ffff477224 */ /* 0x100fe200078e0057 */
[----:B------:R-:W-:Y:S01]  /*5f70*/  F2FP.BF16.F32.PACK_AB R179, R24, R179 ;  /* 0x000000b318b3723e */ /* 0x000fe200000010ff */
[--C-:B------:R-:W-:Y:S01]  /*5f80*/  IMAD.MOV.U32 R67, RZ, RZ, R87.reuse ;  /* 0x000000ffff437224 */ /* 0x100fe200078e0057 */
[----:B------:R-:W0:Y:S01]  /*5f90*/  MUFU.EX2 R187, R187 ;  /* 0x000000bb00bb7308 */ /* 0x000e220000000800 */
[----:B-1----:R-:W-:Y:S01]  /*5fa0*/  FADD.FTZ R59, R185, R14 ;  /* 0x0000000eb93b7221 */ /* 0x002fe20000010000 */
[----:B------:R-:W-:Y:S01]  /*5fb0*/  F2FP.BF16.F32.PACK_AB R181, R28, R181 ;  /* 0x000000b51cb5723e */ /* 0x000fe200000010ff */
[--C-:B------:R-:W-:Y:S01]  /*5fc0*/  IMAD.MOV.U32 R63, RZ, RZ, R87.reuse ;  /* 0x000000ffff3f7224 */ /* 0x100fe200078e0057 */
[----:B------:R-:W-:Y:S01]  /*5fd0*/  F2FP.BF16.F32.PACK_AB R183, R32, R183 ;  /* 0x000000b720b7723e */ /* 0x000fe200000010ff */
[--C-:B------:R-:W-:Y:S01]  /*5fe0*/  IMAD.MOV.U32 R41, RZ, RZ, R87.reuse ;  /* 0x000000ffff297224 */ /* 0x100fe200078e0057 */
[----:B------:R-:W-:Y:S01]  /*5ff0*/  F2FP.BF16.F32.PACK_AB R180, R21, R180 ;  /* 0x000000b415b4723e */ /* 0x000fe200000010ff */
[----:B------:R-:W-:Y:S01]  /*6000*/  IMAD.MOV.U32 R37, RZ, RZ, R87 ;  /* 0x000000ffff257224 */ /* 0x000fe200078e0057 */
[----:B------:R-:W1:Y:S01]  /*6010*/  MUFU.EX2 R40, R40 ;  /* 0x0000002800287308 */ /* 0x000e620000000800 */
[C---:B--2---:R-:W-:Y:S01]  /*6020*/  FADD.FTZ R14, R36.reuse, R59 ;  /* 0x0000003b240e7221 */ /* 0x044fe20000010000 */
[----:B------:R-:W-:Y:S01]  /*6030*/  FADD.FTZ R59, R45, R50 ;  /* 0x000000322d3b7221 */ /* 0x000fe20000010000 */
[----:B------:R-:W-:Y:S01]  /*6040*/  FFMA.FTZ R50, R51, UR11, -R85 ;  /* 0x0000000b33327c23 */ /* 0x000fe20008010855 */
[----:B------:R-:W-:Y:S01]  /*6050*/  F2FP.BF16.F32.PACK_AB R185, R36, R185 ;  /* 0x000000b924b9723e */ /* 0x000fe200000010ff */
[----:B------:R-:W-:-:S02]  /*6060*/  IMAD.MOV.U32 R45, RZ, RZ, R87 ;  /* 0x000000ffff2d7224 */ /* 0x000fc400078e0057 */
[----:B------:R-:W-:Y:S01]  /*6070*/  FADD.FTZ R70, R194, R59 ;  /* 0x0000003bc2467221 */ /* 0x000fe20000010000 */
[----:B------:R-:W-:Y:S01]  /*6080*/  F2FP.BF16.F32.PACK_AB R194, R73, R194 ;  /* 0x000000c249c2723e */ /* 0x000fe200000010ff */
[----:B------:R-:W2:Y:S01]  /*6090*/  MUFU.EX2 R189, R189 ;  /* 0x000000bd00bd7308 */ /* 0x000ea20000000800 */
[----:B0-----:R-:W-:Y:S01]  /*60a0*/  FADD.FTZ R51, R187, R14 ;  /* 0x0000000ebb337221 */ /* 0x001fe20000010000 */
[--C-:B------:R-:W-:Y:S02]  /*60b0*/  IMAD.MOV.U32 R36, RZ, RZ, R87.reuse ;  /* 0x000000ffff247224 */ /* 0x100fe400078e0057 */
[--C-:B------:R-:W-:Y:S02]  /*60c0*/  IMAD.MOV.U32 R33, RZ, RZ, R87.reuse ;  /* 0x000000ffff217224 */ /* 0x100fe400078e0057 */
[----:B------:R-:W-:Y:S02]  /*60d0*/  IMAD.MOV.U32 R32, RZ, RZ, R87 ;  /* 0x000000ffff207224 */ /* 0x000fe400078e0057 */
[----:B------:R-:W0:Y:S01]  /*60e0*/  MUFU.EX2 R44, R44 ;  /* 0x0000002c002c7308 */ /* 0x000e220000000800 */
[C---:B-1----:R-:W-:Y:S01]  /*60f0*/  FADD.FTZ R14, R40.reuse, R51 ;  /* 0x00000033280e7221 */ /* 0x042fe20000010000 */
[----:B------:R-:W-:Y:S01]  /*6100*/  FADD.FTZ R51, R73, R70 ;  /* 0x0000004649337221 */ /* 0x000fe20000010000 */
[----:B------:R-:W-:Y:S01]  /*6110*/  F2FP.BF16.F32.PACK_AB R187, R40, R187 ;  /* 0x000000bb28bb723e */ /* 0x000fe200000010ff */
[----:B------:R-:W-:-:S02]  /*6120*/  IMAD.MOV.U32 R73, RZ, RZ, R87 ;  /* 0x000000ffff497224 */ /* 0x000fc400078e0057 */
[----:B------:R-:W-:Y:S01]  /*6130*/  FADD.FTZ R54, R196, R51 ;  /* 0x00000033c4367221 */ /* 0x000fe20000010000 */
[----:B------:R-:W-:Y:S01]  /*6140*/  F2FP.BF16.F32.PACK_AB R196, R65, R196 ;  /* 0x000000c441c4723e */ /* 0x000fe200000010ff */
[----:B------:R-:W1:Y:S01]  /*6150*/  MUFU.EX2 R191, R191 ;  /* 0x000000bf00bf7308 */ /* 0x000e620000000800 */
[----:B--2---:R-:W-:Y:S01]  /*6160*/  FADD.FTZ R11, R189, R14 ;  /* 0x0000000ebd0b7221 */ /* 0x004fe20000010000 */
[----:B------:R-:W-:Y:S01]  /*6170*/  FADD.FTZ R51, R65, R54 ;  /* 0x0000003641337221 */ /* 0x000fe20000010000 */
[--C-:B------:R-:W-:Y:S02]  /*6180*/  IMAD.MOV.U32 R70, RZ, RZ, R87.reuse ;  /* 0x000000ffff467224 */ /* 0x100fe400078e0057 */
[----:B------:R-:W-:Y:S02]  /*6190*/  IMAD.MOV.U32 R65, RZ, RZ, R87 ;  /* 0x000000ffff417224 */ /* 0x000fe400078e0057 */
[----:B------:R-:W-:Y:S01]  /*61a0*/  FADD.FTZ R54, R198, R51 ;  /* 0x00000033c6367221 */ /* 0x000fe20000010000 */
[C---:B------:R-:W-:Y:S01]  /*61b0*/  F2FP.BF16.F32.PACK_AB R198, R69.reuse, R198 ;  /* 0x000000c645c6723e */ /* 0x040fe200000010ff */
[----:B------:R-:W2:Y:S01]  /*61c0*/  MUFU.EX2 R52, R52 ;  /* 0x0000003400347308 */ /* 0x000ea20000000800 */
[C---:B0-----:R-:W-:Y:S01]  /*61d0*/  FADD.FTZ R14, R44.reuse, R11 ;  /* 0x0000000b2c0e7221 */ /* 0x041fe20000010000 */
[----:B------:R-:W-:Y:S01]  /*61e0*/  FADD.FTZ R51, R69, R54 ;  /* 0x0000003645337221 */ /* 0x000fe20000010000 */
[----:B------:R-:W-:Y:S01]  /*61f0*/  F2FP.BF16.F32.PACK_AB R189, R44, R189 ;  /* 0x000000bd2cbd723e */ /* 0x000fe200000010ff */
[----:B------:R-:W-:-:S02]  /*6200*/  IMAD.MOV.U32 R69, RZ, RZ, R87 ;  /* 0x000000ffff457224 */ /* 0x000fc400078e0057 */
[----:B------:R-:W-:Y:S01]  /*6210*/  FADD.FTZ R46, R200, R51 ;  /* 0x00000033c82e7221 */ /* 0x000fe20000010000 */
[----:B------:R-:W-:Y:S01]  /*6220*/  F2FP.BF16.F32.PACK_AB R200, R57, R200 ;  /* 0x000000c839c8723e */ /* 0x000fe200000010ff */
[----:B------:R-:W0:Y:S01]  /*6230*/  MUFU.EX2 R193, R193 ;  /* 0x000000c100c17308 */ /* 0x000e220000000800 */
[----:B-1----:R-:W-:Y:S01]  /*6240*/  FADD.FTZ R11, R191, R14 ;  /* 0x0000000ebf0b7221 */ /* 0x002fe20000010000 */
[----:B------:R-:W-:Y:S01]  /*6250*/  FADD.FTZ R59, R57, R46 ;  /* 0x0000002e393b7221 */ /* 0x000fe20000010000 */
[----:B------:R-:W-:Y:S01]  /*6260*/  FFMA.FTZ R46, R26, UR11, -R85 ;  /* 0x0000000b1a2e7c23 */ /* 0x000fe20008010855 */
[----:B------:R-:W-:Y:S02]  /*6270*/  IMAD.MOV.U32 R57, RZ, RZ, R87 ;  /* 0x000000ffff397224 */ /* 0x000fe400078e0057 */
[----:B------:R-:W-:Y:S01]  /*6280*/  FADD.FTZ R54, R202, R59 ;  /* 0x0000003bca367221 */ /* 0x000fe20000010000 */
[----:B------:R-:W-:Y:S01]  /*6290*/  F2FP.BF16.F32.PACK_AB R202, R39, R202 ;  /* 0x000000ca27ca723e */ /* 0x000fe200000010ff */
[----:B------:R-:W1:Y:S01]  /*62a0*/  MUFU.EX2 R60, R60 ;  /* 0x0000003c003c7308 */ /* 0x000e620000000800 */
[C---:B--2---:R-:W-:Y:S01]  /*62b0*/  FADD.FTZ R14, R52.reuse, R11 ;  /* 0x0000000b340e7221 */ /* 0x044fe20000010000 */
[----:B------:R-:W-:Y:S01]  /*62c0*/  F2FP.BF16.F32.PACK_AB R191, R52, R191 ;  /* 0x000000bf34bf723e */ /* 0x000fe200000010ff */
[----:B------:R-:W-:-:S02]  /*62d0*/  IMAD.MOV.U32 R59, RZ, RZ, R87 ;  /* 0x000000ffff3b7224 */ /* 0x000fc400078e0057 */
[--C-:B------:R-:W-:Y:S02]  /*62e0*/  IMAD.MOV.U32 R52, RZ, RZ, R87.reuse ;  /* 0x000000ffff347224 */ /* 0x100fe400078e0057 */
[--C-:B------:R-:W-:Y:S01]  /*62f0*/  IMAD.MOV.U32 R44, RZ, RZ, R87.reuse ;  /* 0x000000ffff2c7224 */ /* 0x100fe200078e0057 */
[----:B------:R-:W2:Y:S01]  /*6300*/  MUFU.EX2 R195, R195 ;  /* 0x000000c300c37308 */ /* 0x000ea20000000800 */
[----:B0-----:R-:W-:Y:S01]  /*6310*/  FADD.FTZ R11, R193, R14 ;  /* 0x0000000ec10b7221 */ /* 0x001fe20000010000 */
[--C-:B------:R-:W-:Y:S02]  /*6320*/  IMAD.MOV.U32 R40, RZ, RZ, R87.reuse ;  /* 0x000000ffff287224 */ /* 0x100fe400078e0057 */
[--C-:B------:R-:W-:Y:S02]  /*6330*/  IMAD.MOV.U32 R29, RZ, RZ, R87.reuse ;  /* 0x000000ffff1d7224 */ /* 0x100fe400078e0057 */
[----:B------:R-:W-:Y:S02]  /*6340*/  IMAD.MOV.U32 R28, RZ, RZ, R87 ;  /* 0x000000ffff1c7224 */ /* 0x000fe400078e0057 */
[----:B------:R-:W0:Y:S01]  /*6350*/  MUFU.EX2 R64, R64 ;  /* 0x0000004000407308 */ /* 0x000e220000000800 */
[----:B-1----:R-:W-:Y:S01]  /*6360*/  FADD.FTZ R14, R60, R11 ;  /* 0x0000000b3c0e7221 */ /* 0x002fe20000010000 */
[----:B------:R-:W-:Y:S01]  /*6370*/  FFMA.FTZ R11, R12, UR11, -R85 ;  /* 0x0000000b0c0b7c23 */ /* 0x000fe20008010855 */
[----:B------:R-:W-:Y:S01]  /*6380*/  F2FP.BF16.F32.PACK_AB R193, R60, R193 ;  /* 0x000000c13cc1723e */ /* 0x000fe200000010ff */
[----:B------:R-:W-:-:S02]  /*6390*/  IMAD.MOV.U32 R85, RZ, RZ, R87 ;  /* 0x000000ffff557224 */ /* 0x000fc400078e0057 */
[--C-:B------:R-:W-:Y:S02]  /*63a0*/  IMAD.MOV.U32 R60, RZ, RZ, R87.reuse ;  /* 0x000000ffff3c7224 */ /* 0x100fe400078e0057 */
[----:B------:R-:W1:Y:S01]  /*63b0*/  MUFU.EX2 R197, R197 ;  /* 0x000000c500c57308 */ /* 0x000e620000000800 */
[----:B--2---:R-:W-:Y:S01]  /*63c0*/  FADD.FTZ R51, R195, R14 ;  /* 0x0000000ec3337221 */ /* 0x004fe20000010000 */
[--C-:B------:R-:W-:Y:S02]  /*63d0*/  IMAD.MOV.U32 R25, RZ, RZ, R87.reuse ;  /* 0x000000ffff197224 */ /* 0x100fe400078e0057 */
[----:B------:R-:W-:-:S04]  /*63e0*/  IMAD.MOV.U32 R24, RZ, RZ, R87 ;  /* 0x000000ffff187224 */ /* 0x000fc800078e0057 */
[----:B------:R-:W2:Y:S01]  /*63f0*/  MUFU.EX2 R66, R66 ;  /* 0x0000004200427308 */ /* 0x000ea20000000800 */
[C---:B0-----:R-:W-:Y:S01]  /*6400*/  FADD.FTZ R14, R64.reuse, R51 ;  /* 0x00000033400e7221 */ /* 0x041fe20000010000 */
[----:B------:R-:W-:Y:S01]  /*6410*/  F2FP.BF16.F32.PACK_AB R195, R64, R195 ;  /* 0x000000c340c3723e */ /* 0x000fe200000010ff */
[----:B------:R-:W-:-:S05]  /*6420*/  IMAD.MOV.U32 R64, RZ, RZ, R87 ;  /* 0x000000ffff407224 */ /* 0x000fca00078e0057 */
[----:B------:R-:W0:Y:S01]  /*6430*/  MUFU.EX2 R199, R199 ;  /* 0x000000c700c77308 */ /* 0x000e220000000800 */
[----:B-1----:R-:W-:-:S07]  /*6440*/  FADD.FTZ R51, R197, R14 ;  /* 0x0000000ec5337221 */ /* 0x002fce0000010000 */
[----:B------:R-:W1:Y:S01]  /*6450*/  MUFU.EX2 R68, R68 ;  /* 0x0000004400447308 */ /* 0x000e620000000800 */
[C---:B--2---:R-:W-:Y:S01]  /*6460*/  FADD.FTZ R14, R66.reuse, R51 ;  /* 0x00000033420e7221 */ /* 0x044fe20000010000 */
[----:B------:R-:W-:Y:S01]  /*6470*/  F2FP.BF16.F32.PACK_AB R197, R66, R197 ;  /* 0x000000c542c5723e */ /* 0x000fe200000010ff */
[----:B------:R-:W-:-:S05]  /*6480*/  IMAD.MOV.U32 R66, RZ, RZ, R87 ;  /* 0x000000ffff427224 */ /* 0x000fca00078e0057 */
[----:B------:R-:W2:Y:S01]  /*6490*/  MUFU.EX2 R201, R201 ;  /* 0x000000c900c97308 */ /* 0x000ea20000000800 */
[----:B0-----:R-:W-:-:S07]  /*64a0*/  FADD.FTZ R13, R199, R14 ;  /* 0x0000000ec70d7221 */ /* 0x001fce0000010000 */
[----:B------:R-:W0:Y:S01]  /*64b0*/  MUFU.EX2 R58, R58 ;  /* 0x0000003a003a7308 */ /* 0x000e220000000800 */
[C---:B-1----:R-:W-:Y:S01]  /*64c0*/  FADD.FTZ R14, R68.reuse, R13 ;  /* 0x0000000d440e7221 */ /* 0x042fe20000010000 */
[----:B------:R-:W-:Y:S01]  /*64d0*/  F2FP.BF16.F32.PACK_AB R199, R68, R199 ;  /* 0x000000c744c7723e */ /* 0x000fe200000010ff */
[----:B------:R-:W-:-:S05]  /*64e0*/  IMAD.MOV.U32 R68, RZ, RZ, R87 ;  /* 0x000000ffff447224 */ /* 0x000fca00078e0057 */
[----:B------:R-:W1:Y:S01]  /*64f0*/  MUFU.EX2 R203, R203 ;  /* 0x000000cb00cb7308 */ /* 0x000e620000000800 */
[----:B--2---:R-:W-:-:S07]  /*6500*/  FADD.FTZ R13, R201, R14 ;  /* 0x0000000ec90d7221 */ /* 0x004fce0000010000 */
        /* <DEDUP_REMOVED lines=10> */
[----:B------:R-:W-:Y:S01]  /*65b0*/  MUFU.EX2 R27, R27 ;  /* 0x0000001b001b7308 */ /* 0x000fe20000000800 */
[----:B0-----:R-:W-:-:S07]  /*65c0*/  FADD.FTZ R13, R205, R14 ;  /* 0x0000000ecd0d7221 */ /* 0x001fce0000010000 */
[----:B------:R-:W0:Y:S01]  /*65d0*/  MUFU.EX2 R207, R207 ;  /* 0x000000cf00cf7308 */ /* 0x000e220000000800 */
[C---:B-1----:R-:W-:Y:S01]  /*65e0*/  FADD.FTZ R14, R50.reuse, R13 ;  /* 0x0000000d320e7221 */ /* 0x042fe20000010000 */
[----:B------:R-:W-:Y:S01]  /*65f0*/  F2FP.BF16.F32.PACK_AB R205, R50, R205 ;  /* 0x000000cd32cd723e */ /* 0x000fe200000010ff */
[----:B------:R-:W-:-:S05]  /*6600*/  IMAD.MOV.U32 R50, RZ, RZ, R87 ;  /* 0x000000ffff327224 */ /* 0x000fca00078e0057 */
[----:B------:R-:W-:Y:S08]  /*6610*/  MUFU.EX2 R206, R206 ;  /* 0x000000ce00ce7308 */ /* 0x000ff00000000800 */
[----:B------:R1:W2:Y:S01]  /*6620*/  MUFU.EX2 R42, R55 ;  /* 0x00000037002a7308 */ /* 0x0002a20000000800 */
[----:B0-----:R-:W-:-:S07]  /*6630*/  FADD.FTZ R13, R207, R14 ;  /* 0x0000000ecf0d7221 */ /* 0x001fce0000010000 */
[----:B------:R-:W0:Y:S01]  /*6640*/  MUFU.EX2 R31, R31 ;  /* 0x0000001f001f7308 */ /* 0x000e220000000800 */
[----:B-1----:R-:W-:Y:S01]  /*6650*/  FADD.FTZ R55, R39, R54 ;  /* 0x0000003627377221 */ /* 0x002fe20000010000 */
[----:B------:R-:W-:-:S03]  /*6660*/  IMAD.MOV.U32 R39, RZ, RZ, R87 ;  /* 0x000000ffff277224 */ /* 0x000fc600078e0057 */
[----:B------:R-:W-:Y:S01]  /*6670*/  FADD.FTZ R26, R204, R55 ;  /* 0x00000037cc1a7221 */ /* 0x000fe20000010000 */
[C---:B------:R-:W-:Y:S01]  /*6680*/  F2FP.BF16.F32.PACK_AB R204, R27.reuse, R204 ;  /* 0x000000cc1bcc723e */ /* 0x040fe200000010ff */
[----:B------:R-:W-:Y:S01]  /*6690*/  IMAD.MOV.U32 R55, RZ, RZ, R87 ;  /* 0x000000ffff377224 */ /* 0x000fe200078e0057 */
[----:B------:R-:W1:Y:S01]  /*66a0*/  MUFU.EX2 R209, R209 ;  /* 0x000000d100d17308 */ /* 0x000e620000000800 */
[----:B------:R-:W-:Y:S01]  /*66b0*/  FADD.FTZ R51, R27, R26 ;  /* 0x0000001a1b337221 */ /* 0x000fe20000010000 */
[C---:B--2---:R-:W-:Y:S01]  /*66c0*/  FADD.FTZ R14, R42.reuse, R13 ;  /* 0x0000000d2a0e7221 */ /* 0x044fe20000010000 */
[----:B------:R-:W-:Y:S01]  /*66d0*/  F2FP.BF16.F32.PACK_AB R207, R42, R207 ;  /* 0x000000cf2acf723e */ /* 0x000fe200000010ff */
[----:B------:R-:W-:Y:S02]  /*66e0*/  IMAD.MOV.U32 R42, RZ, RZ, R87 ;  /* 0x000000ffff2a7224 */ /* 0x000fe400078e0057 */
[----:B------:R-:W-:Y:S01]  /*66f0*/  FADD.FTZ R54, R206, R51 ;  /* 0x00000033ce367221 */ /* 0x000fe20000010000 */
[--C-:B------:R-:W-:Y:S01]  /*6700*/  IMAD.MOV.U32 R51, RZ, RZ, R87.reuse ;  /* 0x000000ffff337224 */ /* 0x100fe200078e0057 */
[----:B------:R-:W2:Y:S02]  /*6710*/  MUFU.EX2 R208, R208 ;  /* 0x000000d000d07308 */ /* 0x000ea40000000800 */
[C---:B0-----:R-:W-:Y:S01]  /*6720*/  FADD.FTZ R15, R31.reuse, R54 ;  /* 0x000000361f0f7221 */ /* 0x041fe20000010000 */
[----:B------:R-:W-:Y:S01]  /*6730*/  F2FP.BF16.F32.PACK_AB R206, R31, R206 ;  /* 0x000000ce1fce723e */ /* 0x000fe200000010ff */
[----:B------:R-:W-:-:S02]  /*6740*/  IMAD.MOV.U32 R31, RZ, RZ, R87 ;  /* 0x000000ffff1f7224 */ /* 0x000fc400078e0057 */
[----:B------:R-:W-:Y:S02]  /*6750*/  IMAD.MOV.U32 R27, RZ, RZ, R87 ;  /* 0x000000ffff1b7224 */ /* 0x000fe400078e0057 */
[----:B------:R0:W3:Y:S01]  /*6760*/  MUFU.EX2 R12, R43 ;  /* 0x0000002b000c7308 */ /* 0x0000e20000000800 */
[----:B-1----:R-:W-:-:S07]  /*6770*/  FADD.FTZ R13, R209, R14 ;  /* 0x0000000ed10d7221 */ /* 0x002fce0000010000 */
[----:B------:R-:W1:Y:S01]  /*6780*/  MUFU.EX2 R49, R49 ;  /* 0x0000003100317308 */ /* 0x000e620000000800 */
[----:B--2---:R-:W-:Y:S01]  /*6790*/  FADD.FTZ R54, R208, R15 ;  /* 0x0000000fd0367221 */ /* 0x004fe20000010000 */
[----:B0-----:R-:W-:-:S06]  /*67a0*/  IMAD.MOV.U32 R43, RZ, RZ, R87 ;  /* 0x000000ffff2b7224 */ /* 0x001fcc00078e0057 */
[----:B------:R-:W0:Y:S01]  /*67b0*/  MUFU.EX2 R211, R211 ;  /* 0x000000d300d37308 */ /* 0x000e220000000800 */
[C---:B---3--:R-:W-:Y:S01]  /*67c0*/  FADD.FTZ R14, R12.reuse, R13 ;  /* 0x0000000d0c0e7221 */ /* 0x048fe20000010000 */
[----:B------:R-:W-:-:S06]  /*67d0*/  F2FP.BF16.F32.PACK_AB R209, R12, R209 ;  /* 0x000000d10cd1723e */ /* 0x000fcc00000010ff */
[----:B------:R-:W2:Y:S01]  /*67e0*/  MUFU.EX2 R210, R210 ;  /* 0x000000d200d27308 */ /* 0x000ea20000000800 */
[C---:B-1----:R-:W-:Y:S01]  /*67f0*/  FADD.FTZ R15, R49.reuse, R54 ;  /* 0x00000036310f7221 */ /* 0x042fe20000010000 */
[----:B------:R-:W-:Y:S01]  /*6800*/  F2FP.BF16.F32.PACK_AB R208, R49, R208 ;  /* 0x000000d031d0723e */ /* 0x000fe200000010ff */
[----:B------:R-:W-:-:S05]  /*6810*/  IMAD.MOV.U32 R49, RZ, RZ, R87 ;  /* 0x000000ffff317224 */ /* 0x000fca00078e0057 */
[----:B------:R1:W3:Y:S01]  /*6820*/  MUFU.EX2 R26, R47 ;  /* 0x0000002f001a7308 */ /* 0x0002e20000000800 */
[----:B0-----:R-:W-:-:S07]  /*6830*/  FADD.FTZ R13, R211, R14 ;  /* 0x0000000ed30d7221 */ /* 0x001fce0000010000 */
[----:B------:R-:W0:Y:S01]  /*6840*/  MUFU.EX2 R53, R53 ;  /* 0x0000003500357308 */ /* 0x000e220000000800 */
[----:B--2---:R-:W-:Y:S01]  /*6850*/  FADD.FTZ R54, R210, R15 ;  /* 0x0000000fd2367221 */ /* 0x004fe20000010000 */
[----:B-1----:R-:W-:-:S06]  /*6860*/  IMAD.MOV.U32 R47, RZ, RZ, R87 ;  /* 0x000000ffff2f7224 */ /* 0x002fcc00078e0057 */
[----:B------:R-:W1:Y:S01]  /*6870*/  MUFU.EX2 R34, R34 ;  /* 0x0000002200227308 */ /* 0x000e620000000800 */
[C---:B---3--:R-:W-:Y:S01]  /*6880*/  FADD.FTZ R13, R26.reuse, R13 ;  /* 0x0000000d1a0d7221 */ /* 0x048fe20000010000 */
        /* <DEDUP_REMOVED lines=8> */
[----:B------:R-:W1:Y:S01]  /*6910*/  MUFU.EX2 R61, R61 ;  /* 0x0000003d003d7308 */ /* 0x000e620000000800 */
[----:B--2---:R-:W-:-:S07]  /*6920*/  FADD.FTZ R54, R212, R15 ;  /* 0x0000000fd4367221 */ /* 0x004fce0000010000 */
[----:B------:R-:W2:Y:S01]  /*6930*/  MUFU.EX2 R38, R38 ;  /* 0x0000002600267308 */ /* 0x000ea20000000800 */
[C---:B0-----:R-:W-:Y:S01]  /*6940*/  FADD.FTZ R13, R35.reuse, R20 ;  /* 0x00000014230d7221 */ /* 0x041fe20000010000 */
[----:B------:R-:W-:Y:S01]  /*6950*/  F2FP.BF16.F32.PACK_AB R213, R35, R34 ;  /* 0x0000002223d5723e */ /* 0x000fe200000010ff */
[--C-:B------:R-:W-:Y:S02]  /*6960*/  IMAD.MOV.U32 R35, RZ, RZ, R87.reuse ;  /* 0x000000ffff237224 */ /* 0x100fe400078e0057 */
[----:B------:R-:W-:-:S03]  /*6970*/  IMAD.MOV.U32 R34, RZ, RZ, R87 ;  /* 0x000000ffff227224 */ /* 0x000fc600078e0057 */
[----:B------:R-:W0:Y:S01]  /*6980*/  MUFU.EX2 R214, R214 ;  /* 0x000000d600d67308 */ /* 0x000e220000000800 */
[C---:B-1----:R-:W-:Y:S01]  /*6990*/  FADD.FTZ R15, R61.reuse, R54 ;  /* 0x000000363d0f7221 */ /* 0x042fe20000010000 */
[----:B------:R-:W-:Y:S01]  /*69a0*/  F2FP.BF16.F32.PACK_AB R212, R61, R212 ;  /* 0x000000d43dd4723e */ /* 0x000fe200000010ff */
[----:B------:R-:W-:-:S05]  /*69b0*/  IMAD.MOV.U32 R61, RZ, RZ, R87 ;  /* 0x000000ffff3d7224 */ /* 0x000fca00078e0057 */
[----:B------:R-:W1:Y:S01]  /*69c0*/  MUFU.EX2 R11, R11 ;  /* 0x0000000b000b7308 */ /* 0x000e620000000800 */
[----:B--2---:R-:W-:-:S07]  /*69d0*/  FADD.FTZ R20, R38, R13 ;  /* 0x0000000d26147221 */ /* 0x004fce0000010000 */
[----:B------:R-:W2:Y:S01]  /*69e0*/  MUFU.EX2 R77, R77 ;  /* 0x0000004d004d7308 */ /* 0x000ea20000000800 */
[----:B0-----:R-:W-:-:S07]  /*69f0*/  FADD.FTZ R54, R214, R15 ;  /* 0x0000000fd6367221 */ /* 0x001fce0000010000 */
[----:B------:R-:W0:Y:S01]  /*6a00*/  MUFU.EX2 R46, R46 ;  /* 0x0000002e002e7308 */ /* 0x000e220000000800 */
[C---:B-1----:R-:W-:Y:S01]  /*6a10*/  FADD.FTZ R13, R11.reuse, R20 ;  /* 0x000000140b0d7221 */ /* 0x042fe20000010000 */
[----:B------:R-:W-:Y:S01]  /*6a20*/  F2FP.BF16.F32.PACK_AB R215, R11, R38 ;  /* 0x000000260bd7723e */ /* 0x000fe200000010ff */
[----:B------:R-:W-:-:S05]  /*6a30*/  IMAD.MOV.U32 R38, RZ, RZ, R87 ;  /* 0x000000ffff267224 */ /* 0x000fca00078e0057 */
[----:B------:R-:W1:Y:S01]  /*6a40*/  MUFU.EX2 R216, R216 ;  /* 0x000000d800d87308 */ /* 0x000e620000000800 */
[C---:B--2---:R-:W-:Y:S01]  /*6a50*/  FADD.FTZ R15, R77.reuse, R54 ;  /* 0x000000364d0f7221 */ /* 0x044fe20000010000 */
[----:B------:R-:W-:Y:S01]  /*6a60*/  F2FP.BF16.F32.PACK_AB R214, R77, R214 ;  /* 0x000000d64dd6723e */ /* 0x000fe200000010ff */
[----:B------:R-:W-:-:S05]  /*6a70*/  IMAD.MOV.U32 R77, RZ, RZ, R87 ;  /* 0x000000ffff4d7224 */ /* 0x000fca00078e0057 */
[----:B------:R2:W3:Y:S01]  /*6a80*/  MUFU.EX2 R217, R48 ;  /* 0x0000003000d97308 */ /* 0x0004e20000000800 */
[----:B0-----:R-:W-:-:S07]  /*6a90*/  FADD.FTZ R20, R46, R13 ;  /* 0x0000000d2e147221 */ /* 0x001fce0000010000 */
[----:B------:R-:W0:Y:S01]  /*6aa0*/  MUFU.EX2 R81, R81 ;  /* 0x0000005100517308 */ /* 0x000e220000000800 */
[----:B-1----:R-:W-:Y:S01]  /*6ab0*/  FADD.FTZ R54, R216, R15 ;  /* 0x0000000fd8367221 */ /* 0x002fe20000010000 */
[----:B--2---:R-:W-:-:S06]  /*6ac0*/  IMAD.MOV.U32 R48, RZ, RZ, R87 ;  /* 0x000000ffff307224 */ /* 0x004fcc00078e0057 */
[----:B------:R-:W1:Y:S01]  /*6ad0*/  MUFU.EX2 R30, R30 ;  /* 0x0000001e001e7308 */ /* 0x000e620000000800 */
[C---:B---3--:R-:W-:Y:S01]  /*6ae0*/  FADD.FTZ R13, R217.reuse, R20 ;  /* 0x00000014d90d7221 */ /* 0x048fe20000010000 */
[----:B------:R-:W-:Y:S01]  /*6af0*/  F2FP.BF16.F32.PACK_AB R217, R217, R46 ;  /* 0x0000002ed9d9723e */ /* 0x000fe200000010ff */
[----:B------:R-:W-:-:S05]  /*6b00*/  IMAD.MOV.U32 R46, RZ, RZ, R87 ;  /* 0x000000ffff2e7224 */ /* 0x000fca00078e0057 */
[----:B------:R-:W2:Y:S01]  /*6b10*/  MUFU.EX2 R218, R218 ;  /* 0x000000da00da7308 */ /* 0x000ea20000000800 */
[C---:B0-----:R-:W-:Y:S01]  /*6b20*/  FADD.FTZ R15, R81.reuse, R54 ;  /* 0x00000036510f7221 */ /* 0x041fe20000010000 */
[----:B------:R-:W-:Y:S01]  /*6b30*/  F2FP.BF16.F32.PACK_AB R216, R81, R216 ;  /* 0x000000d851d8723e */ /* 0x000fe200000010ff */
[--C-:B------:R-:W-:Y:S02]  /*6b40*/  IMAD.MOV.U32 R81, RZ, RZ, R87.reuse ;  /* 0x000000ffff517224 */ /* 0x100fe400078e0057 */
[----:B------:R-:W-:-:S03]  /*6b50*/  IMAD.MOV.U32 R54, RZ, RZ, R87 ;  /* 0x000000ffff367224 */ /* 0x000fc600078e0057 */
[----:B------:R0:W3:Y:S01]  /*6b60*/  MUFU.EX2 R219, R56 ;  /* 0x0000003800db7308 */ /* 0x0000e20000000800 */
[----:B-1----:R-:W-:-:S07]  /*6b70*/  FADD.FTZ R12, R30, R13 ;  /* 0x0000000d1e0c7221 */ /* 0x002fce0000010000 */
[----:B------:R-:W1:Y:S01]  /*6b80*/  MUFU.EX2 R83, R83 ;  /* 0x0000005300537308 */ /* 0x000e620000000800 */
[----:B--2---:R-:W-:Y:S01]  /*6b90*/  FADD.FTZ R14, R218, R15 ;  /* 0x0000000fda0e7221 */ /* 0x004fe20000010000 */
[--C-:B0-----:R-:W-:Y:S02]  /*6ba0*/  IMAD.MOV.U32 R56, RZ, RZ, R87.reuse ;  /* 0x000000ffff387224 */ /* 0x101fe400078e0057 */
[C---:B---3--:R-:W-:Y:S01]  /*6bb0*/  FADD.FTZ R13, R219.reuse, R12 ;  /* 0x0000000cdb0d7221 */ /* 0x048fe20000010000 */
[----:B------:R-:W-:Y:S01]  /*6bc0*/  F2FP.BF16.F32.PACK_AB R219, R219, R30 ;  /* 0x0000001edbdb723e */ /* 0x000fe200000010ff */
[--C-:B------:R-:W-:Y:S02]  /*6bd0*/  IMAD.MOV.U32 R30, RZ, RZ, R87.reuse ;  /* 0x000000ffff1e7224 */ /* 0x100fe400078e0057 */
[C---:B-1----:R-:W-:Y:S01]  /*6be0*/  FADD.FTZ R14, R83.reuse, R14 ;  /* 0x0000000e530e7221 */ /* 0x042fe20000010000 */
[----:B------:R-:W-:Y:S01]  /*6bf0*/  F2FP.BF16.F32.PACK_AB R218, R83, R218 ;  /* 0x000000da53da723e */ /* 0x000fe200000010ff */
[----:B------:R-:W-:Y:S01]  /*6c00*/  IMAD.MOV.U32 R83, RZ, RZ, R87 ;  /* 0x000000ffff537224 */ /* 0x000fe200078e0057 */
[----:B------:R-:W-:Y:S06]  /*6c10*/  @!P2 BRA `(.L_x_180) ;  /* 0x0000004c0080a947 */ /* 0x000fec0003800000 */
[----:B------:R-:W-:Y:S01]  /*6c20*/  R2UR UR60, R2 ;  /* 0x00000000023c72ca */ /* 0x000fe200000e0000 */
[----:B------:R-:W-:Y:S01]  /*6c30*/  IMAD.MOV.U32 R11, RZ, RZ, R92 ;  /* 0x000000ffff0b7224 */ /* 0x000fe200078e005c */
        /* <DEDUP_REMOVED lines=33> */
[----:B------:R-:W-:-:S07]  /*6e50*/  CS2R R24, SRZ ;  /* 0x0000000000187805 */ /* 0x000fce000001ff00 */
.L_x_189:
[----:B------:R-:W-:Y:S01]  /*6e60*/  R2UR UR10, R19 ;  /* 0x00000000130a72ca */ /* 0x000fe200000e0000 */
[----:B------:R-:W-:-:S04]  /*6e70*/  UIADD3 UR6, UR60, 0x1, URZ ;  /* 0x000000013c067890 */ /* 0x000fc8000fffe03f */
[----:B------:R-:W-:-:S04]  /*6e80*/  UISETP.NE.AND UP0, UPT, UR6, 0x2, UPT ;  /* 0x000000020600788c */ /* 0x000fc8000bf05270 */
[----:B------:R-:W-:Y:S02]  /*6e90*/  USEL UR7, URZ, 0x1, UP0 ;  /* 0x000000013f077887 */ /* 0x000fe40008000000 */
[----:B------:R-:W-:Y:S02]  /*6ea0*/  USEL UR6, UR6, URZ, UP0 ;  /* 0x0000003f06067287 */ /* 0x000fe40008000000 */
[----:B------:R-:W-:Y:S02]  /*6eb0*/  ISETP.NE.AND P3, PT, RZ, UR10, PT ;  /* 0x0000000aff007c0c */ /* 0x000fe4000bf65270 */
[----:B------:R-:W-:Y:S02]  /*6ec0*/  LOP3.LUT R16, R15, UR7, RZ, 0x3c, !PT ;  /* 0x000000070f107c12 */ /* 0x000fe4000f8e3cff */
[----:B------:R-:W-:-:S09]  /*6ed0*/  IMAD.U32 R2, RZ, RZ, UR6 ;  /* 0x00000006ff027e24 */ /* 0x000fd2000f8e00ff */
[----:B------:R-:W-:Y:S05]  /*6ee0*/  @P3 BRA `(.L_x_181) ;  /* 0x0000000000343947 */ /* 0x000fea0003800000 */
[----:B------:R-:W-:Y:S05]  /*6ef0*/  @!P0 BRA `(.L_x_182) ;  /* 0x0000000000048947 */ /* 0x000fea0003800000 */
[----:B------:R-:W-:Y:S01]  /*6f00*/  BPT.TRAP 0x1 ;  /* 0x000000040000795c */ /* 0x000fe20000300000 */
.L_x_182:
[----:B------:R-:W0:Y:S01]  /*6f10*/  S2UR UR7, SR_CgaCtaId ;  /* 0x00000000000779c3 */ /* 0x000e220000008800 */
[----:B------:R-:W-:Y:S01]  /*6f20*/  UMOV UR6, 0x400 ;  /* 0x0000040000067882 */ /* 0x000fe20000000000 */
[----:B------:R-:W-:Y:S01]  /*6f30*/  SHF.L.U32 R21, R16, 0x1f, RZ ;  /* 0x0000001f10157819 */ /* 0x000fe200000006ff */
[----:B0-----:R-:W-:-:S06]  /*6f40*/  ULEA UR6, UR7, UR6, 0x18 ;  /* 0x0000000607067291 */ /* 0x001fcc000f8ec03f */
[----:B------:R-:W-:-:S04]  /*6f50*/  LEA R0, R2, UR6, 0x3 ;  /* 0x0000000602007c11 */ /* 0x000fc8000f8e18ff */
[----:B------:R0:W1:Y:S01]  /*6f60*/  SYNCS.PHASECHK.TRANS64.TRYWAIT P2, [R0+URZ+0x34830], R21 ;  /* 0x03483015000075a7 */ /* 0x000062000804017f */
[----:B------:R-:W-:Y:S05]  /*6f70*/  @!P0 BRA `(.L_x_183) ;  /* 0x0000000000048947 */ /* 0x000fea0003800000 */
[----:B------:R-:W-:Y:S01]  /*6f80*/  BPT.TRAP 0x1 ;  /* 0x000000040000795c */ /* 0x000fe20000300000 */
.L_x_183:
[----:B-1----:R-:W-:Y:S05]  /*6f90*/  @P2 BRA `(.L_x_181) ;  /* 0x0000000000082947 */ /* 0x002fea0003800000 */
[----:B------:R-:W1:Y:S02]  /*6fa0*/  SYNCS.PHASECHK.TRANS64.TRYWAIT P2, [R0+URZ+0x34830], R21 ;  /* 0x03483015000075a7 */ /* 0x000e64000804017f */
[----:B-1----:R-:W-:Y:S05]  /*6fb0*/  @!P2 BRA `(.L_x_184) ;  /* 0x000000f00040a947 */ /* 0x002fea0003800000 */
.L_x_181:
[----:B------:R-:W2:Y:S01]  /*6fc0*/  S2R R10, SR_TID.X ;  /* 0x00000000000a7919 */ /* 0x000ea20000002100 */
[----:B------:R-:W-:Y:S01]  /*6fd0*/  R2UR UR7, R3 ;  /* 0x00000000030772ca */ /* 0x000fe200000e0000 */
[----:B------:R-:W-:Y:S01]  /*6fe0*/  UMOV UR24, UR4 ;  /* 0x0000000400187c82 */ /* 0x000fe20008000000 */
[----:B------:R-:W-:Y:S01]  /*6ff0*/  R2UR UR6, R2 ;  /* 0x00000000020672ca */ /* 0x000fe200000e0000 */
[----:B------:R-:W-:Y:S01]  /*7000*/  UMOV UR25, UR5 ;  /* 0x0000000500197c82 */ /* 0x000fe20008000000 */
[----:B------:R-:W-:Y:S01]  /*7010*/  UMOV UR27, 0x40000040 ;  /* 0x40000040001b7882 */ /* 0x000fe20000000000 */
[----:B------:R-:W-:Y:S01]  /*7020*/  UMOV UR28, UR4 ;  /* 0x00000004001c7c82 */ /* 0x000fe20008000000 */
        /* <DEDUP_REMOVED lines=9> */
[----:B------:R-:W-:Y:S01]  /*70c0*/  UIMAD UR6, UR6, 0xb00, UR7 ;  /* 0x00000b00060678a4 */ /* 0x000fe2000f8e0207 */
[----:B------:R-:W-:Y:S01]  /*70d0*/  R2UR UR18, R8 ;  /* 0x00000000081272ca */ /* 0x000fe200000e0000 */
[----:B------:R-:W-:Y:S01]  /*70e0*/  UMOV UR41, UR5 ;  /* 0x0000000500297c82 */ /* 0x000fe20008000000 */
[----:B------:R-:W-:Y:S01]  /*70f0*/  UMOV UR7, 0x40000040 ;  /* 0x4000004000077882 */ /* 0x000fe20000000000 */
[----:B------:R-:W-:Y:S01]  /*7100*/  UIADD3 UR26, UR6, 0x80, URZ ;  /* 0x00000080061a7890 */ /* 0x000fe2000fffe03f */
[----:B------:R-:W-:Y:S01]  /*7110*/  R2UR UR19, R9 ;  /* 0x00000000091372ca */ /* 0x000fe200000e0000 */
[----:B------:R-:W-:Y:S01]  /*7120*/  UIADD3 UR30, UR6, 0x100, URZ ;  /* 0x00000100061e7890 */ /* 0x000fe2000fffe03f */
[----:B------:R-:W-:Y:S01]  /*7130*/  R2UR UR14, R6 ;  /* 0x00000000060e72ca */ /* 0x000fe200000e0000 */
[----:B------:R-:W-:Y:S01]  /*7140*/  UIADD3 UR34, UR6, 0x180, URZ ;  /* 0x0000018006227890 */ /* 0x000fe2000fffe03f */
[----:B------:R-:W-:Y:S01]  /*7150*/  R2UR UR15, R7 ;  /* 0x00000000070f72ca */ /* 0x000fe200000e0000 */
[----:B------:R-:W-:Y:S01]  /*7160*/  UIADD3 UR38, UR6, 0x200, URZ ;  /* 0x0000020006267890 */ /* 0x000fe2000fffe03f */
[----:B------:R-:W-:Y:S01]  /*7170*/  R2UR UR11, R5 ;  /* 0x00000000050b72ca */ /* 0x000fe200000e0000 */
[----:B------:R-:W-:Y:S01]  /*7180*/  UIADD3 UR42, UR6, 0x280, URZ ;  /* 0x00000280062a7890 */ /* 0x000fe2000fffe03f */
[----:B------:R-:W-:Y:S01]  /*7190*/  UMOV UR43, 0x40000040 ;  /* 0x40000040002b7882 */ /* 0x000fe20000000000 */
[----:B------:R-:W-:Y:S01]  /*71a0*/  UIADD3 UR46, UR6, 0x300, URZ ;  /* 0x00000300062e7890 */ /* 0x000fe2000fffe03f */
[----:B--2---:R-:W-:Y:S01]  /*71b0*/  SHF.R.U32.HI R10, RZ, 0x7, R10 ;  /* 0x00000007ff0a7819 */ /* 0x004fe2000001160a */
[----:B------:R-:W-:Y:S01]  /*71c0*/  UMOV UR44, UR4 ;  /* 0x00000004002c7c82 */ /* 0x000fe20008000000 */
[----:B------:R-:W-:Y:S01]  /*71d0*/  UMOV UR45, UR5 ;  /* 0x00000005002d7c82 */ /* 0x000fe20008000000 */
[----:B------:R-:W-:Y:S01]  /*71e0*/  UMOV UR47, 0x40000040 ;  /* 0x40000040002f7882 */ /* 0x000fe20000000000 */
[----:B------:R-:W-:Y:S01]  /*71f0*/  UIADD3 UR50, UR6, 0x400, URZ ;  /* 0x0000040006327890 */ /* 0x000fe2000fffe03f */
[----:B01----:R-:W-:Y:S01]  /*7200*/  VIADD R0, R10, 0x8 ;  /* 0x000000080a007836 */ /* 0x003fe20000000000 */
[----:B------:R-:W-:Y:S01]  /*7210*/  UMOV UR48, UR4 ;  /* 0x0000000400307c82 */ /* 0x000fe20008000000 */
[----:B------:R-:W-:Y:S01]  /*7220*/  UMOV UR49, UR5 ;  /* 0x0000000500317c82 */ /* 0x000fe20008000000 */
[----:B------:R-:W-:Y:S01]  /*7230*/  UMOV UR51, 0x40000040 ;  /* 0x4000004000337882 */ /* 0x000fe20000000000 */
[----:B------:R-:W-:Y:S01]  /*7240*/  UIADD3 UR54, UR6, 0x480, URZ ;  /* 0x0000048006367890 */ /* 0x000fe2000fffe03f */
[----:B------:R0:W-:Y:S01]  /*7250*/  BAR.SYNC.DEFER_BLOCKING R0, 0x100 ;  /* 0x000400000000751d */ /* 0x0001e20000010000 */
[----:B------:R-:W-:-:S02]  /*7260*/  UIADD3 UR58, UR6, 0x500, URZ ;  /* 0x00000500063a7890 */ /* 0x000fc4000fffe03f */
[----:B------:R-:W-:Y:S02]  /*7270*/  UIADD3 UR10, UR6, 0x82, URZ ;  /* 0x00000082060a7890 */ /* 0x000fe4000fffe03f */
[----:B------:R-:W-:Y:S01]  /*7280*/  UIADD3 UR22, UR6, 0x586, URZ ;  /* 0x0000058606167890 */ /* 0x000fe2000fffe03f */
[----:B------:R-:W-:Y:S01]  /*7290*/  UMOV UR52, UR4 ;  /* 0x0000000400347c82 */ /* 0x000fe20008000000 */
[----:B------:R-:W-:Y:S01]  /*72a0*/  UMOV UR53, UR5 ;  /* 0x0000000500357c82 */ /* 0x000fe20008000000 */
[----:B------:R-:W-:Y:S01]  /*72b0*/  UMOV UR55, 0x40000040 ;  /* 0x4000004000377882 */ /* 0x000fe20000000000 */
[----:B------:R-:W-:Y:S01]  /*72c0*/  UMOV UR56, UR4 ;  /* 0x0000000400387c82 */ /* 0x000fe20008000000 */
[----:B------:R-:W-:Y:S01]  /*72d0*/  UMOV UR57, UR5 ;  /* 0x0000000500397c82 */ /* 0x000fe20008000000 */
[----:B------:R-:W-:Y:S01]  /*72e0*/  UMOV UR59, 0x40000040 ;  /* 0x40000040003b7882 */ /* 0x000fe20000000000 */
[----:B------:R-:W-:Y:S01]  /*72f0*/  UMOV UR23, 0x40000040 ;  /* 0x4000004000177882 */ /* 0x000fe20000000000 */
[----:B------:R-:W-:-:S06]  /*7300*/  WARPGROUP.ARRIVE ;  /* 0x00000000000079c5 */ /* 0x000fcc0000000000 */
[----:B------:R-:W-:Y:S01]  /*7310*/  HGMMA.64x16x16.F32.BF16 R168, gdesc[UR4], RZ, !UPT, gsb0 ;  /* 0x0020000004a879f0 */ /* 0x000fe2000c0018ff */
[----:B------:R-:W-:Y:S02]  /*7320*/  UIADD3 UR7, UR6, 0x380, URZ ;  /* 0x0000038006077890 */ /* 0x000fe4000fffe03f */
        /* <DEDUP_REMOVED lines=64> */
[----:B------:R-:W-:Y:S01]  /*7730*/  R2UR UR10, R4 ;  /* 0x00000000040a72ca */ /* 0x000fe200000e0000 */
        /* <DEDUP_REMOVED lines=78> */
[----:B------:R-:W-:Y:S02]  /*7c20*/  UIADD3 UR7, UR6, 0x504, URZ ;  /* 0x0000050406077890 */ /* 0x000fe4000fffe03f */
        /* <DEDUP_REMOVED lines=416> */
.L_x_186:
[----:B------:R-:W0:Y:S01]  /*9630*/  S2UR UR7, SR_CgaCtaId ;  /* 0x00000000000779c3 */ /* 0x000e220000008800 */
[----:B------:R-:W-:Y:S01]  /*9640*/  UMOV UR6, 0x400 ;  /* 0x0000040000067882 */ /* 0x000fe20000000000 */
[----:B------:R-:W-:Y:S01]  /*9650*/  SHF.L.U32 R0, R15, 0x1f, RZ ;  /* 0x0000001f0f007819 */ /* 0x000fe200000006ff */
[----:B0-----:R-:W-:-:S04]  /*9660*/  ULEA UR6, UR7, UR6, 0x18 ;  /* 0x0000000607067291 */ /* 0x001fc8000f8ec03f */
[----:B------:R-:W-:-:S09]  /*9670*/  ULEA UR6, UR60, UR6, 0x3 ;  /* 0x000000063c067291 */ /* 0x000fd2000f8e183f */
[----:B------:R0:W1:Y:S01]  /*9680*/  SYNCS.PHASECHK.TRANS64.TRYWAIT P2, [UR6+0x34850], R0 ;  /* 0x03485000ff0075a7 */ /* 0x0000620008040146 */
[----:B------:R-:W-:Y:S05]  /*9690*/  @!P0 BRA `(.L_x_187) ;  /* 0x0000000000048947 */ /* 0x000fea0003800000 */
[----:B------:R-:W-:Y:S01]  /*96a0*/  BPT.TRAP 0x1 ;  /* 0x000000040000795c */ /* 0x000fe20000300000 */
.L_x_187:
[----:B-1----:R-:W-:Y:S05]  /*96b0*/  @P2 BRA `(.L_x_185) ;  /* 0x0000000000082947 */ /* 0x002fea0003800000 */
[----:B------:R-:W1:Y:S02]  /*96c0*/  SYNCS.PHASECHK.TRANS64.TRYWAIT P2, [UR6+0x34850], R0 ;  /* 0x03485000ff0075a7 */ /* 0x000e640008040146 */
[----:B-1----:R-:W-:Y:S05]  /*96d0*/  @!P2 BRA `(.L_x_188) ;  /* 0x000000c8008ca947 */ /* 0x002fea0003800000 */
.L_x_185:
[----:B------:R-:W2:Y:S01]  /*96e0*/  S2UR UR7, SR_CgaCtaId ;  /* 0x00000000000779c3 */ /* 0x000ea20000008800 */
[----:B------:R-:W-:Y:S01]  /*96f0*/  UMOV UR6, 0x400 ;  /* 0x0000040000067882 */ /* 0x000fe20000000000 */
[----:B------:R-:W-:Y:S01]  /*9700*/  WARPGROUP.ARRIVE ;  /* 0x00000000000079c5 */ /* 0x000fe20000000000 */
[----:B-1----:R-:W-:Y:S01]  /*9710*/  FMNMX.FTZ R10, R168, R12, !PT ;  /* 0x0000000ca80a7209 */ /* 0x002fe20007810000 */
[----:B------:R-:W-:Y:S01]  /*9720*/  ULDC UR11, c[0x0][0x988] ;  /* 0x00026200000b7ab9 */ /* 0x000fe20000000800 */
[----:B------:R-:W-:Y:S02]  /*9730*/  R2UR UR14, R18 ;  /* 0x00000000120e72ca */ /* 0x000fe400000e0000 */
[----:B------:R-:W-:-:S04]  /*9740*/  FMNMX.FTZ R10, R169, R10, !PT ;  /* 0x0000000aa90a7209 */ /* 0x000fc80007810000 */
[----:B------:R-:W-:-:S04]  /*9750*/  FMNMX.FTZ R10, R172, R10, !PT ;  /* 0x0000000aac0a7209 */ /* 0x000fc80007810000 */
[----:B------:R-:W-:-:S03]  /*9760*/  FMNMX.FTZ R10, R173, R10, !PT ;  /* 0x0000000aad0a7209 */ /* 0x000fc60007810000 */
[----:B------:R-:W-:Y:S01]  /*9770*/  UISETP.GT.AND UP0, UPT, UR61, UR14, UPT ;  /* 0x0000000e3d00728c */ /* 0x000fe2000bf04270 */
[----:B------:R-:W-:Y:S01]  /*9780*/  FMNMX.FTZ R10, R160, R10, !PT ;  /* 0x0000000aa00a7209 */ /* 0x000fe20007810000 */
[----:B------:R-:W-:-:S03]  /*9790*/  UIADD3 UR61, UR61, -0x1, URZ ;  /* 0xffffffff3d3d7890 */ /* 0x000fc6000fffe03f */
[----:B------:R-:W-:Y:S01]  /*97a0*/  FMNMX.FTZ R10, R161, R10, !PT ;  /* 0x0000000aa10a7209 */ /* 0x000fe20007810000 */
[----:B--2---:R-:W-:Y:S01]  /*97b0*/  ULEA UR6, UR7, UR6, 0x18 ;  /* 0x0000000607067291 */ /* 0x004fe2000f8ec03f */
[----:B------:R-:W-:Y:S02]  /*97c0*/  PLOP3.LUT P2, PT, PT, PT, UP0, 0x80, 0x0 ;  /* 0x000000000000781c */ /* 0x000fe40003f4f008 */
[----:B------:R-:W-:Y:S01]  /*97d0*/  UMOV UR7, 0x40000040 ;  /* 0x4000004000077882 */ /* 0x000fe20000000000 */
[----:B------:R-:W-:Y:S02]  /*97e0*/  FMNMX.FTZ R10, R164, R10, !PT ;  /* 0x0000000aa40a7209 */ /* 0x000fe40007810000 */
[----:B0-----:R-:W-:Y:S02]  /*97f0*/  IMAD.U32 R0, RZ, RZ, UR6 ;  /* 0x00000006ff007e24 */ /* 0x001fe4000f8e00ff */
[----:B------:R-:W-:-:S03]  /*9800*/  FMNMX.FTZ R10, R165, R10, !PT ;  /* 0x0000000aa50a7209 */ /* 0x000fc60007810000 */
[----:B------:R-:W-:Y:S02]  /*9810*/  R2UR UR6, R0 ;  /* 0x00000000000672ca */ /* 0x000fe400000e0000 */
[----:B------:R-:W-:-:S04]  /*9820*/  FMNMX.FTZ R10, R152, R10, !PT ;  /* 0x0000000a980a7209 */ /* 0x000fc80007810000 */
[----:B------:R-:W-:-:S04]  /*9830*/  FMNMX.FTZ R10, R153, R10, !PT ;  /* 0x0000000a990a7209 */ /* 0x000fc80007810000 */
[----:B------:R-:W-:-:S03]  /*9840*/  FMNMX.FTZ R10, R156, R10, !PT ;  /* 0x0000000a9c0a7209 */ /* 0x000fc60007810000 */
[----:B------:R-:W-:Y:S01]  /*9850*/  UIADD3 UR6, UR6, 0x400, URZ ;  /* 0x0000040006067890 */ /* 0x000fe2000fffe03f */
[----:B------:R-:W-:-:S03]  /*9860*/  FMNMX.FTZ R10, R157, R10, !PT ;  /* 0x0000000a9d0a7209 */ /* 0x000fc60007810000 */
[----:B------:R-:W-:Y:S01]  /*9870*/  USHF.R.U32.HI UR6, URZ, 0x4, UR6 ;  /* 0x000000043f067899 */ /* 0x000fe20008011606 */
[----:B------:R-:W-:-:S03]  /*9880*/  FMNMX.FTZ R10, R144, R10, !PT ;  /* 0x0000000a900a7209 */ /* 0x000fc60007810000 */
[----:B------:R-:W-:Y:S01]  /*9890*/  ULOP3.LUT UR6, UR6, 0x3fff, URZ, 0xc0, !UPT ;  /* 0x00003fff06067892 */ /* 0x000fe2000f8ec03f */
[----:B------:R-:W-:-:S03]  /*98a0*/  FMNMX.FTZ R10, R145, R10, !PT ;  /* 0x0000000a910a7209 */ /* 0x000fc60007810000 */
[----:B------:R-:W-:Y:S01]  /*98b0*/  ULOP3.LUT UR6, UR6, 0x5800000, URZ, 0xfc, !UPT ;  /* 0x0580000006067892 */ /* 0x000fe2000f8efc3f */
[----:B------:R-:W-:-:S03]  /*98c0*/  FMNMX.FTZ R10, R148, R10, !PT ;  /* 0x0000000a940a7209 */ /* 0x000fc60007810000 */
[----:B------:R-:W-:Y:S01]  /*98d0*/  UIMAD UR10, UR60, 0xb00, UR6 ;  /* 0x00000b003c0a78a4 */ /* 0x000fe2000f8e0206 */
[----:B------:R-:W-:-:S04]  /*98e0*/  FMNMX.FTZ R10, R149, R10, !PT ;  /* 0x0000000a950a7209 */ /* 0x000fc80007810000 */
[----:B------:R-:W-:Y:S02]  /*98f0*/  FMNMX.FTZ R10, R136, R10, !PT ;  /* 0x0000000a880a7209 */ /* 0x000fe40007810000 */
[----:B------:R-:W-:Y:S02]  /*9900*/  UMOV UR6, UR10 ;  /* 0x0000000a00067c82 */ /* 0x000fe40008000000 */
[----:B------:R-:W-:Y:S01]  /*9910*/  HGMMA.64x128x16.F32.BF16 R24, R176, gdesc[UR4].tnspB, R24, gsb0 ;  /* 0x41e00004b0187df0 */ /* 0x000fe20008001818 */
[----:B------:R-:W-:Y:S01]  /*9920*/  UIADD3 UR6, UR10, 0x80, URZ ;  /* 0x000000800a067890 */ /* 0x000fe2000fffe03f */
[----:B------:R-:W-:Y:S01]  /*9930*/  FMNMX.FTZ R10, R137, R10, !PT ;  /* 0x0000000a890a7209 */ /* 0x000fe20007810000 */
[----:B------:R-:W-:-:S03]  /*9940*/  UMOV UR7, 0x40000040 ;  /* 0x4000004000077882 */ /* 0x000fc60000000000 */
        /* <DEDUP_REMOVED lines=25> */
[----:B------:R-:W-:-:S05]  /*9ae0*/  FMNMX.FTZ R10, R93, R10, !PT ;  /* 0x0000000a5d0a7209 */ /* 0x000fca0007810000 */
[----:B------:R-:W0:Y:S02]  /*9af0*/  SHFL.BFLY PT, R15, R10, 0x2, 0x1f ;  /* 0x0c401f000a0f7f89 */ /* 0x000e2400000e0000 */
[----:B0-----:R-:W-:-:S05]  /*9b00*/  FMNMX.FTZ R10, R10, R15, !PT ;  /* 0x0000000f0a0a7209 */ /* 0x001fca0007810000 */
[----:B------:R-:W0:Y:S01]  /*9b10*/  SHFL.BFLY PT, R15, R10, 0x1, 0x1f ;  /* 0x0c201f000a0f7f89 */ /* 0x000e2200000e0000 */
[----:B------:R-:W-:Y:S02]  /*9b20*/  WARPGROUP.DEPBAR.LE gsb0, 0x0 ;  /* 0x00008000000079c5 */ /* 0x000fe40000010000 */
[----:B------:R-:W-:-:S06]  /*9b30*/  WARPGROUP.ARRIVE ;  /* 0x00000000000079c5 */ /* 0x000fcc0000000000 */
[----:B------:R-:W-:Y:S01]  /*9b40*/  HGMMA.64x128x16.F32.BF16 R24, R180, gdesc[UR4].tnspB, R24, gsb0 ;  /* 0x41e00004b4187df0 */ /* 0x000fe20008001818 */
[----:B------:R-:W-:Y:S01]  /*9b50*/  UIADD3 UR6, UR10, 0x100, URZ ;  /* 0x000001000a067890 */ /* 0x000fe2000fffe03f */
[----:B------:R-:W-:Y:S01]  /*9b60*/  UMOV UR7, 0x40000040 ;  /* 0x4000004000077882 */ /* 0x000fe20000000000 */
[----:B0-----:R-:W-:-:S05]  /*9b70*/  FMNMX.FTZ R10, R10, R15, !PT ;  /* 0x0000000f0a0a7209 */ /* 0x001fca0007810000 */
[C---:B------:R-:W-:Y:S01]  /*9b80*/  FMUL.FTZ R15, R10.reuse, UR11 ;  /* 0x0000000b0a0f7c20 */ /* 0x040fe20008410000 */
[----:B------:R-:W-:-:S03]  /*9b90*/  FADD.FTZ R12, -R10, R12 ;  /* 0x0000000c0a0c7221 */ /* 0x000fc60000010100 */
[--C-:B------:R-:W-:Y:S01]  /*9ba0*/  FFMA.FTZ R176, R168, UR11, -R15.reuse ;  /* 0x0000000ba8b07c23 */ /* 0x100fe2000801080f */
        /* <DEDUP_REMOVED lines=12> */
[----:B------:R-:W-:Y:S01]  /*9c70*/  FFMA.FTZ R89, R89, UR11, -R15 ;  /* 0x0000000b59597c23 */ /* 0x000fe2000801080f */
[----:B------:R-:W-:Y:S01]  /*9c80*/  FMUL.FTZ R12, R12, UR11 ;  /* 0x0000000b0c0c7c20 */ /* 0x000fe20008410000 */
[----:B------:R-:W-:Y:S08]  /*9c90*/  MUFU.EX2 R176, R176 ;  /* 0x000000b000b07308 */ /* 0x000ff00000000800 */
[----:B------:R-:W0:Y:S08]  /*9ca0*/  MUFU.EX2 R12, R12 ;  /* 0x0000000c000c7308 */ /* 0x000e300000000800 */
[----:B------:R-:W1:Y:S08]  /*9cb0*/  MUFU.EX2 R20, R20 ;  /* 0x0000001400147308 */ /* 0x000e700000000800 */
[----:B------:R-:W2:Y:S08]  /*9cc0*/  MUFU.EX2 R178, R178 ;  /* 0x000000b200b27308 */ /* 0x000eb00000000800 */
[----:B------:R-:W3:Y:S08]  /*9cd0*/  MUFU.EX2 R168, R168 ;  /* 0x000000a800a87308 */ /* 0x000ef00000000800 */
        /* <DEDUP_REMOVED lines=10> */
[--C-:B------:R-:W-:Y:S01]  /*9d80*/  FFMA.FTZ R180, R160, UR11, -R15.reuse ;  /* 0x0000000ba0b47c23 */ /* 0x100fe2000801080f */
[--C-:B------:R-:W-:Y:S01]  /*9d90*/  FFMA.FTZ R182, R164, UR11, -R15.reuse ;  /* 0x0000000ba4b67c23 */ /* 0x100fe2000801080f */
[----:B------:R-:W-:Y:S02]  /*9da0*/  FFMA.FTZ R160, R165, UR11, -R15 ;  /* 0x0000000ba5a07c23 */ /* 0x000fe4000801080f */
[----:B------:R-:W-:Y:S01]  /*9db0*/  MUFU.EX2 R89, R89 ;  /* 0x0000005900597308 */ /* 0x000fe20000000800 */
[----:B------:R-:W-:Y:S01]  /*9dc0*/  HGMMA.64x128x16.F32.BF16 R24, R184, gdesc[UR4].tnspB, R24, gsb0 ;  /* 0x41e00004b8187df0 */ /* 0x000fe20008001818 */
[----:B------:R-:W-:Y:S01]  /*9dd0*/  UIADD3 UR6, UR10, 0x180, URZ ;  /* 0x000001800a067890 */ /* 0x000fe2000fffe03f */
[----:B------:R-:W-:-:S05]  /*9de0*/  UMOV UR7, 0x40000040 ;  /* 0x4000004000077882 */ /* 0x000fca0000000000 */
[----:B------:R-:W-:Y:S08]  /*9df0*/  MUFU.EX2 R180, R180 ;  /* 0x000000b400b47308 */ /* 0x000ff00000000800 */
[----:B------:R-:W-:Y:S08]  /*9e00*/  MUFU.EX2 R182, R182 ;  /* 0x000000b600b67308 */ /* 0x000ff00000000800 */
[----:B------:R-:W-:Y:S01]  /*9e10*/  MUFU.EX2 R160, R160 ;  /* 0x000000a000a07308 */ /* 0x000fe20000000800 */
[----:B------:R-:W-:-:S02]  /*9e20*/  WARPGROUP.DEPBAR.LE gsb0, 0x0 ;  /* 0x00008000000079c5 */ /* 0x000fc40000010000 */
[----:B------:R-:W-:Y:S01]  /*9e30*/  WARPGROUP.ARRIVE ;  /* 0x00000000000079c5 */ /* 0x000fe20000000000 */
[--C-:B------:R-:W-:Y:S01]  /*9e40*/  FFMA.FTZ R184, R152, UR11, -R15.reuse ;  /* 0x0000000b98b87c23 */ /* 0x100fe2000801080f */
[----:B------:R-:W-:Y:S01]  /*9e50*/  FMNMX.FTZ R152, R170, R11, !PT ;  /* 0x0000000baa987209 */ /* 0x000fe20007810000 */
[----:B------:R-:W-:-:S03]  /*9e60*/  FFMA.FTZ R186, R156, UR11, -R15 ;  /* 0x0000000b9cba7c23 */ /* 0x000fc6000801080f */
[----:B------:R-:W-:Y:S01]  /*9e70*/  HGMMA.64x128x16.F32.BF16 R24, R188, gdesc[UR4].tnspB, R24, gsb0 ;  /* 0x41e00004bc187df0 */ /* 0x000fe20008001818 */
[----:B------:R-:W-:Y:S01]  /*9e80*/  UIADD3 UR6, UR10, 0x200, URZ ;  /* 0x000002000a067890 */ /* 0x000fe2000fffe03f */
[----:B------:R-:W-:Y:S01]  /*9e90*/  FMNMX.FTZ R152, R171, R152, !PT ;  /* 0x00000098ab987209 */ /* 0x000fe20007810000 */
[----:B------:R-:W-:Y:S01]  /*9ea0*/  UMOV UR7, 0x40000040 ;  /* 0x4000004000077882 */ /* 0x000fe20000000000 */
        /* <DEDUP_REMOVED lines=38> */
[----:B------:R-:W-:Y:S01]  /*a110*/  WARPGROUP.ARRIVE ;  /* 0x00000000000079c5 */ /* 0x000fe20000000000 */
[----:B------:R-:W-:Y:S01]  /*a120*/  FMNMX.FTZ R156, R98, R156, !PT ;  /* 0x0000009c629c7209 */ /* 0x000fe20007810000 */
[--C-:B------:R-:W-:Y:S01]  /*a130*/  FFMA.FTZ R188, R144, UR11, -R15.reuse ;  /* 0x0000000b90bc7c23 */ /* 0x100fe2000801080f */
[--C-:B------:R-:W-:Y:S01]  /*a140*/  FFMA.FTZ R144, R145, UR11, -R15.reuse ;  /* 0x0000000b91907c23 */ /* 0x100fe2000801080f */
[--C-:B------:R-:W-:Y:S01]  /*a150*/  FFMA.FTZ R190, R148, UR11, -R15.reuse ;  /* 0x0000000b94be7c23 */ /* 0x100fe2000801080f */
[----:B------:R-:W-:Y:S01]  /*a160*/  FMNMX.FTZ R156, R99, R156, !PT ;  /* 0x0000009c639c7209 */ /* 0x000fe20007810000 */
[----:B------:R-:W-:Y:S01]  /*a170*/  HGMMA.64x128x16.F32.BF16 R24, R192, gdesc[UR4].tnspB, R24, gsb0 ;  /* 0x41e00004c0187df0 */ /* 0x000fe20008001818 */
[----:B------:R-:W-:Y:S01]  /*a180*/  UIADD3 UR6, UR10, 0x280, URZ ;  /* 0x000002800a067890 */ /* 0x000fe2000fffe03f */
[----:B------:R-:W-:Y:S01]  /*a190*/  FFMA.FTZ R145, R149, UR11, -R15 ;  /* 0x0000000b95917c23 */ /* 0x000fe2000801080f */
[----:B------:R-:W-:Y:S01]  /*a1a0*/  UMOV UR7, 0x40000040 ;  /* 0x4000004000077882 */ /* 0x000fe20000000000 */
[----:B------:R-:W-:Y:S01]  /*a1b0*/  FMNMX.FTZ R156, R102, R156, !PT ;  /* 0x0000009c669c7209 */ /* 0x000fe20007810000 */
[----:B------:R-:W-:Y:S03]  /*a1c0*/  MUFU.EX2 R188, R188 ;  /* 0x000000bc00bc7308 */ /* 0x000fe60000000800 */
[----:B------:R-:W-:-:S04]  /*a1d0*/  FMNMX.FTZ R156, R103, R156, !PT ;  /* 0x0000009c679c7209 */ /* 0x000fc80007810000 */
[----:B------:R-:W-:Y:S01]  /*a1e0*/  FMNMX.FTZ R156, R90, R156, !PT ;  /* 0x0000009c5a9c7209 */ /* 0x000fe20007810000 */
[----:B------:R-:W-:Y:S08]  /*a1f0*/  MUFU.EX2 R144, R144 ;  /* 0x0000009000907308 */ /* 0x000ff00000000800 */
[----:B------:R-:W-:Y:S08]  /*a200*/  MUFU.EX2 R190, R190 ;  /* 0x000000be00be7308 */ /* 0x000ff00000000800 */
[----:B------:R-:W-:Y:S01]  /*a210*/  MUFU.EX2 R145, R145 ;  /* 0x0000009100917308 */ /* 0x000fe20000000800 */
[----:B------:R-:W-:-:S02]  /*a220*/  WARPGROUP.DEPBAR.LE gsb0, 0x0 ;  /* 0x00008000000079c5 */ /* 0x000fc40000010000 */
[----:B------:R-:W-:Y:S01]  /*a230*/  WARPGROUP.ARRIVE ;  /* 0x00000000000079c5 */ /* 0x000fe20000000000 */
[--C-:B------:R-:W-:Y:S01]  /*a240*/  FFMA.FTZ R192, R136, UR11, -R15.reuse ;  /* 0x0000000b88c07c23 */ /* 0x100fe2000801080f */
[--C-:B------:R-:W-:Y:S01]  /*a250*/  FFMA.FTZ R136, R137, UR11, -R15.reuse ;  /* 0x0000000b89887c23 */ /* 0x100fe2000801080f */
[--C-:B------:R-:W-:Y:S01]  /*a260*/  FFMA.FTZ R194, R140, UR11, -R15.reuse ;  /* 0x0000000b8cc27c23 */ /* 0x100fe2000801080f */
[----:B------:R-:W-:Y:S01]  /*a270*/  FFMA.FTZ R137, R141, UR11, -R15 ;  /* 0x0000000b8d897c23 */ /* 0x000fe2000801080f */
[----:B------:R-:W-:Y:S01]  /*a280*/  @!P1 IMAD R141, R2, 0x8, R0 ;  /* 0x00000008028d9824 */ /* 0x000fe200078e0200 */
[----:B------:R-:W-:Y:S01]  /*a290*/  HGMMA.64x128x16.F32.BF16 R24, R196, gdesc[UR4].tnspB, R24, gsb0 ;  /* 0x41e00004c4187df0 */ /* 0x000fe20008001818 */
[----:B------:R-:W-:Y:S01]  /*a2a0*/  UIADD3 UR6, UR10, 0x300, URZ ;  /* 0x000003000a067890 */ /* 0x000fe2000fffe03f */
[----:B------:R-:W-:Y:S01]  /*a2b0*/  MUFU.EX2 R192, R192 ;  /* 0x000000c000c07308 */ /* 0x000fe20000000800 */
[----:B------:R-:W-:Y:S01]  /*a2c0*/  UMOV UR7, 0x40000040 ;  /* 0x4000004000077882 */ /* 0x000fe20000000000 */
[----:B------:R-:W-:-:S05]  /*a2d0*/  @!P1 VIADD R141, R141, 0x34840 ;  /* 0x000348408d8d9836 */ /* 0x000fca0000000000 */
[----:B------:R-:W-:Y:S01]  /*a2e0*/  @!P1 PRMT R141, RZ, 0x654, R141 ;  /* 0x00000654ff8d9816 */ /* 0x000fe2000000008d */
[----:B------:R-:W-:Y:S08]  /*a2f0*/  MUFU.EX2 R136, R136 ;  /* 0x0000008800887308 */ /* 0x000ff00000000800 */
[----:B------:R-:W-:Y:S08]  /*a300*/  MUFU.EX2 R194, R194 ;  /* 0x000000c200c27308 */ /* 0x000ff00000000800 */
[----:B------:R-:W-:Y:S01]  /*a310*/  MUFU.EX2 R137, R137 ;  /* 0x0000008900897308 */ /* 0x000fe20000000800 */
[----:B------:R-:W-:-:S02]  /*a320*/  WARPGROUP.DEPBAR.LE gsb0, 0x0 ;  /* 0x00008000000079c5 */ /* 0x000fc40000010000 */
[----:B------:R-:W-:-:S06]  /*a330*/  WARPGROUP.ARRIVE ;  /* 0x00000000000079c5 */ /* 0x000fcc0000000000 */
[----:B------:R-:W4:Y:S01]  /*a340*/  S2R R199, SR_TID.X ;  /* 0x0000000000c77919 */ /* 0x000f220000002100 */
[--C-:B------:R-:W-:Y:S01]  /*a350*/  FFMA.FTZ R196, R128, UR11, -R15.reuse ;  /* 0x0000000b80c47c23 */ /* 0x100fe2000801080f */
[--C-:B------:R-:W-:Y:S01]  /*a360*/  FFMA.FTZ R198, R132, UR11, -R15.reuse ;  /* 0x0000000b84c67c23 */ /* 0x100fe2000801080f */
[----:B------:R-:W-:Y:S01]  /*a370*/  FFMA.FTZ R128, R133, UR11, -R15 ;  /* 0x0000000b85807c23 */ /* 0x000fe2000801080f */
[----:B------:R-:W-:Y:S01]  /*a380*/  HGMMA.64x128x16.F32.BF16 R24, R200, gdesc[UR4].tnspB, R24, gsb0 ;  /* 0x41e00004c8187df0 */ /* 0x000fe20008001818 */
[----:B------:R-:W-:Y:S02]  /*a390*/  UIADD3 UR6, UR10, 0x380, URZ ;  /* 0x000003800a067890 */ /* 0x000fe4000fffe03f */
[----:B------:R-:W-:Y:S01]  /*a3a0*/  MUFU.EX2 R196, R196 ;  /* 0x000000c400c47308 */ /* 0x000fe20000000800 */
[----:B------:R-:W-:-:S07]  /*a3b0*/  UMOV UR7, 0x40000040 ;  /* 0x4000004000077882 */ /* 0x000fce0000000000 */
[----:B------:R-:W-:Y:S08]  /*a3c0*/  MUFU.EX2 R198, R198 ;  /* 0x000000c600c67308 */ /* 0x000ff00000000800 */
[----:B------:R-:W-:Y:S01]  /*a3d0*/  MUFU.EX2 R128, R128 ;  /* 0x0000008000807308 */ /* 0x000fe20000000800 */
[----:B----4-:R-:W-:Y:S01]  /*a3e0*/  SHF.R.U32.HI R169, RZ, 0x7, R199 ;  /* 0x00000007ffa97819 */ /* 0x010fe200000116c7 */
[----:B------:R-:W-:-:S02]  /*a3f0*/  WARPGROUP.DEPBAR.LE gsb0, 0x0 ;  /* 0x00008000000079c5 */ /* 0x000fc40000010000 */
[----:B------:R-:W-:Y:S01]  /*a400*/  WARPGROUP.ARRIVE ;  /* 0x00000000000079c5 */ /* 0x000fe20000000000 */
[--C-:B------:R-:W-:Y:S01]  /*a410*/  FFMA.FTZ R200, R120, UR11, -R15.reuse ;  /* 0x0000000b78c87c23 */ /* 0x100fe2000801080f */
[--C-:B------:R-:W-:Y:S01]  /*a420*/  FFMA.FTZ R120, R121, UR11, -R15.reuse ;  /* 0x0000000b79787c23 */ /* 0x100fe2000801080f */
[--C-:B------:R-:W-:Y:S01]  /*a430*/  FFMA.FTZ R202, R124, UR11, -R15.reuse ;  /* 0x0000000b7cca7c23 */ /* 0x100fe2000801080f */
[----:B------:R-:W-:Y:S02]  /*a440*/  FFMA.FTZ R121, R125, UR11, -R15 ;  /* 0x0000000b7d797c23 */ /* 0x000fe4000801080f */
[----:B------:R-:W-:Y:S01]  /*a450*/  HGMMA.64x128x16.F32.BF16 R24, R204, gdesc[UR4].tnspB, R24, gsb0 ;  /* 0x41e00004cc187df0 */ /* 0x000fe20008001818 */
[----:B------:R-:W-:Y:S01]  /*a460*/  UIADD3 UR6, UR10, 0x400, URZ ;  /* 0x000004000a067890 */ /* 0x000fe2000fffe03f */
[----:B------:R-:W-:Y:S01]  /*a470*/  MUFU.EX2 R200, R200 ;  /* 0x000000c800c87308 */ /* 0x000fe20000000800 */
[----:B------:R-:W-:-:S07]  /*a480*/  UMOV UR7, 0x40000040 ;  /* 0x4000004000077882 */ /* 0x000fce0000000000 */
[----:B------:R-:W-:Y:S08]  /*a490*/  MUFU.EX2 R120, R120 ;  /* 0x0000007800787308 */ /* 0x000ff00000000800 */
[----:B------:R-:W-:Y:S08]  /*a4a0*/  MUFU.EX2 R202, R202 ;  /* 0x000000ca00ca7308 */ /* 0x000ff00000000800 */
[----:B------:R-:W-:Y:S01]  /*a4b0*/  MUFU.EX2 R121, R121 ;  /* 0x0000007900797308 */ /* 0x000fe20000000800 */
[----:B------:R-:W-:-:S02]  /*a4c0*/  WARPGROUP.DEPBAR.LE gsb0, 0x0 ;  /* 0x00008000000079c5 */ /* 0x000fc40000010000 */
[----:B------:R-:W-:Y:S01]  /*a4d0*/  WARPGROUP.ARRIVE ;  /* 0x00000000000079c5 */ /* 0x000fe20000000000 */
[--C-:B------:R-:W-:Y:S01]  /*a4e0*/  FFMA.FTZ R204, R112, UR11, -R15.reuse ;  /* 0x0000000b70cc7c23 */ /* 0x100fe2000801080f */
[--C-:B------:R-:W-:Y:S01]  /*a4f0*/  FFMA.FTZ R112, R113, UR11, -R15.reuse ;  /* 0x0000000b71707c23 */ /* 0x100fe2000801080f */
[----:B------:R-:W-:Y:S01]  /*a500*/  FMNMX.FTZ R113, R91, R156, !PT ;  /* 0x0000009c5b717209 */ /* 0x000fe20007810000 */
[--C-:B------:R-:W-:Y:S02]  /*a510*/  FFMA.FTZ R206, R116, UR11, -R15.reuse ;  /* 0x0000000b74ce7c23 */ /* 0x100fe4000801080f */
[----:B------:R-:W-:Y:S01]  /*a520*/  HGMMA.64x128x16.F32.BF16 R24, R208, gdesc[UR4].tnspB, R24, gsb0 ;  /* 0x41e00004d0187df0 */ /* 0x000fe20008001818 */
[----:B------:R-:W-:Y:S01]  /*a530*/  UIADD3 UR6, UR10, 0x480, URZ ;  /* 0x000004800a067890 */ /* 0x000fe2000fffe03f */
[----:B------:R-:W-:Y:S01]  /*a540*/  FMNMX.FTZ R116, R94, R113, !PT ;  /* 0x000000715e747209 */ /* 0x000fe20007810000 */
[----:B------:R-:W-:Y:S01]  /*a550*/  UMOV UR7, 0x40000040 ;  /* 0x4000004000077882 */ /* 0x000fe20000000000 */
[----:B------:R-:W-:Y:S01]  /*a560*/  FFMA.FTZ R113, R117, UR11, -R15 ;  /* 0x0000000b75717c23 */ /* 0x000fe2000801080f */
[----:B------:R-:W-:Y:S01]  /*a570*/  MUFU.EX2 R204, R204 ;  /* 0x000000cc00cc7308 */ /* 0x000fe20000000800 */
[----:B------:R-:W-:-:S05]  /*a580*/  FMNMX.FTZ R116, R95, R116, !PT ;  /* 0x000000745f747209 */ /* 0x000fca0007810000 */
[----:B------:R-:W4:Y:S02]  /*a590*/  SHFL.BFLY PT, R117, R116, 0x2, 0x1f ;  /* 0x0c401f0074757f89 */ /* 0x000f2400000e0000 */
[----:B------:R-:W-:Y:S08]  /*a5a0*/  MUFU.EX2 R112, R112 ;  /* 0x0000007000707308 */ /* 0x000ff00000000800 */
[----:B------:R-:W-:Y:S08]  /*a5b0*/  MUFU.EX2 R206, R206 ;  /* 0x000000ce00ce7308 */ /* 0x000ff00000000800 */
[----:B------:R-:W-:Y:S01]  /*a5c0*/  MUFU.EX2 R113, R113 ;  /* 0x0000007100717308 */ /* 0x000fe20000000800 */
[----:B----4-:R-:W-:Y:S01]  /*a5d0*/  FMNMX.FTZ R116, R116, R117, !PT ;  /* 0x0000007574747209 */ /* 0x010fe20007810000 */
[----:B------:R-:W-:Y:S01]  /*a5e0*/  FFMA.FTZ R117, R92, UR11, -R15 ;  /* 0x0000000b5c757c23 */ /* 0x000fe2000801080f */
[----:B------:R-:W-:-:S02]  /*a5f0*/  WARPGROUP.DEPBAR.LE gsb0, 0x0 ;  /* 0x00008000000079c5 */ /* 0x000fc40000010000 */
[----:B------:R-:W-:Y:S01]  /*a600*/  WARPGROUP.ARRIVE ;  /* 0x00000000000079c5 */ /* 0x000fe20000000000 */
[--C-:B------:R-:W-:Y:S01]  /*a610*/  FFMA.FTZ R210, R108, UR11, -R15.reuse ;  /* 0x0000000b6cd27c23 */ /* 0x100fe2000801080f */
[--C-:B------:R-:W-:Y:S01]  /*a620*/  FFMA.FTZ R208, R104, UR11, -R15.reuse ;  /* 0x0000000b68d07c23 */ /* 0x100fe2000801080f */
[----:B------:R-:W4:Y:S01]  /*a630*/  SHFL.BFLY PT, R108, R116, 0x1, 0x1f ;  /* 0x0c201f00746c7f89 */ /* 0x000f2200000e0000 */
[--C-:B------:R-:W-:Y:S01]  /*a640*/  FFMA.FTZ R104, R105, UR11, -R15.reuse ;  /* 0x0000000b69687c23 */ /* 0x100fe2000801080f */
[----:B------:R-:W-:Y:S01]  /*a650*/  FFMA.FTZ R105, R109, UR11, -R15 ;  /* 0x0000000b6d697c23 */ /* 0x000fe2000801080f */
[----:B------:R-:W-:Y:S01]  /*a660*/  HGMMA.64x128x16.F32.BF16 R24, R212, gdesc[UR4].tnspB, R24, gsb0 ;  /* 0x41e00004d4187df0 */ /* 0x000fe20008001818 */
[----:B------:R-:W-:Y:S01]  /*a670*/  UIADD3 UR6, UR10, 0x500, URZ ;  /* 0x000005000a067890 */ /* 0x000fe2000fffe03f */
[----:B------:R-:W-:Y:S01]  /*a680*/  MUFU.EX2 R208, R208 ;  /* 0x000000d000d07308 */ /* 0x000fe20000000800 */
[----:B------:R-:W-:-:S07]  /*a690*/  UMOV UR7, 0x40000040 ;  /* 0x4000004000077882 */ /* 0x000fce0000000000 */
[----:B------:R-:W-:Y:S08]  /*a6a0*/  MUFU.EX2 R104, R104 ;  /* 0x0000006800687308 */ /* 0x000ff00000000800 */
[----:B------:R-:W-:Y:S01]  /*a6b0*/  MUFU.EX2 R210, R210 ;  /* 0x000000d200d27308 */ /* 0x000fe20000000800 */
[----:B----4-:R-:W-:Y:S01]  /*a6c0*/  FMNMX.FTZ R92, R116, R108, !PT ;  /* 0x0000006c745c7209 */ /* 0x010fe20007810000 */
[----:B------:R-:W-:-:S04]  /*a6d0*/  FFMA.FTZ R116, R93, UR11, -R15 ;  /* 0x0000000b5d747c23 */ /* 0x000fc8000801080f */
[C---:B------:R-:W-:Y:S01]  /*a6e0*/  FADD.FTZ R15, -R92.reuse, R11 ;  /* 0x0000000b5c0f7221 */ /* 0x040fe20000010100 */
[----:B------:R-:W-:Y:S01]  /*a6f0*/  FMUL.FTZ R93, R92, UR11 ;  /* 0x0000000b5c5d7c20 */ /* 0x000fe20008410000 */
[----:B------:R4:W-:Y:S02]  /*a700*/  MUFU.EX2 R11, R116 ;  /* 0x00000074000b7308 */ /* 0x0009e40000000800 */
[----:B------:R-:W-:Y:S01]  /*a710*/  FMUL.FTZ R15, R15, UR11 ;  /* 0x0000000b0f0f7c20 */ /* 0x000fe20008410000 */
[--C-:B------:R-:W-:Y:S01]  /*a720*/  FFMA.FTZ R177, R170, UR11, -R93.reuse ;  /* 0x0000000baab17c23 */ /* 0x100fe2000801085d */
[--C-:B------:R-:W-:Y:S01]  /*a730*/  FFMA.FTZ R109, R171, UR11, -R93.reuse ;  /* 0x0000000bab6d7c23 */ /* 0x100fe2000801085d */
[--C-:B------:R-:W-:Y:S01]  /*a740*/  FFMA.FTZ R179, R174, UR11, -R93.reuse ;  /* 0x0000000baeb37c23 */ /* 0x100fe2000801085d */
[--C-:B------:R-:W-:Y:S01]  /*a750*/  FFMA.FTZ R197, R130, UR11, -R93.reuse ;  /* 0x0000000b82c57c23 */ /* 0x100fe2000801085d */
[--C-:B------:R-:W-:Y:S01]  /*a760*/  FFMA.FTZ R130, R131, UR11, -R93.reuse ;  /* 0x0000000b83827c23 */ /* 0x100fe2000801085d */
[----:B------:R-:W-:Y:S01]  /*a770*/  MUFU.EX2 R15, R15 ;  /* 0x0000000f000f7308 */ /* 0x000fe20000000800 */
[--C-:B----4-:R-:W-:Y:S01]  /*a780*/  FFMA.FTZ R116, R175, UR11, -R93.reuse ;  /* 0x0000000baf747c23 */ /* 0x110fe2000801085d */
[--C-:B------:R-:W-:Y:S01]  /*a790*/  FFMA.FTZ R131, R134, UR11, -R93.reuse ;  /* 0x0000000b86837c23 */ /* 0x100fe2000801085d */
[----:B------:R-:W-:Y:S01]  /*a7a0*/  IADD3 R134, -R169, 0xb, RZ ;  /* 0x0000000ba9867810 */ /* 0x000fe20007ffe1ff */
[--C-:B------:R-:W-:Y:S01]  /*a7b0*/  FFMA.FTZ R181, R162, UR11, -R93.reuse ;  /* 0x0000000ba2b57c23 */ /* 0x100fe2000801085d */
[--C-:B------:R-:W-:Y:S01]  /*a7c0*/  FFMA.FTZ R199, R135, UR11, -R93.reuse ;  /* 0x0000000b87c77c23 */ /* 0x100fe2000801085d */
[----:B0-----:R-:W-:Y:S01]  /*a7d0*/  FFMA.FTZ R135, R12, R14, R176 ;  /* 0x0000000e0c877223 */ /* 0x001fe200000100b0 */
[--C-:B------:R-:W-:Y:S01]  /*a7e0*/  FFMA.FTZ R201, R122, UR11, -R93.reuse ;  /* 0x0000000b7ac97c23 */ /* 0x100fe2000801085d */
[----:B------:R-:W0:Y:S01]  /*a7f0*/  MUFU.EX2 R177, R177 ;  /* 0x000000b100b17308 */ /* 0x000e220000000800 */
[----:B------:R-:W-:Y:S01]  /*a800*/  FFMA.FTZ R183, R166, UR11, -R93 ;  /* 0x0000000ba6b77c23 */ /* 0x000fe2000801085d */
[----:B-1----:R-:W-:Y:S01]  /*a810*/  FADD.FTZ R135, R20, R135 ;  /* 0x0000008714877221 */ /* 0x002fe20000010000 */
[--C-:B------:R-:W-:Y:S01]  /*a820*/  FFMA.FTZ R124, R167, UR11, -R93.reuse ;  /* 0x0000000ba77c7c23 */ /* 0x100fe2000801085d */
[--C-:B------:R-:W-:Y:S01]  /*a830*/  FFMA.FTZ R185, R154, UR11, -R93.reuse ;  /* 0x0000000b9ab97c23 */ /* 0x100fe2000801085d */
[----:B------:R-:W-:Y:S01]  /*a840*/  FFMA.FTZ R125, R155, UR11, -R93 ;  /* 0x0000000b9b7d7c23 */ /* 0x000fe2000801085d */
[----:B--2---:R-:W-:Y:S01]  /*a850*/  FADD.FTZ R135, R178, R135 ;  /* 0x00000087b2877221 */ /* 0x004fe20000010000 */
[--C-:B------:R-:W-:Y:S01]  /*a860*/  FFMA.FTZ R203, R126, UR11, -R93.reuse ;  /* 0x0000000b7ecb7c23 */ /* 0x100fe2000801085d */
[----:B------:R-:W1:Y:S01]  /*a870*/  MUFU.EX2 R109, R109 ;  /* 0x0000006d006d7308 */ /* 0x000e620000000800 */
[----:B------:R-:W-:Y:S01]  /*a880*/  FFMA.FTZ R187, R158, UR11, -R93 ;  /* 0x0000000b9ebb7c23 */ /* 0x000fe2000801085d */
[----:B---3--:R-:W-:Y:S01]  /*a890*/  FADD.FTZ R135, R168, R135 ;  /* 0x00000087a8877221 */ /* 0x008fe20000010000 */
[--C-:B------:R-:W-:Y:S01]  /*a8a0*/  FFMA.FTZ R132, R159, UR11, -R93.reuse ;  /* 0x0000000b9f847c23 */ /* 0x100fe2000801085d */
[--C-:B------:R-:W-:Y:S01]  /*a8b0*/  FFMA.FTZ R189, R146, UR11, -R93.reuse ;  /* 0x0000000b92bd7c23 */ /* 0x100fe2000801085d */
[--C-:B------:R-:W-:Y:S01]  /*a8c0*/  FFMA.FTZ R205, R114, UR11, -R93.reuse ;  /* 0x0000000b72cd7c23 */ /* 0x100fe2000801085d */
[--C-:B------:R-:W-:Y:S01]  /*a8d0*/  FFMA.FTZ R133, R147, UR11, -R93.reuse ;  /* 0x0000000b93857c23 */ /* 0x100fe2000801085d */
[----:B------:R-:W-:Y:S01]  /*a8e0*/  FFMA.FTZ R207, R118, UR11, -R93 ;  /* 0x0000000b76cf7c23 */ /* 0x000fe2000801085d */
[----:B------:R-:W2:Y:S01]  /*a8f0*/  MUFU.EX2 R179, R179 ;  /* 0x000000b300b37308 */ /* 0x000ea20000000800 */
[----:B0-----:R-:W-:Y:S01]  /*a900*/  FFMA.FTZ R14, R15, R13, R177 ;  /* 0x0000000d0f0e7223 */ /* 0x001fe200000100b1 */
[--C-:B------:R-:W-:Y:S01]  /*a910*/  FFMA.FTZ R13, R123, UR11, -R93.reuse ;  /* 0x0000000b7b0d7c23 */ /* 0x100fe2000801085d */
[--C-:B------:R-:W-:Y:S01]  /*a920*/  FFMA.FTZ R209, R106, UR11, -R93.reuse ;  /* 0x0000000b6ad17c23 */ /* 0x100fe2000801085d */
[--C-:B------:R-:W-:Y:S01]  /*a930*/  FFMA.FTZ R191, R150, UR11, -R93.reuse ;  /* 0x0000000b96bf7c23 */ /* 0x100fe2000801085d */
[--C-:B------:R-:W-:Y:S01]  /*a940*/  FFMA.FTZ R140, R151, UR11, -R93.reuse ;  /* 0x0000000b978c7c23 */ /* 0x100fe2000801085d */
[--C-:B------:R-:W-:Y:S01]  /*a950*/  FFMA.FTZ R193, R138, UR11, -R93.reuse ;  /* 0x0000000b8ac17c23 */ /* 0x100fe2000801085d */
[--C-:B------:R-:W-:Y:S01]  /*a960*/  FFMA.FTZ R211, R110, UR11, -R93.reuse ;  /* 0x0000000b6ed37c23 */ /* 0x100fe2000801085d */
[----:B------:R-:W0:Y:S01]  /*a970*/  MUFU.EX2 R116, R116 ;  /* 0x0000007400747308 */ /* 0x000e220000000800 */
[----:B-1----:R-:W-:Y:S01]  /*a980*/  FADD.FTZ R14, R109, R14 ;  /* 0x0000000e6d0e7221 */ /* 0x002fe20000010000 */
[--C-:B------:R-:W-:Y:S01]  /*a990*/  FFMA.FTZ R138, R139, UR11, -R93.reuse ;  /* 0x0000000b8b8a7c23 */ /* 0x100fe2000801085d */
[--C-:B------:R-:W-:Y:S01]  /*a9a0*/  FFMA.FTZ R195, R142, UR11, -R93.reuse ;  /* 0x0000000b8ec37c23 */ /* 0x100fe2000801085d */
[--C-:B------:R-:W-:Y:S01]  /*a9b0*/  FFMA.FTZ R115, R115, UR11, -R93.reuse ;  /* 0x0000000b73737c23 */ /* 0x100fe2000801085d */
[--C-:B------:R-:W-:Y:S01]  /*a9c0*/  FFMA.FTZ R139, R143, UR11, -R93.reuse ;  /* 0x0000000b8f8b7c23 */ /* 0x100fe2000801085d */
[--C-:B------:R-:W-:Y:S01]  /*a9d0*/  FFMA.FTZ R119, R119, UR11, -R93.reuse ;  /* 0x0000000b77777c23 */ /* 0x100fe2000801085d */
[--C-:B------:R-:W-:Y:S01]  /*a9e0*/  FFMA.FTZ R111, R111, UR11, -R93.reuse ;  /* 0x0000000b6f6f7c23 */ /* 0x100fe2000801085d */
[----:B------:R1:W-:Y:S01]  /*a9f0*/  MUFU.EX2 R108, R117 ;  /* 0x00000075006c7308 */ /* 0x0003e20000000800 */
[----:B--2---:R-:W-:Y:S01]  /*aa00*/  FADD.FTZ R123, R179, R14 ;  /* 0x0000000eb37b7221 */ /* 0x004fe20000010000 */
[--C-:B------:R-:W-:Y:S01]  /*aa10*/  FFMA.FTZ R102, R102, UR11, -R93.reuse ;  /* 0x0000000b66667c23 */ /* 0x100fe2000801085d */
[--C-:B------:R-:W-:Y:S01]  /*aa20*/  FFMA.FTZ R103, R103, UR11, -R93.reuse ;  /* 0x0000000b67677c23 */ /* 0x100fe2000801085d */
[--C-:B------:R-:W-:Y:S01]  /*aa30*/  FFMA.FTZ R91, R91, UR11, -R93.reuse ;  /* 0x0000000b5b5b7c23 */ /* 0x100fe2000801085d */
[----:B------:R-:W-:Y:S01]  /*aa40*/  FFMA.FTZ R94, R94, UR11, -R93 ;  /* 0x0000000b5e5e7c23 */ /* 0x000fe2000801085d */
[----:B------:R-:W-:-:S02]  /*aa50*/  F2FP.BF16.F32.PACK_AB R176, R20, R176 ;  /* 0x000000b014b0723e */ /* 0x000fc400000010ff */
[----:B------:R-:W2:Y:S01]  /*aa60*/  MUFU.EX2 R181, R181 ;  /* 0x000000b500b57308 */ /* 0x000ea20000000800 */
[----:B-1----:R-:W-:Y:S01]  /*aa70*/  FFMA.FTZ R117, R163, UR11, -R93 ;  /* 0x0000000ba3757c23 */ /* 0x002fe2000801085d */
[C---:B0-----:R-:W-:Y:S01]  /*aa80*/  FADD.FTZ R14, R116.reuse, R123 ;  /* 0x0000007b740e7221 */ /* 0x041fe20000010000 */
[----:B------:R-:W-:Y:S02]  /*aa90*/  F2FP.BF16.F32.PACK_AB R179, R116, R179 ;  /* 0x000000b374b3723e */ /* 0x000fe400000010ff */
[----:B------:R-:W-:Y:S02]  /*aaa0*/  F2FP.BF16.F32.PACK_AB R178, R168, R178 ;  /* 0x000000b2a8b2723e */ /* 0x000fe400000010ff */
[----:B------:R-:W-:Y:S01]  /*aab0*/  F2FP.BF16.F32.PACK_AB R177, R109, R177 ;  /* 0x000000b16db1723e */ /* 0x000fe200000010ff */
[----:B------:R-:W0:Y:S08]  /*aac0*/  MUFU.EX2 R117, R117 ;  /* 0x0000007500757308 */ /* 0x000e300000000800 */
[----:B------:R-:W1:Y:S01]  /*aad0*/  MUFU.EX2 R183, R183 ;  /* 0x000000b700b77308 */ /* 0x000e620000000800 */
[----:B--2---:R-:W-:Y:S01]  /*aae0*/  FADD.FTZ R126, R181, R14 ;  /* 0x0000000eb57e7221 */ /* 0x004fe20000010000 */
[----:B------:R-:W-:-:S06]  /*aaf0*/  FFMA.FTZ R14, R127, UR11, -R93 ;  /* 0x0000000b7f0e7c23 */ /* 0x000fcc000801085d */
[----:B------:R-:W2:Y:S01]  /*ab00*/  MUFU.EX2 R124, R124 ;  /* 0x0000007c007c7308 */ /* 0x000ea20000000800 */
[C---:B0-----:R-:W-:Y:S01]  /*ab10*/  FADD.FTZ R126, R117.reuse, R126 ;  /* 0x0000007e757e7221 */ /* 0x041fe20000010000 */
[----:B------:R-:W-:-:S06]  /*ab20*/  F2FP.BF16.F32.PACK_AB R181, R117, R181 ;  /* 0x000000b575b5723e */ /* 0x000fcc00000010ff */
[----:B------:R-:W0:Y:S01]  /*ab30*/  MUFU.EX2 R185, R185 ;  /* 0x000000b900b97308 */ /* 0x000e220000000800 */
[----:B-1----:R-:W-:-:S07]  /*ab40*/  FADD.FTZ R127, R183, R126 ;  /* 0x0000007eb77f7221 */ /* 0x002fce0000010000 */
[----:B------:R-:W1:Y:S01]  /*ab50*/  MUFU.EX2 R125, R125 ;  /* 0x0000007d007d7308 */ /* 0x000e620000000800 */
[C---:B--2---:R-:W-:Y:S01]  /*ab60*/  FADD.FTZ R114, R124.reuse, R127 ;  /* 0x0000007f7c727221 */ /* 0x044fe20000010000 */
[----:B------:R-:W-:-:S06]  /*ab70*/  F2FP.BF16.F32.PACK_AB R183, R124, R183 ;  /* 0x000000b77cb7723e */ /* 0x000fcc00000010ff */
[----:B------:R-:W2:Y:S01]  /*ab80*/  MUFU.EX2 R187, R187 ;  /* 0x000000bb00bb7308 */ /* 0x000ea20000000800 */
[----:B0-----:R-:W-:Y:S01]  /*ab90*/  FADD.FTZ R106, R185, R114 ;  /* 0x00000072b96a7221 */ /* 0x001fe20000010000 */
[----:B------:R-:W-:-:S06]  /*aba0*/  FFMA.FTZ R114, R107, UR11, -R93 ;  /* 0x0000000b6b727c23 */ /* 0x000fcc000801085d */
[----:B------:R-:W0:Y:S01]  /*abb0*/  MUFU.EX2 R132, R132 ;  /* 0x0000008400847308 */ /* 0x000e220000000800 */
[C---:B-1----:R-:W-:Y:S01]  /*abc0*/  FADD.FTZ R106, R125.reuse, R106 ;  /* 0x0000006a7d6a7221 */ /* 0x042fe20000010000 */
[----:B------:R-:W-:Y:S02]  /*abd0*/  WARPGROUP.DEPBAR.LE gsb0, 0x0 ;  /* 0x00008000000079c5 */ /* 0x000fe40000010000 */
[----:B------:R-:W-:Y:S01]  /*abe0*/  WARPGROUP.ARRIVE ;  /* 0x00000000000079c5 */ /* 0x000fe20000000000 */
[----:B------:R-:W-:Y:S02]  /*abf0*/  F2FP.BF16.F32.PACK_AB R185, R125, R185 ;  /* 0x000000b97db9723e */ /* 0x000fe400000010ff */
[----:B------:R-:W-:Y:S01]  /*ac00*/  F2FP.BF16.F32.PACK_AB R212, R97, R96 ;  /* 0x0000006061d4723e */ /* 0x000fe200000010ff */
[----:B------:R-:W1:Y:S01]  /*ac10*/  MUFU.EX2 R189, R189 ;  /* 0x000000bd00bd7308 */ /* 0x000e620000000800 */
[----:B--2---:R-:W-:Y:S01]  /*ac20*/  FADD.FTZ R127, R187, R106 ;  /* 0x0000006abb7f7221 */ /* 0x004fe20000010000 */
[----:B------:R-:W-:Y:S01]  /*ac30*/  HGMMA.64x128x16.F32.BF16 R24, R216, gdesc[UR4].tnspB, R24, gsb0 ;  /* 0x41e00004d8187df0 */ /* 0x000fe20008001818 */
[--C-:B------:R-:W-:Y:S01]  /*ac40*/  FFMA.FTZ R106, R99, UR11, -R93.reuse ;  /* 0x0000000b636a7c23 */ /* 0x100fe2000801085d */
[----:B------:R-:W-:Y:S01]  /*ac50*/  FFMA.FTZ R99, R90, UR11, -R93 ;  /* 0x0000000b5a637c23 */ /* 0x000fe2000801085d */
[----:B------:R-:W-:-:S03]  /*ac60*/  F2FP.BF16.F32.PACK_AB R214, R101, R100 ;  /* 0x0000006465d6723e */ /* 0x000fc600000010ff */
        /* <DEDUP_REMOVED lines=8> */
[----:B------:R-:W2:Y:S08]  /*acf0*/  MUFU.EX2 R193, R193 ;  /* 0x000000c100c17308 */ /* 0x000eb00000000800 */
[----:B------:R-:W3:Y:S08]  /*ad00*/  MUFU.EX2 R138, R138 ;  /* 0x0000008a008a7308 */ /* 0x000ef00000000800 */
[----:B------:R-:W4:Y:S08]  /*ad10*/  MUFU.EX2 R195, R195 ;  /* 0x000000c300c37308 */ /* 0x000f300000000800 */
[----:B------:R-:W5:Y:S08]  /*ad20*/  MUFU.EX2 R139, R139 ;  /* 0x0000008b008b7308 */ /* 0x000f700000000800 */
        /* <DEDUP_REMOVED lines=9> */
[----:B------:R-:W-:Y:S01]  /*adc0*/  MUFU.EX2 R207, R207 ;  /* 0x000000cf00cf7308 */ /* 0x000fe20000000800 */
[----:B------:R-:W-:-:S02]  /*add0*/  WARPGROUP.DEPBAR.LE gsb0, 0x0 ;  /* 0x00008000000079c5 */ /* 0x000fc40000010000 */
[----:B------:R0:W-:Y:S06]  /*ade0*/  BAR.ARV R134, 0x100 ;  /* 0x000400860000751d */ /* 0x0001ec0000002000 */
[----:B------:R1:W-:Y:S01]  /*adf0*/  @!P1 SYNCS.ARRIVE.TRANS64.RED.A1T0 RZ, [R141+URZ], RZ ;  /* 0x000000ff8dff99a7 */ /* 0x0003e2000810043f */
[----:B------:R-:W-:Y:S01]  /*ae00*/  MUFU.EX2 R209, R209 ;  /* 0x000000d100d17308 */ /* 0x000fe20000000800 */
[----:B------:R-:W-:Y:S01]  /*ae10*/  F2FP.BF16.F32.PACK_AB R218, R11, R108 ;  /* 0x0000006c0bda723e */ /* 0x000fe200000010ff */
[-C--:B------:R-:W-:Y:S01]  /*ae20*/  FMUL.FTZ R24, R24, R12.reuse ;  /* 0x0000000c18187220 */ /* 0x080fe20000410000 */
[-C--:B------:R-:W-:Y:S01]  /*ae30*/  FMUL.FTZ R25, R25, R12.reuse ;  /* 0x0000000c19197220 */ /* 0x080fe20000410000 */
[-C--:B------:R-:W-:Y:S01]  /*ae40*/  FMUL.FTZ R28, R28, R12.reuse ;  /* 0x0000000c1c1c7220 */ /* 0x080fe20000410000 */
[-C--:B------:R-:W-:Y:S01]  /*ae50*/  FMUL.FTZ R29, R29, R12.reuse ;  /* 0x0000000c1d1d7220 */ /* 0x080fe20000410000 */
[-C--:B------:R-:W-:Y:S01]  /*ae60*/  FMUL.FTZ R32, R32, R12.reuse ;  /* 0x0000000c20207220 */ /* 0x080fe20000410000 */
[----:B-1----:R-:W-:Y:S01]  /*ae70*/  IMAD.U32 R141, RZ, RZ, UR60 ;  /* 0x0000003cff8d7e24 */ /* 0x002fe2000f8e00ff */
[----:B------:R-:W-:Y:S01]  /*ae80*/  MUFU.EX2 R211, R211 ;  /* 0x000000d300d37308 */ /* 0x000fe20000000800 */
[----:B------:R-:W-:Y:S01]  /*ae90*/  R2UR UR60, R2 ;  /* 0x00000000023c72ca */ /* 0x000fe200000e0000 */
[----:B------:R-:W-:Y:S01]  /*aea0*/  FMUL.FTZ R33, R33, R12 ;  /* 0x0000000c21217220 */ /* 0x000fe20000410000 */
[----:B------:R-:W-:-:S02]  /*aeb0*/  @!P1 IMAD R122, R141, 0x8, R0 ;  /* 0x000000088d7a9824 */ /* 0x000fc400078e0200 */
[-C--:B------:R-:W-:Y:S01]  /*aec0*/  FMUL.FTZ R36, R36, R12.reuse ;  /* 0x0000000c24247220 */ /* 0x080fe20000410000 */
[-C--:B------:R-:W-:Y:S01]  /*aed0*/  FMUL.FTZ R37, R37, R12.reuse ;  /* 0x0000000c25257220 */ /* 0x080fe20000410000 */
[-C--:B------:R-:W-:Y:S01]  /*aee0*/  FMUL.FTZ R40, R40, R12.reuse ;  /* 0x0000000c28287220 */ /* 0x080fe20000410000 */
[----:B------:R-:W-:Y:S01]  /*aef0*/  @!P1 VIADD R122, R122, 0x34860 ;  /* 0x000348607a7a9836 */ /* 0x000fe20000000000 */
[----:B------:R-:W-:Y:S01]  /*af00*/  MUFU.EX2 R105, R105 ;  /* 0x0000006900697308 */ /* 0x000fe20000000800 */
[-C--:B------:R-:W-:Y:S01]  /*af10*/  FMUL.FTZ R41, R41, R12.reuse ;  /* 0x0000000c29297220 */ /* 0x080fe20000410000 */
[-C--:B------:R-:W-:Y:S01]  /*af20*/  FMUL.FTZ R44, R44, R12.reuse ;  /* 0x0000000c2c2c7220 */ /* 0x080fe20000410000 */
[-C--:B------:R-:W-:Y:S01]  /*af30*/  FMUL.FTZ R45, R45, R12.reuse ;  /* 0x0000000c2d2d7220 */ /* 0x080fe20000410000 */
[----:B------:R-:W-:Y:S01]  /*af40*/  @!P1 PRMT R122, RZ, 0x654, R122 ;  /* 0x00000654ff7a9816 */ /* 0x000fe2000000007a */
[-C--:B------:R-:W-:Y:S01]  /*af50*/  FMUL.FTZ R48, R48, R12.reuse ;  /* 0x0000000c30307220 */ /* 0x080fe20000410000 */
[-C--:B------:R-:W-:Y:S01]  /*af60*/  FMUL.FTZ R49, R49, R12.reuse ;  /* 0x0000000c31317220 */ /* 0x080fe20000410000 */
[-C--:B------:R-:W-:Y:S01]  /*af70*/  FMUL.FTZ R52, R52, R12.reuse ;  /* 0x0000000c34347220 */ /* 0x080fe20000410000 */
[----:B------:R1:W-:Y:S01]  /*af80*/  @!P1 SYNCS.ARRIVE.TRANS64.RED.A1T0 RZ, [R122+URZ], RZ ;  /* 0x000000ff7aff99a7 */ /* 0x0003e2000810043f */
[----:B------:R-:W-:Y:S01]  /*af90*/  MUFU.EX2 R106, R106 ;  /* 0x0000006a006a7308 */ /* 0x000fe20000000800 */
[-C--:B------:R-:W-:Y:S01]  /*afa0*/  FMUL.FTZ R53, R53, R12.reuse ;  /* 0x0000000c35357220 */ /* 0x080fe20000410000 */
[-C--:B------:R-:W-:Y:S01]  /*afb0*/  FMUL.FTZ R56, R56, R12.reuse ;  /* 0x0000000c38387220 */ /* 0x080fe20000410000 */
[-C--:B------:R-:W-:Y:S01]  /*afc0*/  FMUL.FTZ R57, R57, R12.reuse ;  /* 0x0000000c39397220 */ /* 0x080fe20000410000 */
[-C--:B------:R-:W-:Y:S01]  /*afd0*/  FMUL.FTZ R60, R60, R12.reuse ;  /* 0x0000000c3c3c7220 */ /* 0x080fe20000410000 */
[-C--:B------:R-:W-:Y:S01]  /*afe0*/  FMUL.FTZ R61, R61, R12.reuse ;  /* 0x0000000c3d3d7220 */ /* 0x080fe20000410000 */
[----:B------:R-:W-:Y:S01]  /*aff0*/  FMUL.FTZ R64, R64, R12 ;  /* 0x0000000c40407220 */ /* 0x000fe20000410000 */
[----:B-1----:R-:W-:Y:S01]  /*b000*/  FADD.FTZ R122, R180, R135 ;  /* 0x00000087b47a7221 */ /* 0x002fe20000010000 */
[----:B------:R-:W-:Y:S01]  /*b010*/  F2FP.BF16.F32.PACK_AB R180, R21, R180 ;  /* 0x000000b415b4723e */ /* 0x000fe200000010ff */
[----:B------:R-:W-:Y:S01]  /*b020*/  MUFU.EX2 R102, R102 ;  /* 0x0000006600667308 */ /* 0x000fe20000000800 */
[-C--:B------:R-:W-:Y:S01]  /*b030*/  FMUL.FTZ R65, R65, R12.reuse ;  /* 0x0000000c41417220 */ /* 0x080fe20000410000 */
[----:B------:R-:W-:Y:S01]  /*b040*/  FADD.FTZ R123, R21, R122 ;  /* 0x0000007a157b7221 */ /* 0x000fe20000010000 */
[-C--:B------:R-:W-:Y:S01]  /*b050*/  FMUL.FTZ R68, R68, R12.reuse ;  /* 0x0000000c44447220 */ /* 0x080fe20000410000 */
[-C--:B------:R-:W-:Y:S01]  /*b060*/  FMUL.FTZ R69, R69, R12.reuse ;  /* 0x0000000c45457220 */ /* 0x080fe20000410000 */
[-C--:B------:R-:W-:Y:S01]  /*b070*/  FMUL.FTZ R72, R72, R12.reuse ;  /* 0x0000000c48487220 */ /* 0x080fe20000410000 */
[----:B------:R-:W-:Y:S01]  /*b080*/  FADD.FTZ R123, R182, R123 ;  /* 0x0000007bb67b7221 */ /* 0x000fe20000010000 */
[-C--:B------:R-:W-:Y:S01]  /*b090*/  FMUL.FTZ R73, R73, R12.reuse ;  /* 0x0000000c49497220 */ /* 0x080fe20000410000 */
        /* <DEDUP_REMOVED lines=9> */
[----:B------:R-:W-:Y:S01]  /*b130*/  FMUL.FTZ R85, R85, R12 ;  /* 0x0000000c55557220 */ /* 0x000fe20000410000 */
[----:B------:R-:W-:Y:S01]  /*b140*/  FADD.FTZ R107, R153, R118 ;  /* 0x00000076996b7221 */ /* 0x000fe20000010000 */
[-C--:B------:R-:W-:Y:S01]  /*b150*/  FMUL.FTZ R26, R26, R15.reuse ;  /* 0x0000000f1a1a7220 */ /* 0x080fe20000410000 */
[-C--:B------:R-:W-:Y:S01]  /*b160*/  FMUL.FTZ R27, R27, R15.reuse ;  /* 0x0000000f1b1b7220 */ /* 0x080fe20000410000 */
[-C--:B------:R-:W-:Y:S01]  /*b170*/  FMUL.FTZ R30, R30, R15.reuse ;  /* 0x0000000f1e1e7220 */ /* 0x080fe20000410000 */
[----:B------:R-:W-:Y:S01]  /*b180*/  FADD.FTZ R123, R186, R107 ;  /* 0x0000006bba7b7221 */ /* 0x000fe20000010000 */
[--C-:B------:R-:W-:Y:S01]  /*b190*/  FFMA.FTZ R107, R98, UR11, -R93.reuse ;  /* 0x0000000b626b7c23 */ /* 0x100fe2000801085d */
[----:B------:R-:W-:Y:S01]  /*b1a0*/  FFMA.FTZ R93, R95, UR11, -R93 ;  /* 0x0000000b5f5d7c23 */ /* 0x000fe2000801085d */
[----:B------:R0:W1:Y:S01]  /*b1b0*/  MUFU.EX2 R98, R115 ;  /* 0x0000007300627308 */ /* 0x0000620000000800 */
[----:B------:R-:W-:Y:S01]  /*b1c0*/  FADD.FTZ R123, R152, R123 ;  /* 0x0000007b987b7221 */ /* 0x000fe20000010000 */
[-C--:B------:R-:W-:Y:S01]  /*b1d0*/  FMUL.FTZ R31, R31, R15.reuse ;  /* 0x0000000f1f1f7220 */ /* 0x080fe20000410000 */
[-C--:B------:R-:W-:Y:S01]  /*b1e0*/  FMUL.FTZ R34, R34, R15.reuse ;  /* 0x0000000f22227220 */ /* 0x080fe20000410000 */
[-C--:B------:R-:W-:Y:S01]  /*b1f0*/  FMUL.FTZ R35, R35, R15.reuse ;  /* 0x0000000f23237220 */ /* 0x080fe20000410000 */
[----:B------:R-:W-:Y:S01]  /*b200*/  FADD.FTZ R123, R188, R123 ;  /* 0x0000007bbc7b7221 */ /* 0x000fe20000010000 */
[-C--:B------:R-:W-:Y:S01]  /*b210*/  FMUL.FTZ R38, R38, R15.reuse ;  /* 0x0000000f26267220 */ /* 0x080fe20000410000 */
[-C--:B------:R-:W-:Y:S01]  /*b220*/  FMUL.FTZ R39, R39, R15.reuse ;  /* 0x0000000f27277220 */ /* 0x080fe20000410000 */
[----:B------:R-:W-:Y:S01]  /*b230*/  MUFU.EX2 R107, R107 ;  /* 0x0000006b006b7308 */ /* 0x000fe20000000800 */
[----:B------:R-:W-:Y:S01]  /*b240*/  FADD.FTZ R123, R144, R123 ;  /* 0x0000007b907b7221 */ /* 0x000fe20000010000 */
[----:B0-----:R-:W-:Y:S01]  /*b250*/  FADD.FTZ R115, R191, R110 ;  /* 0x0000006ebf737221 */ /* 0x001fe20000010000 */
[-C--:B------:R-:W-:Y:S01]  /*b260*/  FMUL.FTZ R42, R42, R15.reuse ;  /* 0x0000000f2a2a7220 */ /* 0x080fe20000410000 */
[-C--:B------:R-:W-:Y:S01]  /*b270*/  FMUL.FTZ R43, R43, R15.reuse ;  /* 0x0000000f2b2b7220 */ /* 0x080fe20000410000 */
[----:B------:R-:W-:Y:S01]  /*b280*/  FADD.FTZ R90, R190, R123 ;  /* 0x0000007bbe5a7221 */ /* 0x000fe20000010000 */
[----:B------:R-:W-:Y:S01]  /*b290*/  FADD.FTZ R110, R140, R115 ;  /* 0x000000738c6e7221 */ /* 0x000fe20000010000 */
[-C--:B------:R-:W-:Y:S01]  /*b2a0*/  FMUL.FTZ R46, R46, R15.reuse ;  /* 0x0000000f2e2e7220 */ /* 0x080fe20000410000 */
[----:B------:R-:W-:Y:S01]  /*b2b0*/  MUFU.EX2 R91, R91 ;  /* 0x0000005b005b7308 */ /* 0x000fe20000000800 */
[----:B------:R-:W-:Y:S01]  /*b2c0*/  FADD.FTZ R123, R145, R90 ;  /* 0x0000005a917b7221 */ /* 0x000fe20000010000 */
[----:B--2---:R-:W-:Y:S01]  /*b2d0*/  FADD.FTZ R95, R193, R110 ;  /* 0x0000006ec15f7221 */ /* 0x004fe20000010000 */
[-C--:B------:R-:W-:Y:S01]  /*b2e0*/  FMUL.FTZ R47, R47, R15.reuse ;  /* 0x0000000f2f2f7220 */ /* 0x080fe20000410000 */
[-C--:B------:R-:W-:Y:S01]  /*b2f0*/  FMUL.FTZ R50, R50, R15.reuse ;  /* 0x0000000f32327220 */ /* 0x080fe20000410000 */
[----:B------:R-:W-:Y:S01]  /*b300*/  FADD.FTZ R123, R192, R123 ;  /* 0x0000007bc07b7221 */ /* 0x000fe20000010000 */
[----:B---3--:R-:W-:Y:S01]  /*b310*/  FADD.FTZ R20, R138, R95 ;  /* 0x0000005f8a147221 */ /* 0x008fe20000010000 */
[-C--:B------:R-:W-:Y:S01]  /*b320*/  FMUL.FTZ R51, R51, R15.reuse ;  /* 0x0000000f33337220 */ /* 0x080fe20000410000 */
[----:B------:R-:W0:Y:S01]  /*b330*/  MUFU.EX2 R90, R119 ;  /* 0x00000077005a7308 */ /* 0x000e220000000800 */
[----:B------:R-:W-:Y:S01]  /*b340*/  FADD.FTZ R123, R136, R123 ;  /* 0x0000007b887b7221 */ /* 0x000fe20000010000 */
[----:B----4-:R-:W-:Y:S01]  /*b350*/  FADD.FTZ R116, R195, R20 ;  /* 0x00000014c3747221 */ /* 0x010fe20000010000 */
[-C--:B------:R-:W-:Y:S01]  /*b360*/  FMUL.FTZ R54, R54, R15.reuse ;  /* 0x0000000f36367220 */ /* 0x080fe20000410000 */
[-C--:B------:R-:W-:Y:S01]  /*b370*/  FMUL.FTZ R55, R55, R15.reuse ;  /* 0x0000000f37377220 */ /* 0x080fe20000410000 */
[----:B------:R-:W-:Y:S01]  /*b380*/  FADD.FTZ R110, R194, R123 ;  /* 0x0000007bc26e7221 */ /* 0x000fe20000010000 */
[----:B-----5:R-:W-:Y:S01]  /*b390*/  FADD.FTZ R116, R139, R116 ;  /* 0x000000748b747221 */ /* 0x020fe20000010000 */
[-C--:B------:R-:W-:Y:S01]  /*b3a0*/  FMUL.FTZ R58, R58, R15.reuse ;  /* 0x0000000f3a3a7220 */ /* 0x080fe20000410000 */
[----:B------:R2:W3:Y:S01]  /*b3b0*/  MUFU.EX2 R20, R114 ;  /* 0x0000007200147308 */ /* 0x0004e20000000800 */
[----:B------:R-:W-:Y:S01]  /*b3c0*/  FADD.FTZ R21, R137, R110 ;  /* 0x0000006e89157221 */ /* 0x000fe20000010000 */
[-C--:B------:R-:W-:Y:S01]  /*b3d0*/  FMUL.FTZ R59, R59, R15.reuse ;  /* 0x0000000f3b3b7220 */ /* 0x080fe20000410000 */
[-C--:B------:R-:W-:Y:S01]  /*b3e0*/  FMUL.FTZ R62, R62, R15.reuse ;  /* 0x0000000f3e3e7220 */ /* 0x080fe20000410000 */
[-C--:B------:R-:W-:Y:S01]  /*b3f0*/  FMUL.FTZ R63, R63, R15.reuse ;  /* 0x0000000f3f3f7220 */ /* 0x080fe20000410000 */
[----:B------:R-:W-:Y:S01]  /*b400*/  FADD.FTZ R110, R196, R21 ;  /* 0x00000015c46e7221 */ /* 0x000fe20000010000 */
[----:B------:R-:W-:Y:S01]  /*b410*/  FADD.FTZ R21, R197, R116 ;  /* 0x00000074c5157221 */ /* 0x000fe20000010000 */
[-C--:B------:R-:W-:Y:S01]  /*b420*/  FMUL.FTZ R66, R66, R15.reuse ;  /* 0x0000000f42427220 */ /* 0x080fe20000410000 */
[----:B------:R-:W-:Y:S01]  /*b430*/  MUFU.EX2 R219, R94 ;  /* 0x0000005e00db7308 */ /* 0x000fe20000000800 */
[----:B------:R-:W-:Y:S01]  /*b440*/  FADD.FTZ R95, R129, R110 ;  /* 0x0000006e815f7221 */ /* 0x000fe20000010000 */
[----:B------:R-:W-:Y:S01]  /*b450*/  FADD.FTZ R110, R130, R21 ;  /* 0x00000015826e7221 */ /* 0x000fe20000010000 */
[-C--:B------:R-:W-:Y:S01]  /*b460*/  FMUL.FTZ R67, R67, R15.reuse ;  /* 0x0000000f43437220 */ /* 0x080fe20000410000 */
[-C--:B------:R-:W-:Y:S01]  /*b470*/  FMUL.FTZ R70, R70, R15.reuse ;  /* 0x0000000f46467220 */ /* 0x080fe20000410000 */
[----:B------:R-:W-:Y:S01]  /*b480*/  FADD.FTZ R95, R198, R95 ;  /* 0x0000005fc65f7221 */ /* 0x000fe20000010000 */
[----:B--2---:R-:W-:Y:S01]  /*b490*/  FADD.FTZ R114, R131, R110 ;  /* 0x0000006e83727221 */ /* 0x004fe20000010000 */
[-C--:B------:R-:W-:Y:S01]  /*b4a0*/  FMUL.FTZ R71, R71, R15.reuse ;  /* 0x0000000f47477220 */ /* 0x080fe20000410000 */
[----:B------:R-:W2:Y:S01]  /*b4b0*/  MUFU.EX2 R110, R111 ;  /* 0x0000006f006e7308 */ /* 0x000ea20000000800 */
[----:B------:R-:W-:Y:S01]  /*b4c0*/  FADD.FTZ R95, R128, R95 ;  /* 0x0000005f805f7221 */ /* 0x000fe20000010000 */
[----:B------:R-:W-:Y:S01]  /*b4d0*/  FADD.FTZ R114, R199, R114 ;  /* 0x00000072c7727221 */ /* 0x000fe20000010000 */
[-C--:B------:R-:W-:Y:S01]  /*b4e0*/  FMUL.FTZ R74, R74, R15.reuse ;  /* 0x0000000f4a4a7220 */ /* 0x080fe20000410000 */
[----:B------:R-:W-:Y:S01]  /*b4f0*/  FMUL.FTZ R75, R75, R15 ;  /* 0x0000000f4b4b7220 */ /* 0x000fe20000410000 */
[----:B------:R-:W-:Y:S01]  /*b500*/  FADD.FTZ R95, R200, R95 ;  /* 0x0000005fc85f7221 */ /* 0x000fe20000010000 */
[----:B------:R-:W-:Y:S01]  /*b510*/  FADD.FTZ R114, R201, R114 ;  /* 0x00000072c9727221 */ /* 0x000fe20000010000 */
[C---:B------:R-:W-:Y:S01]  /*b520*/  F2FP.BF16.F32.PACK_AB R201, R13.reuse, R201 ;  /* 0x000000c90dc9723e */ /* 0x040fe200000010ff */
[----:B------:R-:W4:Y:S01]  /*b530*/  MUFU.EX2 R93, R93 ;  /* 0x0000005d005d7308 */ /* 0x000f220000000800 */
[----:B------:R-:W-:Y:S01]  /*b540*/  FADD.FTZ R95, R120, R95 ;  /* 0x0000005f785f7221 */ /* 0x000fe20000010000 */
[----:B------:R-:W-:Y:S01]  /*b550*/  FADD.FTZ R114, R13, R114 ;  /* 0x000000720d727221 */ /* 0x000fe20000010000 */
[-C--:B------:R-:W-:Y:S01]  /*b560*/  FMUL.FTZ R78, R78, R15.reuse ;  /* 0x0000000f4e4e7220 */ /* 0x080fe20000410000 */
[----:B------:R-:W-:Y:S01]  /*b570*/  FMUL.FTZ R79, R79, R15 ;  /* 0x0000000f4f4f7220 */ /* 0x000fe20000410000 */
[----:B------:R-:W-:Y:S01]  /*b580*/  FADD.FTZ R116, R202, R95 ;  /* 0x0000005fca747221 */ /* 0x000fe20000010000 */
[----:B------:R-:W-:Y:S01]  /*b590*/  FADD.FTZ R21, R203, R114 ;  /* 0x00000072cb157221 */ /* 0x000fe20000010000 */
[----:B------:R-:W-:Y:S01]  /*b5a0*/  F2FP.BF16.F32.PACK_AB R203, R14, R203 ;  /* 0x000000cb0ecb723e */ /* 0x000fe200000010ff */
[-C--:B------:R-:W-:Y:S01]  /*b5b0*/  FMUL.FTZ R82, R82, R15.reuse ;  /* 0x0000000f52527220 */ /* 0x080fe20000410000 */
[----:B------:R-:W-:Y:S01]  /*b5c0*/  FADD.FTZ R95, R121, R116 ;  /* 0x00000074795f7221 */ /* 0x000fe20000010000 */
[----:B------:R-:W-:Y:S01]  /*b5d0*/  FADD.FTZ R114, R14, R21 ;  /* 0x000000150e727221 */ /* 0x000fe20000010000 */
[-C--:B------:R-:W-:Y:S01]  /*b5e0*/  FMUL.FTZ R83, R83, R15.reuse ;  /* 0x0000000f53537220 */ /* 0x080fe20000410000 */
[----:B------:R-:W-:Y:S01]  /*b5f0*/  FMUL.FTZ R86, R86, R15 ;  /* 0x0000000f56567220 */ /* 0x000fe20000410000 */
[----:B------:R-:W-:Y:S01]  /*b600*/  FADD.FTZ R95, R204, R95 ;  /* 0x0000005fcc5f7221 */ /* 0x000fe20000010000 */
[----:B------:R-:W-:Y:S01]  /*b610*/  FADD.FTZ R21, R205, R114 ;  /* 0x00000072cd157221 */ /* 0x000fe20000010000 */
[----:B-1----:R-:W-:Y:S01]  /*b620*/  F2FP.BF16.F32.PACK_AB R205, R98, R205 ;  /* 0x000000cd62cd723e */ /* 0x002fe200000010ff */
[----:B------:R-:W-:Y:S01]  /*b630*/  FMUL.FTZ R87, R87, R15 ;  /* 0x0000000f57577220 */ /* 0x000fe20000410000 */
[----:B------:R-:W-:Y:S01]  /*b640*/  FADD.FTZ R95, R112, R95 ;  /* 0x0000005f705f7221 */ /* 0x000fe20000010000 */
[----:B------:R-:W-:Y:S01]  /*b650*/  FADD.FTZ R114, R98, R21 ;  /* 0x0000001562727221 */ /* 0x000fe20000010000 */
[----:B------:R-:W-:Y:S01]  /*b660*/  F2FP.BF16.F32.PACK_AB R182, R160, R182 ;  /* 0x000000b6a0b6723e */ /* 0x000fe200000010ff */
[----:B------:R-:W-:-:S02]  /*b670*/  IMAD.MOV.U32 R15, RZ, RZ, R16 ;  /* 0x000000ffff0f7224 */ /* 0x000fc400078e0010 */
[----:B------:R-:W-:Y:S01]  /*b680*/  FADD.FTZ R116, R206, R95 ;  /* 0x0000005fce747221 */ /* 0x000fe20000010000 */
[----:B------:R-:W-:Y:S01]  /*b690*/  FADD.FTZ R21, R207, R114 ;  /* 0x00000072cf157221 */ /* 0x000fe20000010000 */
[----:B------:R-:W-:Y:S01]  /*b6a0*/  F2FP.BF16.F32.PACK_AB R184, R153, R184 ;  /* 0x000000b899b8723e */ /* 0x000fe200000010ff */
[----:B------:R-:W-:Y:S02]  /*b6b0*/  IMAD.MOV.U32 R12, RZ, RZ, R10 ;  /* 0x000000ffff0c7224 */ /* 0x000fe400078e000a */
[----:B------:R-:W-:Y:S01]  /*b6c0*/  FADD.FTZ R95, R113, R116 ;  /* 0x00000074715f7221 */ /* 0x000fe20000010000 */
[----:B0-----:R-:W-:Y:S01]  /*b6d0*/  FADD.FTZ R114, R90, R21 ;  /* 0x000000155a727221 */ /* 0x001fe20000010000 */
[----:B------:R-:W-:Y:S02]  /*b6e0*/  F2FP.BF16.F32.PACK_AB R186, R152, R186 ;  /* 0x000000ba98ba723e */ /* 0x000fe400000010ff */
[----:B------:R-:W-:Y:S01]  /*b6f0*/  FADD.FTZ R95, R208, R95 ;  /* 0x0000005fd05f7221 */ /* 0x000fe20000010000 */
[----:B------:R-:W-:Y:S01]  /*b700*/  FADD.FTZ R21, R209, R114 ;  /* 0x00000072d1157221 */ /* 0x000fe20000010000 */
[----:B---3--:R-:W-:-:S02]  /*b710*/  F2FP.BF16.F32.PACK_AB R209, R20, R209 ;  /* 0x000000d114d1723e */ /* 0x008fc400000010ff */
[----:B------:R-:W-:Y:S01]  /*b720*/  FADD.FTZ R95, R104, R95 ;  /* 0x0000005f685f7221 */ /* 0x000fe20000010000 */
[----:B------:R-:W-:Y:S01]  /*b730*/  FADD.FTZ R114, R20, R21 ;  /* 0x0000001514727221 */ /* 0x000fe20000010000 */
[----:B------:R-:W-:Y:S02]  /*b740*/  F2FP.BF16.F32.PACK_AB R188, R144, R188 ;  /* 0x000000bc90bc723e */ /* 0x000fe400000010ff */
[----:B------:R-:W-:Y:S01]  /*b750*/  FADD.FTZ R116, R210, R95 ;  /* 0x0000005fd2747221 */ /* 0x000fe20000010000 */
[----:B------:R-:W-:Y:S01]  /*b760*/  FADD.FTZ R13, R211, R114 ;  /* 0x00000072d30d7221 */ /* 0x000fe20000010000 */
[----:B------:R-:W-:Y:S02]  /*b770*/  F2FP.BF16.F32.PACK_AB R190, R145, R190 ;  /* 0x000000be91be723e */ /* 0x000fe400000010ff */
[----:B------:R-:W-:Y:S01]  /*b780*/  FADD.FTZ R21, R105, R116 ;  /* 0x0000007469157221 */ /* 0x000fe20000010000 */
[----:B--2---:R-:W-:Y:S01]  /*b790*/  FADD.FTZ R14, R110, R13 ;  /* 0x0000000d6e0e7221 */ /* 0x004fe20000010000 */
[----:B------:R-:W-:-:S02]  /*b7a0*/  F2FP.BF16.F32.PACK_AB R191, R140, R191 ;  /* 0x000000bf8cbf723e */ /* 0x000fc400000010ff */
[----:B------:R-:W-:Y:S01]  /*b7b0*/  FADD.FTZ R98, R96, R21 ;  /* 0x0000001560627221 */ /* 0x000fe20000010000 */
[----:B------:R-:W-:Y:S01]  /*b7c0*/  FADD.FTZ R13, R107, R14 ;  /* 0x0000000e6b0d7221 */ /* 0x000fe20000010000 */
[----:B------:R-:W-:Y:S02]  /*b7d0*/  F2FP.BF16.F32.PACK_AB R192, R136, R192 ;  /* 0x000000c088c0723e */ /* 0x000fe400000010ff */
[----:B------:R-:W-:Y:S01]  /*b7e0*/  FADD.FTZ R21, R97, R98 ;  /* 0x0000006261157221 */ /* 0x000fe20000010000 */
[----:B------:R-:W-:Y:S01]  /*b7f0*/  FADD.FTZ R13, R106, R13 ;  /* 0x0000000d6a0d7221 */ /* 0x000fe20000010000 */
[----:B------:R-:W-:Y:S02]  /*b800*/  F2FP.BF16.F32.PACK_AB R193, R138, R193 ;  /* 0x000000c18ac1723e */ /* 0x000fe400000010ff */
[----:B------:R-:W-:Y:S01]  /*b810*/  FADD.FTZ R14, R100, R21 ;  /* 0x00000015640e7221 */ /* 0x000fe20000010000 */
[----:B------:R-:W-:Y:S01]  /*b820*/  FADD.FTZ R20, R102, R13 ;  /* 0x0000000d66147221 */ /* 0x000fe20000010000 */
        /* <DEDUP_REMOVED lines=14> */
[----:B------:R-:W-:Y:S01]  /*b910*/  F2FP.BF16.F32.PACK_AB R199, R199, R131 ;  /* 0x00000083c7c7723e */ /* 0x000fe200000010ff */
[----:B----4-:R-:W-:Y:S01]  /*b920*/  FADD.FTZ R13, R93, R20 ;  /* 0x000000145d0d7221 */ /* 0x010fe20000010000 */
[----:B------:R-:W-:Y:S01]  /*b930*/  F2FP.BF16.F32.PACK_AB R200, R120, R200 ;  /* 0x000000c878c8723e */ /* 0x000fe200000010ff */
[----:B------:R-:W-:Y:S01]  /*b940*/  IMAD.MOV.U32 R11, RZ, RZ, R92 ;  /* 0x000000ffff0b7224 */ /* 0x000fe200078e005c */
[----:B------:R-:W-:Y:S02]  /*b950*/  F2FP.BF16.F32.PACK_AB R202, R121, R202 ;  /* 0x000000ca79ca723e */ /* 0x000fe400000010ff */
[----:B------:R-:W-:-:S02]  /*b960*/  F2FP.BF16.F32.PACK_AB R204, R112, R204 ;  /* 0x000000cc70cc723e */ /* 0x000fc400000010ff */
[----:B------:R-:W-:Y:S02]  /*b970*/  F2FP.BF16.F32.PACK_AB R206, R113, R206 ;  /* 0x000000ce71ce723e */ /* 0x000fe400000010ff */
[----:B------:R-:W-:Y:S02]  /*b980*/  F2FP.BF16.F32.PACK_AB R207, R90, R207 ;  /* 0x000000cf5acf723e */ /* 0x000fe400000010ff */
[----:B------:R-:W-:Y:S02]  /*b990*/  F2FP.BF16.F32.PACK_AB R208, R104, R208 ;  /* 0x000000d068d0723e */ /* 0x000fe400000010ff */
[----:B------:R-:W-:Y:S02]  /*b9a0*/  F2FP.BF16.F32.PACK_AB R210, R105, R210 ;  /* 0x000000d269d2723e */ /* 0x000fe400000010ff */
[----:B------:R-:W-:Y:S02]  /*b9b0*/  F2FP.BF16.F32.PACK_AB R211, R110, R211 ;  /* 0x000000d36ed3723e */ /* 0x000fe400000010ff */
[----:B------:R-:W-:-:S02]  /*b9c0*/  F2FP.BF16.F32.PACK_AB R213, R106, R107 ;  /* 0x0000006b6ad5723e */ /* 0x000fc400000010ff */
[----:B------:R-:W-:Y:S02]  /*b9d0*/  F2FP.BF16.F32.PACK_AB R215, R103, R102 ;  /* 0x0000006667d7723e */ /* 0x000fe400000010ff */
[----:B------:R-:W-:Y:S02]  /*b9e0*/  F2FP.BF16.F32.PACK_AB R216, R89, R88 ;  /* 0x0000005859d8723e */ /* 0x000fe400000010ff */
[----:B------:R-:W-:Y:S02]  /*b9f0*/  F2FP.BF16.F32.PACK_AB R217, R91, R99 ;  /* 0x000000635bd9723e */ /* 0x000fe400000010ff */
[----:B------:R-:W-:Y:S01]  /*ba00*/  F2FP.BF16.F32.PACK_AB R219, R93, R219 ;  /* 0x000000db5ddb723e */ /* 0x000fe200000010ff */
[----:B------:R-:W-:Y:S06]  /*ba10*/  @P2 BRA `(.L_x_189) ;  /* 0xffffffb400102947 */ /* 0x000fec000383ffff */
.L_x_180:
[----:B------:R-:W-:Y:S06]  /*ba20*/  BAR.ARV 0x8, 0x180 ;  /* 0x0206000000007b1d */ /* 0x000fec0000002000 */
[----:B------:R-:W-:Y:S05]  /*ba30*/  @!P0 BRA `(.L_x_190) ;  /* 0x0000000000048947 */ /* 0x000fea0003800000 */
[----:B------:R-:W-:Y:S01]  /*ba40*/  BPT.TRAP 0x1 ;  /* 0x000000040000795c */ /* 0x000fe20000300000 */
.L_x_190:
[----:B------:R-:W-:Y:S01]  /*ba50*/  IMAD R8, R2, 0x8, R0 ;  /* 0x0000000802087824 */ /* 0x000fe200078e0200 */
[----:B------:R-:W-:-:S04]  /*ba60*/  SHF.L.U32 R3, R16, 0x1f, RZ ;  /* 0x0000001f10037819 */ /* 0x000fc800000006ff */
[----:B------:R0:W1:Y:S01]  /*ba70*/  SYNCS.PHASECHK.TRANS64.TRYWAIT P2, [R8+URZ+0x34850], R3 ;  /* 0x03485003080075a7 */ /* 0x000062000804017f */
[----:B------:R-:W-:Y:S05]  /*ba80*/  @!P0 BRA `(.L_x_191) ;  /* 0x0000000000048947 */ /* 0x000fea0003800000 */
[----:B------:R-:W-:Y:S01]  /*ba90*/  BPT.TRAP 0x1 ;  /* 0x000000040000795c */ /* 0x000fe20000300000 */
.L_x_191:
[----:B-1----:R-:W-:Y:S05]  /*baa0*/  @P2 BRA `(.L_x_192) ;  /* 0x0000000000082947 */ /* 0x002fea0003800000 */
[----:B------:R-:W1:Y:S02]  /*bab0*/  SYNCS.PHASECHK.TRANS64.TRYWAIT P0, [R8+URZ+0x34850], R3 ;  /* 0x03485003080075a7 */ /* 0x000e64000800017f */
[----:B-1----:R-:W-:Y:S05]  /*bac0*/  @!P0 BRA `(.L_x_193) ;  /* 0x000000a400a88947 */ /* 0x002fea0003800000 */
.L_x_192:
[----:B------:R-:W-:Y:S05]  /*bad0*/  WARPSYNC.ALL ;  /* 0x0000000000007948 */ /* 0x000fea0003800000 */
[----:B------:R-:W-:Y:S01]  /*bae0*/  VIADD R0, R0, 0x400 ;  /* 0x0000040000007836 */ /* 0x000fe20000000000 */
[----:B------:R-:W2:Y:S01]  /*baf0*/  LDL.LU R15, [R1+0x10] ;  /* 0x00001000010f7983 */ /* 0x000ea20000300800 */
[----:B------:R-:W-:Y:S01]  /*bb00*/  WARPGROUP.ARRIVE ;  /* 0x00000000000079c5 */ /* 0x000fe20000000000 */
[----:B------:R-:W-:Y:S02]  /*bb10*/  IMAD.MOV.U32 R7, RZ, RZ, 0x40000040 ;  /* 0x40000040ff077424 */ /* 0x000fe400078e00ff */
[----:B------:R-:W-:Y:S01]  /*bb20*/  SHF.R.U32.HI R0, RZ, 0x4, R0 ;  /* 0x00000004ff007819 */ /* 0x000fe20000011600 */
[----:B01----:R-:W0:Y:S01]  /*bb30*/  SHFL.BFLY PT, R3, R14, 0x2, 0x1f ;  /* 0x0c401f000e037f89 */ /* 0x003e2200000e0000 */
[----:B------:R-:W-:-:S02]  /*bb40*/  @!P1 VIADD R8, R8, 0x34860 ;  /* 0x0003486008089836 */ /* 0x000fc40000000000 */
[----:B------:R-:W-:Y:S01]  /*bb50*/  LOP3.LUT R0, R0, 0x3fff, RZ, 0xc0, !PT ;  /* 0x00003fff00007812 */ /* 0x000fe200078ec0ff */
[----:B------:R-:W-:Y:S02]  /*bb60*/  VIADD R9, R2, 0x1 ;  /* 0x0000000102097836 */ /* 0x000fe40000000000 */
[----:B------:R-:W-:Y:S02]  /*bb70*/  @!P1 PRMT R8, RZ, 0x654, R8 ;  /* 0x00000654ff089816 */ /* 0x000fe40000000008 */
[----:B------:R-:W-:Y:S02]  /*bb80*/  LOP3.LUT R5, R0, 0x5800000, RZ, 0xfc, !PT ;  /* 0x0580000000057812 */ /* 0x000fe400078efcff */
[----:B------:R-:W1:Y:S01]  /*bb90*/  SHFL.BFLY PT, R0, R13, 0x2, 0x1f ;  /* 0x0c401f000d007f89 */ /* 0x000e6200000e0000 */
[----:B------:R-:W-:Y:S02]  /*bba0*/  ISETP.NE.AND P2, PT, R9, 0x2, PT ;  /* 0x000000020900780c */ /* 0x000fe40003f45270 */
[----:B------:R-:W-:-:S02]  /*bbb0*/  IMAD R4, R2, 0xb00, R5 ;  /* 0x00000b0002047824 */ /* 0x000fc400078e0205 */
[----:B------:R-:W-:Y:S02]  /*bbc0*/  IMAD.MOV.U32 R5, RZ, RZ, 0x40000040 ;  /* 0x40000040ff057424 */ /* 0x000fe400078e00ff */
[C---:B------:R-:W-:Y:S01]  /*bbd0*/  VIADD R6, R4.reuse, 0x80 ;  /* 0x0000008004067836 */ /* 0x040fe20000000000 */
[----:B------:R-:W-:Y:S01]  /*bbe0*/  R2UR UR6, R4 ;  /* 0x00000000040672ca */ /* 0x000fe200000e0000 */
[----:B------:R-:W-:Y:S01]  /*bbf0*/  IMAD.MOV.U32 R2, RZ, RZ, RZ ;  /* 0x000000ffff027224 */ /* 0x000fe200078e00ff */
[----:B------:R-:W-:Y:S01]  /*bc00*/  R2UR UR7, R5 ;  /* 0x00000000050772ca */ /* 0x000fe200000e0000 */
[----:B------:R-:W-:Y:S02]  /*bc10*/  IMAD.MOV.U32 R5, RZ, RZ, 0x40000040 ;  /* 0x40000040ff057424 */ /* 0x000fe400078e00ff */
[----:B0-----:R-:W-:Y:S01]  /*bc20*/  FADD.FTZ R3, R3, R14 ;  /* 0x0000000e03037221 */ /* 0x001fe20000010000 */
[----:B------:R-:W-:-:S09]  /*bc30*/  IMAD.U32 R14, RZ, RZ, UR11 ;  /* 0x0000000bff0e7e24 */ /* 0x000fd2000f8e00ff */
[----:B------:R-:W-:Y:S01]  /*bc40*/  HGMMA.64x128x16.F32.BF16 R24, R176, gdesc[UR4].tnspB, R24, gsb0 ;  /* 0x41e00004b0187df0 */ /* 0x000fe20008001818 */
[----:B------:R-:W-:Y:S01]  /*bc50*/  R2UR UR6, R6 ;  /* 0x00000000060672ca */ /* 0x000fe200000e0000 */
[----:B------:R-:W-:Y:S01]  /*bc60*/  VIADD R6, R4, 0x100 ;  /* 0x0000010004067836 */ /* 0x000fe20000000000 */
[----:B------:R-:W-:Y:S01]  /*bc70*/  R2UR UR7, R7 ;  /* 0x00000000070772ca */ /* 0x000fe200000e0000 */
[----:B------:R-:W-:Y:S01]  /*bc80*/  IMAD.MOV.U32 R7, RZ, RZ, 0x40000040 ;  /* 0x40000040ff077424 */ /* 0x000fe200078e00ff */
[----:B------:R-:W-:Y:S02]  /*bc90*/  WARPGROUP.DEPBAR.LE gsb0, 0x0 ;  /* 0x00008000000079c5 */ /* 0x000fe40000010000 */
[----:B------:R-:W-:-:S09]  /*bca0*/  WARPGROUP.ARRIVE ;  /* 0x00000000000079c5 */ /* 0x000fd20000000000 */
[----:B------:R-:W-:Y:S01]  /*bcb0*/  HGMMA.64x128x16.F32.BF16 R24, R180, gdesc[UR4].tnspB, R24, gsb0 ;  /* 0x41e00004b4187df0 */ /* 0x000fe20008001818 */
[----:B------:R-:W-:Y:S01]  /*bcc0*/  R2UR UR6, R6 ;  /* 0x00000000060672ca */ /* 0x000fe200000e0000 */
[----:B------:R-:W-:Y:S01]  /*bcd0*/  VIADD R6, R4, 0x180 ;  /* 0x0000018004067836 */ /* 0x000fe20000000000 */
[----:B------:R-:W-:Y:S01]  /*bce0*/  R2UR UR7, R7 ;  /* 0x00000000070772ca */ /* 0x000fe200000e0000 */
[----:B------:R-:W-:Y:S02]  /*bcf0*/  IMAD.MOV.U32 R7, RZ, RZ, 0x40000040 ;  /* 0x40000040ff077424 */ /* 0x000fe400078e00ff */
[----:B--2---:R-:W-:-:S05]  /*bd00*/  VIADD R15, R15, 0x1 ;  /* 0x000000010f0f7836 */ /* 0x004fca0000000000 */
[----:B------:R-:W-:Y:S01]  /*bd10*/  STL [R1+0x10], R15 ;  /* 0x0000100f01007387 */ /* 0x000fe20000100800 */
[----:B------:R-:W-:Y:S02]  /*bd20*/  WARPGROUP.DEPBAR.LE gsb0, 0x0 ;  /* 0x00008000000079c5 */ /* 0x000fe40000010000 */
[----:B------:R-:W-:-:S06]  /*bd30*/  WARPGROUP.ARRIVE ;  /* 0x00000000000079c5 */ /* 0x000fcc0000000000 */
        /* <DEDUP_REMOVED lines=37> */
[C---:B------:R-:W-:Y:S01]  /*bf90*/  VIADD R6, R4.reuse, 0x480 ;  /* 0x0000048004067836 */ /* 0x040fe20000000000 */
[----:B------:R-:W-:Y:S01]  /*bfa0*/  R2UR UR7, R7 ;  /* 0x00000000070772ca */ /* 0x000fe200000e0000 */
[----:B------:R-:W-:Y:S02]  /*bfb0*/  IMAD.MOV.U32 R7, RZ, RZ, 0x40000040 ;  /* 0x40000040ff077424 */ /* 0x000fe400078e00ff */
[----:B------:R-:W-:Y:S01]  /*bfc0*/  VIADD R4, R4, 0x500 ;  /* 0x0000050004047836 */ /* 0x000fe20000000000 */
[----:B------:R-:W-:Y:S02]  /*bfd0*/  WARPGROUP.DEPBAR.LE gsb0, 0x0 ;  /* 0x00008000000079c5 */ /* 0x000fe40000010000 */
[----:B------:R-:W-:-:S07]  /*bfe0*/  WARPGROUP.ARRIVE ;  /* 0x00000000000079c5 */ /* 0x000fce0000000000 */
[----:B------:R-:W-:Y:S01]  /*bff0*/  HGMMA.64x128x16.F32.BF16 R24, R208, gdesc[UR4].tnspB, R24, gsb0 ;  /* 0x41e00004d0187df0 */ /* 0x000fe20008001818 */
[----:B------:R-:W-:Y:S02]  /*c000*/  R2UR UR6, R6 ;  /* 0x00000000060672ca */ /* 0x000fe400000e0000 */
[----:B------:R-:W-:Y:S01]  /*c010*/  R2UR UR7, R7 ;  /* 0x00000000070772ca */ /* 0x000fe200000e0000 */
[----:B------:R-:W-:Y:S02]  /*c020*/  WARPGROUP.DEPBAR.LE gsb0, 0x0 ;  /* 0x00008000000079c5 */ /* 0x000fe40000010000 */
[----:B------:R-:W-:-:S10]  /*c030*/  WARPGROUP.ARRIVE ;  /* 0x00000000000079c5 */ /* 0x000fd40000000000 */
[----:B------:R-:W-:Y:S01]  /*c040*/  HGMMA.64x128x16.F32.BF16 R24, R212, gdesc[UR4].tnspB, R24, gsb0 ;  /* 0x41e00004d4187df0 */ /* 0x000fe20008001818 */
[----:B------:R-:W-:Y:S01]  /*c050*/  R2UR UR6, R4 ;  /* 0x00000000040672ca */ /* 0x000fe200000e0000 */
[----:B-1----:R-:W-:Y:S01]  /*c060*/  FADD.FTZ R4, R0, R13 ;  /* 0x0000000d00047221 */ /* 0x002fe20000010000 */
[----:B------:R-:W-:Y:S01]  /*c070*/  R2UR UR7, R5 ;  /* 0x00000000050772ca */ /* 0x000fe200000e0000 */
[----:B------:R-:W0:Y:S04]  /*c080*/  SHFL.BFLY PT, R0, R3, 0x1, 0x1f ;  /* 0x0c201f0003007f89 */ /* 0x000e2800000e0000 */
[----:B------:R-:W1:Y:S01]  /*c090*/  SHFL.BFLY PT, R5, R4, 0x1, 0x1f ;  /* 0x0c201f0004057f89 */ /* 0x000e6200000e0000 */
[----:B0-----:R-:W-:Y:S01]  /*c0a0*/  FADD.FTZ R11, R3, R0 ;  /* 0x00000000030b7221 */ /* 0x001fe20000010000 */
[----:B------:R-:W-:Y:S01]  /*c0b0*/  SEL R3, RZ, 0x1, P2 ;  /* 0x00000001ff037807 */ /* 0x000fe20001000000 */
[----:B------:R-:W-:-:S02]  /*c0c0*/  IMAD.MOV.U32 R0, RZ, RZ, -0x800000 ;  /* 0xff800000ff007424 */ /* 0x000fc400078e00ff */
[----:B-1----:R-:W-:Y:S01]  /*c0d0*/  FADD.FTZ R12, R4, R5 ;  /* 0x00000005040c7221 */ /* 0x002fe20000010000 */
[----:B------:R-:W-:Y:S01]  /*c0e0*/  FSETP.NE.FTZ.AND P0, PT, R11, RZ, PT ;  /* 0x000000ff0b00720b */ /* 0x000fe20003f15000 */
[----:B------:R-:W-:Y:S01]  /*c0f0*/  IMAD.MOV.U32 R4, RZ, RZ, RZ ;  /* 0x000000ffff047224 */ /* 0x000fe200078e00ff */
[----:B------:R-:W-:Y:S01]  /*c100*/  LOP3.LUT R16, R16, R3, RZ, 0x3c, !PT ;  /* 0x0000000310107212 */ /* 0x000fe200078e3cff */
[----:B------:R-:W-:Y:S01]  /*c110*/  IMAD.U32 R5, RZ, RZ, UR11 ;  /* 0x0000000bff057e24 */ /* 0x000fe2000f8e00ff */
[----:B------:R-:W-:Y:S01]  /*c120*/  FSETP.NE.FTZ.AND P3, PT, R12, RZ, PT ;  /* 0x000000ff0c00720b */ /* 0x000fe20003f75000 */
[----:B------:R-:W-:-:S08]  /*c130*/  IMAD.MOV.U32 R3, RZ, RZ, -0x800000 ;  /* 0xff800000ff037424 */ /* 0x000fd000078e00ff */
[----:B------:R-:W0:Y:S01]  /*c140*/  @P0 MUFU.LG2 R6, R11 ;  /* 0x0000000b00060308 */ /* 0x000e220000000c00 */
[----:B------:R-:W-:-:S03]  /*c150*/  @P0 FMUL.FTZ R5, R5, 0.69314718246459960938 ;  /* 0x3f31721805050820 */ /* 0x000fc60000410000 */
[----:B------:R-:W-:-:S04]  /*c160*/  @P3 FMUL.FTZ R14, R14, 0.69314718246459960938 ;  /* 0x3f3172180e0e3820 */ /* 0x000fc80000410000 */
        /* <DEDUP_REMOVED lines=10> */
[----:B------:R-:W-:Y:S03]  /*c210*/  HGMMA.64x128x16.F32.BF16 R24, R216, gdesc[UR4].tnspB, R24, gsb0 ;  /* 0x41e00004d8187df0 */ /* 0x000fe60008001818 */
[----:B------:R-:W-:Y:S02]  /*c220*/  WARPGROUP.DEPBAR.LE gsb0, 0x0 ;  /* 0x00008000000079c5 */ /* 0x000fe40000010000 */
[----:B------:R1:W-:Y:S01]  /*c230*/  @!P1 SYNCS.ARRIVE.TRANS64.RED.A1T0 RZ, [R8+URZ], RZ ;  /* 0x000000ff08ff99a7 */ /* 0x0003e2000810043f */
        /* <DEDUP_REMOVED lines=64> */
[----:B-1----:R-:W-:-:S07]  /*c640*/  SEL R2, R9, RZ, P2 ;  /* 0x000000ff09027207 */ /* 0x002fce0001000000 */
.L_x_172:
[----:B------:R-:W0:Y:S01]  /*c650*/  S2R R5, SR_CgaCtaId ;  /* 0x0000000000057919 */ /* 0x000e220000008800 */
[----:B------:R-:W-:Y:S01]  /*c660*/  MOV R18, 0x400 ;  /* 0x0000040000127802 */ /* 0x000fe20000000f00 */
[----:B------:R-:W-:Y:S01]  /*c670*/  BSSY B0, `(.L_x_194) ;  /* 0x0000342000007945 */ /* 0x000fe20003800000 */
[----:B------:R-:W-:Y:S02]  /*c680*/  BAR.SYNC.DEFER_BLOCKING 0x5, 0x180 ;  /* 0x0146000000007b1d */ /* 0x000fe40000010000 */
[----:B0-----:R-:W-:-:S05]  /*c690*/  LEA R18, R5, R18, 0x18 ;  /* 0x0000001205127211 */ /* 0x001fca00078ec0ff */
[----:B------:R-:W0:Y:S02]  /*c6a0*/  LDS.128 R4, [R18+0x348d0] ;  /* 0x0348d00012047984 */ /* 0x000e240000000c00 */
[----:B0-----:R-:W-:Y:S02]  /*c6b0*/  R2UR UR6, R5 ;  /* 0x00000000050672ca */ /* 0x001fe400000e0000 */
[----:B------:R-:W-:Y:S01]  /*c6c0*/  R2UR UR5, R6 ;  /* 0x00000000060572ca */ /* 0x000fe200000e0000 */
[----:B------:R-:W-:Y:S06]  /*c6d0*/  BAR.ARV 0x4, 0x180 ;  /* 0x0106000000007b1d */ /* 0x000fec0000002000 */
[----:B------:R-:W-:Y:S08]  /*c6e0*/  @P0 BRA `(.L_x_195) ;  /* 0x0000002400540947 */ /* 0x000ff00003800000 */
[----:B------:R-:W2:Y:S01]  /*c6f0*/  LDL.LU R10, [R1+0xc] ;  /* 0x00000c00010a7983 */ /* 0x000ea20000300800 */
[----:B------:R-:W-:-:S03]  /*c700*/  ULDC.64 UR10, c[0x0][0xc00] ;  /* 0x00030000000a7ab9 */ /* 0x000fc60000000a00 */
[----:B------:R-:W3:Y:S04]  /*c710*/  LDL.LU R9, [R1+0x14] ;  /* 0x0000140001097983 */ /* 0x000ee80000300800 */
[----:B------:R-:W4:Y:S04]  /*c720*/  LDL R8, [R1+0x64] ;  /* 0x0000640001087983 */ /* 0x000f280000100800 */
[----:B------:R-:W4:Y:S01]  /*c730*/  LDL R104, [R1] ;  /* 0x0000000001687983 */ /* 0x000f220000100800 */
[----:B------:R-:W-:Y:S01]  /*c740*/  ULDC.64 UR20, c[0x0][0x208] ;  /* 0x0000820000147ab9 */ /* 0x000fe20000000a00 */
[----:B------:R-:W-:-:S02]  /*c750*/  R2UR UR17, R220 ;  /* 0x00000000dc1172ca */ /* 0x000fc400000e0000 */
[----:B------:R-:W4:Y:S01]  /*c760*/  LDL R106, [R1+0x60] ;  /* 0x00006000016a7983 */ /* 0x000f220000100800 */
[----:B------:R-:W-:Y:S02]  /*c770*/  R2UR UR15, R221 ;  /* 0x00000000dd0f72ca */ /* 0x000fe400000e0000 */
[----:B------:R-:W-:Y:S01]  /*c780*/  R2UR UR19, R222 ;  /* 0x00000000de1372ca */ /* 0x000fe200000e0000 */
[----:B------:R-:W-:Y:S01]  /*c790*/  BAR.SYNC.DEFER_BLOCKING 0x1, 0x100 ;  /* 0x0044000000007b1d */ /* 0x000fe20000010000 */
[----:B--2---:R-:W-:Y:S02]  /*c7a0*/  R2UR UR14, R10 ;  /* 0x000000000a0e72ca */ /* 0x004fe400000e0000 */
[----:B---3--:R-:W-:-:S03]  /*c7b0*/  R2UR UR13, R9 ;  /* 0x00000000090d72ca */ /* 0x008fc600000e0000 */
[----:B------:R-:W0:Y:S01]  /*c7c0*/  S2R R9, SR_SWINHI ;  /* 0x0000000000097919 */ /* 0x000e220000002f00 */
[----:B------:R-:W-:Y:S01]  /*c7d0*/  UMOV UR18, 0x9b8 ;  /* 0x000009b800127882 */ /* 0x000fe20000000000 */
[----:B----4-:R-:W-:Y:S02]  /*c7e0*/  R2UR UR16, R104 ;  /* 0x00000000681072ca */ /* 0x010fe400000e0000 */
[----:B------:R-:W-:Y:S02]  /*c7f0*/  MOV R4, R18 ;  /* 0x0000001200047202 */ /* 0x000fe40000000f00 */
[----:B0-----:R-:W-:-:S03]  /*c800*/  MOV R5, R9 ;  /* 0x0000000900057202 */ /* 0x001fc60000000f00 */
[----:B------:R-:W-:-:S03]  /*c810*/  IMAD.WIDE R8, R8, 0x2, R4 ;  /* 0x0000000208087825 */ /* 0x000fc600078e0204 */
[C---:B------:R-:W-:Y:S02]  /*c820*/  LOP3.LUT R11, R8.reuse, 0x380, RZ, 0xc0, !PT ;  /* 0x00000380080b7812 */ /* 0x040fe400078ec0ff */
[C---:B------:R-:W-:Y:S02]  /*c830*/  IADD3 R19, P6, R8.reuse, 0x20, RZ ;  /* 0x0000002008137810 */ /* 0x040fe40007fde0ff */
[----:B------:R-:W-:Y:S02]  /*c840*/  SHF.R.U64 R11, R11, 0x3, RZ ;  /* 0x000000030b0b7819 */ /* 0x000fe400000012ff */
[C---:B------:R-:W-:Y:S02]  /*c850*/  IADD3 R12, P4, R8.reuse, 0x60, RZ ;  /* 0x00000060080c7810 */ /* 0x040fe40007f9e0ff */
[----:B------:R-:W-:Y:S02]  /*c860*/  LOP3.LUT R6, R19, 0x380, RZ, 0xc0, !PT ;  /* 0x0000038013067812 */ /* 0x000fe400078ec0ff */
[----:B------:R-:W-:-:S02]  /*c870*/  IADD3 R35, P5, R8, 0x40, RZ ;  /* 0x0000004008237810 */ /* 0x000fc40007fbe0ff */
[C---:B------:R-:W-:Y:S02]  /*c880*/  IADD3 R99, P3, R8.reuse, 0x4000, RZ ;  /* 0x0000400008637810 */ /* 0x040fe40007f7e0ff */
[C---:B------:R-:W-:Y:S02]  /*c890*/  IADD3 R101, P2, R8.reuse, 0x4020, RZ ;  /* 0x0000402008657810 */ /* 0x040fe40007f5e0ff */
[C---:B------:R-:W-:Y:S02]  /*c8a0*/  IADD3 R103, P1, R8.reuse, 0x4040, RZ ;  /* 0x0000404008677810 */ /* 0x040fe40007f3e0ff */
[----:B------:R-:W-:Y:S02]  /*c8b0*/  IADD3 R105, P0, R8, 0x4060, RZ ;  /* 0x0000406008697810 */ /* 0x000fe40007f1e0ff */
[----:B------:R-:W-:Y:S02]  /*c8c0*/  LOP3.LUT R8, R11, R8, RZ, 0x3c, !PT ;  /* 0x000000080b087212 */ /* 0x000fe400078e3cff */
[----:B------:R-:W-:-:S02]  /*c8d0*/  LOP3.LUT R11, R12, 0x380, RZ, 0xc0, !PT ;  /* 0x000003800c0b7812 */ /* 0x000fc400078ec0ff */
[----:B------:R-:W-:Y:S02]  /*c8e0*/  SHF.R.U64 R6, R6, 0x3, RZ ;  /* 0x0000000306067819 */ /* 0x000fe400000012ff */
[----:B------:R-:W-:Y:S02]  /*c8f0*/  SHF.R.U64 R11, R11, 0x3, RZ ;  /* 0x000000030b0b7819 */ /* 0x000fe400000012ff */
[----:B------:R-:W-:Y:S02]  /*c900*/  LOP3.LUT R32, R6, R19, RZ, 0x3c, !PT ;  /* 0x0000001306207212 */ /* 0x000fe400078e3cff */
[----:B------:R-:W-:Y:S02]  /*c910*/  LOP3.LUT R14, R99, 0x380, RZ, 0xc0, !PT ;  /* 0x00000380630e7812 */ /* 0x000fe400078ec0ff */
[----:B------:R-:W-:Y:S02]  /*c920*/  LOP3.LUT R6, R101, 0x380, RZ, 0xc0, !PT ;  /* 0x0000038065067812 */ /* 0x000fe400078ec0ff */
[----:B------:R-:W-:-:S02]  /*c930*/  LOP3.LUT R10, R35, 0x380, RZ, 0xc0, !PT ;  /* 0x00000380230a7812 */ /* 0x000fc400078ec0ff */
[----:B------:R-:W-:Y:S02]  /*c940*/  LOP3.LUT R28, R11, R12, RZ, 0x3c, !PT ;  /* 0x0000000c0b1c7212 */ /* 0x000fe400078e3cff */
[----:B------:R-:W-:Y:S02]  /*c950*/  SHF.R.U64 R14, R14, 0x3, RZ ;  /* 0x000000030e0e7819 */ /* 0x000fe400000012ff */
[----:B------:R-:W-:Y:S02]  /*c960*/  LOP3.LUT R12, R103, 0x380, RZ, 0xc0, !PT ;  /* 0x00000380670c7812 */ /* 0x000fe400078ec0ff */
[----:B------:R-:W-:Y:S02]  /*c970*/  SHF.R.U64 R6, R6, 0x3, RZ ;  /* 0x0000000306067819 */ /* 0x000fe400000012ff */
[----:B------:R-:W-:Y:S02]  /*c980*/  SHF.R.U64 R10, R10, 0x3, RZ ;  /* 0x000000030a0a7819 */ /* 0x000fe400000012ff */
[----:B------:R-:W-:Y:S01]  /*c990*/  LOP3.LUT R34, R105, 0x380, RZ, 0xc0, !PT ;  /* 0x0000038069227812 */ /* 0x000fe200078ec0ff */
[--C-:B------:R-:W-:Y:S01]  /*c9a0*/  IMAD.X R27, RZ, RZ, R9.reuse, P3 ;  /* 0x000000ffff1b7224 */ /* 0x100fe200018e0609 */
[----:B------:R-:W-:Y:S01]  /*c9b0*/  LOP3.LUT R26, R14, R99, RZ, 0x3c, !PT ;  /* 0x000000630e1a7212 */ /* 0x000fe200078e3cff */
[--C-:B------:R-:W-:Y:S01]  /*c9c0*/  IMAD.X R25, RZ, RZ, R9.reuse, P2 ;  /* 0x000000ffff197224 */ /* 0x100fe200010e0609 */
[----:B------:R-:W-:Y:S01]  /*c9d0*/  SHF.R.U64 R12, R12, 0x3, RZ ;  /* 0x000000030c0c7819 */ /* 0x000fe200000012ff */
[--C-:B------:R-:W-:Y:S01]  /*c9e0*/  IMAD.X R33, RZ, RZ, R9.reuse, P6 ;  /* 0x000000ffff217224 */ /* 0x100fe200030e0609 */
[----:B------:R-:W-:Y:S01]  /*c9f0*/  LOP3.LUT R24, R6, R101, RZ, 0x3c, !PT ;  /* 0x0000006506187212 */ /* 0x000fe200078e3cff */
[--C-:B------:R-:W-:Y:S01]  /*ca00*/  IMAD.X R31, RZ, RZ, R9.reuse, P5 ;  /* 0x000000ffff1f7224 */ /* 0x100fe200028e0609 */
[----:B------:R-:W-:Y:S01]  /*ca10*/  LOP3.LUT R30, R10, R35, RZ, 0x3c, !PT ;  /* 0x000000230a1e7212 */ /* 0x000fe200078e3cff */
[--C-:B------:R-:W-:Y:S01]  /*ca20*/  IMAD.X R29, RZ, RZ, R9.reuse, P4 ;  /* 0x000000ffff1d7224 */ /* 0x100fe200020e0609 */
[----:B------:R-:W-:Y:S01]  /*ca30*/  SHF.R.U64 R34, R34, 0x3, RZ ;  /* 0x0000000322227819 */ /* 0x000fe200000012ff */
[--C-:B------:R-:W-:Y:S01]  /*ca40*/  IMAD.X R15, RZ, RZ, R9.reuse, P1 ;  /* 0x000000ffff0f7224 */ /* 0x100fe200008e0609 */
[----:B------:R-:W-:Y:S01]  /*ca50*/  MOV R19, R8 ;  /* 0x0000000800137202 */ /* 0x000fe20000000f00 */
[----:B------:R-:W-:Y:S01]  /*ca60*/  IMAD.X R13, RZ, RZ, R9, P0 ;  /* 0x000000ffff0d7224 */ /* 0x000fe200000e0609 */
[----:B------:R-:W-:-:S02]  /*ca70*/  F2FP.BF16.F32.PACK_AB R8, R21, R20 ;  /* 0x000000141508723e */ /* 0x000fc400000010ff */
[----:B------:R-:W-:Y:S02]  /*ca80*/  F2FP.BF16.F32.PACK_AB R9, R93, R92 ;  /* 0x0000005c5d09723e */ /* 0x000fe400000010ff */
[----:B------:R-:W-:Y:S02]  /*ca90*/  F2FP.BF16.F32.PACK_AB R10, R89, R88 ;  /* 0x00000058590a723e */ /* 0x000fe400000010ff */
[----:B------:R-:W-:Y:S02]  /*caa0*/  F2FP.BF16.F32.PACK_AB R11, R95, R94 ;  /* 0x0000005e5f0b723e */ /* 0x000fe400000010ff */
[----:B------:R-:W-:Y:S02]  /*cab0*/  LOP3.LUT R14, R12, R103, RZ, 0x3c, !PT ;  /* 0x000000670c0e7212 */ /* 0x000fe400078e3cff */
[----:B------:R-:W-:Y:S02]  /*cac0*/  MOV R99, R26 ;  /* 0x0000001a00637202 */ /* 0x000fe40000000f00 */
[----:B------:R-:W-:-:S02]  /*cad0*/  MOV R98, R24 ;  /* 0x0000001800627202 */ /* 0x000fc40000000f00 */
[----:B------:R-:W-:Y:S02]  /*cae0*/  LOP3.LUT R12, R34, R105, RZ, 0x3c, !PT ;  /* 0x00000069220c7212 */ /* 0x000fe400078e3cff */
[----:B------:R-:W-:Y:S02]  /*caf0*/  MOV R102, R32 ;  /* 0x0000002000667202 */ /* 0x000fe40000000f00 */
[----:B------:R-:W-:Y:S02]  /*cb00*/  MOV R101, R30 ;  /* 0x0000001e00657202 */ /* 0x000fe40000000f00 */
[----:B------:R-:W-:Y:S02]  /*cb10*/  MOV R100, R28 ;  /* 0x0000001c00647202 */ /* 0x000fe40000000f00 */
[----:B------:R-:W-:Y:S02]  /*cb20*/  F2FP.BF16.F32.PACK_AB R24, R91, R90 ;  /* 0x0000005a5b18723e */ /* 0x000fe400000010ff */
[----:B------:R-:W-:-:S02]  /*cb30*/  F2FP.BF16.F32.PACK_AB R25, R97, R96 ;  /* 0x000000606119723e */ /* 0x000fc400000010ff */
[----:B------:R-:W-:Y:S02]  /*cb40*/  F2FP.BF16.F32.PACK_AB R26, R37, R36 ;  /* 0x00000024251a723e */ /* 0x000fe400000010ff */
[----:B------:R-:W-:Y:S02]  /*cb50*/  F2FP.BF16.F32.PACK_AB R27, R39, R38 ;  /* 0x00000026271b723e */ /* 0x000fe400000010ff */
[----:B------:R-:W-:Y:S02]  /*cb60*/  F2FP.BF16.F32.PACK_AB R28, R41, R40 ;  /* 0x00000028291c723e */ /* 0x000fe400000010ff */
[----:B------:R-:W-:Y:S02]  /*cb70*/  F2FP.BF16.F32.PACK_AB R29, R43, R42 ;  /* 0x0000002a2b1d723e */ /* 0x000fe400000010ff */
[----:B------:R-:W-:Y:S02]  /*cb80*/  F2FP.BF16.F32.PACK_AB R30, R45, R44 ;  /* 0x0000002c2d1e723e */ /* 0x000fe400000010ff */
[----:B------:R-:W-:Y:S01]  /*cb90*/  F2FP.BF16.F32.PACK_AB R31, R47, R46 ;  /* 0x0000002e2f1f723e */ /* 0x000fe200000010ff */
[----:B------:R0:W-:Y:S01]  /*cba0*/  STSM.16.M88.4 [R19], R8 ;  /* 0x0000000813007844 */ /* 0x0001e20000000200 */
[----:B------:R-:W-:-:S02]  /*cbb0*/  F2FP.BF16.F32.PACK_AB R32, R49, R48 ;  /* 0x000000303120723e */ /* 0x000fc400000010ff */
[----:B------:R-:W-:Y:S02]  /*cbc0*/  F2FP.BF16.F32.PACK_AB R33, R51, R50 ;  /* 0x000000323321723e */ /* 0x000fe400000010ff */
[----:B------:R-:W-:Y:S02]  /*cbd0*/  F2FP.BF16.F32.PACK_AB R34, R53, R52 ;  /* 0x000000343522723e */ /* 0x000fe400000010ff */
[----:B------:R-:W-:Y:S01]  /*cbe0*/  F2FP.BF16.F32.PACK_AB R35, R55, R54 ;  /* 0x000000363723723e */ /* 0x000fe200000010ff */
[----:B------:R1:W-:Y:S01]  /*cbf0*/  STSM.16.M88.4 [R102], R24 ;  /* 0x0000001866007844 */ /* 0x0003e20000000200 */
[----:B------:R-:W-:Y:S02]  /*cc00*/  MOV R6, R14 ;  /* 0x0000000e00067202 */ /* 0x000fe40000000f00 */
[----:B------:R-:W-:Y:S01]  /*cc10*/  F2FP.BF16.F32.PACK_AB R14, R69, R68 ;  /* 0x00000044450e723e */ /* 0x000fe200000010ff */
[----:B------:R2:W-:Y:S01]  /*cc20*/  STSM.16.M88.4 [R101], R28 ;  /* 0x0000001c65007844 */ /* 0x0005e20000000200 */
[----:B------:R-:W-:-:S02]  /*cc30*/  F2FP.BF16.F32.PACK_AB R15, R71, R70 ;  /* 0x00000046470f723e */ /* 0x000fc400000010ff */
[----:B0-----:R-:W-:Y:S02]  /*cc40*/  MOV R19, R12 ;  /* 0x0000000c00137202 */ /* 0x001fe40000000f00 */
[----:B------:R-:W-:Y:S02]  /*cc50*/  F2FP.BF16.F32.PACK_AB R8, R57, R56 ;  /* 0x000000383908723e */ /* 0x000fe400000010ff */
[----:B------:R-:W-:Y:S02]  /*cc60*/  F2FP.BF16.F32.PACK_AB R9, R59, R58 ;  /* 0x0000003a3b09723e */ /* 0x000fe400000010ff */
[----:B------:R-:W-:Y:S02]  /*cc70*/  F2FP.BF16.F32.PACK_AB R10, R61, R60 ;  /* 0x0000003c3d0a723e */ /* 0x000fe400000010ff */
[----:B------:R-:W-:Y:S02]  /*cc80*/  F2FP.BF16.F32.PACK_AB R11, R63, R62 ;  /* 0x0000003e3f0b723e */ /* 0x000fe400000010ff */
[----:B------:R-:W-:-:S02]  /*cc90*/  F2FP.BF16.F32.PACK_AB R12, R65, R64 ;  /* 0x00000040410c723e */ /* 0x000fc400000010ff */
[----:B------:R-:W-:Y:S02]  /*cca0*/  F2FP.BF16.F32.PACK_AB R13, R67, R66 ;  /* 0x00000042430d723e */ /* 0x000fe400000010ff */
[----:B-1----:R-:W-:Y:S02]  /*ccb0*/  F2FP.BF16.F32.PACK_AB R24, R73, R72 ;  /* 0x000000484918723e */ /* 0x002fe400000010ff */
[----:B------:R-:W-:Y:S02]  /*ccc0*/  F2FP.BF16.F32.PACK_AB R25, R75, R74 ;  /* 0x0000004a4b19723e */ /* 0x000fe400000010ff */
[----:B------:R-:W-:Y:S02]  /*ccd0*/  F2FP.BF16.F32.PACK_AB R26, R77, R76 ;  /* 0x0000004c4d1a723e */ /* 0x000fe400000010ff */
[----:B------:R-:W-:Y:S01]  /*cce0*/  F2FP.BF16.F32.PACK_AB R27, R79, R78 ;  /* 0x0000004e4f1b723e */ /* 0x000fe200000010ff */
[----:B------:R0:W-:Y:S01]  /*ccf0*/  STSM.16.M88.4 [R100], R32 ;  /* 0x0000002064007844 */ /* 0x0001e20000000200 */
[----:B--2---:R-:W-:-:S02]  /*cd00*/  F2FP.BF16.F32.PACK_AB R28, R81, R80 ;  /* 0x00000050511c723e */ /* 0x004fc400000010ff */
[----:B------:R-:W-:Y:S02]  /*cd10*/  F2FP.BF16.F32.PACK_AB R29, R83, R82 ;  /* 0x00000052531d723e */ /* 0x000fe400000010ff */
[----:B------:R-:W-:Y:S02]  /*cd20*/  F2FP.BF16.F32.PACK_AB R30, R85, R84 ;  /* 0x00000054551e723e */ /* 0x000fe400000010ff */
[----:B------:R-:W-:Y:S01]  /*cd30*/  F2FP.BF16.F32.PACK_AB R31, R87, R86 ;  /* 0x00000056571f723e */ /* 0x000fe200000010ff */
[----:B------:R-:W-:Y:S04]  /*cd40*/  STSM.16.M88.4 [R99], R8 ;  /* 0x0000000863007844 */ /* 0x000fe80000000200 */
[----:B------:R-:W-:Y:S04]  /*cd50*/  STSM.16.M88.4 [R98], R12 ;  /* 0x0000000c62007844 */ /* 0x000fe80000000200 */
[----:B------:R-:W-:Y:S04]  /*cd60*/  STSM.16.M88.4 [R6], R24 ;  /* 0x0000001806007844 */ /* 0x000fe80000000200 */
[----:B------:R1:W-:Y:S01]  /*cd70*/  STSM.16.M88.4 [R19], R28 ;  /* 0x0000001c13007844 */ /* 0x0003e20000000200 */
[----:B------:R-:W-:Y:S01]  /*cd80*/  USHF.L.U32 UR4, UR14, 0x2, URZ ;  /* 0x000000020e047899 */ /* 0x000fe2000800063f */
[----:B------:R-:W-:Y:S01]  /*cd90*/  BAR.SYNC.DEFER_BLOCKING 0x1, 0x100 ;  /* 0x0044000000007b1d */ /* 0x000fe20000010000 */
[----:B------:R-:W-:Y:S01]  /*cda0*/  ISETP.NE.U32.AND P0, PT, RZ, UR10, PT ;  /* 0x0000000aff007c0c */ /* 0x000fe2000bf05070 */
[----:B------:R-:W-:-:S02]  /*cdb0*/  USHF.L.U64.HI UR12, UR14, 0x2, UR13 ;  /* 0x000000020e0c7899 */ /* 0x000fc4000801020d */
[----:B------:R-:W-:Y:S01]  /*cdc0*/  UIADD3 UR7, UP0, UR4, UR10, URZ ;  /* 0x0000000a04077290 */ /* 0x000fe2000ff1e03f */
[----:B------:R-:W-:-:S03]  /*cdd0*/  ISETP.NE.AND.EX P0, PT, RZ, UR11, PT, P0 ;  /* 0x0000000bff007c0c */ /* 0x000fc6000bf05300 */
[----:B------:R-:W-:Y:S02]  /*cde0*/  UIADD3.X UR8, UR12, UR11, URZ, UP0, !UPT ;  /* 0x0000000b0c087290 */ /* 0x000fe400087fe43f */
[----:B0-----:R-:W-:Y:S01]  /*cdf0*/  IMAD.U32 R32, RZ, RZ, UR7 ;  /* 0x00000007ff207e24 */ /* 0x001fe2000f8e00ff */
[----:B-1----:R-:W0:Y:S03]  /*ce00*/  LDC R19, c[0x0][0xbe8] ;  /* 0x0002fa00ff137b82 */ /* 0x002e260000000800 */
[----:B------:R-:W-:Y:S01]  /*ce10*/  IMAD.U32 R33, RZ, RZ, UR8 ;  /* 0x00000008ff217e24 */ /* 0x000fe2000f8e00ff */
[----:B------:R-:W-:-:S04]  /*ce20*/  ULDC.64 UR8, c[0x0][0xc08] ;  /* 0x0003020000087ab9 */ /* 0x000fc80000000a00 */
[----:B------:R-:W2:Y:S01]  /*ce30*/  @P0 LDG.E R34, desc[UR20][R32.64] ;  /* 0x0000001420220981 */ /* 0x000ea2000c1e1900 */
[----:B------:R-:W-:-:S04]  /*ce40*/  UISETP.NE.U32.AND UP0, UPT, UR8, URZ, UPT ;  /* 0x0000003f0800728c */ /* 0x000fc8000bf05070 */
[----:B------:R-:W-:Y:S01]  /*ce50*/  UISETP.NE.AND.EX UP0, UPT, UR9, URZ, UPT, UP0 ;  /* 0x0000003f0900728c */ /* 0x000fe2000bf05300 */
[----:B0-----:R-:W-:-:S10]  /*ce60*/  ISETP.NE.AND P1, PT, R19, 0x1, PT ;  /* 0x000000011300780c */ /* 0x001fd40003f25270 */
[----:B------:R-:W-:Y:S01]  /*ce70*/  @UP0 UIADD3 UR8, UP1, UR4, UR8, URZ ;  /* 0x0000000804080290 */ /* 0x000fe2000ff3e03f */
[----:B------:R-:W-:Y:S02]  /*ce80*/  PLOP3.LUT P4, PT, PT, PT, UP0, 0x80, 0x0 ;  /* 0x000000000000781c */ /* 0x000fe40003f8f008 */
[----:B------:R-:W-:Y:S01]  /*ce90*/  ULDC UR4, c[0x0][0xa88] ;  /* 0x0002a20000047ab9 */ /* 0x000fe20000000800 */
[----:B------:R-:W-:Y:S01]  /*cea0*/  @UP0 UIADD3.X UR9, UR12, UR9, URZ, UP1, !UPT ;  /* 0x000000090c090290 */ /* 0x000fe20008ffe43f */
[----:B------:R-:W-:Y:S01]  /*ceb0*/  IMAD.U32 R6, RZ, RZ, UR4 ;  /* 0x00000004ff067e24 */ /* 0x000fe2000f8e00ff */
[----:B------:R-:W-:Y:S01]  /*cec0*/  UISETP.NE.AND UP0, UPT, UR17, URZ, UPT ;  /* 0x0000003f1100728c */ /* 0x000fe2000bf05270 */
[----:B------:R-:W-:Y:S01]  /*ced0*/  ULDC UR4, c[0x0][0xad4] ;  /* 0x0002b50000047ab9 */ /* 0x000fe20000000800 */
[----:B------:R-:W0:Y:S02]  /*cee0*/  @P1 LDC R10, c[0x0][0xbec] ;  /* 0x0002fb00ff0a1b82 */ /* 0x000e240000000800 */
[----:B------:R-:W-:-:S04]  /*cef0*/  USEL UR4, UR17, UR4, UP0 ;  /* 0x0000000411047287 */ /* 0x000fc80008000000 */
[----:B------:R-:W-:Y:S02]  /*cf00*/  UISETP.GT.AND UP1, UPT, UR4, 0x1, UPT ;  /* 0x000000010400788c */ /* 0x000fe4000bf24270 */
[----:B------:R-:W1:Y:S02]  /*cf10*/  @P1 LDC R13, c[0x0][0xbf0] ;  /* 0x0002fc00ff0d1b82 */ /* 0x000e640000000800 */
[----:B------:R-:W-:Y:S02]  /*cf20*/  USEL UR18, UR18, 0x978, UP1 ;  /* 0x0000097812127887 */ /* 0x000fe40008800000 */
[----:B------:R-:W-:Y:S01]  /*cf30*/  UISETP.NE.U32.AND UP0, UPT, UR10, URZ, UPT ;  /* 0x0000003f0a00728c */ /* 0x000fe2000bf05070 */
[----:B------:R-:W-:-:S03]  /*cf40*/  IMAD.U32 R15, RZ, RZ, UR16 ;  /* 0x00000010ff0f7e24 */ /* 0x000fc6000f8e00ff */
[----:B------:R-:W-:Y:S01]  /*cf50*/  UISETP.NE.AND.EX UP0, UPT, UR11, URZ, UPT, UP0 ;  /* 0x0000003f0b00728c */ /* 0x000fe2000bf05300 */
[----:B------:R-:W-:Y:S01]  /*cf60*/  IMAD.U32 R8, RZ, RZ, UR8 ;  /* 0x00000008ff087e24 */ /* 0x000fe2000f8e00ff */
[----:B------:R-:W-:Y:S01]  /*cf70*/  UMOV UR4, URZ ;  /* 0x0000003f00047c82 */ /* 0x000fe20008000000 */
[----:B------:R-:W-:Y:S01]  /*cf80*/  IMAD.U32 R9, RZ, RZ, UR9 ;  /* 0x00000009ff097e24 */ /* 0x000fe2000f8e00ff */
[----:B------:R-:W-:Y:S01]  /*cf90*/  USEL UR7, UR14, URZ, !UP0 ;  /* 0x0000003f0e077287 */ /* 0x000fe2000c000000 */
[----:B------:R-:W-:Y:S01]  /*cfa0*/  IMAD R15, R15, 0x80, R106 ;  /* 0x000000800f0f7824 */ /* 0x000fe200078e026a */
[----:B------:R-:W-:Y:S01]  /*cfb0*/  ULDC.64 UR10, c[0x0][UR18+0x220] ;  /* 0x00008800120a7abb */ /* 0x000fe20008000a00 */
[----:B------:R-:W-:Y:S01]  /*cfc0*/  USEL UR16, UR15, URZ, UP1 ;  /* 0x0000003f0f107287 */ /* 0x000fe20008800000 */
[----:B------:R0:W5:Y:S01]  /*cfd0*/  @P4 LDG.E R6, desc[UR20][R8.64] ;  /* 0x0000001408064981 */ /* 0x000162000c1e1900 */
[----:B------:R-:W-:Y:S01]  /*cfe0*/  USEL UR17, UR13, URZ, !UP0 ;  /* 0x0000003f0d117287 */ /* 0x000fe2000c000000 */
[----:B------:R-:W-:Y:S01]  /*cff0*/  ULDC.64 UR8, c[0x0][UR18+0x218] ;  /* 0x0000860012087abb */ /* 0x000fe20008000a00 */
[----:B------:R-:W-:Y:S01]  /*d000*/  UIMAD UR11, UR11, UR7, URZ ;  /* 0x000000070b0b72a4 */ /* 0x000fe2000f8e023f */
[----:B------:R-:W-:Y:S01]  /*d010*/  ULDC.64 UR12, c[0x0][UR18+0x228] ;  /* 0x00008a00120c7abb */ /* 0x000fe20008000a00 */
[----:B------:R-:W-:Y:S01]  /*d020*/  UIMAD.WIDE.U32 UR14, UR8, UR19, URZ ;  /* 0x00000013080e72a5 */ /* 0x000fe2000f8e003f */
[----:B0-----:R-:W-:Y:S01]  /*d030*/  @P1 IMAD.HI.U32 R8, R15, R10, RZ ;  /* 0x0000000a0f081227 */ /* 0x001fe200078e00ff */
[----:B------:R-:W-:-:S02]  /*d040*/  UIMAD UR19, UR9, UR19, URZ ;  /* 0x00000013091372a4 */ /* 0x000fc4000f8e023f */
[----:B------:R-:W-:Y:S01]  /*d050*/  UIMAD.WIDE.U32 UR20, UR12, UR16, URZ ;  /* 0x000000100c1472a5 */ /* 0x000fe2000f8e003f */
[----:B------:R-:W-:Y:S01]  /*d060*/  IMAD.MOV.U32 R11, RZ, RZ, R15 ;  /* 0x000000ffff0b7224 */ /* 0x000fe200078e000f */
[----:B------:R-:W-:Y:S01]  /*d070*/  UIMAD.WIDE.U32 UR8, UR10, UR7, URZ ;  /* 0x000000070a0872a5 */ /* 0x000fe2000f8e003f */
[----:B-1----:R-:W-:Y:S01]  /*d080*/  @P1 SHF.R.U32.HI R11, RZ, R13, R8 ;  /* 0x0000000dff0b1219 */ /* 0x002fe20000011608 */
[----:B------:R-:W-:Y:S02]  /*d090*/  UIMAD UR12, UR13, UR16, URZ ;  /* 0x000000100d0c72a4 */ /* 0x000fe4000f8e023f */
[----:B------:R-:W-:Y:S02]  /*d0a0*/  UIMAD UR11, UR10, UR17, UR11 ;  /* 0x000000110a0b72a4 */ /* 0x000fe4000f8e020b */
[----:B------:R-:W-:Y:S02]  /*d0b0*/  UIADD3 UR12, UR21, UR12, URZ ;  /* 0x0000000c150c7290 */ /* 0x000fe4000fffe03f */
[----:B------:R-:W-:Y:S01]  /*d0c0*/  UIADD3 UR10, UR9, UR11, URZ ;  /* 0x0000000b090a7290 */ /* 0x000fe2000fffe03f */
[----:B------:R-:W-:Y:S01]  /*d0d0*/  IMAD.MOV R10, RZ, RZ, -R11 ;  /* 0x000000ffff0a7224 */ /* 0x000fe200078e0a0b */
[----:B------:R-:W-:Y:S01]  /*d0e0*/  UIADD3 UR19, UR15, UR19, URZ ;  /* 0x000000130f137290 */ /* 0x000fe2000fffe03f */
[----:B------:R-:W-:-:S02]  /*d0f0*/  IMAD.U32 R8, RZ, RZ, UR20 ;  /* 0x00000014ff087e24 */ /* 0x000fc4000f8e00ff */
[----:B------:R-:W-:Y:S01]  /*d100*/  IMAD.U32 R9, RZ, RZ, UR21 ;  /* 0x00000015ff097e24 */ /* 0x000fe2000f8e00ff */
[----:B------:R-:W-:Y:S01]  /*d110*/  SHF.R.S32.HI R9, RZ, 0x1f, R11 ;  /* 0x0000001fff097819 */ /* 0x000fe2000001140b */
[----:B------:R-:W-:Y:S02]  /*d120*/  IMAD R13, R19, R10, R15 ;  /* 0x0000000a130d7224 */ /* 0x000fe400078e020f */
[----:B------:R-:W-:Y:S01]  /*d130*/  IMAD.U32 R12, RZ, RZ, UR12 ;  /* 0x0000000cff0c7e24 */ /* 0x000fe2000f8e00ff */
[----:B------:R-:W-:Y:S01]  /*d140*/  ULDC.64 UR12, c[0x0][0xba8] ;  /* 0x0002ea00000c7ab9 */ /* 0x000fe20000000a00 */
[----:B------:R-:W-:Y:S01]  /*d150*/  @!UP1 ULDC UR12, c[0x0][0xb50] ;  /* 0x0002d400000c9ab9 */ /* 0x000fe20000000800 */
[----:B------:R-:W-:Y:S01]  /*d160*/  SHF.R.S32.HI R10, RZ, 0x1f, R13 ;  /* 0x0000001fff0a7819 */ /* 0x000fe2000001140d */
[----:B------:R-:W-:Y:S01]  /*d170*/  @!UP1 ULDC UR13, c[0x0][0xb54] ;  /* 0x0002d500000d9ab9 */ /* 0x000fe20000000800 */
[----:B--2---:R-:W-:-:S13]  /*d180*/  @P0 R2UR UR4, R34 ;  /* 0x00000000220402ca */ /* 0x004fda00000e0000 */
[----:B------:R-:W-:Y:S02]  /*d190*/  UIADD3 UR14, UP0, UP2, UR8, UR14, UR4 ;  /* 0x0000000e080e7290 */ /* 0x000fe4000fa1e004 */
[----:B------:R-:W-:-:S04]  /*d1a0*/  USHF.R.S32.HI UR11, URZ, 0x1f, UR4 ;  /* 0x0000001f3f0b7899 */ /* 0x000fc80008011404 */
[----:B------:R-:W-:Y:S01]  /*d1b0*/  UIADD3.X UR10, UR10, UR19, UR11, UP0, UP2 ;  /* 0x000000130a0a7290 */ /* 0x000fe200087e440b */
[----:B------:R-:W-:Y:S01]  /*d1c0*/  IADD3 R8, P2, P3, R11, UR14, R8 ;  /* 0x0000000e0b087c10 */ /* 0x000fe2000fb5e008 */
[----:B------:R-:W-:Y:S02]  /*d1d0*/  ULDC.64 UR8, c[0x0][UR18+0x210] ;  /* 0x0000840012087abb */ /* 0x000fe40008000a00 */
[----:B------:R-:W-:Y:S02]  /*d1e0*/  IMAD R11, R13, UR9, RZ ;  /* 0x000000090d0b7c24 */ /* 0x000fe4000f8e02ff */
[----:B------:R-:W-:Y:S02]  /*d1f0*/  IADD3.X R9, R9, UR10, R12, P2, P3 ;  /* 0x0000000a09097c10 */ /* 0x000fe400097e640c */
[----:B------:R-:W-:Y:S02]  /*d200*/  IMAD R11, R10, UR8, R11 ;  /* 0x000000080a0b7c24 */ /* 0x000fe4000f8e020b */
[----:B------:R-:W-:-:S04]  /*d210*/  IMAD.WIDE.U32 R8, R13, UR8, R8 ;  /* 0x000000080d087c25 */ /* 0x000fc8000f8e0008 */
[----:B------:R-:W-:Y:S01]  /*d220*/  IMAD.IADD R9, R9, 0x1, R11 ;  /* 0x0000000109097824 */ /* 0x000fe200078e020b */
[----:B------:R-:W-:-:S04]  /*d230*/  LEA R12, P2, R8, UR12, 0x2 ;  /* 0x0000000c080c7c11 */ /* 0x000fc8000f8410ff */
[----:B------:R-:W-:Y:S01]  /*d240*/  LEA.HI.X R13, R8, UR13, R9, 0x2, P2 ;  /* 0x0000000d080d7c11 */ /* 0x000fe200090f1409 */
[----:B------:R-:W-:Y:S08]  /*d250*/  @P4 BRA `(.L_x_196) ;  /* 0x0000000000144947 */ /* 0x000ff00003800000 */
[----:B------:R-:W-:Y:S05]  /*d260*/  @!P0 BRA `(.L_x_196) ;  /* 0x0000000000108947 */ /* 0x000fea0003800000 */
[----:B------:R-:W-:Y:S02]  /*d270*/  ULDC.64 UR8, c[0x0][0x208] ;  /* 0x0000820000087ab9 */ /* 0x000fe40000000a00 */
[----:B------:R-:W2:Y:S04]  /*d280*/  LDG.E R9, desc[UR8][R32.64] ;  /* 0x0000000820097981 */ /* 0x000ea8000c1e1900 */
[----:B-----5:R-:W2:Y:S02]  /*d290*/  LDG.E R6, desc[UR8][R32.64+0x4] ;  /* 0x0000040820067981 */ /* 0x020ea4000c1e1900 */
[----:B--2---:R-:W-:-:S07]  /*d2a0*/  IMAD.IADD R6, R6, 0x1, -R9 ;  /* 0x0000000106067824 */ /* 0x004fce00078e0a09 */
.L_x_196:
[----:B------:R-:W2:Y:S01]  /*d2b0*/  LDL R24, [R1+0x5c] ;  /* 0x00005c0001187983 */ /* 0x000ea20000100800 */
[----:B------:R-:W0:Y:S01]  /*d2c0*/  S2R R10, SR_TID.X ;  /* 0x00000000000a7919 */ /* 0x000e220000002100 */
[----:B------:R-:W-:Y:S02]  /*d2d0*/  R2UR UR8, R104 ;  /* 0x00000000680872ca */ /* 0x000fe400000e0000 */
[----:B------:R-:W-:Y:S04]  /*d2e0*/  SHFL.IDX PT, R8, R12, RZ, 0x1c1f ;  /* 0x001c1fff0c087589 */ /* 0x000fe800000e0000 */
[----:B------:R-:W1:Y:S01]  /*d2f0*/  SHFL.IDX PT, R9, R13, RZ, 0x1c1f ;  /* 0x001c1fff0d097589 */ /* 0x000e6200000e0000 */
[----:B0-----:R-:W-:-:S05]  /*d300*/  VIADD R25, R10, 0xffffff80 ;  /* 0xffffff800a197836 */ /* 0x001fca0000000000 */
[----:B------:R-:W-:-:S04]  /*d310*/  SHF.R.S32.HI R14, RZ, 0x1f, R25 ;  /* 0x0000001fff0e7819 */ /* 0x000fc80000011419 */
[----:B------:R-:W-:-:S04]  /*d320*/  LEA.HI R14, R14, R25, RZ, 0x7 ;  /* 0x000000190e0e7211 */ /* 0x000fc800078f38ff */
[----:B------:R-:W-:Y:S01]  /*d330*/  LOP3.LUT R14, R14, 0xffffff80, RZ, 0xc0, !PT ;  /* 0xffffff800e0e7812 */ /* 0x000fe200078ec0ff */
[----:B------:R-:W-:Y:S04]  /*d340*/  SHFL.IDX PT, R10, R12, 0x1, 0x1c1f ;  /* 0x003c1f000c0a7f89 */ /* 0x000fe800000e0000 */
[----:B------:R-:W-:Y:S02]  /*d350*/  IMAD.IADD R14, R25, 0x1, -R14 ;  /* 0x00000001190e7824 */ /* 0x000fe400078e0a0e */
[----:B------:R-:W-:Y:S01]  /*d360*/  IMAD.U32 R25, RZ, RZ, UR8 ;  /* 0x00000008ff197e24 */ /* 0x000fe2000f8e00ff */
[----:B------:R-:W0:Y:S01]  /*d370*/  SHFL.IDX PT, R11, R13, 0x1, 0x1c1f ;  /* 0x003c1f000d0b7f89 */ /* 0x000e2200000e0000 */
[----:B-----5:R-:W-:Y:S01]  /*d380*/  IMAD R6, R6, R19, RZ ;  /* 0x0000001306067224 */ /* 0x020fe200078e02ff */
[----:B------:R-:W-:Y:S01]  /*d390*/  LOP3.LUT P0, RZ, R14, 0x3, RZ, 0xc0, !PT ;  /* 0x000000030eff7812 */ /* 0x000fe2000780c0ff */
[----:B------:R-:W-:Y:S01]  /*d3a0*/  ULDC.64 UR8, c[0x0][0x208] ;  /* 0x0000820000087ab9 */ /* 0x000fe20000000a00 */
[----:B--2---:R-:W-:-:S04]  /*d3b0*/  IMAD R25, R25, 0x80, R24 ;  /* 0x0000008019197824 */ /* 0x004fc800078e0218 */
[C---:B------:R-:W-:Y:S01]  /*d3c0*/  VIADD R27, R25.reuse, 0x8 ;  /* 0x00000008191b7836 */ /* 0x040fe20000000000 */
[----:B------:R-:W-:-:S04]  /*d3d0*/  ISETP.GE.OR P2, PT, R25, R6, P0 ;  /* 0x000000061900720c */ /* 0x000fc80000746670 */
[----:B------:R-:W-:-:S09]  /*d3e0*/  ISETP.GE.OR P0, PT, R27, R6, P0 ;  /* 0x000000061b00720c */ /* 0x000fd20000706670 */
[----:B-1----:R1:W-:Y:S04]  /*d3f0*/  @!P2 ST.E desc[UR8][R8.64], R3 ;  /* 0x000000030800a985 */ /* 0x0023e8000c101908 */
[----:B0-----:R1:W-:Y:S01]  /*d400*/  @!P0 ST.E desc[UR8][R10.64], R0 ;  /* 0x000000000a008985 */ /* 0x0013e2000c101908 */
[----:B------:R-:W-:-:S13]  /*d410*/  PLOP3.LUT P0, PT, PT, PT, UP1, 0x80, 0x0 ;  /* 0x000000000000781c */ /* 0x000fda0003f0f018 */
[----:B-1----:R-:W-:Y:S05]  /*d420*/  @P0 BRA `(.L_x_197) ;  /* 0x0000000800cc0947 */ /* 0x002fea0003800000 */
[----:B------:R-:W0:Y:S01]  /*d430*/  S2R R14, SR_TID.X ;  /* 0x00000000000e7919 */ /* 0x000e220000002100 */
[----:B------:R-:W1:Y:S01]  /*d440*/  @P1 LDC R20, c[0x0][0xbec] ;  /* 0x0002fb00ff141b82 */ /* 0x000e620000000800 */
[----:B------:R-:W-:Y:S01]  /*d450*/  ULDC.64 UR8, c[0x0][0x208] ;  /* 0x0000820000087ab9 */ /* 0x000fe20000000a00 */
[----:B------:R-:W-:Y:S01]  /*d460*/  R2UR UR14, R104 ;  /* 0x00000000680e72ca */ /* 0x000fe200000e0000 */
[----:B------:R-:W-:Y:S01]  /*d470*/  ULDC.64 UR12, c[0x0][0xaa0] ;  /* 0x0002a800000c7ab9 */ /* 0x000fe20000000a00 */
[----:B------:R-:W-:Y:S01]  /*d480*/  R2UR UR15, R222 ;  /* 0x00000000de0f72ca */ /* 0x000fe200000e0000 */
[----:B0-----:R-:W-:-:S05]  /*d490*/  VIADD R14, R14, 0xffffff80 ;  /* 0xffffff800e0e7836 */ /* 0x001fca0000000000 */
[----:B------:R-:W-:-:S04]  /*d4a0*/  SHF.R.S32.HI R98, RZ, 0x1f, R14 ;  /* 0x0000001fff627819 */ /* 0x000fc8000001140e */
[----:B------:R-:W-:-:S04]  /*d4b0*/  LEA.HI R98, R98, R14, RZ, 0x3 ;  /* 0x0000000e62627211 */ /* 0x000fc800078f18ff */
[----:B------:R-:W-:-:S05]  /*d4c0*/  SHF.R.S32.HI R98, RZ, 0x3, R98 ;  /* 0x00000003ff627819 */ /* 0x000fca0000011462 */
[----:B------:R-:W-:-:S04]  /*d4d0*/  IMAD R3, R98, 0x40, R17 ;  /* 0x0000004062037824 */ /* 0x000fc800078e0211 */
[----:B------:R-:W-:-:S03]  /*d4e0*/  IMAD.WIDE R4, R3, 0x2, R4 ;  /* 0x0000000203047825 */ /* 0x000fc600078e0204 */
[C---:B------:R-:W-:Y:S02]  /*d4f0*/  IADD3 R13, P6, R4.reuse, 0x1000, RZ ;  /* 0x00001000040d7810 */ /* 0x040fe40007fde0ff */
[C---:B------:R-:W-:Y:S02]  /*d500*/  IADD3 R25, P5, R4.reuse, 0x2000, RZ ;  /* 0x0000200004197810 */ /* 0x040fe40007fbe0ff */
[----:B------:R-:W-:Y:S02]  /*d510*/  LOP3.LUT R12, R13, 0x380, RZ, 0xc0, !PT ;  /* 0x000003800d0c7812 */ /* 0x000fe400078ec0ff */
[----:B------:R-:W-:Y:S02]  /*d520*/  IADD3 R29, P4, R4, 0x3000, RZ ;  /* 0x00003000041d7810 */ /* 0x000fe40007f9e0ff */
[----:B------:R-:W-:Y:S02]  /*d530*/  SHF.R.U64 R12, R12, 0x3, RZ ;  /* 0x000000030c0c7819 */ /* 0x000fe400000012ff */
[----:B------:R-:W-:-:S02]  /*d540*/  IADD3 R33, P3, R4, 0x4000, RZ ;  /* 0x0000400004217810 */ /* 0x000fc40007f7e0ff */
[C---:B------:R-:W-:Y:S02]  /*d550*/  IADD3 R37, P2, R4.reuse, 0x5000, RZ ;  /* 0x0000500004257810 */ /* 0x040fe40007f5e0ff */
[C---:B------:R-:W-:Y:S02]  /*d560*/  IADD3 R41, P0, R4.reuse, 0x6000, RZ ;  /* 0x0000600004297810 */ /* 0x040fe40007f1e0ff */
[----:B------:R-:W-:Y:S02]  /*d570*/  LOP3.LUT R9, R4, 0x380, RZ, 0xc0, !PT ;  /* 0x0000038004097812 */ /* 0x000fe400078ec0ff */
[----:B------:R-:W-:Y:S01]  /*d580*/  LOP3.LUT R12, R12, R13, RZ, 0x3c, !PT ;  /* 0x0000000d0c0c7212 */ /* 0x000fe200078e3cff */
[----:B------:R-:W-:Y:S01]  /*d590*/  IMAD.X R13, RZ, RZ, R5, P6 ;  /* 0x000000ffff0d7224 */ /* 0x000fe200030e0605 */
[----:B------:R-:W-:Y:S02]  /*d5a0*/  LOP3.LUT R24, R25, 0x380, RZ, 0xc0, !PT ;  /* 0x0000038019187812 */ /* 0x000fe400078ec0ff */
[----:B------:R-:W-:-:S02]  /*d5b0*/  LOP3.LUT R28, R29, 0x380, RZ, 0xc0, !PT ;  /* 0x000003801d1c7812 */ /* 0x000fc400078ec0ff */
[----:B------:R-:W-:Y:S01]  /*d5c0*/  LOP3.LUT R32, R33, 0x380, RZ, 0xc0, !PT ;  /* 0x0000038021207812 */ /* 0x000fe200078ec0ff */
[----:B------:R-:W-:Y:S01]  /*d5d0*/  UIMAD UR10, UR11, UR12, URZ ;  /* 0x0000000c0b0a72a4 */ /* 0x000fe2000f8e023f */
[----:B------:R-:W-:Y:S01]  /*d5e0*/  LOP3.LUT R36, R37, 0x380, RZ, 0xc0, !PT ;  /* 0x0000038025247812 */ /* 0x000fe200078ec0ff */
[----:B------:R-:W5:Y:S01]  /*d5f0*/  LD.E.128 R12, desc[UR8][R12.64] ;  /* 0x000000080c0c7980 */ /* 0x000f62000c101d00 */
[----:B------:R-:W-:Y:S02]  /*d600*/  LOP3.LUT R40, R41, 0x380, RZ, 0xc0, !PT ;  /* 0x0000038029287812 */ /* 0x000fe400078ec0ff */
[----:B------:R-:W-:Y:S02]  /*d610*/  IADD3 R3, P6, R4, 0x7000, RZ ;  /* 0x0000700004037810 */ /* 0x000fe40007fde0ff */
[----:B------:R-:W-:Y:S02]  /*d620*/  SHF.R.U64 R9, R9, 0x3, RZ ;  /* 0x0000000309097819 */ /* 0x000fe400000012ff */
[----:B------:R-:W-:Y:S01]  /*d630*/  SHF.R.U64 R24, R24, 0x3, RZ ;  /* 0x0000000318187819 */ /* 0x000fe200000012ff */
[----:B------:R-:W-:Y:S01]  /*d640*/  IMAD.X R45, RZ, RZ, R5, P6 ;  /* 0x000000ffff2d7224 */ /* 0x000fe200030e0605 */
[----:B------:R-:W-:-:S02]  /*d650*/  SHF.R.U64 R28, R28, 0x3, RZ ;  /* 0x000000031c1c7819 */ /* 0x000fc400000012ff */
[----:B------:R-:W-:Y:S02]  /*d660*/  SHF.R.U64 R32, R32, 0x3, RZ ;  /* 0x0000000320207819 */ /* 0x000fe400000012ff */
[----:B------:R-:W-:Y:S02]  /*d670*/  SHF.R.U64 R36, R36, 0x3, RZ ;  /* 0x0000000324247819 */ /* 0x000fe400000012ff */
[----:B------:R-:W-:Y:S02]  /*d680*/  SHF.R.U64 R40, R40, 0x3, RZ ;  /* 0x0000000328287819 */ /* 0x000fe400000012ff */
[----:B------:R-:W-:Y:S02]  /*d690*/  LOP3.LUT R0, R3, 0x380, RZ, 0xc0, !PT ;  /* 0x0000038003007812 */ /* 0x000fe400078ec0ff */
[----:B------:R-:W-:Y:S02]  /*d6a0*/  LOP3.LUT R4, R9, R4, RZ, 0x3c, !PT ;  /* 0x0000000409047212 */ /* 0x000fe400078e3cff */
[----:B------:R-:W-:Y:S01]  /*d6b0*/  LOP3.LUT R24, R24, R25, RZ, 0x3c, !PT ;  /* 0x0000001918187212 */ /* 0x000fe200078e3cff */
[--C-:B------:R-:W-:Y:S01]  /*d6c0*/  IMAD.X R25, RZ, RZ, R5.reuse, P5 ;  /* 0x000000ffff197224 */ /* 0x100fe200028e0605 */
[----:B------:R-:W-:Y:S01]  /*d6d0*/  LOP3.LUT R28, R28, R29, RZ, 0x3c, !PT ;  /* 0x0000001d1c1c7212 */ /* 0x000fe200078e3cff */
[--C-:B------:R-:W-:Y:S01]  /*d6e0*/  IMAD.X R29, RZ, RZ, R5.reuse, P4 ;  /* 0x000000ffff1d7224 */ /* 0x100fe200020e0605 */
[----:B------:R-:W-:Y:S01]  /*d6f0*/  LOP3.LUT R32, R32, R33, RZ, 0x3c, !PT ;  /* 0x0000002120207212 */ /* 0x000fe200078e3cff */
[--C-:B------:R-:W-:Y:S01]  /*d700*/  IMAD.X R33, RZ, RZ, R5.reuse, P3 ;  /* 0x000000ffff217224 */ /* 0x100fe200018e0605 */
[----:B------:R-:W-:Y:S01]  /*d710*/  LOP3.LUT R36, R36, R37, RZ, 0x3c, !PT ;  /* 0x0000002524247212 */ /* 0x000fe200078e3cff */
[--C-:B------:R-:W-:Y:S01]  /*d720*/  IMAD.X R37, RZ, RZ, R5.reuse, P2 ;  /* 0x000000ffff257224 */ /* 0x100fe200010e0605 */
[----:B------:R-:W-:Y:S01]  /*d730*/  LOP3.LUT R40, R40, R41, RZ, 0x3c, !PT ;  /* 0x0000002928287212 */ /* 0x000fe200078e3cff */
[----:B------:R-:W-:Y:S01]  /*d740*/  IMAD.X R41, RZ, RZ, R5, P0 ;  /* 0x000000ffff297224 */ /* 0x000fe200000e0605 */
[----:B------:R-:W-:Y:S01]  /*d750*/  SHF.R.U64 R0, R0, 0x3, RZ ;  /* 0x0000000300007819 */ /* 0x000fe200000012ff */
[----:B------:R0:W5:Y:S03]  /*d760*/  LD.E.128 R8, desc[UR8][R4.64] ;  /* 0x0000000804087980 */ /* 0x000166000c101d00 */
[----:B------:R-:W-:Y:S01]  /*d770*/  LOP3.LUT R44, R0, R3, RZ, 0x3c, !PT ;  /* 0x00000003002c7212 */ /* 0x000fe200078e3cff */
[----:B------:R-:W5:Y:S01]  /*d780*/  LD.E.128 R24, desc[UR8][R24.64] ;  /* 0x0000000818187980 */ /* 0x000f62000c101d00 */
[----:B------:R-:W-:-:S03]  /*d790*/  UIMAD UR10, UR4, UR13, UR10 ;  /* 0x0000000d040a72a4 */ /* 0x000fc6000f8e020a */
[----:B------:R-:W5:Y:S01]  /*d7a0*/  LD.E.128 R28, desc[UR8][R28.64] ;  /* 0x000000081c1c7980 */ /* 0x000f62000c101d00 */
[----:B0-----:R-:W0:Y:S03]  /*d7b0*/  @P1 LDC R5, c[0x0][0xbf0] ;  /* 0x0002fc00ff051b82 */ /* 0x001e260000000800 */
[----:B------:R-:W5:Y:S01]  /*d7c0*/  LD.E.128 R32, desc[UR8][R32.64] ;  /* 0x0000000820207980 */ /* 0x000f62000c101d00 */
[----:B------:R-:W-:-:S03]  /*d7d0*/  IMAD R0, R23, 0x20, R98 ;  /* 0x0000002017007824 */ /* 0x000fc600078e0262 */
[----:B------:R-:W5:Y:S01]  /*d7e0*/  LD.E.128 R36, desc[UR8][R36.64] ;  /* 0x0000000824247980 */ /* 0x000f62000c101d00 */
[----:B------:R-:W-:-:S03]  /*d7f0*/  IMAD.U32 R21, RZ, RZ, UR14 ;  /* 0x0000000eff157e24 */ /* 0x000fc6000f8e00ff */
[----:B------:R-:W5:Y:S04]  /*d800*/  LD.E.128 R40, desc[UR8][R40.64] ;  /* 0x0000000828287980 */ /* 0x000f68000c101d00 */
[----:B------:R-:W5:Y:S01]  /*d810*/  LD.E.128 R44, desc[UR8][R44.64] ;  /* 0x000000082c2c7980 */ /* 0x000f62000c101d00 */
[----:B------:R-:W-:Y:S01]  /*d820*/  UIMAD.WIDE.U32 UR8, UR4, UR12, URZ ;  /* 0x0000000c040872a5 */ /* 0x000fe2000f8e003f */
[----:B------:R-:W-:Y:S01]  /*d830*/  IMAD R21, R21, 0x80, R0 ;  /* 0x0000008015157824 */ /* 0x000fe200078e0200 */
[----:B------:R-:W-:Y:S01]  /*d840*/  USHF.R.S32.HI UR4, URZ, 0x1f, UR7 ;  /* 0x0000001f3f047899 */ /* 0x000fe20008011407 */
[----:B------:R-:W-:Y:S01]  /*d850*/  @!PT LDS RZ, [RZ] ;  /* 0x00000000fffff984 */ /* 0x000fe20000000800 */
[----:B------:R-:W-:Y:S01]  /*d860*/  @!PT LDS RZ, [RZ] ;  /* 0x00000000fffff984 */ /* 0x000fe20000000800 */
[----:B------:R-:W-:Y:S01]  /*d870*/  @!PT LDS RZ, [RZ] ;  /* 0x00000000fffff984 */ /* 0x000fe20000000800 */
[----:B------:R-:W-:Y:S01]  /*d880*/  @!PT LDS RZ, [RZ] ;  /* 0x00000000fffff984 */ /* 0x000fe20000000800 */
[----:B------:R2:W-:Y:S06]  /*d890*/  MEMBAR.ALL.CTA ;  /* 0x0000000000007992 */ /* 0x0005ec0000008000 */
[----:B--2---:R-:W2:Y:S01]  /*d8a0*/  FENCE.VIEW.ASYNC.S ;  /* 0x00000000000073c6 */ /* 0x004ea20000000000 */
[----:B------:R-:W-:Y:S01]  /*d8b0*/  UIADD3 UR9, UR9, UR10, URZ ;  /* 0x0000000a09097290 */ /* 0x000fe2000fffe03f */
[----:B------:R-:W-:-:S02]  /*d8c0*/  ULDC.64 UR12, c[0x0][0xaf0] ;  /* 0x0002bc00000c7ab9 */ /* 0x000fc40000000a00 */
[----:B------:R-:W-:Y:S02]  /*d8d0*/  ULDC.64 UR10, c[0x0][0xae8] ;  /* 0x0002ba00000a7ab9 */ /* 0x000fe40000000a00 */
[----:B------:R-:W-:Y:S01]  /*d8e0*/  UIMAD.WIDE.U32 UR8, UR15, UR10, UR8 ;  /* 0x0000000a0f0872a5 */ /* 0x000fe2000f8e0008 */
[----:B-1----:R-:W-:Y:S01]  /*d8f0*/  @P1 IMAD.HI.U32 R0, R21, R20, RZ ;  /* 0x0000001415001227 */ /* 0x002fe200078e00ff */
[----:B------:R-:W-:Y:S02]  /*d900*/  UIMAD UR4, UR4, UR12, URZ ;  /* 0x0000000c040472a4 */ /* 0x000fe4000f8e023f */
[----:B------:R-:W-:Y:S01]  /*d910*/  UIMAD UR9, UR15, UR11, UR9 ;  /* 0x0000000b0f0972a4 */ /* 0x000fe2000f8e0209 */
[----:B------:R-:W-:Y:S01]  /*d920*/  IMAD.MOV.U32 R3, RZ, RZ, R21 ;  /* 0x000000ffff037224 */ /* 0x000fe200078e0015 */
[----:B0-----:R-:W-:Y:S01]  /*d930*/  @P1 SHF.R.U32.HI R3, RZ, R5, R0 ;  /* 0x00000005ff031219 */ /* 0x001fe20000011600 */
[----:B------:R-:W-:Y:S02]  /*d940*/  UIMAD UR4, UR7, UR13, UR4 ;  /* 0x0000000d070472a4 */ /* 0x000fe4000f8e0204 */
[----:B------:R-:W-:Y:S01]  /*d950*/  UIMAD.WIDE.U32 UR8, UR7, UR12, UR8 ;  /* 0x0000000c070872a5 */ /* 0x000fe2000f8e0008 */
[--C-:B------:R-:W-:Y:S01]  /*d960*/  SHF.R.S32.HI R0, RZ, 0x1f, R3.reuse ;  /* 0x0000001fff007819 */ /* 0x100fe20000011403 */
[----:B------:R-:W-:Y:S01]  /*d970*/  IMAD.MOV R20, RZ, RZ, -R3 ;  /* 0x000000ffff147224 */ /* 0x000fe200078e0a03 */
[----:B------:R-:W-:Y:S01]  /*d980*/  ULDC.64 UR10, c[0x0][0xae0] ;  /* 0x0002b800000a7ab9 */ /* 0x000fe20000000a00 */
[----:B------:R-:W-:-:S02]  /*d990*/  UIADD3 UR4, UR9, UR4, URZ ;  /* 0x0000000409047290 */ /* 0x000fc4000fffe03f */
[----:B------:R-:W-:Y:S02]  /*d9a0*/  IMAD R0, R0, UR10, RZ ;  /* 0x0000000a00007c24 */ /* 0x000fe4000f8e02ff */
[----:B------:R-:W-:Y:S02]  /*d9b0*/  IMAD R19, R19, R20, R21 ;  /* 0x0000001413137224 */ /* 0x000fe400078e0215 */
[----:B------:R-:W-:Y:S02]  /*d9c0*/  IMAD.U32 R5, RZ, RZ, UR9 ;  /* 0x00000009ff057e24 */ /* 0x000fe4000f8e00ff */
[----:B------:R-:W-:Y:S01]  /*d9d0*/  IMAD.U32 R4, RZ, RZ, UR8 ;  /* 0x00000008ff047e24 */ /* 0x000fe2000f8e00ff */
[----:B------:R-:W-:Y:S01]  /*d9e0*/  ULDC.64 UR8, c[0x0][0xad8] ;  /* 0x0002b60000087ab9 */ /* 0x000fe20000000a00 */
[----:B------:R-:W-:Y:S02]  /*d9f0*/  IMAD.U32 R5, RZ, RZ, UR4 ;  /* 0x00000004ff057e24 */ /* 0x000fe4000f8e00ff */
[C---:B------:R-:W-:Y:S01]  /*da00*/  IMAD R21, R3.reuse, UR11, R0 ;  /* 0x0000000b03157c24 */ /* 0x040fe2000f8e0200 */
[----:B------:R-:W-:Y:S01]  /*da10*/  SHF.R.S32.HI R0, RZ, 0x1f, R19 ;  /* 0x0000001fff007819 */ /* 0x000fe20000011413 */
[----:B------:R-:W-:-:S04]  /*da20*/  IMAD.WIDE.U32 R4, R3, UR10, R4 ;  /* 0x0000000a03047c25 */ /* 0x000fc8000f8e0004 */
[----:B------:R-:W-:Y:S02]  /*da30*/  IMAD.U32 R49, RZ, RZ, UR14 ;  /* 0x0000000eff317e24 */ /* 0x000fe4000f8e00ff */
[----:B------:R-:W-:Y:S02]  /*da40*/  IMAD.IADD R5, R5, 0x1, R21 ;  /* 0x0000000105057824 */ /* 0x000fe400078e0215 */
[----:B------:R-:W-:Y:S02]  /*da50*/  IMAD R0, R0, UR8, RZ ;  /* 0x0000000800007c24 */ /* 0x000fe4000f8e02ff */
[----:B------:R-:W-:Y:S02]  /*da60*/  IMAD R49, R49, 0x80, R98 ;  /* 0x0000008031317824 */ /* 0x000fe400078e0262 */
[C---:B------:R-:W-:Y:S02]  /*da70*/  IMAD R21, R19.reuse, UR9, R0 ;  /* 0x0000000913157c24 */ /* 0x040fe4000f8e0200 */
[----:B------:R-:W-:Y:S01]  /*da80*/  IMAD.WIDE.U32 R4, R19, UR8, R4 ;  /* 0x0000000813047c25 */ /* 0x000fe2000f8e0004 */
[----:B------:R-:W-:Y:S01]  /*da90*/  ISETP.GE.AND P2, PT, R49, R6, PT ;  /* 0x000000063100720c */ /* 0x000fe20003f46270 */
[----:B------:R-:W-:-:S02]  /*daa0*/  ULDC.64 UR8, c[0x0][0xa80] ;  /* 0x0002a00000087ab9 */ /* 0x000fc40000000a00 */
[----:B------:R-:W-:Y:S02]  /*dab0*/  VIADD R3, R49, 0x20 ;  /* 0x0000002031037836 */ /* 0x000fe40000000000 */
[----:B------:R-:W-:Y:S01]  /*dac0*/  VIADD R18, R18, 0x34820 ;  /* 0x0003482012127836 */ /* 0x000fe20000000000 */
[C---:B------:R-:W-:Y:S01]  /*dad0*/  LEA R0, P3, R4.reuse, UR8, 0x1 ;  /* 0x0000000804007c11 */ /* 0x040fe2000f8608ff */
[----:B------:R-:W-:Y:S01]  /*dae0*/  IMAD.IADD R5, R5, 0x1, R21 ;  /* 0x0000000105057824 */ /* 0x000fe200078e0215 */
[-C--:B------:R-:W-:Y:S01]  /*daf0*/  ISETP.GE.AND P0, PT, R3, R6.reuse, PT ;  /* 0x000000060300720c */ /* 0x080fe20003f06270 */
[----:B------:R-:W-:Y:S01]  /*db00*/  VIADD R3, R49, 0x40 ;  /* 0x0000004031037836 */ /* 0x000fe20000000000 */
[----:B------:R-:W-:Y:S02]  /*db10*/  PRMT R18, RZ, 0x654, R18 ;  /* 0x00000654ff127816 */ /* 0x000fe40000000012 */
[----:B------:R-:W-:Y:S01]  /*db20*/  LEA.HI.X R20, R4, UR9, R5, 0x1, P3 ;  /* 0x0000000904147c11 */ /* 0x000fe200098f0c05 */
[----:B------:R-:W-:Y:S01]  /*db30*/  BSSY B1, `(.L_x_198) ;  /* 0x0000012000017945 */ /* 0x000fe20003800000 */
[----:B------:R-:W-:Y:S01]  /*db40*/  ISETP.GE.AND P1, PT, R3, R6, PT ;  /* 0x000000060300720c */ /* 0x000fe20003f26270 */
[----:B--2---:R0:W-:Y:S02]  /*db50*/  SYNCS.ARRIVE.TRANS64.RED.A1T0 RZ, [R18+URZ], RZ ;  /* 0x000000ff12ff79a7 */ /* 0x0041e4000810043f */
[----:B------:R1:W2:Y:S01]  /*db60*/  SHFL.IDX PT, R3, R20, RZ, 0x181f ;  /* 0x00181fff14037589 */ /* 0x0002a200000e0000 */
[----:B------:R-:W-:-:S02]  /*db70*/  SHF.R.S32.HI R48, RZ, 0x1f, R22 ;  /* 0x0000001fff307819 */ /* 0x000fc40000011416 */
[----:B------:R-:W-:Y:S01]  /*db80*/  SHF.R.S32.HI R50, RZ, 0x1f, R17 ;  /* 0x0000001fff327819 */ /* 0x000fe20000011411 */
[----:B0-----:R1:W0:Y:S01]  /*db90*/  SHFL.IDX PT, R18, R0, RZ, 0x181f ;  /* 0x00181fff00127589 */ /* 0x00122200000e0000 */
[----:B------:R-:W-:Y:S05]  /*dba0*/  @P2 BRA `(.L_x_199) ;  /* 0x0000000000282947 */ /* 0x000fea0003800000 */
[----:B------:R-:W-:Y:S01]  /*dbb0*/  ULDC UR4, c[0x0][0xac8] ;  /* 0x0002b20000047ab9 */ /* 0x000fe20000000800 */
[----:B------:R-:W-:Y:S01]  /*dbc0*/  ULDC.64 UR8, c[0x0][0x208] ;  /* 0x0000820000087ab9 */ /* 0x000fe20000000a00 */
[----:B------:R-:W-:Y:S02]  /*dbd0*/  ISETP.GE.AND P2, PT, R17, UR4, PT ;  /* 0x0000000411007c0c */ /* 0x000fe4000bf46270 */
[----:B------:R-:W-:-:S11]  /*dbe0*/  ISETP.GE.AND P3, PT, R22, UR4, PT ;  /* 0x0000000416007c0c */ /* 0x000fd6000bf66270 */
[CC--:B0-----:R-:W-:Y:S02]  /*dbf0*/  @!P2 LEA R4, P4, R17.reuse, R18.reuse, 0x1 ;  /* 0x000000121104a211 */ /* 0x0c1fe400078808ff */
[C---:B------:R-:W-:Y:S02]  /*dc00*/  @!P3 LEA R18, P5, R22.reuse, R18, 0x1 ;  /* 0x000000121612b211 */ /* 0x040fe400078a08ff */
[-C--:B--2---:R-:W-:Y:S02]  /*dc10*/  @!P2 LEA.HI.X R5, R17, R3.reuse, R50, 0x1, P4 ;  /* 0x000000031105a211 */ /* 0x084fe400020f0c32 */
[----:B------:R-:W-:-:S03]  /*dc20*/  @!P3 LEA.HI.X R19, R22, R3, R48, 0x1, P5 ;  /* 0x000000031613b211 */ /* 0x000fc600028f0c30 */
[----:B-----5:R3:W-:Y:S04]  /*dc30*/  @!P2 ST.E.128 desc[UR8][R4.64], R8 ;  /* 0x000000080400a985 */ /* 0x0207e8000c101d08 */
[----:B------:R3:W-:Y:S02]  /*dc40*/  @!P3 ST.E.128 desc[UR8][R18.64], R32 ;  /* 0x000000201200b985 */ /* 0x0007e4000c101d08 */
.L_x_199:
[----:B------:R-:W-:Y:S05]  /*dc50*/  BSYNC B1 ;  /* 0x0000000000017941 */ /* 0x000fea0003800000 */
.L_x_198:
[----:B--2---:R2:W4:Y:S01]  /*dc60*/  SHFL.IDX PT, R3, R20, 0x1, 0x181f ;  /* 0x00381f0014037f89 */ /* 0x00452200000e0000 */
[----:B------:R-:W-:Y:S03]  /*dc70*/  BSSY B1, `(.L_x_200) ;  /* 0x000000d000017945 */ /* 0x000fe60003800000 */
[----:B---3-5:R2:W3:Y:S01]  /*dc80*/  SHFL.IDX PT, R8, R0, 0x1, 0x181f ;  /* 0x00381f0000087f89 */ /* 0x0284e200000e0000 */
[----:B------:R-:W-:Y:S05]  /*dc90*/  @P0 BRA `(.L_x_201) ;  /* 0x0000000000280947 */ /* 0x000fea0003800000 */
[----:B------:R-:W-:Y:S01]  /*dca0*/  ULDC UR4, c[0x0][0xac8] ;  /* 0x0002b20000047ab9 */ /* 0x000fe20000000800 */
[----:B------:R-:W-:Y:S01]  /*dcb0*/  ULDC.64 UR8, c[0x0][0x208] ;  /* 0x0000820000087ab9 */ /* 0x000fe20000000a00 */
[----:B------:R-:W-:Y:S02]  /*dcc0*/  ISETP.GE.AND P3, PT, R17, UR4, PT ;  /* 0x0000000411007c0c */ /* 0x000fe4000bf66270 */
[----:B------:R-:W-:-:S11]  /*dcd0*/  ISETP.GE.AND P4, PT, R22, UR4, PT ;  /* 0x0000000416007c0c */ /* 0x000fd6000bf86270 */
[CC--:B---3--:R-:W-:Y:S02]  /*dce0*/  @!P3 LEA R4, P0, R17.reuse, R8.reuse, 0x1 ;  /* 0x000000081104b211 */ /* 0x0c8fe400078008ff */
[C---:B------:R-:W-:Y:S02]  /*dcf0*/  @!P4 LEA R8, P2, R22.reuse, R8, 0x1 ;  /* 0x000000081608c211 */ /* 0x040fe400078408ff */
[-C--:B----4-:R-:W-:Y:S02]  /*dd00*/  @!P3 LEA.HI.X R5, R17, R3.reuse, R50, 0x1, P0 ;  /* 0x000000031105b211 */ /* 0x090fe400000f0c32 */
[----:B------:R-:W-:-:S03]  /*dd10*/  @!P4 LEA.HI.X R9, R22, R3, R48, 0x1, P2 ;  /* 0x000000031609c211 */ /* 0x000fc600010f0c30 */
[----:B------:R3:W-:Y:S04]  /*dd20*/  @!P3 ST.E.128 desc[UR8][R4.64], R12 ;  /* 0x0000000c0400b985 */ /* 0x0007e8000c101d08 */
[----:B------:R3:W-:Y:S02]  /*dd30*/  @!P4 ST.E.128 desc[UR8][R8.64], R36 ;  /* 0x000000240800c985 */ /* 0x0007e4000c101d08 */
.L_x_201:
[----:B------:R-:W-:Y:S05]  /*dd40*/  BSYNC B1 ;  /* 0x0000000000017941 */ /* 0x000fea0003800000 */
.L_x_200:
[----:B----4-:R4:W0:Y:S01]  /*dd50*/  SHFL.IDX PT, R3, R20, 0x2, 0x181f ;  /* 0x00581f0014037f89 */ /* 0x01082200000e0000 */
[----:B------:R-:W-:Y:S03]  /*dd60*/  BSSY B1, `(.L_x_202) ;  /* 0x000000d000017945 */ /* 0x000fe60003800000 */
[----:B---3--:R4:W3:Y:S01]  /*dd70*/  SHFL.IDX PT, R8, R0, 0x2, 0x181f ;  /* 0x00581f0000087f89 */ /* 0x0088e200000e0000 */
[----:B------:R-:W-:Y:S05]  /*dd80*/  @P1 BRA `(.L_x_203) ;  /* 0x0000000000281947 */ /* 0x000fea0003800000 */
[----:B------:R-:W-:Y:S01]  /*dd90*/  ULDC UR4, c[0x0][0xac8] ;  /* 0x0002b20000047ab9 */ /* 0x000fe20000000800 */
[----:B------:R-:W-:Y:S01]  /*dda0*/  ULDC.64 UR8, c[0x0][0x208] ;  /* 0x0000820000087ab9 */ /* 0x000fe20000000a00 */
[----:B------:R-:W-:Y:S02]  /*ddb0*/  ISETP.GE.AND P2, PT, R17, UR4, PT ;  /* 0x0000000411007c0c */ /* 0x000fe4000bf46270 */
[----:B------:R-:W-:-:S11]  /*ddc0*/  ISETP.GE.AND P3, PT, R22, UR4, PT ;  /* 0x0000000416007c0c */ /* 0x000fd6000bf66270 */
[CC--:B---3--:R-:W-:Y:S02]  /*ddd0*/  @!P2 LEA R4, P0, R17.reuse, R8.reuse, 0x1 ;  /* 0x000000081104a211 */ /* 0x0c8fe400078008ff */
[C---:B------:R-:W-:Y:S02]  /*dde0*/  @!P3 LEA R8, P1, R22.reuse, R8, 0x1 ;  /* 0x000000081608b211 */ /* 0x040fe400078208ff */
[-C--:B0-----:R-:W-:Y:S02]  /*ddf0*/  @!P2 LEA.HI.X R5, R17, R3.reuse, R50, 0x1, P0 ;  /* 0x000000031105a211 */ /* 0x081fe400000f0c32 */
[----:B------:R-:W-:-:S03]  /*de00*/  @!P3 LEA.HI.X R9, R22, R3, R48, 0x1, P1 ;  /* 0x000000031609b211 */ /* 0x000fc600008f0c30 */
[----:B------:R0:W-:Y:S04]  /*de10*/  @!P2 ST.E.128 desc[UR8][R4.64], R24 ;  /* 0x000000180400a985 */ /* 0x0001e8000c101d08 */
[----:B------:R0:W-:Y:S02]  /*de20*/  @!P3 ST.E.128 desc[UR8][R8.64], R40 ;  /* 0x000000280800b985 */ /* 0x0001e4000c101d08 */
.L_x_203:
[----:B------:R-:W-:Y:S05]  /*de30*/  BSYNC B1 ;  /* 0x0000000000017941 */ /* 0x000fea0003800000 */
.L_x_202:
[----:B0-----:R-:W-:Y:S01]  /*de40*/  VIADD R3, R49, 0x60 ;  /* 0x0000006031037836 */ /* 0x001fe20000000000 */
[----:B-12-4-:R-:W4:Y:S04]  /*de50*/  SHFL.IDX PT, R20, R20, 0x3, 0x181f ;  /* 0x00781f0014147f89 */ /* 0x016f2800000e0000 */
[----:B------:R-:W-:Y:S01]  /*de60*/  ISETP.GE.AND P0, PT, R3, R6, PT ;  /* 0x000000060300720c */ /* 0x000fe20003f06270 */
[----:B------:R-:W0:-:S12]  /*de70*/  SHFL.IDX PT, R0, R0, 0x3, 0x181f ;  /* 0x00781f0000007f89 */ /* 0x000e1800000e0000 */
[----:B------:R-:W-:Y:S05]  /*de80*/  @P0 BRA `(.L_x_204) ;  /* 0x0000001c00000947 */ /* 0x000fea0003800000 */
[----:B------:R-:W-:Y:S01]  /*de90*/  ULDC UR4, c[0x0][0xac8] ;  /* 0x0002b20000047ab9 */ /* 0x000fe20000000800 */
[----:B------:R-:W-:Y:S01]  /*dea0*/  ULDC.64 UR8, c[0x0][0x208] ;  /* 0x0000820000087ab9 */ /* 0x000fe20000000a00 */
[----:B------:R-:W-:-:S13]  /*deb0*/  ISETP.GE.AND P1, PT, R17, UR4, PT ;  /* 0x0000000411007c0c */ /* 0x000fda000bf26270 */
[----:B0-----:R-:W-:-:S04]  /*dec0*/  @!P1 LEA R4, P0, R17, R0, 0x1 ;  /* 0x0000000011049211 */ /* 0x001fc800078008ff */
[----:B----4-:R-:W-:Y:S02]  /*ded0*/  @!P1 LEA.HI.X R5, R17, R20, R50, 0x1, P0 ;  /* 0x0000001411059211 */ /* 0x010fe400000f0c32 */
[----:B------:R-:W-:-:S03]  /*dee0*/  ISETP.GE.AND P0, PT, R22, UR4, PT ;  /* 0x0000000416007c0c */ /* 0x000fc6000bf06270 */
[----:B------:R0:W-:Y:S10]  /*def0*/  @!P1 ST.E.128 desc[UR8][R4.64], R28 ;  /* 0x0000001c04009985 */ /* 0x0001f4000c101d08 */
[----:B------:R-:W-:Y:S05]  /*df00*/  @P0 BRA `(.L_x_204) ;  /* 0x0000001800e00947 */ /* 0x000fea0003800000 */
[----:B0-----:R-:W-:Y:S01]  /*df10*/  LEA R4, P0, R22, R0, 0x1 ;  /* 0x0000000016047211 */ /* 0x001fe200078008ff */
[----:B------:R-:W-:-:S03]  /*df20*/  ULDC.64 UR8, c[0x0][0x208] ;  /* 0x0000820000087ab9 */ /* 0x000fc60000000a00 */
[----:B------:R-:W-:-:S05]  /*df30*/  LEA.HI.X R5, R22, R20, R48, 0x1, P0 ;  /* 0x0000001416057211 */ /* 0x000fca00000f0c30 */
[----:B------:R0:W-:Y:S01]  /*df40*/  ST.E.128 desc[UR8][R4.64], R44 ;  /* 0x0000002c04007985 */ /* 0x0001e2000c101d08 */
[----:B------:R-:W-:Y:S05]  /*df50*/  BRA `(.L_x_204) ;  /* 0x0000001800cc7947 */ /* 0x000fea0003800000 */
.L_x_197:
[----:B------:R0:W5:Y:S01]  /*df60*/  LDL R103, [R1+0x4] ;  /* 0x0000040001677983 */ /* 0x0001620000100800 */
[----:B------:R-:W-:Y:S01]  /*df70*/  ULDC.64 UR12, c[0x0][0xb08] ;  /* 0x0002c200000c7ab9 */ /* 0x000fe20000000a00 */
[----:B------:R-:W-:Y:S01]  /*df80*/  R2UR UR15, R222 ;  /* 0x00000000de0f72ca */ /* 0x000fe200000e0000 */
[----:B------:R-:W-:Y:S01]  /*df90*/  UIMAD UR10, UR11, UR12, URZ ;  /* 0x0000000c0b0a72a4 */ /* 0x000fe2000f8e023f */
[----:B------:R-:W1:Y:S01]  /*dfa0*/  @P1 LDC R0, c[0x0][0xbec] ;  /* 0x0002fb00ff001b82 */ /* 0x000e620000000800 */
[----:B------:R-:W-:Y:S01]  /*dfb0*/  UIMAD.WIDE.U32 UR8, UR4, UR12, URZ ;  /* 0x0000000c040872a5 */ /* 0x000fe2000f8e003f */
[----:B------:R-:W-:Y:S01]  /*dfc0*/  R2UR UR14, R221 ;  /* 0x00000000dd0e72ca */ /* 0x000fe200000e0000 */
[----:B------:R-:W-:Y:S01]  /*dfd0*/  UIMAD UR10, UR4, UR13, UR10 ;  /* 0x0000000d040a72a4 */ /* 0x000fe2000f8e020a */
[----:B------:R-:W-:Y:S01]  /*dfe0*/  IMAD.MOV.U32 R3, RZ, RZ, R15 ;  /* 0x000000ffff037224 */ /* 0x000fe200078e000f */
[----:B------:R-:W-:Y:S01]  /*dff0*/  USHF.R.S32.HI UR4, URZ, 0x1f, UR7 ;  /* 0x0000001f3f047899 */ /* 0x000fe20008011407 */
[----:B------:R-:W-:Y:S01]  /*e000*/  ISETP.GE.AND P0, PT, R25, R6, PT ;  /* 0x000000061900720c */ /* 0x000fe20003f06270 */
[----:B------:R-:W-:Y:S01]  /*e010*/  UIADD3 UR9, UR9, UR10, URZ ;  /* 0x0000000a09097290 */ /* 0x000fe2000fffe03f */
[----:B------:R-:W2:Y:S01]  /*e020*/  @P1 LDC R5, c[0x0][0xbf0] ;  /* 0x0002fc00ff051b82 */ /* 0x000ea20000000800 */
[----:B------:R-:W-:Y:S01]  /*e030*/  VIADD R18, R18, 0x34820 ;  /* 0x0003482012127836 */ /* 0x000fe20000000000 */
[----:B------:R-:W-:Y:S01]  /*e040*/  ULDC.64 UR10, c[0x0][0xb38] ;  /* 0x0002ce00000a7ab9 */ /* 0x000fe20000000a00 */
[----:B------:R-:W-:Y:S01]  /*e050*/  BSSY B1, `(.L_x_205) ;  /* 0x0000076000017945 */ /* 0x000fe20003800000 */
[----:B------:R-:W-:Y:S01]  /*e060*/  UIMAD.WIDE.U32 UR8, UR15, UR10, UR8 ;  /* 0x0000000a0f0872a5 */ /* 0x000fe2000f8e0008 */
[----:B------:R-:W-:-:S02]  /*e070*/  SHF.R.S32.HI R24, RZ, 0x1f, R223 ;  /* 0x0000001fff187819 */ /* 0x000fc400000114df */
[----:B------:R-:W-:Y:S01]  /*e080*/  PRMT R18, RZ, 0x654, R18 ;  /* 0x00000654ff127816 */ /* 0x000fe20000000012 */
[----:B------:R-:W-:Y:S01]  /*e090*/  UIMAD UR9, UR15, UR11, UR9 ;  /* 0x0000000b0f0972a4 */ /* 0x000fe2000f8e0209 */
[----:B------:R-:W-:Y:S02]  /*e0a0*/  SHF.R.S32.HI R26, RZ, 0x1f, R224 ;  /* 0x0000001fff1a7819 */ /* 0x000fe400000114e0 */
[----:B------:R-:W-:Y:S01]  /*e0b0*/  ULDC.64 UR10, c[0x0][0xb40] ;  /* 0x0002d000000a7ab9 */ /* 0x000fe20000000a00 */
[----:B------:R0:W-:Y:S01]  /*e0c0*/  SYNCS.ARRIVE.TRANS64.RED.A1T0 RZ, [R18+URZ], RZ ;  /* 0x000000ff12ff79a7 */ /* 0x0001e2000810043f */
[----:B------:R-:W-:Y:S01]  /*e0d0*/  UIMAD UR4, UR4, UR10, URZ ;  /* 0x0000000a040472a4 */ /* 0x000fe2000f8e023f */
[----:B------:R-:W-:Y:S01]  /*e0e0*/  SHF.R.S32.HI R28, RZ, 0x1f, R225 ;  /* 0x0000001fff1c7819 */ /* 0x000fe200000114e1 */
[----:B------:R-:W-:Y:S01]  /*e0f0*/  UIMAD.WIDE.U32 UR8, UR7, UR10, UR8 ;  /* 0x0000000a070872a5 */ /* 0x000fe2000f8e0008 */
[----:B-1----:R-:W-:Y:S01]  /*e100*/  @P1 IMAD.HI.U32 R0, R15, R0, RZ ;  /* 0x000000000f001227 */ /* 0x002fe200078e00ff */
[----:B------:R-:W-:Y:S01]  /*e110*/  UIMAD UR4, UR7, UR11, UR4 ;  /* 0x0000000b070472a4 */ /* 0x000fe2000f8e0204 */
[----:B------:R-:W-:-:S02]  /*e120*/  SHF.R.S32.HI R29, RZ, 0x1f, R226 ;  /* 0x0000001fff1d7819 */ /* 0x000fc400000114e2 */
[----:B------:R-:W-:Y:S01]  /*e130*/  ULDC.64 UR10, c[0x0][0xb48] ;  /* 0x0002d200000a7ab9 */ /* 0x000fe20000000a00 */
[----:B------:R-:W-:Y:S01]  /*e140*/  UIADD3 UR9, UR9, UR4, URZ ;  /* 0x0000000409097290 */ /* 0x000fe2000fffe03f */
[----:B------:R-:W-:Y:S02]  /*e150*/  SHF.R.S32.HI R30, RZ, 0x1f, R227 ;  /* 0x0000001fff1e7819 */ /* 0x000fe400000114e3 */
[----:B--2---:R-:W-:Y:S01]  /*e160*/  @P1 SHF.R.U32.HI R3, RZ, R5, R0 ;  /* 0x00000005ff031219 */ /* 0x004fe20000011600 */
[----:B------:R-:W-:Y:S01]  /*e170*/  UIMAD.WIDE.U32 UR8, UR14, UR10, UR8 ;  /* 0x0000000a0e0872a5 */ /* 0x000fe2000f8e0008 */
[----:B------:R-:W-:Y:S02]  /*e180*/  SHF.R.S32.HI R31, RZ, 0x1f, R228 ;  /* 0x0000001fff1f7819 */ /* 0x000fe400000114e4 */
[--C-:B------:R-:W-:Y:S01]  /*e190*/  SHF.R.S32.HI R0, RZ, 0x1f, R3.reuse ;  /* 0x0000001fff007819 */ /* 0x100fe20000011403 */
[----:B------:R-:W-:Y:S01]  /*e1a0*/  IMAD.MOV R4, RZ, RZ, -R3 ;  /* 0x000000ffff047224 */ /* 0x000fe200078e0a03 */
[----:B------:R-:W-:-:S02]  /*e1b0*/  UIMAD UR4, UR14, UR11, UR9 ;  /* 0x0000000b0e0472a4 */ /* 0x000fc4000f8e0209 */
[----:B------:R-:W-:Y:S01]  /*e1c0*/  IMAD.U32 R5, RZ, RZ, UR9 ;  /* 0x00000009ff057e24 */ /* 0x000fe2000f8e00ff */
[----:B------:R-:W-:Y:S01]  /*e1d0*/  SHF.R.S32.HI R32, RZ, 0x1f, R229 ;  /* 0x0000001fff207819 */ /* 0x000fe200000114e5 */
[----:B------:R-:W-:Y:S01]  /*e1e0*/  ULDC.64 UR10, c[0x0][0xb30] ;  /* 0x0002cc00000a7ab9 */ /* 0x000fe20000000a00 */
[----:B------:R-:W-:Y:S01]  /*e1f0*/  IMAD R19, R19, R4, R15 ;  /* 0x0000000413137224 */ /* 0x000fe200078e020f */
[----:B------:R-:W-:Y:S01]  /*e200*/  SHF.R.S32.HI R33, RZ, 0x1f, R230 ;  /* 0x0000001fff217819 */ /* 0x000fe200000114e6 */
[----:B------:R-:W-:Y:S01]  /*e210*/  IMAD R0, R0, UR10, RZ ;  /* 0x0000000a00007c24 */ /* 0x000fe2000f8e02ff */
[----:B------:R-:W-:Y:S01]  /*e220*/  SHF.R.S32.HI R34, RZ, 0x1f, R231 ;  /* 0x0000001fff227819 */ /* 0x000fe200000114e7 */
[----:B------:R-:W-:Y:S01]  /*e230*/  IMAD.U32 R4, RZ, RZ, UR8 ;  /* 0x00000008ff047e24 */ /* 0x000fe2000f8e00ff */
[----:B------:R-:W-:Y:S01]  /*e240*/  ULDC.64 UR8, c[0x0][0xb28] ;  /* 0x0002ca0000087ab9 */ /* 0x000fe20000000a00 */
[----:B------:R-:W-:Y:S01]  /*e250*/  IMAD.U32 R5, RZ, RZ, UR4 ;  /* 0x00000004ff057e24 */ /* 0x000fe2000f8e00ff */
[----:B------:R-:W-:Y:S01]  /*e260*/  SHF.R.S32.HI R35, RZ, 0x1f, R232 ;  /* 0x0000001fff237819 */ /* 0x000fe200000114e8 */
[C---:B------:R-:W-:Y:S01]  /*e270*/  IMAD R9, R3.reuse, UR11, R0 ;  /* 0x0000000b03097c24 */ /* 0x040fe2000f8e0200 */
[----:B------:R-:W-:Y:S01]  /*e280*/  SHF.R.S32.HI R0, RZ, 0x1f, R19 ;  /* 0x0000001fff007819 */ /* 0x000fe20000011413 */
[----:B------:R-:W-:Y:S01]  /*e290*/  IMAD.WIDE.U32 R4, R3, UR10, R4 ;  /* 0x0000000a03047c25 */ /* 0x000fe2000f8e0004 */
[----:B------:R-:W-:-:S02]  /*e2a0*/  SHF.R.S32.HI R98, RZ, 0x1f, R233 ;  /* 0x0000001fff627819 */ /* 0x000fc400000114e9 */
[----:B------:R-:W-:Y:S01]  /*e2b0*/  SHF.R.S32.HI R99, RZ, 0x1f, R234 ;  /* 0x0000001fff637819 */ /* 0x000fe200000114ea */
[----:B------:R-:W-:Y:S01]  /*e2c0*/  IMAD R0, R0, UR8, RZ ;  /* 0x0000000800007c24 */ /* 0x000fe2000f8e02ff */
[----:B------:R-:W-:Y:S01]  /*e2d0*/  SHF.R.S32.HI R100, RZ, 0x1f, R235 ;  /* 0x0000001fff647819 */ /* 0x000fe200000114eb */
[----:B------:R-:W-:Y:S01]  /*e2e0*/  IMAD.IADD R5, R5, 0x1, R9 ;  /* 0x0000000105057824 */ /* 0x000fe200078e0209 */
[----:B------:R-:W-:Y:S01]  /*e2f0*/  SHF.R.S32.HI R101, RZ, 0x1f, R236 ;  /* 0x0000001fff657819 */ /* 0x000fe200000114ec */
[C---:B------:R-:W-:Y:S01]  /*e300*/  IMAD R3, R19.reuse, UR9, R0 ;  /* 0x0000000913037c24 */ /* 0x040fe2000f8e0200 */
[----:B------:R-:W-:Y:S01]  /*e310*/  SHF.R.S32.HI R102, RZ, 0x1f, R237 ;  /* 0x0000001fff667819 */ /* 0x000fe200000114ed */
[----:B------:R-:W-:Y:S01]  /*e320*/  IMAD.WIDE.U32 R4, R19, UR8, R4 ;  /* 0x0000000813047c25 */ /* 0x000fe2000f8e0004 */
[----:B------:R-:W-:-:S03]  /*e330*/  ULDC.64 UR8, c[0x0][0xb00] ;  /* 0x0002c00000087ab9 */ /* 0x000fc60000000a00 */
[----:B------:R-:W-:Y:S01]  /*e340*/  IMAD.IADD R3, R5, 0x1, R3 ;  /* 0x0000000105037824 */ /* 0x000fe200078e0203 */
[----:B------:R-:W-:-:S04]  /*e350*/  LEA R0, P1, R4, UR8, 0x2 ;  /* 0x0000000804007c11 */ /* 0x000fc8000f8210ff */
[----:B------:R-:W-:Y:S01]  /*e360*/  LEA.HI.X R3, R4, UR9, R3, 0x2, P1 ;  /* 0x0000000904037c11 */ /* 0x000fe200088f1403 */
[----:B------:R0:W1:Y:S04]  /*e370*/  SHFL.IDX PT, R8, R0, RZ, 0x1c1f ;  /* 0x001c1fff00087589 */ /* 0x00006800000e0000 */
[----:B------:R0:W2:Y:S01]  /*e380*/  SHFL.IDX PT, R9, R3, RZ, 0x1c1f ;  /* 0x001c1fff03097589 */ /* 0x0000a200000e0000 */
[----:B------:R-:W-:Y:S05]  /*e390*/  @P0 BRA `(.L_x_206) ;  /* 0x0000000400040947 */ /* 0x000fea0003800000 */
[----:B------:R-:W-:Y:S01]  /*e3a0*/  ULDC UR4, c[0x0][0xac8] ;  /* 0x0002b20000047ab9 */ /* 0x000fe20000000800 */
[----:B------:R-:W-:Y:S01]  /*e3b0*/  ULDC.64 UR8, c[0x0][0x208] ;  /* 0x0000820000087ab9 */ /* 0x000fe20000000a00 */
[----:B-----5:R-:W-:Y:S02]  /*e3c0*/  ISETP.GE.AND P3, PT, R103, UR4, PT ;  /* 0x0000000467007c0c */ /* 0x020fe4000bf66270 */
[----:B------:R-:W-:Y:S02]  /*e3d0*/  ISETP.GE.AND P2, PT, R237, UR4, PT ;  /* 0x00000004ed007c0c */ /* 0x000fe4000bf46270 */
[----:B------:R-:W-:Y:S02]  /*e3e0*/  ISETP.GE.AND P1, PT, R236, UR4, PT ;  /* 0x00000004ec007c0c */ /* 0x000fe4000bf26270 */
[----:B------:R-:W-:Y:S02]  /*e3f0*/  ISETP.GE.AND P0, PT, R235, UR4, PT ;  /* 0x00000004eb007c0c */ /* 0x000fe4000bf06270 */
[----:B------:R-:W-:-:S05]  /*e400*/  ISETP.GE.AND P4, PT, R233, UR4, PT ;  /* 0x00000004e9007c0c */ /* 0x000fca000bf86270 */
[----:B-12---:R-:W-:Y:S02]  /*e410*/  @!P3 IMAD.WIDE R4, R103, 0x4, R8 ;  /* 0x000000046704b825 */ /* 0x006fe400078e0208 */
[CC--:B------:R-:W-:Y:S02]  /*e420*/  @!P2 LEA R10, P6, R237.reuse, R8.reuse, 0x2 ;  /* 0x00000008ed0aa211 */ /* 0x0c0fe400078c10ff */
[-C--:B------:R-:W-:Y:S01]  /*e430*/  @!P1 LEA R12, P5, R236, R8.reuse, 0x2 ;  /* 0x00000008ec0c9211 */ /* 0x080fe200078a10ff */
[----:B------:R1:W-:Y:S01]  /*e440*/  @!P3 ST.E.64 desc[UR8][R4.64], R20 ;  /* 0x000000140400b985 */ /* 0x0003e2000c101b08 */
[----:B------:R-:W-:Y:S02]  /*e450*/  ISETP.GE.AND P3, PT, R234, UR4, PT ;  /* 0x00000004ea007c0c */ /* 0x000fe4000bf66270 */
[----:B------:R-:W-:Y:S02]  /*e460*/  @!P2 LEA.HI.X R11, R237, R9, R102, 0x2, P6 ;  /* 0x00000009ed0ba211 */ /* 0x000fe400030f1466 */
[----:B------:R-:W-:-:S02]  /*e470*/  @!P0 LEA R14, P6, R235, R8, 0x2 ;  /* 0x00000008eb0e8211 */ /* 0x000fc400078c10ff */
[-C--:B------:R-:W-:Y:S01]  /*e480*/  @!P1 LEA.HI.X R13, R236, R9.reuse, R101, 0x2, P5 ;  /* 0x00000009ec0d9211 */ /* 0x080fe200028f1465 */
[----:B------:R2:W-:Y:S01]  /*e490*/  @!P2 ST.E.64 desc[UR8][R10.64], R88 ;  /* 0x000000580a00a985 */ /* 0x0005e2000c101b08 */
[----:B------:R-:W-:Y:S02]  /*e4a0*/  ISETP.GE.AND P5, PT, R232, UR4, PT ;  /* 0x00000004e8007c0c */ /* 0x000fe4000bfa6270 */
[----:B------:R-:W-:Y:S01]  /*e4b0*/  @!P0 LEA.HI.X R15, R235, R9, R100, 0x2, P6 ;  /* 0x00000009eb0f8211 */ /* 0x000fe200030f1464 */
[----:B------:R3:W-:Y:S01]  /*e4c0*/  @!P1 ST.E.64 desc[UR8][R12.64], R90 ;  /* 0x0000005a0c009985 */ /* 0x0007e2000c101b08 */
[----:B------:R-:W-:Y:S02]  /*e4d0*/  ISETP.GE.AND P2, PT, R231, UR4, PT ;  /* 0x00000004e7007c0c */ /* 0x000fe4000bf46270 */
[-C--:B-1----:R-:W-:Y:S01]  /*e4e0*/  @!P3 LEA R4, P6, R234, R8.reuse, 0x2 ;  /* 0x00000008ea04b211 */ /* 0x082fe200078c10ff */
[----:B------:R1:W-:Y:S01]  /*e4f0*/  @!P0 ST.E.64 desc[UR8][R14.64], R36 ;  /* 0x000000240e008985 */ /* 0x0003e2000c101b08 */
[----:B0-----:R-:W-:-:S02]  /*e500*/  @!P4 LEA R18, P0, R233, R8, 0x2 ;  /* 0x00000008e912c211 */ /* 0x001fc400078010ff */
[----:B------:R-:W-:Y:S02]  /*e510*/  ISETP.GE.AND P1, PT, R230, UR4, PT ;  /* 0x00000004e6007c0c */ /* 0x000fe4000bf26270 */
[-C--:B------:R-:W-:Y:S02]  /*e520*/  @!P4 LEA.HI.X R19, R233, R9.reuse, R98, 0x2, P0 ;  /* 0x00000009e913c211 */ /* 0x080fe400000f1462 */
[----:B------:R-:W-:Y:S02]  /*e530*/  @!P3 LEA.HI.X R5, R234, R9, R99, 0x2, P6 ;  /* 0x00000009ea05b211 */ /* 0x000fe400030f1463 */
[----:B------:R-:W-:Y:S02]  /*e540*/  ISETP.GE.AND P0, PT, R229, UR4, PT ;  /* 0x00000004e5007c0c */ /* 0x000fe4000bf06270 */
[----:B------:R-:W-:Y:S01]  /*e550*/  @!P5 LEA R20, P6, R232, R8, 0x2 ;  /* 0x00000008e814d211 */ /* 0x000fe200078c10ff */
[----:B------:R0:W-:Y:S01]  /*e560*/  @!P3 ST.E.64 desc[UR8][R4.64], R40 ;  /* 0x000000280400b985 */ /* 0x0001e2000c101b08 */
[----:B------:R-:W-:-:S02]  /*e570*/  ISETP.GE.AND P3, PT, R228, UR4, PT ;  /* 0x00000004e4007c0c */ /* 0x000fc4000bf66270 */
[----:B------:R-:W-:Y:S01]  /*e580*/  @!P5 LEA.HI.X R21, R232, R9, R35, 0x2, P6 ;  /* 0x00000009e815d211 */ /* 0x000fe200030f1423 */
[----:B------:R4:W-:Y:S01]  /*e590*/  @!P4 ST.E.64 desc[UR8][R18.64], R44 ;  /* 0x0000002c1200c985 */ /* 0x0009e2000c101b08 */
[----:B--2---:R-:W-:-:S03]  /*e5a0*/  @!P2 LEA R10, P4, R231, R8, 0x2 ;  /* 0x00000008e70aa211 */ /* 0x004fc600078810ff */
[----:B------:R-:W-:Y:S01]  /*e5b0*/  @!P5 ST.E.64 desc[UR8][R20.64], R48 ;  /* 0x000000301400d985 */ /* 0x000fe2000c101b08 */
[CC--:B---3--:R-:W-:Y:S02]  /*e5c0*/  @!P1 LEA R12, P5, R230.reuse, R8.reuse, 0x2 ;  /* 0x00000008e60c9211 */ /* 0x0c8fe400078a10ff */
[-C--:B------:R-:W-:Y:S02]  /*e5d0*/  @!P2 LEA.HI.X R11, R231, R9.reuse, R34, 0x2, P4 ;  /* 0x00000009e70ba211 */ /* 0x080fe400020f1422 */
[----:B-1----:R-:W-:Y:S02]  /*e5e0*/  @!P0 LEA R14, P6, R229, R8, 0x2 ;  /* 0x00000008e50e8211 */ /* 0x002fe400078c10ff */
[----:B------:R-:W-:Y:S01]  /*e5f0*/  ISETP.GE.AND P4, PT, R227, UR4, PT ;  /* 0x00000004e3007c0c */ /* 0x000fe2000bf86270 */
[----:B------:R1:W-:Y:S01]  /*e600*/  @!P2 ST.E.64 desc[UR8][R10.64], R52 ;  /* 0x000000340a00a985 */ /* 0x0003e2000c101b08 */
[-C--:B------:R-:W-:Y:S02]  /*e610*/  @!P1 LEA.HI.X R13, R230, R9.reuse, R33, 0x2, P5 ;  /* 0x00000009e60d9211 */ /* 0x080fe400028f1421 */
[----:B------:R-:W-:-:S02]  /*e620*/  @!P0 LEA.HI.X R15, R229, R9, R32, 0x2, P6 ;  /* 0x00000009e50f8211 */ /* 0x000fc400030f1420 */
[----:B------:R-:W-:Y:S01]  /*e630*/  ISETP.GE.AND P2, PT, R226, UR4, PT ;  /* 0x00000004e2007c0c */ /* 0x000fe2000bf46270 */
[----:B------:R2:W-:Y:S01]  /*e640*/  @!P1 ST.E.64 desc[UR8][R12.64], R56 ;  /* 0x000000380c009985 */ /* 0x0005e2000c101b08 */
[----:B0-----:R-:W-:Y:S02]  /*e650*/  @!P3 LEA R4, P5, R228, R8, 0x2 ;  /* 0x00000008e404b211 */ /* 0x001fe400078a10ff */
[----:B------:R-:W-:Y:S01]  /*e660*/  ISETP.GE.AND P1, PT, R225, UR4, PT ;  /* 0x00000004e1007c0c */ /* 0x000fe2000bf26270 */
[----:B------:R0:W-:Y:S01]  /*e670*/  @!P0 ST.E.64 desc[UR8][R14.64], R60 ;  /* 0x0000003c0e008985 */ /* 0x0001e2000c101b08 */
[----:B------:R-:W-:Y:S02]  /*e680*/  ISETP.GE.AND P0, PT, R224, UR4, PT ;  /* 0x00000004e0007c0c */ /* 0x000fe4000bf06270 */
[----:B------:R-:W-:Y:S02]  /*e690*/  @!P3 LEA.HI.X R5, R228, R9, R31, 0x2, P5 ;  /* 0x00000009e405b211 */ /* 0x000fe400028f141f */
[----:B------:R-:W-:-:S02]  /*e6a0*/  ISETP.GE.AND P5, PT, R223, UR4, PT ;  /* 0x00000004df007c0c */ /* 0x000fc4000bfa6270 */
[CC--:B----4-:R-:W-:Y:S01]  /*e6b0*/  @!P4 LEA R18, P6, R227.reuse, R8.reuse, 0x2 ;  /* 0x00000008e312c211 */ /* 0x0d0fe200078c10ff */
[----:B------:R3:W-:Y:S01]  /*e6c0*/  @!P3 ST.E.64 desc[UR8][R4.64], R64 ;  /* 0x000000400400b985 */ /* 0x0007e2000c101b08 */
[CC--:B-1----:R-:W-:Y:S02]  /*e6d0*/  @!P2 LEA R10, P3, R226.reuse, R8.reuse, 0x2 ;  /* 0x00000008e20aa211 */ /* 0x0c2fe400078610ff */
[-C--:B------:R-:W-:Y:S02]  /*e6e0*/  @!P4 LEA.HI.X R19, R227, R9.reuse, R30, 0x2, P6 ;  /* 0x00000009e313c211 */ /* 0x080fe400030f141e */
[-C--:B--2---:R-:W-:Y:S02]  /*e6f0*/  @!P1 LEA R12, P6, R225, R8.reuse, 0x2 ;  /* 0x00000008e10c9211 */ /* 0x084fe400078c10ff */
[----:B------:R-:W-:Y:S01]  /*e700*/  @!P2 LEA.HI.X R11, R226, R9, R29, 0x2, P3 ;  /* 0x00000009e20ba211 */ /* 0x000fe200018f141d */
[----:B------:R3:W-:Y:S01]  /*e710*/  @!P4 ST.E.64 desc[UR8][R18.64], R68 ;  /* 0x000000441200c985 */ /* 0x0007e2000c101b08 */
[----:B0-----:R-:W-:-:S02]  /*e720*/  @!P0 LEA R14, P4, R224, R8, 0x2 ;  /* 0x00000008e00e8211 */ /* 0x001fc400078810ff */
[----:B------:R-:W-:Y:S01]  /*e730*/  @!P5 LEA R8, P3, R223, R8, 0x2 ;  /* 0x00000008df08d211 */ /* 0x000fe200078610ff */
[----:B------:R3:W-:Y:S01]  /*e740*/  @!P2 ST.E.64 desc[UR8][R10.64], R72 ;  /* 0x000000480a00a985 */ /* 0x0007e2000c101b08 */
[-C--:B------:R-:W-:Y:S02]  /*e750*/  @!P1 LEA.HI.X R13, R225, R9.reuse, R28, 0x2, P6 ;  /* 0x00000009e10d9211 */ /* 0x080fe400030f141c */
[-C--:B------:R-:W-:Y:S02]  /*e760*/  @!P0 LEA.HI.X R15, R224, R9.reuse, R26, 0x2, P4 ;  /* 0x00000009e00f8211 */ /* 0x080fe400020f141a */
[----:B------:R-:W-:Y:S01]  /*e770*/  @!P5 LEA.HI.X R9, R223, R9, R24, 0x2, P3 ;  /* 0x00000009df09d211 */ /* 0x000fe200018f1418 */
[----:B------:R3:W-:Y:S04]  /*e780*/  @!P1 ST.E.64 desc[UR8][R12.64], R76 ;  /* 0x0000004c0c009985 */ /* 0x0007e8000c101b08 */
[----:B------:R3:W-:Y:S04]  /*e790*/  @!P0 ST.E.64 desc[UR8][R14.64], R80 ;  /* 0x000000500e008985 */ /* 0x0007e8000c101b08 */
[----:B------:R3:W-:Y:S02]  /*e7a0*/  @!P5 ST.E.64 desc[UR8][R8.64], R84 ;  /* 0x000000540800d985 */ /* 0x0007e4000c101b08 */
.L_x_206:
[----:B------:R-:W-:Y:S05]  /*e7b0*/  BSYNC B1 ;  /* 0x0000000000017941 */ /* 0x000fea0003800000 */
.L_x_205:
[----:B------:R-:W-:Y:S01]  /*e7c0*/  ISETP.GE.AND P0, PT, R27, R6, PT ;  /* 0x000000061b00720c */ /* 0x000fe20003f06270 */
[----:B--23--:R2:W3:Y:S04]  /*e7d0*/  SHFL.IDX PT, R9, R3, 0x1, 0x1c1f ;  /* 0x003c1f0003097f89 */ /* 0x00c4e800000e0000 */
[----:B-1----:R2:W1:Y:S08]  /*e7e0*/  SHFL.IDX PT, R8, R0, 0x1, 0x1c1f ;  /* 0x003c1f0000087f89 */ /* 0x00247000000e0000 */
[----:B--2---:R-:W-:Y:S05]  /*e7f0*/  @P0 BRA `(.L_x_204) ;  /* 0x0000001000a40947 */ /* 0x004fea0003800000 */
[----:B------:R-:W-:Y:S01]  /*e800*/  ULDC UR4, c[0x0][0xac8] ;  /* 0x0002b20000047ab9 */ /* 0x000fe20000000800 */
[----:B------:R-:W-:Y:S01]  /*e810*/  ULDC.64 UR8, c[0x0][0x208] ;  /* 0x0000820000087ab9 */ /* 0x000fe20000000a00 */
[----:B------:R-:W-:Y:S02]  /*e820*/  ISETP.GE.AND P1, PT, R237, UR4, PT ;  /* 0x00000004ed007c0c */ /* 0x000fe4000bf26270 */
[----:B------:R-:W-:Y:S02]  /*e830*/  ISETP.GE.AND P0, PT, R236, UR4, PT ;  /* 0x00000004ec007c0c */ /* 0x000fe4000bf06270 */
[----:B-----5:R-:W-:Y:S02]  /*e840*/  ISETP.GE.AND P2, PT, R103, UR4, PT ;  /* 0x0000000467007c0c */ /* 0x020fe4000bf46270 */
[----:B------:R-:W-:Y:S02]  /*e850*/  ISETP.GE.AND P4, PT, R234, UR4, PT ;  /* 0x00000004ea007c0c */ /* 0x000fe4000bf86270 */
[----:B------:R-:W-:-:S05]  /*e860*/  ISETP.GE.AND P3, PT, R235, UR4, PT ;  /* 0x00000004eb007c0c */ /* 0x000fca000bf66270 */
[CC--:B-1----:R-:W-:Y:S02]  /*e870*/  @!P1 LEA R10, P5, R237.reuse, R8.reuse, 0x2 ;  /* 0x00000008ed0a9211 */ /* 0x0c2fe400078a10ff */
[CC--:B------:R-:W-:Y:S02]  /*e880*/  @!P0 LEA R12, P6, R236.reuse, R8.reuse, 0x2 ;  /* 0x00000008ec0c8211 */ /* 0x0c0fe400078c10ff */
[-C--:B---3--:R-:W-:Y:S01]  /*e890*/  @!P1 LEA.HI.X R11, R237, R9.reuse, R102, 0x2, P5 ;  /* 0x00000009ed0b9211 */ /* 0x088fe200028f1466 */
[----:B------:R-:W-:Y:S01]  /*e8a0*/  @!P2 IMAD.WIDE R4, R103, 0x4, R8 ;  /* 0x000000046704a825 */ /* 0x000fe200078e0208 */
[----:B------:R-:W-:Y:S02]  /*e8b0*/  ISETP.GE.AND P5, PT, R233, UR4, PT ;  /* 0x00000004e9007c0c */ /* 0x000fe4000bfa6270 */
[----:B------:R-:W-:Y:S02]  /*e8c0*/  @!P0 LEA.HI.X R13, R236, R9, R101, 0x2, P6 ;  /* 0x00000009ec0d8211 */ /* 0x000fe400030f1465 */
[----:B------:R1:W-:Y:S01]  /*e8d0*/  @!P2 ST.E.64 desc[UR8][R4.64], R92 ;  /* 0x0000005c0400a985 */ /* 0x0003e2000c101b08 */
[----:B0-----:R-:W-:-:S02]  /*e8e0*/  @!P4 LEA R18, P2, R234, R8, 0x2 ;  /* 0x00000008ea12c211 */ /* 0x001fc400078410ff */
[----:B------:R-:W-:Y:S01]  /*e8f0*/  @!P3 LEA R14, P6, R235, R8, 0x2 ;  /* 0x00000008eb0eb211 */ /* 0x000fe200078c10ff */
[----:B------:R-:W-:Y:S01]  /*e900*/  @!P1 ST.E.64 desc[UR8][R10.64], R94 ;  /* 0x0000005e0a009985 */ /* 0x000fe2000c101b08 */
[----:B------:R-:W-:Y:S02]  /*e910*/  ISETP.GE.AND P1, PT, R231, UR4, PT ;  /* 0x00000004e7007c0c */ /* 0x000fe4000bf26270 */
[-C--:B------:R-:W-:Y:S01]  /*e920*/  @!P4 LEA.HI.X R19, R234, R9.reuse, R99, 0x2, P2 ;  /* 0x00000009ea13c211 */ /* 0x080fe200010f1463 */
[----:B------:R0:W-:Y:S01]  /*e930*/  @!P0 ST.E.64 desc[UR8][R12.64], R96 ;  /* 0x000000600c008985 */ /* 0x0001e2000c101b08 */
[----:B------:R-:W-:Y:S02]  /*e940*/  ISETP.GE.AND P0, PT, R232, UR4, PT ;  /* 0x00000004e8007c0c */ /* 0x000fe4000bf06270 */
[----:B------:R-:W-:Y:S02]  /*e950*/  ISETP.GE.AND P2, PT, R230, UR4, PT ;  /* 0x00000004e6007c0c */ /* 0x000fe4000bf46270 */
[----:B------:R-:W-:-:S02]  /*e960*/  @!P3 LEA.HI.X R15, R235, R9, R100, 0x2, P6 ;  /* 0x00000009eb0fb211 */ /* 0x000fc400030f1464 */
[----:B------:R-:W-:-:S03]  /*e970*/  @!P5 LEA R20, P6, R233, R8, 0x2 ;  /* 0x00000008e914d211 */ /* 0x000fc600078c10ff */
[----:B------:R2:W-:Y:S01]  /*e980*/  @!P3 ST.E.64 desc[UR8][R14.64], R38 ;  /* 0x000000260e00b985 */ /* 0x0005e2000c101b08 */
[-C--:B------:R-:W-:Y:S02]  /*e990*/  @!P5 LEA.HI.X R21, R233, R9.reuse, R98, 0x2, P6 ;  /* 0x00000009e915d211 */ /* 0x080fe400030f1462 */
[----:B------:R-:W-:Y:S01]  /*e9a0*/  ISETP.GE.AND P3, PT, R229, UR4, PT ;  /* 0x00000004e5007c0c */ /* 0x000fe2000bf66270 */
[----:B------:R3:W-:Y:S01]  /*e9b0*/  @!P4 ST.E.64 desc[UR8][R18.64], R42 ;  /* 0x0000002a1200c985 */ /* 0x0007e2000c101b08 */
[-C--:B-1----:R-:W-:Y:S02]  /*e9c0*/  @!P0 LEA R4, P4, R232, R8.reuse, 0x2 ;  /* 0x00000008e8048211 */ /* 0x082fe400078810ff */
[-C--:B0-----:R-:W-:Y:S01]  /*e9d0*/  @!P2 LEA R12, P6, R230, R8.reuse, 0x2 ;  /* 0x00000008e60ca211 */ /* 0x081fe200078c10ff */
[----:B------:R-:W-:Y:S01]  /*e9e0*/  @!P5 ST.E.64 desc[UR8][R20.64], R46 ;  /* 0x0000002e1400d985 */ /* 0x000fe2000c101b08 */
[----:B------:R-:W-:Y:S02]  /*e9f0*/  @!P1 LEA R10, P5, R231, R8, 0x2 ;  /* 0x00000008e70a9211 */ /* 0x000fe400078a10ff */
[----:B------:R-:W-:-:S02]  /*ea00*/  @!P0 LEA.HI.X R5, R232, R9, R35, 0x2, P4 ;  /* 0x00000009e8058211 */ /* 0x000fc400020f1423 */
[----:B------:R-:W-:Y:S02]  /*ea10*/  ISETP.GE.AND P4, PT, R228, UR4, PT ;  /* 0x00000004e4007c0c */ /* 0x000fe4000bf86270 */
[-C--:B------:R-:W-:Y:S01]  /*ea20*/  @!P1 LEA.HI.X R11, R231, R9.reuse, R34, 0x2, P5 ;  /* 0x00000009e70b9211 */ /* 0x080fe200028f1422 */
[----:B------:R-:W-:Y:S01]  /*ea30*/  @!P0 ST.E.64 desc[UR8][R4.64], R50 ;  /* 0x0000003204008985 */ /* 0x000fe2000c101b08 */
[----:B------:R-:W-:Y:S02]  /*ea40*/  @!P2 LEA.HI.X R13, R230, R9, R33, 0x2, P6 ;  /* 0x00000009e60da211 */ /* 0x000fe400030f1421 */
[----:B------:R-:W-:Y:S01]  /*ea50*/  ISETP.GE.AND P0, PT, R225, UR4, PT ;  /* 0x00000004e1007c0c */ /* 0x000fe2000bf06270 */
[----:B------:R0:W-:Y:S01]  /*ea60*/  @!P1 ST.E.64 desc[UR8][R10.64], R54 ;  /* 0x000000360a009985 */ /* 0x0001e2000c101b08 */
[----:B------:R-:W-:Y:S02]  /*ea70*/  ISETP.GE.AND P1, PT, R226, UR4, PT ;  /* 0x00000004e2007c0c */ /* 0x000fe4000bf26270 */
[----:B--2---:R-:W-:Y:S01]  /*ea80*/  @!P3 LEA R14, P5, R229, R8, 0x2 ;  /* 0x00000008e50eb211 */ /* 0x004fe200078a10ff */
[----:B------:R1:W-:Y:S01]  /*ea90*/  @!P2 ST.E.64 desc[UR8][R12.64], R58 ;  /* 0x0000003a0c00a985 */ /* 0x0003e2000c101b08 */
[----:B------:R-:W-:-:S02]  /*eaa0*/  ISETP.GE.AND P2, PT, R227, UR4, PT ;  /* 0x00000004e3007c0c */ /* 0x000fc4000bf46270 */
[CC--:B---3--:R-:W-:Y:S02]  /*eab0*/  @!P4 LEA R18, P6, R228.reuse, R8.reuse, 0x2 ;  /* 0x00000008e412c211 */ /* 0x0c8fe400078c10ff */
[-C--:B------:R-:W-:Y:S02]  /*eac0*/  @!P3 LEA.HI.X R15, R229, R9.reuse, R32, 0x2, P5 ;  /* 0x00000009e50fb211 */ /* 0x080fe400028f1420 */
[----:B------:R-:W-:Y:S02]  /*ead0*/  @!P4 LEA.HI.X R19, R228, R9, R31, 0x2, P6 ;  /* 0x00000009e413c211 */ /* 0x000fe400030f141f */
[----:B------:R-:W-:Y:S01]  /*eae0*/  ISETP.GE.AND P5, PT, R224, UR4, PT ;  /* 0x00000004e0007c0c */ /* 0x000fe2000bfa6270 */
[----:B------:R2:W-:Y:S01]  /*eaf0*/  @!P3 ST.E.64 desc[UR8][R14.64], R62 ;  /* 0x0000003e0e00b985 */ /* 0x0005e2000c101b08 */
[----:B0-----:R-:W-:-:S03]  /*eb00*/  @!P1 LEA R10, P6, R226, R8, 0x2 ;  /* 0x00000008e20a9211 */ /* 0x001fc600078c10ff */
[-C--:B------:R-:W-:Y:S01]  /*eb10*/  @!P2 LEA R4, P3, R227, R8.reuse, 0x2 ;  /* 0x00000008e304a211 */ /* 0x080fe200078610ff */
[----:B------:R2:W-:Y:S01]  /*eb20*/  @!P4 ST.E.64 desc[UR8][R18.64], R66 ;  /* 0x000000421200c985 */ /* 0x0005e2000c101b08 */
[-C--:B-1----:R-:W-:Y:S02]  /*eb30*/  @!P0 LEA R12, P4, R225, R8.reuse, 0x2 ;  /* 0x00000008e10c8211 */ /* 0x082fe400078810ff */
[-C--:B------:R-:W-:Y:S02]  /*eb40*/  @!P2 LEA.HI.X R5, R227, R9.reuse, R30, 0x2, P3 ;  /* 0x00000009e305a211 */ /* 0x080fe400018f141e */
[-C--:B------:R-:W-:Y:S02]  /*eb50*/  @!P1 LEA.HI.X R11, R226, R9.reuse, R29, 0x2, P6 ;  /* 0x00000009e20b9211 */ /* 0x080fe400030f141d */
[----:B------:R-:W-:Y:S01]  /*eb60*/  @!P0 LEA.HI.X R13, R225, R9, R28, 0x2, P4 ;  /* 0x00000009e10d8211 */ /* 0x000fe200020f141c */
[----:B------:R2:W-:Y:S01]  /*eb70*/  @!P2 ST.E.64 desc[UR8][R4.64], R70 ;  /* 0x000000460400a985 */ /* 0x0005e2000c101b08 */
[----:B------:R-:W-:-:S03]  /*eb80*/  @!P5 LEA R20, P3, R224, R8, 0x2 ;  /* 0x00000008e014d211 */ /* 0x000fc600078610ff */
[----:B------:R2:W-:Y:S01]  /*eb90*/  @!P1 ST.E.64 desc[UR8][R10.64], R74 ;  /* 0x0000004a0a009985 */ /* 0x0005e2000c101b08 */
[----:B------:R-:W-:-:S03]  /*eba0*/  @!P5 LEA.HI.X R21, R224, R9, R26, 0x2, P3 ;  /* 0x00000009e015d211 */ /* 0x000fc600018f141a */
[----:B------:R2:W-:Y:S01]  /*ebb0*/  @!P0 ST.E.64 desc[UR8][R12.64], R78 ;  /* 0x0000004e0c008985 */ /* 0x0005e2000c101b08 */
[----:B------:R-:W-:-:S03]  /*ebc0*/  ISETP.GE.AND P0, PT, R223, UR4, PT ;  /* 0x00000004df007c0c */ /* 0x000fc6000bf06270 */
[----:B------:R2:W-:Y:S10]  /*ebd0*/  @!P5 ST.E.64 desc[UR8][R20.64], R82 ;  /* 0x000000521400d985 */ /* 0x0005f4000c101b08 */
[----:B------:R-:W-:Y:S05]  /*ebe0*/  @P0 BRA `(.L_x_204) ;  /* 0x0000000c00a80947 */ /* 0x000fea0003800000 */
[----:B--2---:R-:W-:Y:S01]  /*ebf0*/  LEA R4, P0, R223, R8, 0x2 ;  /* 0x00000008df047211 */ /* 0x004fe200078010ff */
[----:B------:R-:W-:-:S03]  /*ec00*/  ULDC.64 UR8, c[0x0][0x208] ;  /* 0x0000820000087ab9 */ /* 0x000fc60000000a00 */
[----:B------:R-:W-:-:S05]  /*ec10*/  LEA.HI.X R5, R223, R9, R24, 0x2, P0 ;  /* 0x00000009df057211 */ /* 0x000fca00000f1418 */
[----:B------:R0:W-:Y:S01]  /*ec20*/  ST.E.64 desc[UR8][R4.64], R86 ;  /* 0x0000005604007985 */ /* 0x0001e2000c101b08 */
[----:B------:R-:W-:Y:S05]  /*ec30*/  BRA `(.L_x_204) ;  /* 0x0000000c00947947 */ /* 0x000fea0003800000 */
.L_x_195:
[----:B------:R-:W2:Y:S01]  /*ec40*/  LDL R10, [R1+0xc] ;  /* 0x00000c00010a7983 */ /* 0x000ea20000100800 */
[----:B------:R-:W-:Y:S01]  /*ec50*/  ULDC.64 UR8, c[0x0][0xc00] ;  /* 0x0003000000087ab9 */ /* 0x000fe20000000a00 */
[----:B------:R-:W-:Y:S01]  /*ec60*/  ULDC.64 UR10, c[0x0][0x208] ;  /* 0x00008200000a7ab9 */ /* 0x000fe20000000a00 */
[----:B------:R-:W-:Y:S01]  /*ec70*/  UISETP.NE.U32.AND UP0, UPT, UR8, URZ, UPT ;  /* 0x0000003f0800728c */ /* 0x000fe2000bf05070 */
[----:B------:R-:W-:-:S03]  /*ec80*/  R2UR UR7, R220 ;  /* 0x00000000dc0772ca */ /* 0x000fc600000e0000 */
[----:B------:R-:W-:-:S03]  /*ec90*/  UISETP.NE.AND.EX UP0, UPT, UR9, URZ, UPT, UP0 ;  /* 0x0000003f0900728c */ /* 0x000fc6000bf05300 */
[----:B------:R-:W-:-:S03]  /*eca0*/  ULDC.64 UR8, c[0x0][0xc00] ;  /* 0x0003000000087ab9 */ /* 0x000fc60000000a00 */
[----:B------:R-:W-:Y:S02]  /*ecb0*/  PLOP3.LUT P1, PT, PT, PT, UP0, 0x80, 0x0 ;  /* 0x000000000000781c */ /* 0x000fe40003f2f008 */
[----:B--2---:R-:W-:-:S13]  /*ecc0*/  R2UR UR4, R10 ;  /* 0x000000000a0472ca */ /* 0x004fda00000e0000 */
[----:B------:R-:W-:-:S06]  /*ecd0*/  UIMAD.WIDE UR8, UR4, 0x4, UR8 ;  /* 0x00000004040878a5 */ /* 0x000fcc000f8e0208 */
[----:B------:R-:W-:Y:S02]  /*ece0*/  IMAD.U32 R4, RZ, RZ, UR8 ;  /* 0x00000008ff047e24 */ /* 0x000fe4000f8e00ff */
[----:B------:R-:W-:Y:S01]  /*ecf0*/  IMAD.U32 R5, RZ, RZ, UR9 ;  /* 0x00000009ff057e24 */ /* 0x000fe2000f8e00ff */
[----:B------:R-:W-:-:S04]  /*ed00*/  ULDC.64 UR8, c[0x0][0xc08] ;  /* 0x0003020000087ab9 */ /* 0x000fc80000000a00 */
[----:B------:R-:W2:Y:S01]  /*ed10*/  @P1 LDG.E R3, desc[UR10][R4.64] ;  /* 0x0000000a04031981 */ /* 0x000ea2000c1e1900 */
[----:B------:R-:W-:Y:S01]  /*ed20*/  UISETP.NE.U32.AND UP1, UPT, UR8, URZ, UPT ;  /* 0x0000003f0800728c */ /* 0x000fe2000bf25070 */
[----:B------:R-:W0:Y:S03]  /*ed30*/  S2R R6, SR_TID.X ;  /* 0x0000000000067919 */ /* 0x000e260000002100 */
[----:B------:R-:W-:-:S06]  /*ed40*/  UISETP.NE.AND.EX UP1, UPT, UR9, URZ, UPT, UP1 ;  /* 0x0000003f0900728c */ /* 0x000fcc000bf25310 */
[----:B------:R-:W-:-:S05]  /*ed50*/  PLOP3.LUT P2, PT, PT, PT, UP1, 0x80, 0x0 ;  /* 0x000000000000781c */ /* 0x000fca0003f4f018 */
[----:B------:R-:W-:Y:S02]  /*ed60*/  @UP1 ULDC.64 UR8, c[0x0][0xc08] ;  /* 0x0003020000081ab9 */ /* 0x000fe40000000a00 */
[----:B------:R-:W-:-:S03]  /*ed70*/  @UP1 UIMAD.WIDE UR8, UR4, 0x4, UR8 ;  /* 0x00000004040818a5 */ /* 0x000fc6000f8e0208 */
[----:B------:R-:W-:Y:S02]  /*ed80*/  ULDC UR4, c[0x0][0xa88] ;  /* 0x0002a20000047ab9 */ /* 0x000fe40000000800 */
[----:B------:R-:W-:Y:S01]  /*ed90*/  IMAD.U32 R0, RZ, RZ, UR4 ;  /* 0x00000004ff007e24 */ /* 0x000fe2000f8e00ff */
[----:B------:R-:W-:Y:S01]  /*eda0*/  UMOV UR4, URZ ;  /* 0x0000003f00047c82 */ /* 0x000fe20008000000 */
[----:B------:R-:W-:Y:S01]  /*edb0*/  UISETP.NE.AND UP1, UPT, UR7, URZ, UPT ;  /* 0x0000003f0700728c */ /* 0x000fe2000bf25270 */
[----:B------:R-:W-:Y:S02]  /*edc0*/  IMAD.U32 R8, RZ, RZ, UR8 ;  /* 0x00000008ff087e24 */ /* 0x000fe4000f8e00ff */
[----:B------:R-:W-:-:S05]  /*edd0*/  IMAD.U32 R9, RZ, RZ, UR9 ;  /* 0x00000009ff097e24 */ /* 0x000fca000f8e00ff */
[----:B------:R1:W5:Y:S01]  /*ede0*/  @P2 LDG.E R0, desc[UR10][R8.64] ;  /* 0x0000000a08002981 */ /* 0x000362000c1e1900 */
[----:B0-----:R-:W-:Y:S02]  /*edf0*/  VIADD R12, R6, 0xffffff80 ;  /* 0xffffff80060c7836 */ /* 0x001fe40000000000 */
[----:B------:R-:W-:Y:S02]  /*ee00*/  @!UP1 ULDC UR7, c[0x0][0xad4] ;  /* 0x0002b50000079ab9 */ /* 0x000fe40000000800 */
[----:B------:R-:W-:Y:S01]  /*ee10*/  IMAD.U32 R220, RZ, RZ, UR7 ;  /* 0x00000007ffdc7e24 */ /* 0x000fe2000f8e00ff */
[----:B------:R-:W-:Y:S02]  /*ee20*/  ISETP.GT.AND P0, PT, R12, 0x7f, PT ;  /* 0x0000007f0c00780c */ /* 0x000fe40003f04270 */
[----:B--2---:R-:W-:-:S13]  /*ee30*/  @P1 R2UR UR4, R3 ;  /* 0x00000000030412ca */ /* 0x004fda00000e0000 */
[----:B------:R-:W-:Y:S01]  /*ee40*/  USHF.R.S32.HI UR19, URZ, 0x1f, UR4 ;  /* 0x0000001f3f137899 */ /* 0x000fe20008011404 */
[----:B-1----:R-:W-:Y:S11]  /*ee50*/  @P2 BRA `(.L_x_207) ;  /* 0x0000000000142947 */ /* 0x002ff60003800000 */
[----:B------:R-:W-:Y:S05]  /*ee60*/  @!P1 BRA `(.L_x_207) ;  /* 0x0000000000109947 */ /* 0x000fea0003800000 */
[----:B------:R-:W-:Y:S02]  /*ee70*/  ULDC.64 UR8, c[0x0][0x208] ;  /* 0x0000820000087ab9 */ /* 0x000fe40000000a00 */
[----:B------:R-:W2:Y:S04]  /*ee80*/  LDG.E R3, desc[UR8][R4.64] ;  /* 0x0000000804037981 */ /* 0x000ea8000c1e1900 */
[----:B-----5:R-:W2:Y:S02]  /*ee90*/  LDG.E R0, desc[UR8][R4.64+0x4] ;  /* 0x0000040804007981 */ /* 0x020ea4000c1e1900 */
[----:B--2---:R-:W-:-:S07]  /*eea0*/  IMAD.IADD R0, R0, 0x1, -R3 ;  /* 0x0000000100007824 */ /* 0x004fce00078e0a03 */
.L_x_207:
[----:B------:R-:W2:Y:S01]  /*eeb0*/  LDL.LU R3, [R1+0x14] ;  /* 0x0000140001037983 */ /* 0x000ea20000300800 */
[----:B------:R-:W-:Y:S01]  /*eec0*/  R2UR UR7, R10 ;  /* 0x000000000a0772ca */ /* 0x000fe200000e0000 */
[----:B------:R-:W-:-:S12]  /*eed0*/  BSSY B1, `(.L_x_208) ;  /* 0x0000040000017945 */ /* 0x000fd80003800000 */
[----:B------:R-:W-:Y:S01]  /*eee0*/  USEL UR7, UR7, URZ, !UP0 ;  /* 0x0000003f07077287 */ /* 0x000fe2000c000000 */
[----:B--2---:R-:W-:-:S13]  /*eef0*/  R2UR UR8, R3 ;  /* 0x00000000030872ca */ /* 0x004fda00000e0000 */
[----:B------:R-:W-:Y:S01]  /*ef00*/  USEL UR20, UR8, URZ, !UP0 ;  /* 0x0000003f08147287 */ /* 0x000fe2000c000000 */
[----:B------:R-:W-:Y:S11]  /*ef10*/  @P0 BRA `(.L_x_209) ;  /* 0x0000000000ec0947 */ /* 0x000ff60003800000 */
[----:B------:R-:W2:Y:S01]  /*ef20*/  LDL R3, [R1] ;  /* 0x0000000001037983 */ /* 0x000ea20000100800 */
[----:B------:R-:W0:Y:S02]  /*ef30*/  LDC R11, c[0x0][0xbe8] ;  /* 0x0002fa00ff0b7b82 */ /* 0x000e240000000800 */
[----:B0----5:R-:W-:Y:S01]  /*ef40*/  IMAD R4, R0, R11, RZ ;  /* 0x0000000b00047224 */ /* 0x021fe200078e02ff */
[----:B--2---:R-:W-:-:S13]  /*ef50*/  R2UR UR8, R3 ;  /* 0x00000000030872ca */ /* 0x004fda00000e0000 */
[----:B------:R-:W-:-:S04]  /*ef60*/  IMAD.U32 R3, RZ, RZ, UR8 ;  /* 0x00000008ff037e24 */ /* 0x000fc8000f8e00ff */
[----:B------:R-:W-:-:S04]  /*ef70*/  IMAD R3, R3, 0x80, R6 ;  /* 0x0000008003037824 */ /* 0x000fc800078e0206 */
[----:B------:R-:W-:-:S05]  /*ef80*/  VIADD R6, R3, 0xffffff80 ;  /* 0xffffff8003067836 */ /* 0x000fca0000000000 */
[----:B------:R-:W-:-:S13]  /*ef90*/  ISETP.GE.AND P0, PT, R6, R4, PT ;  /* 0x000000040600720c */ /* 0x000fda0003f06270 */
[----:B------:R-:W-:Y:S05]  /*efa0*/  @P0 BRA `(.L_x_209) ;  /* 0x0000000000c80947 */ /* 0x000fea0003800000 */
[----:B------:R-:W-:Y:S01]  /*efb0*/  ISETP.NE.AND P0, PT, R11, 0x1, PT ;  /* 0x000000010b00780c */ /* 0x000fe20003f05270 */
[----:B------:R-:W-:Y:S01]  /*efc0*/  UMOV UR17, 0x9b8 ;  /* 0x000009b800117882 */ /* 0x000fe20000000000 */
[----:B------:R-:W-:Y:S01]  /*efd0*/  R2UR UR9, R220 ;  /* 0x00000000dc0972ca */ /* 0x000fe200000e0000 */
[----:B------:R-:W-:Y:S01]  /*efe0*/  ULDC.64 UR24, c[0x0][0x208] ;  /* 0x0000820000187ab9 */ /* 0x000fe20000000a00 */
[----:B------:R-:W-:Y:S02]  /*eff0*/  R2UR UR8, R221 ;  /* 0x00000000dd0872ca */ /* 0x000fe400000e0000 */
[----:B------:R-:W-:-:S07]  /*f000*/  R2UR UR18, R222 ;  /* 0x00000000de1272ca */ /* 0x000fce00000e0000 */
[----:B------:R-:W0:Y:S02]  /*f010*/  @P0 LDC R3, c[0x0][0xbec] ;  /* 0x0002fb00ff030b82 */ /* 0x000e240000000800 */
[----:B------:R-:W-:-:S04]  /*f020*/  UISETP.GT.AND UP0, UPT, UR9, 0x1, UPT ;  /* 0x000000010900788c */ /* 0x000fc8000bf04270 */
[----:B------:R-:W-:Y:S02]  /*f030*/  USEL UR17, UR17, 0x978, UP0 ;  /* 0x0000097811117887 */ /* 0x000fe40008000000 */
[----:B------:R-:W1:Y:S01]  /*f040*/  @P0 LDC R5, c[0x0][0xbf0] ;  /* 0x0002fc00ff050b82 */ /* 0x000e620000000800 */
[----:B------:R-:W-:-:S09]  /*f050*/  USEL UR16, UR8, URZ, UP0 ;  /* 0x0000003f08107287 */ /* 0x000fd20008000000 */
[----:B------:R-:W-:Y:S01]  /*f060*/  ULDC.64 UR10, c[0x0][UR17+0x220] ;  /* 0x00008800110a7abb */ /* 0x000fe20008000a00 */
[----:B------:R-:W-:Y:S01]  /*f070*/  ULDC.64 UR8, c[0x0][UR17+0x218] ;  /* 0x0000860011087abb */ /* 0x000fe20008000a00 */
[----:B------:R-:W-:Y:S01]  /*f080*/  ULDC.64 UR12, c[0x0][UR17+0x228] ;  /* 0x00008a00110c7abb */ /* 0x000fe20008000a00 */
[----:B------:R-:W-:Y:S02]  /*f090*/  UIMAD UR11, UR11, UR7, URZ ;  /* 0x000000070b0b72a4 */ /* 0x000fe4000f8e023f */
[----:B------:R-:W-:Y:S01]  /*f0a0*/  UIMAD.WIDE.U32 UR14, UR8, UR18, URZ ;  /* 0x00000012080e72a5 */ /* 0x000fe2000f8e003f */
[----:B0-----:R-:W-:Y:S01]  /*f0b0*/  @P0 IMAD.HI.U32 R4, R6, R3, RZ ;  /* 0x0000000306040227 */ /* 0x001fe200078e00ff */
[----:B------:R-:W-:Y:S02]  /*f0c0*/  UIMAD.WIDE.U32 UR22, UR12, UR16, URZ ;  /* 0x000000100c1672a5 */ /* 0x000fe4000f8e003f */
[----:B------:R-:W-:Y:S01]  /*f0d0*/  UIMAD UR18, UR9, UR18, URZ ;  /* 0x00000012091272a4 */ /* 0x000fe2000f8e023f */
[----:B------:R-:W-:Y:S01]  /*f0e0*/  IMAD.MOV.U32 R3, RZ, RZ, R6 ;  /* 0x000000ffff037224 */ /* 0x000fe200078e0006 */
[----:B------:R-:W-:-:S02]  /*f0f0*/  UIMAD UR12, UR13, UR16, URZ ;  /* 0x000000100d0c72a4 */ /* 0x000fc4000f8e023f */
[----:B------:R-:W-:Y:S01]  /*f100*/  UIMAD.WIDE.U32 UR8, UR10, UR7, URZ ;  /* 0x000000070a0872a5 */ /* 0x000fe2000f8e003f */
[----:B-1----:R-:W-:Y:S01]  /*f110*/  @P0 SHF.R.U32.HI R3, RZ, R5, R4 ;  /* 0x00000005ff030219 */ /* 0x002fe20000011604 */
[----:B------:R-:W-:Y:S01]  /*f120*/  UIMAD UR11, UR10, UR20, UR11 ;  /* 0x000000140a0b72a4 */ /* 0x000fe2000f8e020b */
[----:B------:R-:W-:Y:S01]  /*f130*/  IMAD.U32 R4, RZ, RZ, UR22 ;  /* 0x00000016ff047e24 */ /* 0x000fe2000f8e00ff */
[----:B------:R-:W-:Y:S02]  /*f140*/  UIADD3 UR12, UR23, UR12, URZ ;  /* 0x0000000c170c7290 */ /* 0x000fe4000fffe03f */
[----:B------:R-:W-:Y:S01]  /*f150*/  IMAD.U32 R5, RZ, RZ, UR23 ;  /* 0x00000017ff057e24 */ /* 0x000fe2000f8e00ff */
[----:B------:R-:W-:Y:S01]  /*f160*/  UIADD3 UR18, UR15, UR18, URZ ;  /* 0x000000120f127290 */ /* 0x000fe2000fffe03f */
[--C-:B------:R-:W-:Y:S01]  /*f170*/  IMAD.MOV R9, RZ, RZ, -R3.reuse ;  /* 0x000000ffff097224 */ /* 0x100fe200078e0a03 */
[----:B------:R-:W-:Y:S01]  /*f180*/  UIADD3 UR14, UP1, UP2, UR8, UR14, UR4 ;  /* 0x0000000e080e7290 */ /* 0x000fe2000fa3e004 */
[----:B------:R-:W-:Y:S01]  /*f190*/  SHF.R.S32.HI R5, RZ, 0x1f, R3 ;  /* 0x0000001fff057819 */ /* 0x000fe20000011403 */
[----:B------:R-:W-:Y:S01]  /*f1a0*/  UIADD3 UR10, UR9, UR11, URZ ;  /* 0x0000000b090a7290 */ /* 0x000fe2000fffe03f */
[----:B------:R-:W-:-:S02]  /*f1b0*/  IMAD R9, R11, R9, R6 ;  /* 0x000000090b097224 */ /* 0x000fc400078e0206 */
[----:B------:R-:W-:Y:S01]  /*f1c0*/  IMAD.U32 R8, RZ, RZ, UR12 ;  /* 0x0000000cff087e24 */ /* 0x000fe2000f8e00ff */
[----:B------:R-:W-:Y:S01]  /*f1d0*/  UIADD3.X UR10, UR10, UR18, UR19, UP1, UP2 ;  /* 0x000000120a0a7290 */ /* 0x000fe20008fe4413 */
[----:B------:R-:W-:Y:S01]  /*f1e0*/  IADD3 R4, P0, P1, R3, UR14, R4 ;  /* 0x0000000e03047c10 */ /* 0x000fe2000f91e004 */
[----:B------:R-:W-:Y:S01]  /*f1f0*/  ULDC.64 UR8, c[0x0][UR17+0x210] ;  /* 0x0000840011087abb */ /* 0x000fe20008000a00 */
[----:B------:R-:W-:Y:S01]  /*f200*/  SHF.R.S32.HI R3, RZ, 0x1f, R9 ;  /* 0x0000001fff037819 */ /* 0x000fe20000011409 */
[----:B------:R-:W-:Y:S02]  /*f210*/  IMAD R6, R9, UR9, RZ ;  /* 0x0000000909067c24 */ /* 0x000fe4000f8e02ff */
[----:B------:R-:W-:Y:S01]  /*f220*/  IADD3.X R5, R5, UR10, R8, P0, P1 ;  /* 0x0000000a05057c10 */ /* 0x000fe200087e2408 */
[----:B------:R-:W-:Y:S01]  /*f230*/  ULDC.64 UR10, c[0x0][0xba8] ;  /* 0x0002ea00000a7ab9 */ /* 0x000fe20000000a00 */
[----:B------:R-:W-:Y:S01]  /*f240*/  IMAD R3, R3, UR8, R6 ;  /* 0x0000000803037c24 */ /* 0x000fe2000f8e0206 */
[----:B------:R-:W-:Y:S01]  /*f250*/  @!UP0 ULDC UR10, c[0x0][0xb50] ;  /* 0x0002d400000a8ab9 */ /* 0x000fe20000000800 */
[----:B------:R-:W-:Y:S01]  /*f260*/  @!UP0 ULDC UR11, c[0x0][0xb54] ;  /* 0x0002d500000b8ab9 */ /* 0x000fe20000000800 */
[----:B------:R-:W-:-:S04]  /*f270*/  IMAD.WIDE.U32 R4, R9, UR8, R4 ;  /* 0x0000000809047c25 */ /* 0x000fc8000f8e0004 */
[----:B------:R-:W-:Y:S01]  /*f280*/  IMAD.IADD R3, R5, 0x1, R3 ;  /* 0x0000000105037824 */ /* 0x000fe200078e0203 */
[----:B------:R-:W-:-:S04]  /*f290*/  LEA R8, P0, R4, UR10, 0x2 ;  /* 0x0000000a04087c11 */ /* 0x000fc8000f8010ff */
[----:B------:R-:W-:Y:S01]  /*f2a0*/  LEA.HI.X R9, R4, UR11, R3, 0x2, P0 ;  /* 0x0000000b04097c11 */ /* 0x000fe200080f1403 */
[----:B------:R-:W-:-:S05]  /*f2b0*/  IMAD.MOV.U32 R3, RZ, RZ, -0x800000 ;  /* 0xff800000ff037424 */ /* 0x000fca00078e00ff */
[----:B------:R0:W-:Y:S03]  /*f2c0*/  STG.E desc[UR24][R8.64], R3 ;  /* 0x0000000308007986 */ /* 0x0001e6000c101918 */
.L_x_209:
[----:B------:R-:W-:Y:S05]  /*f2d0*/  BSYNC B1 ;  /* 0x0000000000017941 */ /* 0x000fea0003800000 */
.L_x_208:
[----:B------:R-:W-:-:S13]  /*f2e0*/  R2UR UR8, R220 ;  /* 0x00000000dc0872ca */ /* 0x000fda00000e0000 */
[----:B------:R-:W-:-:S06]  /*f2f0*/  UISETP.GT.AND UP0, UPT, UR8, 0x1, UPT ;  /* 0x000000010800788c */ /* 0x000fcc000bf04270 */
[----:B------:R-:W-:-:S13]  /*f300*/  PLOP3.LUT P0, PT, PT, PT, UP0, 0x80, 0x0 ;  /* 0x000000000000781c */ /* 0x000fda0003f0f008 */
[----:B------:R-:W-:Y:S05]  /*f310*/  @P0 BRA `(.L_x_204) ;  /* 0x0000000400dc0947 */ /* 0x000fea0003800000 */
[----:B0-----:R-:W2:Y:S01]  /*f320*/  LDL.LU R3, [R1] ;  /* 0x0000000001037983 */ /* 0x001ea20000300800 */
[----:B------:R-:W0:Y:S01]  /*f330*/  LDC R13, c[0x0][0xbe8] ;  /* 0x0002fa00ff0d7b82 */ /* 0x000e220000000800 */
[----:B------:R-:W-:Y:S01]  /*f340*/  ULDC.64 UR12, c[0x0][0xaa0] ;  /* 0x0002a800000c7ab9 */ /* 0x000fe20000000a00 */
[----:B------:R-:W-:Y:S01]  /*f350*/  SHF.R.S32.HI R10, RZ, 0x1f, R12 ;  /* 0x0000001fff0a7819 */ /* 0x000fe2000001140c */
[----:B------:R-:W-:Y:S01]  /*f360*/  UIMAD UR10, UR19, UR12, URZ ;  /* 0x0000000c130a72a4 */ /* 0x000fe2000f8e023f */
[----:B------:R-:W-:Y:S01]  /*f370*/  R2UR UR15, R222 ;  /* 0x00000000de0f72ca */ /* 0x000fe200000e0000 */
[----:B------:R-:W-:Y:S01]  /*f380*/  UIMAD.WIDE.U32 UR8, UR4, UR12, URZ ;  /* 0x0000000c040872a5 */ /* 0x000fe2000f8e003f */
[----:B------:R-:W-:Y:S01]  /*f390*/  LEA.HI R10, R10, R12, RZ, 0x3 ;  /* 0x0000000c0a0a7211 */ /* 0x000fe200078f18ff */
[----:B------:R-:W-:Y:S01]  /*f3a0*/  UIMAD UR10, UR4, UR13, UR10 ;  /* 0x0000000d040a72a4 */ /* 0x000fe2000f8e020a */
[----:B------:R-:W-:Y:S01]  /*f3b0*/  BSSY B1, `(.L_x_210) ;  /* 0x0000040000017945 */ /* 0x000fe20003800000 */
[----:B------:R-:W-:-:S02]  /*f3c0*/  SHF.R.S32.HI R12, RZ, 0x1f, R22 ;  /* 0x0000001fff0c7819 */ /* 0x000fc40000011416 */
[----:B------:R-:W-:Y:S01]  /*f3d0*/  SHF.R.S32.HI R10, RZ, 0x3, R10 ;  /* 0x00000003ff0a7819 */ /* 0x000fe2000001140a */
[----:B------:R-:W-:Y:S01]  /*f3e0*/  UIADD3 UR9, UR9, UR10, URZ ;  /* 0x0000000a09097290 */ /* 0x000fe2000fffe03f */
[----:B------:R-:W-:Y:S02]  /*f3f0*/  SHF.R.S32.HI R14, RZ, 0x1f, R17 ;  /* 0x0000001fff0e7819 */ /* 0x000fe40000011411 */
[----:B------:R-:W-:Y:S02]  /*f400*/  ULDC.64 UR10, c[0x0][0xae8] ;  /* 0x0002ba00000a7ab9 */ /* 0x000fe40000000a00 */
[----:B------:R-:W-:-:S04]  /*f410*/  UIMAD.WIDE.U32 UR8, UR15, UR10, UR8 ;  /* 0x0000000a0f0872a5 */ /* 0x000fc8000f8e0008 */
[----:B------:R-:W-:Y:S01]  /*f420*/  UIMAD UR9, UR15, UR11, UR9 ;  /* 0x0000000b0f0972a4 */ /* 0x000fe2000f8e0209 */
[----:B0-----:R-:W-:Y:S02]  /*f430*/  ISETP.NE.AND P0, PT, R13, 0x1, PT ;  /* 0x000000010d00780c */ /* 0x001fe40003f05270 */
[----:B------:R-:W-:Y:S02]  /*f440*/  ULDC.64 UR10, c[0x0][0xaf0] ;  /* 0x0002bc00000a7ab9 */ /* 0x000fe40000000a00 */
[----:B------:R-:W-:Y:S02]  /*f450*/  UIMAD UR4, UR20, UR10, URZ ;  /* 0x0000000a140472a4 */ /* 0x000fe4000f8e023f */
[----:B------:R-:W-:Y:S02]  /*f460*/  UIMAD.WIDE.U32 UR8, UR7, UR10, UR8 ;  /* 0x0000000a070872a5 */ /* 0x000fe4000f8e0008 */
[----:B------:R-:W-:-:S03]  /*f470*/  UIMAD UR4, UR7, UR11, UR4 ;  /* 0x0000000b070472a4 */ /* 0x000fc6000f8e0204 */
[----:B------:R-:W-:Y:S01]  /*f480*/  ULDC.64 UR10, c[0x0][0xae0] ;  /* 0x0002b800000a7ab9 */ /* 0x000fe20000000a00 */
[----:B------:R-:W-:Y:S01]  /*f490*/  UIADD3 UR4, UR9, UR4, URZ ;  /* 0x0000000409047290 */ /* 0x000fe2000fffe03f */
[----:B------:R-:W0:Y:S08]  /*f4a0*/  @P0 LDC R5, c[0x0][0xbec] ;  /* 0x0002fb00ff050b82 */ /* 0x000e300000000800 */
[----:B------:R-:W1:Y:S01]  /*f4b0*/  @P0 LDC R9, c[0x0][0xbf0] ;  /* 0x0002fc00ff090b82 */ /* 0x000e620000000800 */
[----:B--2---:R-:W-:Y:S01]  /*f4c0*/  R2UR UR14, R3 ;  /* 0x00000000030e72ca */ /* 0x004fe200000e0000 */
[----:B------:R-:W-:-:S12]  /*f4d0*/  IMAD R3, R23, 0x20, R10 ;  /* 0x0000002017037824 */ /* 0x000fd800078e020a */
[----:B------:R-:W-:-:S04]  /*f4e0*/  IMAD.U32 R8, RZ, RZ, UR14 ;  /* 0x0000000eff087e24 */ /* 0x000fc8000f8e00ff */
[----:B------:R-:W-:-:S04]  /*f4f0*/  IMAD R8, R8, 0x80, R3 ;  /* 0x0000008008087824 */ /* 0x000fc800078e0203 */
[----:B0-----:R-:W-:-:S04]  /*f500*/  @P0 IMAD.HI.U32 R4, R8, R5, RZ ;  /* 0x0000000508040227 */ /* 0x001fc800078e00ff */
[----:B------:R-:W-:Y:S01]  /*f510*/  IMAD.MOV.U32 R3, RZ, RZ, R8 ;  /* 0x000000ffff037224 */ /* 0x000fe200078e0008 */
[----:B-1----:R-:W-:Y:S01]  /*f520*/  @P0 SHF.R.U32.HI R3, RZ, R9, R4 ;  /* 0x00000009ff030219 */ /* 0x002fe20000011604 */
[----:B------:R-:W-:Y:S02]  /*f530*/  IMAD.U32 R5, RZ, RZ, UR9 ;  /* 0x00000009ff057e24 */ /* 0x000fe4000f8e00ff */
[----:B------:R-:W-:Y:S01]  /*f540*/  IMAD.U32 R5, RZ, RZ, UR4 ;  /* 0x00000004ff057e24 */ /* 0x000fe2000f8e00ff */
[--C-:B------:R-:W-:Y:S01]  /*f550*/  SHF.R.S32.HI R4, RZ, 0x1f, R3.reuse ;  /* 0x0000001fff047819 */ /* 0x100fe20000011403 */
[----:B------:R-:W-:-:S04]  /*f560*/  IMAD.MOV R9, RZ, RZ, -R3 ;  /* 0x000000ffff097224 */ /* 0x000fc800078e0a03 */
[----:B------:R-:W-:Y:S02]  /*f570*/  IMAD R6, R4, UR10, RZ ;  /* 0x0000000a04067c24 */ /* 0x000fe4000f8e02ff */
[----:B------:R-:W-:Y:S01]  /*f580*/  IMAD.U32 R4, RZ, RZ, UR8 ;  /* 0x00000008ff047e24 */ /* 0x000fe2000f8e00ff */
[----:B------:R-:W-:Y:S01]  /*f590*/  ULDC.64 UR8, c[0x0][0xad8] ;  /* 0x0002b60000087ab9 */ /* 0x000fe20000000a00 */
[----:B------:R-:W-:Y:S02]  /*f5a0*/  IMAD R9, R13, R9, R8 ;  /* 0x000000090d097224 */ /* 0x000fe400078e0208 */
[C---:B------:R-:W-:Y:S02]  /*f5b0*/  IMAD R11, R3.reuse, UR11, R6 ;  /* 0x0000000b030b7c24 */ /* 0x040fe4000f8e0206 */
[----:B------:R-:W-:Y:S01]  /*f5c0*/  IMAD.WIDE.U32 R4, R3, UR10, R4 ;  /* 0x0000000a03047c25 */ /* 0x000fe2000f8e0004 */
[----:B------:R-:W-:-:S03]  /*f5d0*/  SHF.R.S32.HI R3, RZ, 0x1f, R9 ;  /* 0x0000001fff037819 */ /* 0x000fc60000011409 */
[----:B------:R-:W-:Y:S02]  /*f5e0*/  IMAD.U32 R8, RZ, RZ, UR14 ;  /* 0x0000000eff087e24 */ /* 0x000fe4000f8e00ff */
[----:B------:R-:W-:Y:S02]  /*f5f0*/  IMAD.IADD R5, R5, 0x1, R11 ;  /* 0x0000000105057824 */ /* 0x000fe400078e020b */
[----:B------:R-:W-:Y:S02]  /*f600*/  IMAD R6, R3, UR8, RZ ;  /* 0x0000000803067c24 */ /* 0x000fe4000f8e02ff */
[----:B------:R-:W-:Y:S02]  /*f610*/  IMAD R8, R8, 0x80, R10 ;  /* 0x0000008008087824 */ /* 0x000fe400078e020a */
[----:B-----5:R-:W-:Y:S02]  /*f620*/  IMAD R13, R0, R13, RZ ;  /* 0x0000000d000d7224 */ /* 0x020fe400078e02ff */
[----:B------:R-:W-:-:S02]  /*f630*/  IMAD R3, R9, UR9, R6 ;  /* 0x0000000909037c24 */ /* 0x000fc4000f8e0206 */
[----:B------:R-:W-:Y:S01]  /*f640*/  IMAD.WIDE.U32 R4, R9, UR8, R4 ;  /* 0x0000000809047c25 */ /* 0x000fe2000f8e0004 */
[C---:B------:R-:W-:Y:S01]  /*f650*/  ISETP.GE.AND P2, PT, R8.reuse, R13, PT ;  /* 0x0000000d0800720c */ /* 0x040fe20003f46270 */
[----:B------:R-:W-:Y:S02]  /*f660*/  ULDC.64 UR8, c[0x0][0xa80] ;  /* 0x0002a00000087ab9 */ /* 0x000fe40000000a00 */
[----:B------:R-:W-:Y:S01]  /*f670*/  VIADD R0, R8, 0x20 ;  /* 0x0000002008007836 */ /* 0x000fe20000000000 */
[----:B------:R-:W-:Y:S01]  /*f680*/  LEA R6, P3, R4, UR8, 0x1 ;  /* 0x0000000804067c11 */ /* 0x000fe2000f8608ff */
[----:B------:R-:W-:-:S03]  /*f690*/  IMAD.IADD R3, R5, 0x1, R3 ;  /* 0x0000000105037824 */ /* 0x000fc600078e0203 */
[-C--:B------:R-:W-:Y:S01]  /*f6a0*/  ISETP.GE.AND P1, PT, R0, R13.reuse, PT ;  /* 0x0000000d0000720c */ /* 0x080fe20003f26270 */
[----:B------:R-:W-:Y:S01]  /*f6b0*/  VIADD R0, R8, 0x40 ;  /* 0x0000004008007836 */ /* 0x000fe20000000000 */
[----:B------:R-:W-:Y:S02]  /*f6c0*/  LEA.HI.X R3, R4, UR9, R3, 0x1, P3 ;  /* 0x0000000904037c11 */ /* 0x000fe400098f0c03 */
[----:B------:R0:W1:Y:S02]  /*f6d0*/  SHFL.IDX PT, R4, R6, RZ, 0x181f ;  /* 0x00181fff06047589 */ /* 0x00006400000e0000 */
[----:B------:R-:W-:Y:S02]  /*f6e0*/  ISETP.GE.AND P0, PT, R0, R13, PT ;  /* 0x0000000d0000720c */ /* 0x000fe40003f06270 */
[----:B------:R0:W2:Y:S01]  /*f6f0*/  SHFL.IDX PT, R0, R3, RZ, 0x181f ;  /* 0x00181fff03007589 */ /* 0x0000a200000e0000 */
[----:B------:R-:W-:Y:S10]  /*f700*/  @P2 BRA `(.L_x_211) ;  /* 0x0000000000282947 */ /* 0x000ff40003800000 */
[----:B------:R-:W-:Y:S01]  /*f710*/  ULDC UR4, c[0x0][0xac8] ;  /* 0x0002b20000047ab9 */ /* 0x000fe20000000800 */
[----:B------:R-:W-:Y:S01]  /*f720*/  ULDC.64 UR8, c[0x0][0x208] ;  /* 0x0000820000087ab9 */ /* 0x000fe20000000a00 */
[----:B------:R-:W-:Y:S02]  /*f730*/  ISETP.GE.AND P4, PT, R17, UR4, PT ;  /* 0x0000000411007c0c */ /* 0x000fe4000bf86270 */
[----:B------:R-:W-:-:S11]  /*f740*/  ISETP.GE.AND P5, PT, R22, UR4, PT ;  /* 0x0000000416007c0c */ /* 0x000fd6000bfa6270 */
[CC--:B-1----:R-:W-:Y:S02]  /*f750*/  @!P4 LEA R10, P2, R17.reuse, R4.reuse, 0x1 ;  /* 0x00000004110ac211 */ /* 0x0c2fe400078408ff */
[C---:B------:R-:W-:Y:S02]  /*f760*/  @!P5 LEA R4, P3, R22.reuse, R4, 0x1 ;  /* 0x000000041604d211 */ /* 0x040fe400078608ff */
[-C--:B--2---:R-:W-:Y:S02]  /*f770*/  @!P4 LEA.HI.X R11, R17, R0.reuse, R14, 0x1, P2 ;  /* 0x00000000110bc211 */ /* 0x084fe400010f0c0e */
[----:B------:R-:W-:-:S03]  /*f780*/  @!P5 LEA.HI.X R5, R22, R0, R12, 0x1, P3 ;  /* 0x000000001605d211 */ /* 0x000fc600018f0c0c */
[----:B------:R3:W-:Y:S04]  /*f790*/  @!P4 ST.E.128 desc[UR8][R10.64], RZ ;  /* 0x000000ff0a00c985 */ /* 0x0007e8000c101d08 */
[----:B------:R3:W-:Y:S02]  /*f7a0*/  @!P5 ST.E.128 desc[UR8][R4.64], RZ ;  /* 0x000000ff0400d985 */ /* 0x0007e4000c101d08 */
.L_x_211:
[----:B------:R-:W-:Y:S05]  /*f7b0*/  BSYNC B1 ;  /* 0x0000000000017941 */ /* 0x000fea0003800000 */
.L_x_210:
[----:B--2---:R2:W4:Y:S01]  /*f7c0*/  SHFL.IDX PT, R0, R3, 0x1, 0x181f ;  /* 0x00381f0003007f89 */ /* 0x00452200000e0000 */
[----:B------:R-:W-:Y:S03]  /*f7d0*/  BSSY B1, `(.L_x_212) ;  /* 0x000000d000017945 */ /* 0x000fe60003800000 */
[----:B-1-3--:R2:W1:Y:S01]  /*f7e0*/  SHFL.IDX PT, R4, R6, 0x1, 0x181f ;  /* 0x00381f0006047f89 */ /* 0x00a46200000e0000 */
[----:B------:R-:W-:Y:S05]  /*f7f0*/  @P1 BRA `(.L_x_213) ;  /* 0x0000000000281947 */ /* 0x000fea0003800000 */
[----:B------:R-:W-:Y:S01]  /*f800*/  ULDC UR4, c[0x0][0xac8] ;  /* 0x0002b20000047ab9 */ /* 0x000fe20000000800 */
[----:B------:R-:W-:Y:S01]  /*f810*/  ULDC.64 UR8, c[0x0][0x208] ;  /* 0x0000820000087ab9 */ /* 0x000fe20000000a00 */
[----:B------:R-:W-:Y:S02]  /*f820*/  ISETP.GE.AND P3, PT, R17, UR4, PT ;  /* 0x0000000411007c0c */ /* 0x000fe4000bf66270 */
[----:B------:R-:W-:-:S11]  /*f830*/  ISETP.GE.AND P4, PT, R22, UR4, PT ;  /* 0x0000000416007c0c */ /* 0x000fd6000bf86270 */
[CC--:B-1----:R-:W-:Y:S02]  /*f840*/  @!P3 LEA R10, P1, R17.reuse, R4.reuse, 0x1 ;  /* 0x00000004110ab211 */ /* 0x0c2fe400078208ff */
[C---:B------:R-:W-:Y:S02]  /*f850*/  @!P4 LEA R4, P2, R22.reuse, R4, 0x1 ;  /* 0x000000041604c211 */ /* 0x040fe400078408ff */
[-C--:B----4-:R-:W-:Y:S02]  /*f860*/  @!P3 LEA.HI.X R11, R17, R0.reuse, R14, 0x1, P1 ;  /* 0x00000000110bb211 */ /* 0x090fe400008f0c0e */
[----:B------:R-:W-:-:S03]  /*f870*/  @!P4 LEA.HI.X R5, R22, R0, R12, 0x1, P2 ;  /* 0x000000001605c211 */ /* 0x000fc600010f0c0c */
[----:B------:R3:W-:Y:S04]  /*f880*/  @!P3 ST.E.128 desc[UR8][R10.64], RZ ;  /* 0x000000ff0a00b985 */ /* 0x0007e8000c101d08 */
[----:B------:R3:W-:Y:S02]  /*f890*/  @!P4 ST.E.128 desc[UR8][R4.64], RZ ;  /* 0x000000ff0400c985 */ /* 0x0007e4000c101d08 */
.L_x_213:
[----:B------:R-:W-:Y:S05]  /*f8a0*/  BSYNC B1 ;  /* 0x0000000000017941 */ /* 0x000fea0003800000 */
.L_x_212:
[----:B----4-:R4:W0:Y:S01]  /*f8b0*/  SHFL.IDX PT, R0, R3, 0x2, 0x181f ;  /* 0x00581f0003007f89 */ /* 0x01082200000e0000 */
        /* <DEDUP_REMOVED lines=9> */
[-C--:B0-----:R-:W-:Y:S02]  /*f950*/  @!P2 LEA.HI.X R11, R17, R0.reuse, R14, 0x1, P0 ;  /* 0x00000000110ba211 */ /* 0x081fe400000f0c0e */
[----:B------:R-:W-:-:S03]  /*f960*/  @!P3 LEA.HI.X R5, R22, R0, R12, 0x1, P1 ;  /* 0x000000001605b211 */ /* 0x000fc600008f0c0c */
[----:B------:R3:W-:Y:S04]  /*f970*/  @!P2 ST.E.128 desc[UR8][R10.64], RZ ;  /* 0x000000ff0a00a985 */ /* 0x0007e8000c101d08 */
[----:B------:R3:W-:Y:S02]  /*f980*/  @!P3 ST.E.128 desc[UR8][R4.64], RZ ;  /* 0x000000ff0400b985 */ /* 0x0007e4000c101d08 */
.L_x_215:
[----:B------:R-:W-:Y:S05]  /*f990*/  BSYNC B1 ;  /* 0x0000000000017941 */ /* 0x000fea0003800000 */
.L_x_214:
[----:B0-----:R-:W-:Y:S01]  /*f9a0*/  VIADD R0, R8, 0x60 ;  /* 0x0000006008007836 */ /* 0x001fe20000000000 */
[----:B--2-4-:R-:W2:Y:S04]  /*f9b0*/  SHFL.IDX PT, R3, R3, 0x3, 0x181f ;  /* 0x00781f0003037f89 */ /* 0x014ea800000e0000 */
[----:B------:R-:W-:Y:S01]  /*f9c0*/  ISETP.GE.AND P0, PT, R0, R13, PT ;  /* 0x0000000d0000720c */ /* 0x000fe20003f06270 */
[----:B-1-3--:R1:W3:-:S12]  /*f9d0*/  SHFL.IDX PT, R4, R6, 0x3, 0x181f ;  /* 0x00781f0006047f89 */ /* 0x00a2d800000e0000 */
[----:B-1----:R-:W-:Y:S05]  /*f9e0*/  @P0 BRA `(.L_x_204) ;  /* 0x0000000000280947 */ /* 0x002fea0003800000 */
[----:B------:R-:W-:Y:S01]  /*f9f0*/  ULDC UR4, c[0x0][0xac8] ;  /* 0x0002b20000047ab9 */ /* 0x000fe20000000800 */
[----:B------:R-:W-:Y:S01]  /*fa00*/  ULDC.64 UR8, c[0x0][0x208] ;  /* 0x0000820000087ab9 */ /* 0x000fe20000000a00 */
[----:B------:R-:W-:Y:S02]  /*fa10*/  ISETP.GE.AND P2, PT, R17, UR4, PT ;  /* 0x0000000411007c0c */ /* 0x000fe4000bf46270 */
[----:B------:R-:W-:-:S11]  /*fa20*/  ISETP.GE.AND P3, PT, R22, UR4, PT ;  /* 0x0000000416007c0c */ /* 0x000fd6000bf66270 */
[CC--:B---3--:R-:W-:Y:S02]  /*fa30*/  @!P2 LEA R8, P0, R17.reuse, R4.reuse, 0x1 ;  /* 0x000000041108a211 */ /* 0x0c8fe400078008ff */
[C---:B------:R-:W-:Y:S02]  /*fa40*/  @!P3 LEA R4, P1, R22.reuse, R4, 0x1 ;  /* 0x000000041604b211 */ /* 0x040fe400078208ff */
[-C--:B--2---:R-:W-:Y:S02]  /*fa50*/  @!P2 LEA.HI.X R9, R17, R3.reuse, R14, 0x1, P0 ;  /* 0x000000031109a211 */ /* 0x084fe400000f0c0e */
[----:B------:R-:W-:-:S03]  /*fa60*/  @!P3 LEA.HI.X R5, R22, R3, R12, 0x1, P1 ;  /* 0x000000031605b211 */ /* 0x000fc600008f0c0c */
[----:B------:R1:W-:Y:S04]  /*fa70*/  @!P2 ST.E.128 desc[UR8][R8.64], RZ ;  /* 0x000000ff0800a985 */ /* 0x0003e8000c101d08 */
[----:B------:R1:W-:Y:S02]  /*fa80*/  @!P3 ST.E.128 desc[UR8][R4.64], RZ ;  /* 0x000000ff0400b985 */ /* 0x0003e4000c101d08 */
.L_x_204:
[----:B------:R-:W-:Y:S05]  /*fa90*/  BSYNC B0 ;  /* 0x0000000000007941 */ /* 0x000fea0003800000 */
.L_x_194:
[----:B------:R-:W-:Y:S02]  /*faa0*/  ULDC UR4, c[0x0][0xc3c] ;  /* 0x00030f0000047ab9 */ /* 0x000fe40000000800 */
[----:B------:R-:W-:-:S13]  /*fab0*/  ISETP.GE.AND P0, PT, R7, UR4, PT ;  /* 0x0000000407007c0c */ /* 0x000fda000bf06270 */
[----:B------:R-:W-:Y:S05]  /*fac0*/  @!P0 BRA `(.L_x_216) ;  /* 0xffffff1400708947 */ /* 0x000fea000383ffff */
[----:B------:R-:W-:Y:S05]  /*fad0*/  EXIT ;  /* 0x000000000000794d */ /* 0x000fea0003800000 */
.L_x_168:
[----:B------:R-:W-:-:S08]  /*fae0*/  NOP ;  /* 0x0000000000007918 */ /* 0x000fd00000000000 */
[----:B0-----:R-:W0:-:S00]  /*faf0*/  USETMAXREG.DEALLOC.CTAPOOL 0x18 ;  /* 0x00000018000079c8 */ /* 0x001e0000080e0500 */
[----:B0-----:R-:W2:Y:S01]  /*fb00*/  LDL.LU R2, [R1+0x1c] ;  /* 0x00001c0001027983 */ /* 0x001ea20000300800 */
[----:B------:R-:W-:Y:S01]  /*fb10*/  LOP3.LUT R0, R0, 0x3, RZ, 0xc0, !PT ;  /* 0x0000000300007812 */ /* 0x000fe200078ec0ff */
[----:B------:R-:W-:-:S05]  /*fb20*/  IMAD.MOV.U32 R6, RZ, RZ, RZ ;  /* 0x000000ffff067224 */ /* 0x000fca00078e00ff */
[----:B------:R-:W0:Y:S02]  /*fb30*/  SHFL.IDX PT, R0, R0, RZ, 0x1f ;  /* 0x00001fff00007589 */ /* 0x000e2400000e0000 */
[----:B0-----:R-:W-:Y:S02]  /*fb40*/  ISETP.NE.AND P0, PT, R0, RZ, PT ;  /* 0x000000ff0000720c */ /* 0x001fe40003f05270 */
[----:B--2---:R-:W-:-:S11]  /*fb50*/  LOP3.LUT R2, R2, 0xfffffffd, RZ, 0xc0, !PT ;  /* 0xfffffffd02027812 */ /* 0x004fd600078ec0ff */
[----:B------:R-:W-:-:S05]  /*fb60*/  @P0 LOP3.LUT R2, R2, 0x2, RZ, 0xfc, !PT ;  /* 0x0000000202020812 */ /* 0x000fca00078efcff */
[----:B------:R0:W-:Y:S01]  /*fb70*/  STL [R1+0x1c], R2 ;  /* 0x00001c0201007387 */ /* 0x0001e20000100800 */
[----:B------:R-:W-:Y:S05]  /*fb80*/  @!P0 BRA `(.L_x_217) ;  /* 0x0000000000248947 */ /* 0x000fea0003800000 */
[----:B------:R-:W1:Y:S08]  /*fb90*/  S2UR UR5, SR_CgaCtaId ;  /* 0x00000000000579c3 */ /* 0x000e700000008800 */
[----:B------:R-:W-:Y:S06]  /*fba0*/  BAR.SYNC.DEFER_BLOCKING 0x5, 0x180 ;  /* 0x0146000000007b1d */ /* 0x000fec0000010000 */
[----:B------:R-:W-:-:S02]  /*fbb0*/  UMOV UR4, 0x400 ;  /* 0x0000040000047882 */ /* 0x000fc40000000000 */
[----:B-1----:R-:W-:-:S09]  /*fbc0*/  ULEA UR4, UR5, UR4, 0x18 ;  /* 0x0000000405047291 */ /* 0x002fd2000f8ec03f */
[----:B------:R-:W1:Y:S04]  /*fbd0*/  LDS.128 R4, [UR4+0x348d0] ;  /* 0x0348d004ff047984 */ /* 0x000e680008000c00 */
[----:B-1----:R2:W-:Y:S04]  /*fbe0*/  STL.64 [R1], R4 ;  /* 0x0000000401007387 */ /* 0x0025e80000100a00 */
[----:B------:R2:W-:Y:S01]  /*fbf0*/  STL.64 [R1+0x8], R6 ;  /* 0x0000080601007387 */ /* 0x0005e20000100a00 */
[----:B------:R-:W-:Y:S06]  /*fc00*/  BAR.ARV 0x4, 0x180 ;  /* 0x0106000000007b1d */ /* 0x000fec0000002000 */
[----:B------:R-:W-:Y:S05]  /*fc10*/  BRA `(.L_x_218) ;  /* 0x0000000800b07947 */ /* 0x000fea0003800000 */
.L_x_217:
[----:B------:R-:W1:Y:S01]  /*fc20*/  S2R R0, SR_TID.X ;  /* 0x0000000000007919 */ /* 0x000e620000002100 */
[----:B------:R-:W-:Y:S01]  /*fc30*/  ULDC UR4, c[0x0][0xc3c] ;  /* 0x00030f0000047ab9 */ /* 0x000fe20000000800 */
[----:B------:R-:W-:Y:S01]  /*fc40*/  ULDC.64 UR6, c[0x0][0x208] ;  /* 0x0000820000067ab9 */ /* 0x000fe20000000a00 */
[----:B------:R-:W-:Y:S01]  /*fc50*/  IMAD.MOV.U32 R9, RZ, RZ, RZ ;  /* 0x000000ffff097224 */ /* 0x000fe200078e00ff */
[----:B------:R-:W-:Y:S01]  /*fc60*/  ULDC UR5, c[0x0][0xc38] ;  /* 0x00030e0000057ab9 */ /* 0x000fe20000000800 */
[----:B-1----:R-:W-:-:S04]  /*fc70*/  LOP3.LUT R0, R0, 0x1f, RZ, 0xc0, !PT ;  /* 0x0000001f00007812 */ /* 0x002fc800078ec0ff */
[----:B------:R-:W-:-:S04]  /*fc80*/  ISETP.NE.AND P0, PT, R0, 0x1f, PT ;  /* 0x0000001f0000780c */ /* 0x000fc80003f05270 */
[----:B------:R-:W-:-:S13]  /*fc90*/  ISETP.GE.OR P1, PT, R0, UR4, !P0 ;  /* 0x0000000400007c0c */ /* 0x000fda000c726670 */
[----:B0-----:R-:W0:Y:S08]  /*fca0*/  @!P1 LDC.64 R2, c[0x0][0xc80] ;  /* 0x00032000ff029b82 */ /* 0x001e300000000a00 */
[----:B------:R-:W1:Y:S01]  /*fcb0*/  @!P1 LDC.64 R4, c[0x0][0xc78] ;  /* 0x00031e00ff049b82 */ /* 0x000e620000000a00 */
[----:B0-----:R-:W-:-:S05]  /*fcc0*/  @!P1 IMAD.WIDE.U32 R2, R0, 0x4, R2 ;  /* 0x0000000400029825 */ /* 0x001fca00078e0002 */
[----:B------:R1:W2:Y:S02]  /*fcd0*/  @!P1 LDG.E R6, desc[UR6][R2.64] ;  /* 0x0000000602069981 */ /* 0x0002a4000c1e1900 */
[----:B-1----:R-:W-:-:S05]  /*fce0*/  @!P1 IMAD.WIDE.U32 R2, R0, 0x4, R4 ;  /* 0x0000000400029825 */ /* 0x002fca00078e0004 */
[----:B------:R-:W2:Y:S01]  /*fcf0*/  @!P1 LDG.E R9, desc[UR6][R2.64] ;  /* 0x0000000602099981 */ /* 0x000ea2000c1e1900 */
[C---:B------:R-:W-:Y:S01]  /*fd00*/  ISETP.NE.AND P1, PT, R0.reuse, RZ, PT ;  /* 0x000000ff0000720c */ /* 0x040fe20003f25270 */
[----:B------:R-:W0:Y:S01]  /*fd10*/  S2UR UR6, SR_CTAID.X ;  /* 0x00000000000679c3 */ /* 0x000e220000002500 */
[C---:B------:R-:W-:Y:S01]  /*fd20*/  ISETP.GE.U32.AND P2, PT, R0.reuse, 0x2, PT ;  /* 0x000000020000780c */ /* 0x040fe20003f46070 */
[----:B------:R-:W-:Y:S01]  /*fd30*/  UMOV UR4, URZ ;  /* 0x0000003f00047c82 */ /* 0x000fe20008000000 */
[C---:B------:R-:W-:Y:S02]  /*fd40*/  ISETP.GE.U32.AND P3, PT, R0.reuse, 0x4, PT ;  /* 0x000000040000780c */ /* 0x040fe40003f66070 */
[C---:B------:R-:W-:Y:S02]  /*fd50*/  ISETP.GE.U32.AND P4, PT, R0.reuse, 0x8, PT ;  /* 0x000000080000780c */ /* 0x040fe40003f86070 */
[----:B------:R-:W-:Y:S01]  /*fd60*/  ISETP.GE.U32.AND P5, PT, R0, 0x10, PT ;  /* 0x000000100000780c */ /* 0x000fe20003fa6070 */
[----:B--2---:R-:W-:-:S05]  /*fd70*/  IMAD R4, R6, R9, RZ ;  /* 0x0000000906047224 */ /* 0x004fca00078e02ff */
[----:B------:R-:W1:Y:S02]  /*fd80*/  SHFL.UP PT, R5, R4, 0x1, RZ ;  /* 0x0420000004057989 */ /* 0x000e6400000e00ff */
[----:B-1----:R-:W-:-:S05]  /*fd90*/  SEL R5, R5, RZ, P1 ;  /* 0x000000ff05057207 */ /* 0x002fca0000800000 */
[----:B------:R-:W-:-:S05]  /*fda0*/  IMAD.IADD R5, R4, 0x1, R5 ;  /* 0x0000000104057824 */ /* 0x000fca00078e0205 */
        /* <DEDUP_REMOVED lines=12> */
[----:B------:R-:W1:Y:S02]  /*fe70*/  SHFL.IDX PT, R4, R2, 0x1f, 0x1f ;  /* 0x03e01f0002047f89 */ /* 0x000e6400000e0000 */
[----:B-1----:R-:W-:-:S04]  /*fe80*/  IMAD R7, R4, UR5, RZ ;  /* 0x0000000504077c24 */ /* 0x002fc8000f8e02ff */
[----:B------:R-:W-:Y:S01]  /*fe90*/  IMAD.MOV.U32 R4, RZ, RZ, R7 ;  /* 0x000000ffff047224 */ /* 0x000fe200078e0007 */
[----:B0-----:R-:W-:-:S13]  /*fea0*/  ISETP.GT.AND P6, PT, R7, UR6, PT ;  /* 0x0000000607007c0c */ /* 0x001fda000bfc4270 */
[----:B------:R-:W-:Y:S05]  /*feb0*/  @P6 BRA `(.L_x_219) ;  /* 0x0000000000a86947 */ /* 0x000fea0003800000 */
[----:B------:R-:W-:Y:S01]  /*fec0*/  IMAD.MOV.U32 R7, RZ, RZ, R4 ;  /* 0x000000ffff077224 */ /* 0x000fe200078e0004 */
[----:B------:R-:W-:Y:S01]  /*fed0*/  UMOV UR4, URZ ;  /* 0x0000003f00047c82 */ /* 0x000fe20008000000 */
[----:B------:R-:W-:-:S05]  /*fee0*/  ULDC UR5, c[0x0][0xc38] ;  /* 0x00030e0000057ab9 */ /* 0x000fca0000000800 */
.L_x_221:
[----:B------:R-:W0:Y:S01]  /*fef0*/  LDC R2, c[0x0][0xc3c] ;  /* 0x00030f00ff027b82 */ /* 0x000e220000000800 */
[----:B------:R-:W-:Y:S01]  /*ff00*/  ULDC UR7, c[0x0][0xc3c] ;  /* 0x00030f0000077ab9 */ /* 0x000fe20000000800 */
[----:B------:R-:W-:Y:S01]  /*ff10*/  UIADD3 UR4, UR4, 0x1f, URZ ;  /* 0x0000001f04047890 */ /* 0x000fe2000fffe03f */
[----:B------:R-:W-:-:S05]  /*ff20*/  IMAD.U32 R3, RZ, RZ, UR7 ;  /* 0x00000007ff037e24 */ /* 0x000fca000f8e00ff */
[----:B------:R1:W-:Y:S01]  /*ff30*/  STL [R1+0xc], R3 ;  /* 0x00000c0301007387 */ /* 0x0003e20000100800 */
[----:B0-----:R-:W-:-:S13]  /*ff40*/  ISETP.LE.AND P6, PT, R2, UR4, PT ;  /* 0x0000000402007c0c */ /* 0x001fda000bfc3270 */
[----:B-1----:R-:W-:Y:S05]  /*ff50*/  @P6 BRA `(.L_x_220) ;  /* 0x0000000400a86947 */ /* 0x002fea0003800000 */
[----:B------:R-:W-:Y:S01]  /*ff60*/  VIADD R9, R0, UR4 ;  /* 0x0000000400097c36 */ /* 0x000fe20008000000 */
[----:B------:R-:W-:Y:S01]  /*ff70*/  ULDC.64 UR8, c[0x0][0x208] ;  /* 0x0000820000087ab9 */ /* 0x000fe20000000a00 */
[----:B------:R-:W-:-:S03]  /*ff80*/  IMAD.MOV.U32 R6, RZ, RZ, RZ ;  /* 0x000000ffff067224 */ /* 0x000fc600078e00ff */
[----:B------:R-:W-:-:S13]  /*ff90*/  ISETP.GE.OR P6, PT, R9, R2, !P0 ;  /* 0x000000020900720c */ /* 0x000fda00047c6670 */
[----:B------:R-:W0:Y:S08]  /*ffa0*/  @!P6 LDC.64 R2, c[0x0][0xc80] ;  /* 0x00032000ff02eb82 */ /* 0x000e300000000a00 */
[----:B------:R-:W1:Y:S01]  /*ffb0*/  @!P6 LDC.64 R4, c[0x0][0xc78] ;  /* 0x00031e00ff04eb82 */ /* 0x000e620000000a00 */
[----:B0-----:R-:W-:-:S05]  /*ffc0*/  @!P6 IMAD.WIDE R2, R9, 0x4, R2 ;  /* 0x000000040902e825 */ /* 0x001fca00078e0202 */
[----:B------:R1:W2:Y:S02]  /*ffd0*/  @!P6 LDG.E R6, desc[UR8][R2.64] ;  /* 0x000000080206e981 */ /* 0x0002a4000c1e1900 */
[----:B-1----:R-:W-:-:S04]  /*ffe0*/  @!P6 IMAD.WIDE R2, R9, 0x4, R4 ;  /* 0x000000040902e825 */ /* 0x002fc800078e0204 */
[----:B------:R-:W-:-:S06]  /*fff0*/  IMAD.MOV.U32 R9, RZ, RZ, RZ ;  /* 0x000000ffff097224 */ /* 0x000fcc00078e00ff */
[----:B------:R-:W2:Y:S02]  /*10000*/  @!P6 LDG.E R9, desc[UR8][R2.64] ;  /* 0x000000080209e981 */ /* 0x000ea4000c1e1900 */
[----:B--2---:R-:W-:-:S05]  /*10010*/  IMAD R11, R6, R9, RZ ;  /* 0x00000009060b7224 */ /* 0x004fca00078e02ff */
[----:B------:R-:W0:Y:S02]  /*10020*/  SHFL.UP PT, R4, R11, 0x1, RZ ;  /* 0x042000000b047989 */ /* 0x000e2400000e00ff */
[----:B0-----:R-:W-:-:S05]  /*10030*/  SEL R4, R4, RZ, P1 ;  /* 0x000000ff04047207 */ /* 0x001fca0000800000 */
[----:B------:R-:W-:-:S05]  /*10040*/  IMAD.IADD R4, R11, 0x1, R4 ;  /* 0x000000010b047824 */ /* 0x000fca00078e0204 */
        /* <DEDUP_REMOVED lines=12> */
[----:B------:R-:W0:Y:S02]  /*10110*/  SHFL.IDX PT, R4, R2, 0x1f, 0x1f ;  /* 0x03e01f0002047f89 */ /* 0x000e2400000e0000 */
[----:B0-----:R-:W-:-:S04]  /*10120*/  IMAD R4, R4, UR5, RZ ;  /* 0x0000000504047c24 */ /* 0x001fc8000f8e02ff */
[----:B------:R-:W-:-:S05]  /*10130*/  IMAD.IADD R7, R4, 0x1, R7 ;  /* 0x0000000104077824 */ /* 0x000fca00078e0207 */
[----:B------:R-:W-:-:S13]  /*10140*/  ISETP.GT.AND P6, PT, R7, UR6, PT ;  /* 0x0000000607007c0c */ /* 0x000fda000bfc4270 */
[----:B------:R-:W-:Y:S05]  /*10150*/  @!P6 BRA `(.L_x_221) ;  /* 0xfffffffc0064e947 */ /* 0x000fea000383ffff */
.L_x_219:
[----:B------:R-:W-:Y:S02]  /*10160*/  IMAD.IADD R11, R7, 0x1, -R4 ;  /* 0x00000001070b7824 */ /* 0x000fe400078e0a04 */
[----:B------:R-:W-:Y:S02]  /*10170*/  IMAD.MOV.U32 R12, RZ, RZ, RZ ;  /* 0x000000ffff0c7224 */ /* 0x000fe400078e00ff */
[----:B------:R-:W-:-:S05]  /*10180*/  IMAD R3, R2, UR5, R11 ;  /* 0x0000000502037c24 */ /* 0x000fca000f8e020b */
[----:B------:R-:W-:-:S13]  /*10190*/  ISETP.GT.AND P0, PT, R3, UR6, PT ;  /* 0x0000000603007c0c */ /* 0x000fda000bf04270 */
[----:B------:R-:W-:-:S04]  /*101a0*/  VOTE.ANY R10, PT, !P0 ;  /* 0x00000000000a7806 */ /* 0x000fc800040e0100 */
[----:B------:R-:W0:Y:S01]  /*101b0*/  POPC R5, R10 ;  /* 0x0000000a00057309 */ /* 0x000e220000000000 */
[----:B------:R-:W-:Y:S01]  /*101c0*/  ISETP.NE.AND P0, PT, R10, RZ, PT ;  /* 0x000000ff0a00720c */ /* 0x000fe20003f05270 */
[----:B0-----:R-:W0:Y:S04]  /*101d0*/  SHFL.IDX PT, R6, R6, R5, 0x1f ;  /* 0x00001f0506067589 */ /* 0x001e2800000e0000 */
[----:B------:R-:W1:Y:S01]  /*101e0*/  SHFL.IDX PT, R8, R9, R5, 0x1f ;  /* 0x00001f0509087589 */ /* 0x000e6200000e0000 */
[----:B0-----:R-:W-:-:S04]  /*101f0*/  IABS R4, R6 ;  /* 0x0000000600047213 */ /* 0x001fc80000000000 */
[----:B------:R-:W0:Y:S01]  /*10200*/  I2F.RP R13, R4 ;  /* 0x00000004000d7306 */ /* 0x000e220000209400 */
[----:B-1----:R-:W-:-:S07]  /*10210*/  IABS R7, R8 ;  /* 0x0000000800077213 */ /* 0x002fce0000000000 */
[----:B------:R-:W-:Y:S08]  /*10220*/  I2F.RP R10, R7 ;  /* 0x00000007000a7306 */ /* 0x000ff00000209400 */
[----:B0-----:R-:W0:Y:S02]  /*10230*/  MUFU.RCP R13, R13 ;  /* 0x0000000d000d7308 */ /* 0x001e240000001000 */
[----:B0-----:R-:W-:-:S06]  /*10240*/  VIADD R3, R13, 0xffffffe ;  /* 0x0ffffffe0d037836 */ /* 0x001fcc0000000000 */
[----:B------:R-:W0:Y:S02]  /*10250*/  F2I.FTZ.U32.TRUNC.NTZ R3, R3 ;  /* 0x0000000300037305 */ /* 0x000e24000021f000 */
[----:B0-----:R-:W-:Y:S01]  /*10260*/  IMAD.MOV R15, RZ, RZ, -R3 ;  /* 0x000000ffff0f7224 */ /* 0x001fe200078e0a03 */
[----:B------:R-:W-:Y:S06]  /*10270*/  @!P0 BRA `(.L_x_222) ;  /* 0x0000000000088947 */ /* 0x000fec0003800000 */
[----:B------:R-:W-:-:S05]  /*10280*/  VIADD R9, R5, 0xffffffff ;  /* 0xffffffff05097836 */ /* 0x000fca0000000000 */
[----:B------:R0:W1:Y:S02]  /*10290*/  SHFL.IDX PT, R12, R2, R9, 0x1f ;  /* 0x00001f09020c7589 */ /* 0x00006400000e0000 */
.L_x_222:
[----:B-1----:R-:W-:Y:S01]  /*102a0*/  IMAD R11, R12, UR5, R11 ;  /* 0x000000050c0b7c24 */ /* 0x002fe2000f8e020b */
[----:B------:R-:W1:Y:S01]  /*102b0*/  MUFU.RCP R10, R10 ;  /* 0x0000000a000a7308 */ /* 0x000e620000001000 */
[----:B0-----:R-:W-:Y:S02]  /*102c0*/  IMAD R9, R15, R4, RZ ;  /* 0x000000040f097224 */ /* 0x001fe400078e02ff */
[----:B------:R-:W-:Y:S01]  /*102d0*/  IMAD.MOV.U32 R2, RZ, RZ, RZ ;  /* 0x000000ffff027224 */ /* 0x000fe200078e00ff */
[----:B------:R0:W-:Y:S03]  /*102e0*/  STL [R1], R11 ;  /* 0x0000000b01007387 */ /* 0x0001e60000100800 */
[----:B------:R-:W-:Y:S01]  /*102f0*/  IMAD.HI.U32 R2, R3, R9, R2 ;  /* 0x0000000903027227 */ /* 0x000fe200078e0002 */
[----:B------:R-:W-:Y:S02]  /*10300*/  IADD3 R9, -R11, UR6, RZ ;  /* 0x000000060b097c10 */ /* 0x000fe4000fffe1ff */
[----:B------:R-:W-:-:S02]  /*10310*/  IABS R3, R6 ;  /* 0x0000000600037213 */ /* 0x000fc40000000000 */
[----:B------:R-:W-:-:S03]  /*10320*/  IABS R13, R9 ;  /* 0x00000009000d7213 */ /* 0x000fc60000000000 */
[----:B------:R-:W-:Y:S02]  /*10330*/  IMAD.MOV R12, RZ, RZ, -R3 ;  /* 0x000000ffff0c7224 */ /* 0x000fe400078e0a03 */
[----:B0-----:R-:W-:-:S04]  /*10340*/  IMAD.HI.U32 R11, R2, R13, RZ ;  /* 0x0000000d020b7227 */ /* 0x001fc800078e00ff */
[----:B-1----:R-:W-:Y:S02]  /*10350*/  VIADD R3, R10, 0xffffffe ;  /* 0x0ffffffe0a037836 */ /* 0x002fe40000000000 */
[----:B------:R-:W-:-:S04]  /*10360*/  IMAD R13, R11, R12, R13 ;  /* 0x0000000c0b0d7224 */ /* 0x000fc800078e020d */
[----:B------:R-:W0:Y:S01]  /*10370*/  F2I.FTZ.U32.TRUNC.NTZ R3, R3 ;  /* 0x0000000300037305 */ /* 0x000e22000021f000 */
[----:B------:R-:W-:-:S13]  /*10380*/  ISETP.GT.U32.AND P1, PT, R4, R13, PT ;  /* 0x0000000d0400720c */ /* 0x000fda0003f24070 */
[----:B------:R-:W-:Y:S02]  /*10390*/  @!P1 IMAD.IADD R13, R13, 0x1, -R4 ;  /* 0x000000010d0d9824 */ /* 0x000fe400078e0a04 */
[----:B0-----:R-:W-:Y:S02]  /*103a0*/  IMAD.MOV R2, RZ, RZ, -R3 ;  /* 0x000000ffff027224 */ /* 0x001fe400078e0a03 */
[----:B------:R-:W-:Y:S01]  /*103b0*/  @!P1 VIADD R11, R11, 0x1 ;  /* 0x000000010b0b9836 */ /* 0x000fe20000000000 */
[----:B------:R-:W-:Y:S01]  /*103c0*/  ISETP.GE.U32.AND P0, PT, R13, R4, PT ;  /* 0x000000040d00720c */ /* 0x000fe20003f06070 */
[----:B------:R-:W-:Y:S01]  /*103d0*/  IMAD R13, R2, R7, RZ ;  /* 0x00000007020d7224 */ /* 0x000fe200078e02ff */
[----:B------:R-:W-:Y:S01]  /*103e0*/  ISETP.NE.AND P1, PT, R6, RZ, PT ;  /* 0x000000ff0600720c */ /* 0x000fe20003f25270 */
[----:B------:R-:W-:-:S04]  /*103f0*/  IMAD.MOV.U32 R2, RZ, RZ, RZ ;  /* 0x000000ffff027224 */ /* 0x000fc800078e00ff */
[----:B------:R-:W-:Y:S01]  /*10400*/  IMAD.HI.U32 R4, R3, R13, R2 ;  /* 0x0000000d03047227 */ /* 0x000fe200078e0002 */
[----:B------:R-:W-:-:S04]  /*10410*/  LOP3.LUT R2, R9, R6, RZ, 0x3c, !PT ;  /* 0x0000000609027212 */ /* 0x000fc800078e3cff */
[----:B------:R-:W-:Y:S01]  /*10420*/  ISETP.GE.AND P2, PT, R2, RZ, PT ;  /* 0x000000ff0200720c */ /* 0x000fe20003f46270 */
[----:B------:R-:W-:Y:S01]  /*10430*/  @P0 VIADD R11, R11, 0x1 ;  /* 0x000000010b0b0836 */ /* 0x000fe20000000000 */
[----:B------:R-:W-:-:S05]  /*10440*/  IABS R2, R8 ;  /* 0x0000000800027213 */ /* 0x000fca0000000000 */
[----:B------:R-:W-:-:S06]  /*10450*/  IMAD.MOV R2, RZ, RZ, -R2 ;  /* 0x000000ffff027224 */ /* 0x000fcc00078e0a02 */
[----:B------:R-:W-:Y:S01]  /*10460*/  @!P2 IMAD.MOV R11, RZ, RZ, -R11 ;  /* 0x000000ffff0ba224 */ /* 0x000fe200078e0a0b */
[----:B------:R-:W-:-:S04]  /*10470*/  @!P1 LOP3.LUT R11, RZ, R6, RZ, 0x33, !PT ;  /* 0x00000006ff0b9212 */ /* 0x000fc800078e33ff */
[-C--:B------:R-:W-:Y:S01]  /*10480*/  IABS R3, R11.reuse ;  /* 0x0000000b00037213 */ /* 0x080fe20000000000 */
[----:B------:R-:W-:-:S04]  /*10490*/  IMAD R6, R6, R11, RZ ;  /* 0x0000000b06067224 */ /* 0x000fc800078e02ff */
[----:B------:R-:W-:-:S04]  /*104a0*/  IMAD.HI.U32 R4, R4, R3, RZ ;  /* 0x0000000304047227 */ /* 0x000fc800078e00ff */
[----:B------:R-:W-:Y:S02]  /*104b0*/  IMAD R2, R4, R2, R3 ;  /* 0x0000000204027224 */ /* 0x000fe400078e0203 */
[----:B------:R-:W-:-:S03]  /*104c0*/  IMAD.IADD R6, R9, 0x1, -R6 ;  /* 0x0000000109067824 */ /* 0x000fc600078e0a06 */
[----:B------:R-:W-:Y:S02]  /*104d0*/  ISETP.GT.U32.AND P1, PT, R7, R2, PT ;  /* 0x000000020700720c */ /* 0x000fe40003f24070 */
[----:B------:R1:W-:Y:S11]  /*104e0*/  STL [R1+0x4], R6 ;  /* 0x0000040601007387 */ /* 0x0003f60000100800 */
[----:B------:R-:W-:-:S02]  /*104f0*/  @!P1 IMAD.IADD R2, R2, 0x1, -R7 ;  /* 0x0000000102029824 */ /* 0x000fc400078e0a07 */
[----:B------:R-:W-:Y:S01]  /*10500*/  @!P1 VIADD R4, R4, 0x1 ;  /* 0x0000000104049836 */ /* 0x000fe20000000000 */
[----:B------:R-:W-:Y:S02]  /*10510*/  ISETP.NE.AND P1, PT, R8, RZ, PT ;  /* 0x000000ff0800720c */ /* 0x000fe40003f25270 */
[----:B------:R-:W-:Y:S02]  /*10520*/  ISETP.GE.U32.AND P0, PT, R2, R7, PT ;  /* 0x000000070200720c */ /* 0x000fe40003f06070 */
[----:B------:R-:W-:-:S04]  /*10530*/  LOP3.LUT R2, R11, R8, RZ, 0x3c, !PT ;  /* 0x000000080b027212 */ /* 0x000fc800078e3cff */
[----:B------:R-:W-:-:S07]  /*10540*/  ISETP.GE.AND P2, PT, R2, RZ, PT ;  /* 0x000000ff0200720c */ /* 0x000fce0003f46270 */
[----:B------:R-:W-:-:S06]  /*10550*/  @P0 VIADD R4, R4, 0x1 ;  /* 0x0000000104040836 */ /* 0x000fcc0000000000 */
[----:B------:R-:W-:Y:S01]  /*10560*/  @!P2 IMAD.MOV R4, RZ, RZ, -R4 ;  /* 0x000000ffff04a224 */ /* 0x000fe200078e0a04 */
[----:B------:R-:W-:-:S05]  /*10570*/  @!P1 LOP3.LUT R4, RZ, R8, RZ, 0x33, !PT ;  /* 0x00000008ff049212 */ /* 0x000fca00078e33ff */
[--C-:B------:R-:W-:Y:S02]  /*10580*/  IMAD.MOV R2, RZ, RZ, -R4.reuse ;  /* 0x000000ffff027224 */ /* 0x100fe400078e0a04 */
[C---:B------:R-:W-:Y:S02]  /*10590*/  IMAD R4, R8.reuse, 0x1000000, R4 ;  /* 0x0100000008047824 */ /* 0x040fe400078e0204 */
[----:B------:R-:W-:Y:S02]  /*105a0*/  IMAD R11, R8, R2, R11 ;  /* 0x00000002080b7224 */ /* 0x000fe400078e020b */
[----:B------:R-:W-:Y:S02]  /*105b0*/  VIADD R2, R5, UR4 ;  /* 0x0000000405027c36 */ /* 0x000fe40008000000 */
[----:B------:R-:W-:-:S03]  /*105c0*/  IMAD R3, R11, 0x10000, R4 ;  /* 0x000100000b037824 */ /* 0x000fc600078e0204 */
[----:B------:R1:W-:Y:S04]  /*105d0*/  STL [R1+0xc], R2 ;  /* 0x00000c0201007387 */ /* 0x0003e80000100800 */
[----:B------:R1:W-:Y:S01]  /*105e0*/  STL [R1+0x8], R3 ;  /* 0x0000080301007387 */ /* 0x0003e20000100800 */
[----:B------:R-:W-:Y:S05]  /*105f0*/  BRA `(.L_x_223) ;  /* 0x0000000000107947 */ /* 0x000fea0003800000 */
.L_x_220:
[----:B------:R-:W-:Y:S01]  /*10600*/  IMAD.U32 R2, RZ, RZ, UR6 ;  /* 0x00000006ff027e24 */ /* 0x000fe2000f8e00ff */
[----:B------:R0:W-:Y:S04]  /*10610*/  STL [R1+0x4], RZ ;  /* 0x000004ff01007387 */ /* 0x0001e80000100800 */
[----:B------:R0:W-:Y:S04]  /*10620*/  STL [R1+0x8], RZ ;  /* 0x000008ff01007387 */ /* 0x0001e80000100800 */
[----:B------:R0:W-:Y:S02]  /*10630*/  STL [R1], R2 ;  /* 0x0000000201007387 */ /* 0x0001e40000100800 */
.L_x_223:
[----:B------:R-:W2:Y:S04]  /*10640*/  LDL R4, [R1] ;  /* 0x0000000001047983 */ /* 0x000ea80000100800 */
[----:B------:R-:W2:Y:S04]  /*10650*/  LDL R5, [R1+0x4] ;  /* 0x0000040001057983 */ /* 0x000ea80000100800 */
[----:B-1----:R-:W2:Y:S04]  /*10660*/  LDL R6, [R1+0x8] ;  /* 0x0000080001067983 */ /* 0x002ea80000100800 */
[----:B------:R-:W2:Y:S01]  /*10670*/  LDL R7, [R1+0xc] ;  /* 0x00000c0001077983 */ /* 0x000ea20000100800 */
[----:B------:R-:W-:-:S13]  /*10680*/  ISETP.NE.AND P0, PT, R0, RZ, PT ;  /* 0x000000ff0000720c */ /* 0x000fda0003f05270 */
[----:B------:R-:W1:Y:S01]  /*10690*/  @!P0 S2R R3, SR_CgaCtaId ;  /* 0x0000000000038919 */ /* 0x000e620000008800 */
[----:B------:R-:W-:-:S04]  /*106a0*/  @!P0 MOV R0, 0x400 ;  /* 0x0000040000008802 */ /* 0x000fc80000000f00 */
[----:B-1----:R-:W-:-:S05]  /*106b0*/  @!P0 LEA R0, R3, R0, 0x18 ;  /* 0x0000000003008211 */ /* 0x002fca00078ec0ff */
[----:B--2---:R1:W-:Y:S01]  /*106c0*/  @!P0 STS.128 [R0+0x348d0], R4 ;  /* 0x0348d00400008388 */ /* 0x0043e20000000c00 */
[----:B------:R-:W-:Y:S06]  /*106d0*/  BAR.ARV 0x5, 0x180 ;  /* 0x0146000000007b1d */ /* 0x000fec0000002000 */
.L_x_218:
[----:B-1----:R-:W3:Y:S01]  /*106e0*/  LDL R0, [R1+0xc] ;  /* 0x00000c0001007983 */ /* 0x002ee20000100800 */
[----:B------:R-:W-:Y:S01]  /*106f0*/  ULDC UR4, c[0x0][0xc3c] ;  /* 0x00030f0000047ab9 */ /* 0x000fe20000000800 */
[----:B------:R-:W-:Y:S02]  /*10700*/  IMAD.MOV.U32 R19, RZ, RZ, RZ ;  /* 0x000000ffff137224 */ /* 0x000fe400078e00ff */
[----:B------:R1:W-:Y:S01]  /*10710*/  STL [R1+0x48], RZ ;  /* 0x000048ff01007387 */ /* 0x0003e20000100800 */
[----:B---3--:R-:W-:Y:S01]  /*10720*/  ISETP.GE.AND P0, PT, R0, UR4, PT ;  /* 0x0000000400007c0c */ /* 0x008fe2000bf06270 */
[----:B------:R-:W-:-:S05]  /*10730*/  IMAD.MOV.U32 R0, RZ, RZ, 0x1 ;  /* 0x00000001ff007424 */ /* 0x000fca00078e00ff */
[----:B------:R1:W-:Y:S07]  /*10740*/  STL [R1+0x14], R0 ;  /* 0x0000140001007387 */ /* 0x0003ee0000100800 */
[----:B------:R-:W-:Y:S05]  /*10750*/  @P0 BRA `(.L_x_224) ;  /* 0x00000054003c0947 */ /* 0x000fea0003800000 */
[----:B--2---:R-:W2:Y:S01]  /*10760*/  S2R R5, SR_TID.X ;  /* 0x0000000000057919 */ /* 0x004ea20000002100 */
[----:B------:R-:W3:Y:S01]  /*10770*/  S2UR UR5, SR_CgaCtaId ;  /* 0x00000000000579c3 */ /* 0x000ee20000008800 */
[----:B------:R-:W-:Y:S01]  /*10780*/  UMOV UR4, 0x400 ;  /* 0x0000040000047882 */ /* 0x000fe20000000000 */
[----:B------:R-:W-:Y:S01]  /*10790*/  BSSY B8, `(.L_x_224) ;  /* 0x000054b000087945 */ /* 0x000fe20003800000 */
[----:B------:R-:W-:Y:S01]  /*107a0*/  IMAD.MOV.U32 R19, RZ, RZ, RZ ;  /* 0x000000ffff137224 */ /* 0x000fe200078e00ff */
[----:B------:R-:W-:Y:S01]  /*107b0*/  ULDC UR38, c[0x0][0xc] ;  /* 0x0000030000267ab9 */ /* 0x000fe20000000800 */
[----:B------:R-:W-:Y:S01]  /*107c0*/  ULDC.64 UR36, c[0x0][0x198] ;  /* 0x0000660000247ab9 */ /* 0x000fe20000000a00 */
[----:B---3--:R-:W-:-:S06]  /*107d0*/  ULEA UR4, UR5, UR4, 0x18 ;  /* 0x0000000405047291 */ /* 0x008fcc000f8ec03f */
[----:B------:R-:W-:Y:S01]  /*107e0*/  IMAD.U32 R18, RZ, RZ, UR4 ;  /* 0x00000004ff127e24 */ /* 0x000fe2000f8e00ff */
[C---:B--2---:R-:W-:Y:S01]  /*107f0*/  LOP3.LUT R4, R5.reuse, 0x7f, RZ, 0xc0, !PT ;  /* 0x0000007f05047812 */ /* 0x044fe200078ec0ff */
[----:B-1----:R-:W-:-:S05]  /*10800*/  IMAD.SHL.U32 R0, R5, 0x8, RZ ;  /* 0x0000000805007824 */ /* 0x002fca00078e00ff */
[C---:B0-----:R-:W-:Y:S02]  /*10810*/  LOP3.LUT R2, R0.reuse, 0x1f8, RZ, 0xc0, !PT ;  /* 0x000001f800027812 */ /* 0x041fe400078ec0ff */
[----:B------:R-:W-:Y:S02]  /*10820*/  LOP3.LUT R0, R0, 0x38, RZ, 0xc0, !PT ;  /* 0x0000003800007812 */ /* 0x000fe400078ec0ff */
[----:B------:R-:W-:Y:S01]  /*10830*/  LOP3.LUT R3, R2, 0x38, R5, 0x78, !PT ;  /* 0x0000003802037812 */ /* 0x000fe200078e7805 */
[----:B------:R-:W-:Y:S01]  /*10840*/  IMAD.SHL.U32 R2, R4, 0x8, RZ ;  /* 0x0000000804027824 */ /* 0x000fe200078e00ff */
[----:B------:R-:W-:Y:S02]  /*10850*/  SHF.R.U32.HI R4, RZ, 0x3, R4 ;  /* 0x00000003ff047819 */ /* 0x000fe40000011604 */
[----:B------:R-:W-:Y:S02]  /*10860*/  LOP3.LUT R0, R0, 0x40, RZ, 0xfc, !PT ;  /* 0x0000004000007812 */ /* 0x000fe400078efcff */
[----:B------:R-:W-:Y:S01]  /*10870*/  LOP3.LUT R3, R3, 0x200, R2, 0xf8, !PT ;  /* 0x0000020003037812 */ /* 0x000fe200078ef802 */
[----:B------:R-:W-:-:S04]  /*10880*/  IMAD.SHL.U32 R2, R5, 0x10, RZ ;  /* 0x0000001005027824 */ /* 0x000fc800078e00ff */
[----:B------:R-:W-:Y:S01]  /*10890*/  IMAD R3, R3, 0x2, R18 ;  /* 0x0000000203037824 */ /* 0x000fe200078e0212 */
[----:B------:R-:W-:Y:S01]  /*108a0*/  LOP3.LUT R4, R4, 0x70, R2, 0xf8, !PT ;  /* 0x0000007004047812 */ /* 0x000fe200078ef802 */
[----:B------:R-:W-:-:S03]  /*108b0*/  IMAD.MOV.U32 R2, RZ, RZ, 0x1 ;  /* 0x00000001ff027424 */ /* 0x000fc600078e00ff */
[----:B------:R0:W-:Y:S04]  /*108c0*/  STL [R1+0x28], R3 ;  /* 0x0000280301007387 */ /* 0x0001e80000100800 */
[----:B------:R0:W-:Y:S04]  /*108d0*/  STL [R1+0x14], R2 ;  /* 0x0000140201007387 */ /* 0x0001e80000100800 */
[----:B------:R0:W-:Y:S02]  /*108e0*/  STL [R1+0x48], RZ ;  /* 0x000048ff01007387 */ /* 0x0001e40000100800 */
.L_x_323:
[----:B--2---:R-:W2:Y:S01]  /*108f0*/  LDL R0, [R1+0xc] ;  /* 0x00000c0001007983 */ /* 0x004ea20000100800 */
[----:B0-----:R-:W2:Y:S01]  /*10900*/  LDC.64 R2, c[0x0][0xc88] ;  /* 0x00032200ff027b82 */ /* 0x001ea20000000a00 */
[----:B------:R-:W-:Y:S01]  /*10910*/  ULDC.64 UR4, c[0x0][0x208] ;  /* 0x0000820000047ab9 */ /* 0x000fe20000000a00 */
[----:B--2---:R-:W-:-:S05]  /*10920*/  IMAD.WIDE R2, R0, 0x4, R2 ;  /* 0x0000000400027825 */ /* 0x004fca00078e0202 */
[----:B------:R-:W2:Y:S01]  /*10930*/  LDG.E R10, desc[UR4][R2.64] ;  /* 0x00000004020a7981 */ /* 0x000ea2000c1e1900 */
[----:B------:R-:W-:Y:S05]  /*10940*/  YIELD ;  /* 0x0000000000007946 */ /* 0x000fea0003800000 */
[----:B------:R-:W-:Y:S01]  /*10950*/  ULDC.64 UR4, c[0x0][0xa28] ;  /* 0x00028a0000047ab9 */ /* 0x000fe20000000a00 */
[----:B------:R-:W-:Y:S01]  /*10960*/  IMAD.MOV.U32 R0, RZ, RZ, RZ ;  /* 0x000000ffff007224 */ /* 0x000fe200078e00ff */
[----:B------:R-:W-:Y:S01]  /*10970*/  ISETP.NE.U32.AND P0, PT, RZ, UR4, PT ;  /* 0x00000004ff007c0c */ /* 0x000fe2000bf05070 */
[----:B------:R-:W-:Y:S01]  /*10980*/  ULDC.64 UR10, c[0x0][0x208] ;  /* 0x00008200000a7ab9 */ /* 0x000fe20000000a00 */
[----:B-1----:R-:W-:Y:S01]  /*10990*/  IMAD.MOV.U32 R6, RZ, RZ, RZ ;  /* 0x000000ffff067224 */ /* 0x002fe200078e00ff */
[----:B------:R-:W-:Y:S01]  /*109a0*/  ULDC.64 UR6, c[0x0][0xa18] ;  /* 0x0002860000067ab9 */ /* 0x000fe20000000a00 */
[----:B------:R-:W-:Y:S01]  /*109b0*/  ISETP.NE.AND.EX P0, PT, RZ, UR5, PT, P0 ;  /* 0x00000005ff007c0c */ /* 0x000fe2000bf05300 */
[----:B------:R-:W-:Y:S01]  /*109c0*/  ULDC.64 UR8, c[0x0][0xa08] ;  /* 0x0002820000087ab9 */ /* 0x000fe20000000a00 */
[----:B--2---:R-:W-:Y:S01]  /*109d0*/  SHF.R.S32.HI R4, RZ, 0x1f, R10 ;  /* 0x0000001fff047819 */ /* 0x004fe2000001140a */
[----:B------:R-:W-:-:S10]  /*109e0*/  IMAD.SHL.U32 R17, R10, 0x4, RZ ;  /* 0x000000040a117824 */ /* 0x000fd400078e00ff */
[C---:B------:R-:W-:Y:S01]  /*109f0*/  @P0 LEA R2, P1, R10.reuse, UR4, 0x2 ;  /* 0x000000040a020c11 */ /* 0x040fe2000f8210ff */
[----:B------:R-:W-:Y:S03]  /*10a00*/  STL [R1+0x2c], R10 ;  /* 0x00002c0a01007387 */ /* 0x000fe60000100800 */
[C-C-:B------:R-:W-:Y:S01]  /*10a10*/  @P0 LEA.HI.X R3, R10.reuse, UR5, R4.reuse, 0x2, P1 ;  /* 0x000000050a030c11 */ /* 0x140fe200088f1404 */
[----:B------:R-:W-:Y:S01]  /*10a20*/  ULDC.64 UR4, c[0x0][0xa00] ;  /* 0x0002800000047ab9 */ /* 0x000fe20000000a00 */
[----:B------:R-:W-:Y:S01]  /*10a30*/  SHF.L.U64.HI R9, R10, 0x2, R4 ;  /* 0x000000020a097819 */ /* 0x000fe20000010204 */
[----:B------:R0:W-:Y:S01]  /*10a40*/  STL [R1+0x3c], R4 ;  /* 0x00003c0401007387 */ /* 0x0001e20000100800 */
[----:B------:R-:W-:-:S03]  /*10a50*/  ISETP.NE.U32.AND P1, PT, RZ, UR4, PT ;  /* 0x00000004ff007c0c */ /* 0x000fc6000bf25070 */
[----:B------:R1:W5:Y:S01]  /*10a60*/  @P0 LDG.E R0, desc[UR10][R2.64] ;  /* 0x0000000a02000981 */ /* 0x000362000c1e1900 */
[----:B------:R-:W-:Y:S01]  /*10a70*/  ISETP.NE.AND.EX P1, PT, RZ, UR5, PT, P1 ;  /* 0x00000005ff007c0c */ /* 0x000fe2000bf25310 */
[----:B------:R-:W-:Y:S01]  /*10a80*/  IMAD.MOV.U32 R8, RZ, RZ, RZ ;  /* 0x000000ffff087224 */ /* 0x000fe200078e00ff */
[----:B------:R-:W-:Y:S01]  /*10a90*/  ISETP.NE.U32.AND P2, PT, RZ, UR6, PT ;  /* 0x00000006ff007c0c */ /* 0x000fe2000bf45070 */
[----:B------:R-:W-:Y:S01]  /*10aa0*/  STL [R1+0x20], R9 ;  /* 0x0000200901007387 */ /* 0x000fe20000100800 */
[----:B------:R-:W-:Y:S02]  /*10ab0*/  ISETP.NE.U32.AND P0, PT, RZ, UR8, PT ;  /* 0x00000008ff007c0c */ /* 0x000fe4000bf05070 */
[C---:B0-----:R-:W-:Y:S02]  /*10ac0*/  IADD3 R4, P4, R17.reuse, UR8, RZ ;  /* 0x0000000811047c10 */ /* 0x041fe4000ff9e0ff */
[----:B-1----:R-:W-:Y:S02]  /*10ad0*/  IADD3 R2, P3, R17, UR4, RZ ;  /* 0x0000000411027c10 */ /* 0x002fe4000ff7e0ff */
[----:B------:R-:W-:-:S02]  /*10ae0*/  ISETP.NE.AND.EX P2, PT, RZ, UR7, PT, P2 ;  /* 0x00000007ff007c0c */ /* 0x000fc4000bf45320 */
[C---:B------:R-:W-:Y:S02]  /*10af0*/  IADD3.X R3, R9.reuse, UR5, RZ, P3, !PT ;  /* 0x0000000509037c10 */ /* 0x040fe40009ffe4ff */
[----:B------:R-:W-:Y:S02]  /*10b00*/  ISETP.NE.AND.EX P0, PT, RZ, UR9, PT, P0 ;  /* 0x00000009ff007c0c */ /* 0x000fe4000bf05300 */
[----:B------:R-:W-:Y:S01]  /*10b10*/  IADD3.X R5, R9, UR9, RZ, P4, !PT ;  /* 0x0000000909057c10 */ /* 0x000fe2000a7fe4ff */
[----:B------:R-:W2:Y:S01]  /*10b20*/  @P1 LDG.E R6, desc[UR10][R2.64] ;  /* 0x0000000a02061981 */ /* 0x000ea2000c1e1900 */
[----:B------:R-:W-:Y:S02]  /*10b30*/  ULDC UR4, c[0x0][0x288] ;  /* 0x0000a20000047ab9 */ /* 0x000fe40000000800 */
[----:B------:R-:W-:Y:S01]  /*10b40*/  IMAD.U32 R11, RZ, RZ, UR4 ;  /* 0x00000004ff0b7e24 */ /* 0x000fe2000f8e00ff */
[----:B------:R-:W-:-:S06]  /*10b50*/  ULDC.64 UR4, c[0x0][0x418] ;  /* 0x0001060000047ab9 */ /* 0x000fcc0000000a00 */
[----:B------:R-:W5:Y:S04]  /*10b60*/  @P0 LDG.E R8, desc[UR10][R4.64] ;  /* 0x0000000a04080981 */ /* 0x000f68000c1e1900 */
[----:B--2---:R0:W-:Y:S02]  /*10b70*/  STL [R1+0x34], R6 ;  /* 0x0000340601007387 */ /* 0x0041e40000100800 */
[----:B0-----:R-:W-:-:S04]  /*10b80*/  @P2 IADD3 R6, P3, R17, UR6, RZ ;  /* 0x0000000611062c10 */ /* 0x001fc8000ff7e0ff */
[----:B------:R-:W-:-:S05]  /*10b90*/  @P2 IADD3.X R7, R9, UR7, RZ, P3, !PT ;  /* 0x0000000709072c10 */ /* 0x000fca0009ffe4ff */
[----:B------:R0:W2:Y:S01]  /*10ba0*/  @P2 LDG.E R11, desc[UR10][R6.64] ;  /* 0x0000000a060b2981 */ /* 0x0000a2000c1e1900 */
[----:B------:R-:W-:-:S03]  /*10bb0*/  UISETP.NE.U32.AND UP0, UPT, UR4, URZ, UPT ;  /* 0x0000003f0400728c */ /* 0x000fc6000bf05070 */
[----:B------:R-:W-:Y:S01]  /*10bc0*/  ULDC UR4, c[0x0][0x424] ;  /* 0x0001090000047ab9 */ /* 0x000fe20000000800 */
[----:B------:R-:W-:-:S03]  /*10bd0*/  UISETP.NE.AND.EX UP0, UPT, UR5, URZ, UPT, UP0 ;  /* 0x0000003f0500728c */ /* 0x000fc6000bf05300 */
[----:B------:R-:W-:Y:S01]  /*10be0*/  ULDC UR5, c[0x0][0x2f0] ;  /* 0x0000bc0000057ab9 */ /* 0x000fe20000000800 */
[----:B------:R-:W-:-:S04]  /*10bf0*/  USEL UR4, UR4, 0x1, UP0 ;  /* 0x0000000104047887 */ /* 0x000fc80008000000 */
[----:B------:R-:W-:-:S06]  /*10c00*/  UIMAD UR4, UR4, UR5, URZ ;  /* 0x00000005040472a4 */ /* 0x000fcc000f8e023f */
[----:B0-----:R-:W-:Y:S01]  /*10c10*/  IMAD.U32 R6, RZ, RZ, UR4 ;  /* 0x00000004ff067e24 */ /* 0x001fe2000f8e00ff */
[----:B--2---:R0:W-:Y:S01]  /*10c20*/  STL [R1+0x44], R11 ;  /* 0x0000440b01007387 */ /* 0x0041e20000100800 */
[----:B------:R-:W-:Y:S05]  /*10c30*/  @P2 BRA `(.L_x_225) ;  /* 0x0000000000182947 */ /* 0x000fea0003800000 */
[----:B------:R-:W-:Y:S05]  /*10c40*/  @!P1 BRA `(.L_x_225) ;  /* 0x0000000000149947 */ /* 0x000fea0003800000 */
[----:B------:R-:W-:Y:S02]  /*10c50*/  ULDC.64 UR4, c[0x0][0x208] ;  /* 0x0000820000047ab9 */ /* 0x000fe40000000a00 */
[----:B------:R-:W2:Y:S04]  /*10c60*/  LDG.E R7, desc[UR4][R2.64] ;  /* 0x0000000402077981 */ /* 0x000ea8000c1e1900 */
[----:B------:R-:W2:Y:S02]  /*10c70*/  LDG.E R2, desc[UR4][R2.64+0x4] ;  /* 0x0000040402027981 */ /* 0x000ea4000c1e1900 */
[----:B--2---:R-:W-:-:S05]  /*10c80*/  IMAD.IADD R2, R2, 0x1, -R7 ;  /* 0x0000000102027824 */ /* 0x004fca00078e0a07 */
[----:B------:R1:W-:Y:S02]  /*10c90*/  STL [R1+0x44], R2 ;  /* 0x0000440201007387 */ /* 0x0003e40000100800 */
.L_x_225:
[----:B------:R-:W1:Y:S01]  /*10ca0*/  LDL.LU R7, [R1+0x8] ;  /* 0x0000080001077983 */ /* 0x000e620000300800 */
[----:B------:R-:W-:Y:S02]  /*10cb0*/  ULDC.64 UR4, c[0x0][0xa20] ;  /* 0x0002880000047ab9 */ /* 0x000fe40000000a00 */
[----:B------:R-:W-:-:S04]  /*10cc0*/  ISETP.NE.U32.AND P1, PT, RZ, UR4, PT ;  /* 0x00000004ff007c0c */ /* 0x000fc8000bf25070 */
[----:B------:R-:W-:Y:S02]  /*10cd0*/  ISETP.NE.AND.EX P1, PT, RZ, UR5, PT, P1 ;  /* 0x00000005ff007c0c */ /* 0x000fe4000bf25310 */
[C---:B-1----:R-:W-:Y:S02]  /*10ce0*/  LOP3.LUT R2, R7.reuse, 0xff000000, RZ, 0xc0, !PT ;  /* 0xff00000007027812 */ /* 0x042fe400078ec0ff */
[C---:B------:R-:W-:Y:S02]  /*10cf0*/  LOP3.LUT R3, R7.reuse, 0xff0000, RZ, 0xc0, !PT ;  /* 0x00ff000007037812 */ /* 0x040fe400078ec0ff */
[----:B------:R-:W-:Y:S02]  /*10d00*/  SHF.R.U32.HI R2, RZ, 0x8, R2 ;  /* 0x00000008ff027819 */ /* 0x000fe40000011602 */
[----:B------:R-:W-:Y:S01]  /*10d10*/  LOP3.LUT R16, R7, 0xffff, RZ, 0xc0, !PT ;  /* 0x0000ffff07107812 */ /* 0x000fe200078ec0ff */
[----:B-----5:R-:W-:Y:S01]  /*10d20*/  IMAD.IADD R7, R8, 0x1, R0 ;  /* 0x0000000108077824 */ /* 0x020fe200078e0200 */
[----:B------:R-:W-:Y:S01]  /*10d30*/  LEA.HI R2, R3, R2, RZ, 0x10 ;  /* 0x0000000203027211 */ /* 0x000fe200078f80ff */
[----:B------:R-:W-:-:S05]  /*10d40*/  IMAD.MOV.U32 R3, RZ, RZ, R10 ;  /* 0x000000ffff037224 */ /* 0x000fca00078e000a */
[----:B------:R1:W-:Y:S04]  /*10d50*/  STL [R1+0x10], R3 ;  /* 0x0000100301007387 */ /* 0x0003e80000100800 */
[----:B------:R1:W-:Y:S01]  /*10d60*/  STL [R1+0x18], R7 ;  /* 0x0000180701007387 */ /* 0x0003e20000100800 */
[----:B------:R-:W-:Y:S05]  /*10d70*/  @!P1 BRA `(.L_x_226) ;  /* 0x0000000000149947 */ /* 0x000fea0003800000 */
[----:B------:R-:W-:Y:S01]  /*10d80*/  IADD3 R6, P0, R17, UR4, RZ ;  /* 0x0000000411067c10 */ /* 0x000fe2000ff1e0ff */
[----:B------:R-:W-:-:S03]  /*10d90*/  ULDC.64 UR6, c[0x0][0x208] ;  /* 0x0000820000067ab9 */ /* 0x000fc60000000a00 */
[----:B-1----:R-:W-:-:S05]  /*10da0*/  IADD3.X R7, R9, UR5, RZ, P0, !PT ;  /* 0x0000000509077c10 */ /* 0x002fca00087fe4ff */
[----:B------:R2:W5:Y:S01]  /*10db0*/  LDG.E R6, desc[UR6][R6.64] ;  /* 0x0000000606067981 */ /* 0x000562000c1e1900 */
[----:B------:R-:W-:Y:S05]  /*10dc0*/  BRA `(.L_x_227) ;  /* 0x0000000000147947 */ /* 0x000fea0003800000 */
.L_x_226:
[----:B------:R-:W-:Y:S05]  /*10dd0*/  @!P0 BRA `(.L_x_227) ;  /* 0x0000000000108947 */ /* 0x000fea0003800000 */
[----:B------:R-:W-:Y:S02]  /*10de0*/  ULDC.64 UR4, c[0x0][0x208] ;  /* 0x0000820000047ab9 */ /* 0x000fe40000000a00 */
[----:B------:R-:W2:Y:S04]  /*10df0*/  LDG.E R6, desc[UR4][R4.64] ;  /* 0x0000000404067981 */ /* 0x000ea8000c1e1900 */
[----:B------:R-:W2:Y:S02]  /*10e00*/  LDG.E R4, desc[UR4][R4.64+0x4] ;  /* 0x0000040404047981 */ /* 0x000ea4000c1e1900 */
[----:B--2---:R-:W-:-:S07]  /*10e10*/  IMAD.IADD R6, R4, 0x1, -R6 ;  /* 0x0000000104067824 */ /* 0x004fce00078e0a06 */
.L_x_227:
[----:B-----5:R-:W-:Y:S01]  /*10e20*/  IMAD.IADD R6, R6, 0x1, -R0 ;  /* 0x0000000106067824 */ /* 0x020fe200078e0a00 */
[----:B------:R-:W-:Y:S01]  /*10e30*/  LOP3.LUT R9, R2, 0xff, RZ, 0xc0, !PT ;  /* 0x000000ff02097812 */ /* 0x000fe200078ec0ff */
[----:B------:R-:W-:Y:S01]  /*10e40*/  IMAD.MOV.U32 R4, RZ, RZ, RZ ;  /* 0x000000ffff047224 */ /* 0x000fe200078e00ff */
[----:B------:R-:W-:Y:S01]  /*10e50*/  BSSY B0, `(.L_x_228) ;  /* 0x000002a000007945 */ /* 0x000fe20003800000 */
[C---:B------:R-:W-:Y:S01]  /*10e60*/  VIADD R0, R6.reuse, 0xaf ;  /* 0x000000af06007836 */ /* 0x040fe20000000000 */
[----:B------:R-:W-:Y:S01]  /*10e70*/  ISETP.GE.AND P0, PT, R6, 0x1, PT ;  /* 0x000000010600780c */ /* 0x000fe20003f06270 */
[----:B------:R-:W-:Y:S01]  /*10e80*/  IMAD.MOV.U32 R10, RZ, RZ, R4 ;  /* 0x000000ffff0a7224 */ /* 0x000fe200078e0004 */
[----:B------:R3:W-:Y:S01]  /*10e90*/  STL [R1+0x38], R4 ;  /* 0x0000380401007387 */ /* 0x0007e20000100800 */
[----:B------:R-:W-:-:S05]  /*10ea0*/  IMAD.HI R0, R0, 0x2e8ba2e9, RZ ;  /* 0x2e8ba2e900007827 */ /* 0x000fca00078e02ff */
[----:B-1----:R-:W-:-:S04]  /*10eb0*/  SHF.R.U32.HI R3, RZ, 0x1f, R0 ;  /* 0x0000001fff037819 */ /* 0x002fc80000011600 */
[----:B------:R-:W-:-:S05]  /*10ec0*/  LEA.HI.SX32 R8, R0, R3, 0x1b ;  /* 0x0000000300087211 */ /* 0x000fca00078fdaff */
[----:B------:R3:W-:Y:S04]  /*10ed0*/  STL [R1+0x40], R8 ;  /* 0x0000400801007387 */ /* 0x0007e80000100800 */
[----:B------:R3:W-:Y:S01]  /*10ee0*/  STL [R1+0x58], R9 ;  /* 0x0000580901007387 */ /* 0x0007e20000100800 */
[----:B------:R-:W-:Y:S05]  /*10ef0*/  @!P0 BRA `(.L_x_229) ;  /* 0x00000000007c8947 */ /* 0x000fea0003800000 */
[----:B------:R-:W-:-:S04]  /*10f00*/  SHF.R.U32.HI R0, RZ, 0x10, R2 ;  /* 0x00000010ff007819 */ /* 0x000fc80000011602 */
[----:B------:R-:W-:-:S13]  /*10f10*/  ISETP.NE.AND P0, PT, R0, RZ, PT ;  /* 0x000000ff0000720c */ /* 0x000fda0003f05270 */
[----:B------:R-:W3:Y:S02]  /*10f20*/  @!P0 LDC R0, c[0x0][0x9f0] ;  /* 0x00027c00ff008b82 */ /* 0x000ee40000000800 */
[----:B---3--:R-:W-:-:S04]  /*10f30*/  IABS R4, R0 ;  /* 0x0000000000047213 */ /* 0x008fc80000000000 */
[----:B------:R-:W1:Y:S08]  /*10f40*/  I2F.RP R2, R4 ;  /* 0x0000000400027306 */ /* 0x000e700000209400 */
[----:B-1----:R-:W1:Y:S02]  /*10f50*/  MUFU.RCP R2, R2 ;  /* 0x0000000200027308 */ /* 0x002e640000001000 */
[----:B-1----:R-:W-:-:S06]  /*10f60*/  VIADD R2, R2, 0xffffffe ;  /* 0x0ffffffe02027836 */ /* 0x002fcc0000000000 */
[----:B------:R-:W1:Y:S02]  /*10f70*/  F2I.FTZ.U32.TRUNC.NTZ R3, R2 ;  /* 0x0000000200037305 */ /* 0x000e64000021f000 */
[----:B-1----:R-:W-:-:S04]  /*10f80*/  IMAD.MOV R2, RZ, RZ, -R3 ;  /* 0x000000ffff027224 */ /* 0x002fc800078e0a03 */
[----:B------:R-:W-:Y:S02]  /*10f90*/  IMAD R5, R2, R4, RZ ;  /* 0x0000000402057224 */ /* 0x000fe400078e02ff */
[----:B------:R-:W-:-:S04]  /*10fa0*/  IMAD.MOV.U32 R2, RZ, RZ, RZ ;  /* 0x000000ffff027224 */ /* 0x000fc800078e00ff */
[----:B--2---:R-:W-:Y:S01]  /*10fb0*/  IMAD.HI.U32 R7, R3, R5, R2 ;  /* 0x0000000503077227 */ /* 0x004fe200078e0002 */
[----:B------:R-:W-:Y:S02]  /*10fc0*/  IABS R2, R0 ;  /* 0x0000000000027213 */ /* 0x000fe40000000000 */
[----:B------:R-:W-:-:S03]  /*10fd0*/  IADD3 R5, R0, -0x1, R8 ;  /* 0xffffffff00057810 */ /* 0x000fc60007ffe008 */
[----:B------:R-:W-:Y:S01]  /*10fe0*/  IMAD.MOV R2, RZ, RZ, -R2 ;  /* 0x000000ffff027224 */ /* 0x000fe200078e0a02 */
[----:B------:R-:W-:Y:S02]  /*10ff0*/  IABS R3, R5 ;  /* 0x0000000500037213 */ /* 0x000fe40000000000 */
[----:B------:R-:W-:Y:S01]  /*11000*/  LOP3.LUT R5, R5, R0, RZ, 0x3c, !PT ;  /* 0x0000000005057212 */ /* 0x000fe200078e3cff */
[----:B------:R-:W-:Y:S02]  /*11010*/  IMAD.MOV.U32 R6, RZ, RZ, R2 ;  /* 0x000000ffff067224 */ /* 0x000fe400078e0002 */
[----:B------:R-:W-:Y:S01]  /*11020*/  IMAD.HI.U32 R2, R7, R3, RZ ;  /* 0x0000000307027227 */ /* 0x000fe200078e00ff */
[----:B------:R-:W-:-:S03]  /*11030*/  ISETP.GE.AND P2, PT, R5, RZ, PT ;  /* 0x000000ff0500720c */ /* 0x000fc60003f46270 */
[----:B------:R-:W-:-:S05]  /*11040*/  IMAD R3, R2, R6, R3 ;  /* 0x0000000602037224 */ /* 0x000fca00078e0203 */
[----:B------:R-:W-:-:S13]  /*11050*/  ISETP.GT.U32.AND P1, PT, R4, R3, PT ;  /* 0x000000030400720c */ /* 0x000fda0003f24070 */
[----:B------:R-:W-:Y:S02]  /*11060*/  @!P1 IMAD.IADD R3, R3, 0x1, -R4 ;  /* 0x0000000103039824 */ /* 0x000fe400078e0a04 */
[----:B------:R-:W-:Y:S01]  /*11070*/  @!P1 VIADD R2, R2, 0x1 ;  /* 0x0000000102029836 */ /* 0x000fe20000000000 */
[----:B------:R-:W-:Y:S02]  /*11080*/  ISETP.NE.AND P1, PT, R0, RZ, PT ;  /* 0x000000ff0000720c */ /* 0x000fe40003f25270 */
[----:B------:R-:W-:-:S13]  /*11090*/  ISETP.GE.U32.AND P0, PT, R3, R4, PT ;  /* 0x000000040300720c */ /* 0x000fda0003f06070 */
[----:B------:R-:W-:-:S04]  /*110a0*/  @P0 VIADD R2, R2, 0x1 ;  /* 0x0000000102020836 */ /* 0x000fc80000000000 */
[----:B------:R-:W-:Y:S01]  /*110b0*/  @!P2 IMAD.MOV R2, RZ, RZ, -R2 ;  /* 0x000000ffff02a224 */ /* 0x000fe200078e0a02 */
[----:B------:R-:W-:-:S05]  /*110c0*/  @!P1 LOP3.LUT R2, RZ, R0, RZ, 0x33, !PT ;  /* 0x00000000ff029212 */ /* 0x000fca00078e33ff */
[----:B------:R-:W-:-:S05]  /*110d0*/  IMAD.MOV.U32 R10, RZ, RZ, R2 ;  /* 0x000000ffff0a7224 */ /* 0x000fca00078e0002 */
[----:B------:R1:W-:Y:S02]  /*110e0*/  STL [R1+0x38], R10 ;  /* 0x0000380a01007387 */ /* 0x0003e40000100800 */
.L_x_229:
[----:B------:R-:W-:Y:S05]  /*110f0*/  BSYNC B0 ;  /* 0x0000000000007941 */ /* 0x000fea0003800000 */
.L_x_228:
[----:B------:R-:W-:Y:S01]  /*11100*/  IMAD.MOV.U32 R0, RZ, RZ, R10 ;  /* 0x000000ffff007224 */ /* 0x000fe200078e000a */
[----:B------:R-:W-:Y:S03]  /*11110*/  BSSY B7, `(.L_x_230) ;  /* 0x00003d7000077945 */ /* 0x000fe60003800000 */
[----:B------:R-:W-:-:S05]  /*11120*/  IMAD R2, R9, R0, RZ ;  /* 0x0000000009027224 */ /* 0x000fca00078e02ff */
[----:B------:R-:W-:Y:S01]  /*11130*/  VIADDMNMX R0, R2, R0, R8, PT ;  /* 0x0000000002007246 */ /* 0x000fe20003800108 */
[----:B------:R4:W-:Y:S03]  /*11140*/  STL [R1+0x24], R2 ;  /* 0x0000240201007387 */ /* 0x0009e60000100800 */
[----:B------:R-:W-:Y:S01]  /*11150*/  ISETP.GT.AND P0, PT, R0, R2, PT ;  /* 0x000000020000720c */ /* 0x000fe20003f04270 */
[----:B------:R4:W-:-:S12]  /*11160*/  STL [R1+0x30], R0 ;  /* 0x0000300001007387 */ /* 0x0009d80000100800 */
[----:B----4-:R-:W-:Y:S05]  /*11170*/  @P0 BRA `(.L_x_231) ;  /* 0x00000000004c0947 */ /* 0x010fea0003800000 */
[----:B------:R-:W4:Y:S02]  /*11180*/  S2R R0, SR_TID.X ;  /* 0x0000000000007919 */ /* 0x000f240000002100 */
[----:B----4-:R-:W-:-:S04]  /*11190*/  LOP3.LUT R0, R0, 0x7f, RZ, 0xc0, !PT ;  /* 0x0000007f00007812 */ /* 0x010fc800078ec0ff */
[----:B------:R-:W-:-:S13]  /*111a0*/  ISETP.NE.AND P0, PT, R0, RZ, PT ;  /* 0x000000ff0000720c */ /* 0x000fda0003f05270 */
[----:B------:R-:W-:Y:S05]  /*111b0*/  @P0 BRA `(.L_x_232) ;  /* 0x0000003c00300947 */ /* 0x000fea0003800000 */
[----:B------:R-:W4:Y:S01]  /*111c0*/  S2R R5, SR_LANEID ;  /* 0x0000000000057919 */ /* 0x000f220000000000 */
[----:B------:R-:W-:Y:S01]  /*111d0*/  VOTEU.ANY UR4, UPT, PT ;  /* 0x0000000000047886 */ /* 0x000fe200038e0100 */
[----:B------:R-:W5:Y:S01]  /*111e0*/  LDC.64 R2, c[0x0][0xc60] ;  /* 0x00031800ff027b82 */ /* 0x000f620000000a00 */
[----:B------:R-:W4:Y:S01]  /*111f0*/  FLO.U32 R0, UR4 ;  /* 0x0000000400007d00 */ /* 0x000f2200080e0000 */
[----:B------:R-:W-:Y:S01]  /*11200*/  ULDC.64 UR6, c[0x0][0x208] ;  /* 0x0000820000067ab9 */ /* 0x000fe20000000a00 */
[----:B----4-:R-:W-:-:S06]  /*11210*/  ISETP.EQ.U32.AND P0, PT, R0, R5, PT ;  /* 0x000000050000720c */ /* 0x010fcc0003f02070 */
[----:B------:R-:W5:Y:S07]  /*11220*/  POPC R5, UR4 ;  /* 0x0000000400057d09 */ /* 0x000f6e0008000000 */
[----:B-----5:R-:W4:Y:S01]  /*11230*/  @P0 ATOMG.E.ADD.STRONG.GPU PT, R3, desc[UR6][R2.64], R5 ;  /* 0x00000005020309a8 */ /* 0x020f2200081ee1c6 */
[----:B---3--:R-:W3:Y:S02]  /*11240*/  S2R R4, SR_LTMASK ;  /* 0x0000000000047919 */ /* 0x008ee40000003900 */
[----:B---3--:R-:W-:-:S04]  /*11250*/  LOP3.LUT R4, R4, UR4, RZ, 0xc0, !PT ;  /* 0x0000000404047c12 */ /* 0x008fc8000f8ec0ff */
[----:B--2---:R-:W2:Y:S01]  /*11260*/  POPC R7, R4 ;  /* 0x0000000400077309 */ /* 0x004ea20000000000 */
[----:B----4-:R-:W2:Y:S02]  /*11270*/  SHFL.IDX PT, R0, R3, R0, 0x1f ;  /* 0x00001f0003007589 */ /* 0x010ea400000e0000 */
[----:B--2---:R-:W-:-:S05]  /*11280*/  IADD3 R0, R0, UR38, R7 ;  /* 0x0000002600007c10 */ /* 0x004fca000fffe007 */
[----:B------:R4:W-:Y:S01]  /*11290*/  STL [R1], R0 ;  /* 0x0000000001007387 */ /* 0x0009e20000100800 */
[----:B------:R-:W-:Y:S05]  /*112a0*/  BRA `(.L_x_232) ;  /* 0x0000003800f47947 */ /* 0x000fea0003800000 */
.L_x_231:
[----:B------:R-:W-:Y:S01]  /*112b0*/  VIADD R0, R18, 0x1e400 ;  /* 0x0001e40012007836 */ /* 0x000fe20000000000 */
[----:B------:R-:W-:Y:S04]  /*112c0*/  BSSY B6, `(.L_x_233) ;  /* 0x0000013000067945 */ /* 0x000fe80003800000 */
[----:B------:R-:W-:-:S13]  /*112d0*/  LOP3.LUT P0, RZ, R0, 0x3ff, RZ, 0xc0, !PT ;  /* 0x000003ff00ff7812 */ /* 0x000fda000780c0ff */
[----:B------:R-:W-:Y:S05]  /*112e0*/  @!P0 BRA `(.L_x_234) ;  /* 0x0000000000408947 */ /* 0x000fea0003800000 */
[----:B------:R-:W-:Y:S01]  /*112f0*/  MOV R2, 0x0 ;  /* 0x0000000000027802 */ /* 0x000fe20000000f00 */
[----:B------:R-:W-:Y:S01]  /*11300*/  ULDC.64 UR6, c[0x4][0xa0] ;  /* 0x0100280000067ab9 */ /* 0x000fe20000000a00 */
[----:B------:R-:W-:Y:S01]  /*11310*/  ULDC.64 UR8, c[0x4][0xa8] ;  /* 0x01002a0000087ab9 */ /* 0x000fe20000000a00 */
[----:B------:R-:W-:Y:S01]  /*11320*/  ULDC.64 UR4, c[0x4][0x28] ;  /* 0x01000a0000047ab9 */ /* 0x000fe20000000a00 */
[----:B---3--:R-:W-:Y:S02]  /*11330*/  IMAD.U32 R4, RZ, RZ, UR6 ;  /* 0x00000006ff047e24 */ /* 0x008fe4000f8e00ff */
[----:B------:R-:W3:Y:S01]  /*11340*/  LDC.64 R2, c[0x4][R2] ;  /* 0x0100000002027b82 */ /* 0x000ee20000000a00 */
[----:B------:R-:W-:Y:S02]  /*11350*/  IMAD.U32 R5, RZ, RZ, UR7 ;  /* 0x00000007ff057e24 */ /* 0x000fe4000f8e00ff */
[----:B------:R-:W-:Y:S02]  /*11360*/  IMAD.U32 R6, RZ, RZ, UR8 ;  /* 0x00000008ff067e24 */ /* 0x000fe4000f8e00ff */
[----:B--2---:R-:W-:-:S02]  /*11370*/  IMAD.U32 R7, RZ, RZ, UR9 ;  /* 0x00000009ff077e24 */ /* 0x004fc4000f8e00ff */
[----:B-1----:R-:W-:Y:S02]  /*11380*/  IMAD.U32 R10, RZ, RZ, UR4 ;  /* 0x00000004ff0a7e24 */ /* 0x002fe4000f8e00ff */
[----:B0-----:R-:W-:Y:S02]  /*11390*/  IMAD.U32 R11, RZ, RZ, UR5 ;  /* 0x00000005ff0b7e24 */ /* 0x001fe4000f8e00ff */
[----:B------:R-:W-:Y:S02]  /*113a0*/  IMAD.MOV.U32 R8, RZ, RZ, 0x70 ;  /* 0x00000070ff087424 */ /* 0x000fe400078e00ff */
[----:B------:R-:W-:Y:S02]  /*113b0*/  IMAD.MOV.U32 R12, RZ, RZ, 0x1 ;  /* 0x00000001ff0c7424 */ /* 0x000fe400078e00ff */
[----:B------:R-:W-:-:S07]  /*113c0*/  IMAD.MOV.U32 R13, RZ, RZ, RZ ;  /* 0x000000ffff0d7224 */ /* 0x000fce00078e00ff */
[----:B------:R-:W-:-:S07]  /*113d0*/  LEPC R20, `(.L_x_234) ;  /* 0x000000001014794e */ /* 0x000fce0000000000 */
[----:B---3--:R-:W-:Y:S05]  /*113e0*/  CALL.ABS.NOINC R2 ;  /* 0x0000000002007343 */ /* 0x008fea0003c00000 */
.L_x_234:
[----:B------:R-:W-:Y:S05]  /*113f0*/  BSYNC B6 ;  /* 0x0000000000067941 */ /* 0x000fea0003800000 */
.L_x_233:
        /* <DEDUP_REMOVED lines=8> */
[----:B------:R4:W4:Y:S01]  /*11480*/  LDC.64 R2, c[0x4][R0] ;  /* 0x0100000000027b82 */ /* 0x0009220000000a00 */
[----:B---3--:R-:W-:Y:S02]  /*11490*/  IMAD.U32 R4, RZ, RZ, UR6 ;  /* 0x00000006ff047e24 */ /* 0x008fe4000f8e00ff */
        /* <DEDUP_REMOVED lines=9> */
[----:B----4-:R-:W-:Y:S05]  /*11530*/  CALL.ABS.NOINC R2 ;  /* 0x0000000002007343 */ /* 0x010fea0003c00000 */
.L_x_237:
        /* <DEDUP_REMOVED lines=16> */
.L_x_236:
[----:B------:R-:W-:Y:S05]  /*11640*/  BSYNC B6 ;  /* 0x0000000000067941 */ /* 0x000fea0003800000 */
.L_x_235:
[----:B---3--:R-:W3:Y:S01]  /*11650*/  LDL.LU R4, [R1+0x20] ;  /* 0x0000200001047983 */ /* 0x008ee20000300800 */
[----:B------:R-:W-:-:S03]  /*11660*/  ULDC.64 UR4, c[0x0][0x9f8] ;  /* 0x00027e0000047ab9 */ /* 0x000fc60000000a00 */
[----:B--2---:R-:W2:Y:S01]  /*11670*/  LDL R7, [R1+0x10] ;  /* 0x0000100001077983 */ /* 0x004ea20000100800 */
[----:B------:R-:W-:Y:S01]  /*11680*/  ISETP.NE.U32.AND P0, PT, RZ, UR4, PT ;  /* 0x00000004ff007c0c */ /* 0x000fe2000bf05070 */
[----:B------:R-:W-:Y:S02]  /*11690*/  ULDC.64 UR6, c[0x0][0x208] ;  /* 0x0000820000067ab9 */ /* 0x000fe40000000a00 */
[----:B------:R-:W4:Y:S01]  /*116a0*/  LDL R0, [R1+0x30] ;  /* 0x0000300001007983 */ /* 0x000f220000100800 */
[----:B------:R-:W-:-:S13]  /*116b0*/  ISETP.NE.AND.EX P0, PT, RZ, UR5, PT, P0 ;  /* 0x00000005ff007c0c */ /* 0x000fda000bf05300 */
[----:B------:R-:W-:-:S04]  /*116c0*/  @P0 IADD3 R2, P1, R17, UR4, RZ ;  /* 0x0000000411020c10 */ /* 0x000fc8000ff3e0ff */
[----:B---3--:R-:W-:Y:S01]  /*116d0*/  @P0 IADD3.X R3, R4, UR5, RZ, P1, !PT ;  /* 0x0000000504030c10 */ /* 0x008fe20008ffe4ff */
[----:B------:R-:W-:-:S04]  /*116e0*/  ULDC.64 UR4, c[0x0][0xa08] ;  /* 0x0002820000047ab9 */ /* 0x000fc80000000a00 */
[----:B--2---:R2:W3:Y:S02]  /*116f0*/  @P0 LDG.E R7, desc[UR6][R2.64] ;  /* 0x0000000602070981 */ /* 0x0044e4000c1e1900 */
[----:B--2---:R-:W2:Y:S01]  /*11700*/  LDC.64 R2, c[0x0][0x418] ;  /* 0x00010600ff027b82 */ /* 0x004ea20000000a00 */
[----:B----4-:R-:W-:Y:S01]  /*11710*/  VIADD R0, R0, 0xffffffff ;  /* 0xffffffff00007836 */ /* 0x010fe20000000000 */
[----:B---3--:R-:W-:Y:S01]  /*11720*/  SHF.R.S32.HI R8, RZ, 0x1f, R7 ;  /* 0x0000001fff087819 */ /* 0x008fe20000011407 */
[----:B------:R3:W-:Y:S04]  /*11730*/  @P0 STL [R1+0x10], R7 ;  /* 0x0000100701000387 */ /* 0x0007e80000100800 */
[----:B------:R3:W-:Y:S01]  /*11740*/  STL [R1+0x20], R8 ;  /* 0x0000200801007387 */ /* 0x0007e20000100800 */
[----:B--2---:R-:W-:Y:S01]  /*11750*/  LOP3.LUT P0, RZ, R2, UR4, RZ, 0xfc, !PT ;  /* 0x0000000402ff7c12 */ /* 0x004fe2000f80fcff */
[----:B------:R-:W-:-:S03]  /*11760*/  UMOV UR4, 0xffffffff ;  /* 0xffffffff00047882 */ /* 0x000fc60000000000 */
[----:B------:R-:W-:-:S04]  /*11770*/  LOP3.LUT P0, RZ, R3, UR5, RZ, 0xfc, P0 ;  /* 0x0000000503ff7c12 */ /* 0x000fc8000800fcff */
[----:B------:R-:W-:Y:S01]  /*11780*/  SEL R17, R7, RZ, !P0 ;  /* 0x000000ff07117207 */ /* 0x000fe20004000000 */
[----:B---3--:R-:W-:Y:S08]  /*11790*/  BRA.DIV UR4, `(.L_x_238) ;  /* 0x0000004a04887947 */ /* 0x008ff0000b800000 */
[----:B------:R-:W2:Y:S02]  /*117a0*/  S2R R4, SR_TID.X ;  /* 0x0000000000047919 */ /* 0x000ea40000002100 */
[----:B--2---:R-:W-:-:S04]  /*117b0*/  SHF.R.U32.HI R4, RZ, 0x5, R4 ;  /* 0x00000005ff047819 */ /* 0x004fc80000011604 */
[----:B------:R-:W-:-:S05]  /*117c0*/  LOP3.LUT R4, R4, 0x3, RZ, 0xc0, !PT ;  /* 0x0000000304047812 */ /* 0x000fca00078ec0ff */
[----:B------:R2:W3:Y:S02]  /*117d0*/  SHFL.IDX PT, R14, R4, RZ, 0x1f ;  /* 0x00001fff040e7589 */ /* 0x0004e400000e0000 */
.L_x_339:
[----:B--2---:R-:W2:Y:S01]  /*117e0*/  LDL.LU R4, [R1+0x1c] ;  /* 0x00001c0001047983 */ /* 0x004ea20000300800 */
[----:B------:R-:W-:Y:S02]  /*117f0*/  PLOP3.LUT P1, PT, PT, PT, PT, 0x8, 0x0 ;  /* 0x000000000000781c */ /* 0x000fe40003f2e170 */
[----:B---3--:R-:W-:Y:S01]  /*11800*/  ISETP.NE.AND P0, PT, R14, RZ, PT ;  /* 0x000000ff0e00720c */ /* 0x008fe20003f05270 */
[----:B------:R3:W-:Y:S01]  /*11810*/  STL [R1+0x8], R0 ;  /* 0x0000080001007387 */ /* 0x0007e20000100800 */
[----:B--2---:R-:W-:-:S09]  /*11820*/  LOP3.LUT R4, R4, 0xfffffffe, RZ, 0xc0, !PT ;  /* 0xfffffffe04047812 */ /* 0x004fd200078ec0ff */
[----:B------:R-:W-:-:S05]  /*11830*/  @P1 LOP3.LUT R4, R4, 0x1, RZ, 0xfc, !PT ;  /* 0x0000000104041812 */ /* 0x000fca00078efcff */
[----:B------:R3:W-:Y:S01]  /*11840*/  STL [R1+0x1c], R4 ;  /* 0x00001c0401007387 */ /* 0x0007e20000100800 */
[----:B------:R-:W-:Y:S05]  /*11850*/  @P0 BRA `(.L_x_239) ;  /* 0x0000000400240947 */ /* 0x000fea0003800000 */
[----:B------:R-:W-:-:S03]  /*11860*/  UMOV UR4, 0xffffffff ;  /* 0xffffffff00047882 */ /* 0x000fc60000000000 */
[----:B------:R-:W-:Y:S05]  /*11870*/  BRA.DIV UR4, `(.L_x_240) ;  /* 0x0000004a04847947 */ /* 0x000fea000b800000 */
[----:B------:R-:W-:-:S13]  /*11880*/  ELECT P6, URZ, PT ;  /* 0x00000000003f782f */ /* 0x000fda00038c0000 */
.L_x_342:
[----:B------:R-:W-:Y:S05]  /*11890*/  @!P6 BRA `(.L_x_239) ;  /* 0x000000040014e947 */ /* 0x000fea0003800000 */
[----:B------:R-:W-:-:S04]  /*118a0*/  ISETP.NE.U32.AND P0, PT, R2, RZ, PT ;  /* 0x000000ff0200720c */ /* 0x000fc80003f05070 */
[----:B------:R-:W-:-:S13]  /*118b0*/  ISETP.NE.AND.EX P0, PT, R3, RZ, PT, P0 ;  /* 0x000000ff0300720c */ /* 0x000fda0003f05300 */
[----:B------:R-:W-:Y:S05]  /*118c0*/  @!P0 BRA `(.L_x_241) ;  /* 0x0000000000548947 */ /* 0x000fea0003800000 */
[----:B------:R-:W2:Y:S01]  /*118d0*/  LDC R6, c[0x0][0x43c] ;  /* 0x00010f00ff067b82 */ /* 0x000ea20000000800 */
[----:B------:R-:W-:Y:S01]  /*118e0*/  IMAD.MOV.U32 R9, RZ, RZ, R0 ;  /* 0x000000ffff097224 */ /* 0x000fe200078e0000 */
[----:B------:R-:W-:Y:S01]  /*118f0*/  ULDC.64 UR4, c[0x0][0x428] ;  /* 0x00010a0000047ab9 */ /* 0x000fe20000000a00 */
[----:B------:R-:W-:Y:S02]  /*11900*/  ULDC.64 UR6, c[0x0][0x208] ;  /* 0x0000820000067ab9 */ /* 0x000fe40000000a00 */
[----:B---3--:R-:W-:Y:S01]  /*11910*/  IMAD.MOV.U32 R0, RZ, RZ, R9 ;  /* 0x000000ffff007224 */ /* 0x008fe200078e0009 */
[----:B--2---:R-:W-:-:S13]  /*11920*/  ISETP.NE.AND P0, PT, R6, 0x1, PT ;  /* 0x000000010600780c */ /* 0x004fda0003f05270 */
[----:B------:R-:W2:Y:S02]  /*11930*/  @P0 LDC.64 R4, c[0x0][0x440] ;  /* 0x00011000ff040b82 */ /* 0x000ea40000000a00 */
[----:B--2---:R-:W-:-:S05]  /*11940*/  @P0 IMAD.HI.U32 R4, R9, R4, RZ ;  /* 0x0000000409040227 */ /* 0x004fca00078e00ff */
[----:B------:R-:W-:-:S04]  /*11950*/  @P0 SHF.R.U32.HI R0, RZ, R5, R4 ;  /* 0x00000005ff000219 */ /* 0x000fc80000011604 */
[--C-:B------:R-:W-:Y:S01]  /*11960*/  SHF.R.S32.HI R5, RZ, 0x1f, R0.reuse ;  /* 0x0000001fff057819 */ /* 0x100fe20000011400 */
[----:B------:R-:W-:-:S04]  /*11970*/  IMAD.MOV R4, RZ, RZ, -R0 ;  /* 0x000000ffff047224 */ /* 0x000fc800078e0a00 */
[----:B------:R-:W-:Y:S02]  /*11980*/  IMAD R9, R6, R4, R9 ;  /* 0x0000000406097224 */ /* 0x000fe400078e0209 */
[----:B------:R-:W-:Y:S02]  /*11990*/  IMAD R6, R8, UR4, RZ ;  /* 0x0000000408067c24 */ /* 0x000fe4000f8e02ff */
[----:B------:R-:W-:Y:S01]  /*119a0*/  IMAD.MOV.U32 R4, RZ, RZ, R0 ;  /* 0x000000ffff047224 */ /* 0x000fe200078e0000 */
[----:B------:R2:W-:Y:S01]  /*119b0*/  STL [R1+0x8], R9 ;  /* 0x0000080901007387 */ /* 0x0005e20000100800 */
[C---:B------:R-:W-:Y:S02]  /*119c0*/  IMAD R0, R7.reuse, UR5, R6 ;  /* 0x0000000507007c24 */ /* 0x040fe4000f8e0206 */
[----:B------:R-:W-:-:S04]  /*119d0*/  IMAD.WIDE.U32 R4, R7, UR4, R4 ;  /* 0x0000000407047c25 */ /* 0x000fc8000f8e0004 */
[----:B------:R-:W-:Y:S01]  /*119e0*/  IMAD.IADD R0, R5, 0x1, R0 ;  /* 0x0000000105007824 */ /* 0x000fe200078e0200 */
[----:B------:R-:W-:-:S04]  /*119f0*/  LEA R2, P0, R4, R2, 0x2 ;  /* 0x0000000204027211 */ /* 0x000fc800078010ff */
[----:B------:R-:W-:-:S05]  /*11a00*/  LEA.HI.X R3, R4, R3, R0, 0x2, P0 ;  /* 0x0000000304037211 */ /* 0x000fca00000f1400 */
[----:B------:R2:W5:Y:S04]  /*11a10*/  LDG.E R17, desc[UR6][R2.64] ;  /* 0x0000000602117981 */ /* 0x000568000c1e1900 */
.L_x_241:
[----:B--2---:R-:W2:Y:S01]  /*11a20*/  LDL R2, [R1+0x14] ;  /* 0x0000140001027983 */ /* 0x004ea20000100800 */
[----:B---3--:R-:W-:Y:S01]  /*11a30*/  IMAD R0, R19, 0x8, R18 ;  /* 0x0000000813007824 */ /* 0x008fe200078e0212 */
[----:B--2---:R-:W-:-:S04]  /*11a40*/  SHF.L.U32 R2, R2, 0x1f, RZ ;  /* 0x0000001f02027819 */ /* 0x004fc800000006ff */
[----:B------:R-:W2:Y:S02]  /*11a50*/  SYNCS.PHASECHK.TRANS64.TRYWAIT P0, [R0+URZ+0x34840], R2 ;  /* 0x03484002000075a7 */ /* 0x000ea4000800017f */
[----:B--2---:R-:W-:Y:S05]  /*11a60*/  @!P0 BRA `(.L_x_242) ;  /* 0x0000004800288947 */ /* 0x004fea0003800000 */
.L_x_343:
[----:B------:R-:W3:Y:S02]  /*11a70*/  S2R R3, SR_TID.X ;  /* 0x0000000000037919 */ /* 0x000ee40000002100 */
[----:B---3--:R-:W-:-:S04]  /*11a80*/  LOP3.LUT R3, R3, 0x7f, RZ, 0xc0, !PT ;  /* 0x0000007f03037812 */ /* 0x008fc800078ec0ff */
[----:B------:R-:W-:-:S13]  /*11a90*/  ISETP.NE.AND P0, PT, R3, RZ, PT ;  /* 0x000000ff0300720c */ /* 0x000fda0003f05270 */
[----:B------:R-:W-:Y:S05]  /*11aa0*/  @P0 BRA `(.L_x_243) ;  /* 0x00000000001c0947 */ /* 0x000fea0003800000 */
[----:B------:R-:W3:Y:S01]  /*11ab0*/  S2R R3, SR_TID.X ;  /* 0x0000000000037919 */ /* 0x000ee20000002100 */
[----:B--2---:R-:W-:-:S04]  /*11ac0*/  IMAD.MOV.U32 R2, RZ, RZ, 0xb000 ;  /* 0x0000b000ff027424 */ /* 0x004fc800078e00ff */
[----:B------:R4:W-:Y:S01]  /*11ad0*/  SYNCS.ARRIVE.TRANS64 RZ, [R0+URZ+0x34830], R2 ;  /* 0x0348300200ff79a7 */ /* 0x0009e2000800003f */
[----:B---3--:R-:W-:-:S04]  /*11ae0*/  LOP3.LUT R3, R3, 0x1f, RZ, 0xc0, !PT ;  /* 0x0000001f03037812 */ /* 0x008fc800078ec0ff */
[----:B------:R-:W-:-:S13]  /*11af0*/  ISETP.NE.AND P0, PT, R3, RZ, PT ;  /* 0x000000ff0300720c */ /* 0x000fda0003f05270 */
[----:B----4-:R-:W-:Y:S05]  /*11b00*/  @!P0 BRA `(.L_x_243) ;  /* 0x0000000000048947 */ /* 0x010fea0003800000 */
[----:B------:R-:W-:Y:S01]  /*11b10*/  BPT.TRAP 0x1 ;  /* 0x000000040000795c */ /* 0x000fe20000300000 */
.L_x_243:
[----:B------:R-:W3:Y:S04]  /*11b20*/  LDL R4, [R1+0x8] ;  /* 0x0000080001047983 */ /* 0x000ee80000100800 */
[----:B------:R-:W4:Y:S04]  /*11b30*/  LDL R3, [R1+0x18] ;  /* 0x0000180001037983 */ /* 0x000f280000100800 */
[----:B--2---:R-:W2:Y:S01]  /*11b40*/  LDL.LU R2, [R1+0x1c] ;  /* 0x00001c0001027983 */ /* 0x004ea20000300800 */
[----:B------:R-:W-:Y:S01]  /*11b50*/  R2UR UR9, R0 ;  /* 0x00000000000972ca */ /* 0x000fe200000e0000 */
[----:B------:R-:W-:Y:S01]  /*11b60*/  IMAD R0, R19, 0xb000, R18 ;  /* 0x0000b00013007824 */ /* 0x000fe200078e0212 */
[----:B------:R-:W-:Y:S01]  /*11b70*/  PLOP3.LUT P0, PT, PT, PT, PT, 0x80, 0x0 ;  /* 0x000000000000781c */ /* 0x000fe20003f0f070 */
[----:B------:R-:W-:Y:S01]  /*11b80*/  UIADD3 UR4, UP0, UR36, 0x370, URZ ;  /* 0x0000037024047890 */ /* 0x000fe2000ff1e03f */
[----:B------:R-:W-:Y:S01]  /*11b90*/  R2UR UR12, R16 ;  /* 0x00000000100c72ca */ /* 0x000fe200000e0000 */
[----:B------:R-:W-:Y:S01]  /*11ba0*/  UMOV UR10, URZ ;  /* 0x0000003f000a7c82 */ /* 0x000fe20008000000 */
[----:B------:R-:W-:Y:S01]  /*11bb0*/  R2UR UR6, R0 ;  /* 0x00000000000672ca */ /* 0x000fe200000e0000 */
[----:B------:R-:W-:Y:S01]  /*11bc0*/  UMOV UR7, 0x14f00000 ;  /* 0x14f0000000077882 */ /* 0x000fe20000000000 */
[----:B-----5:R-:W-:Y:S01]  /*11bd0*/  R2UR UR13, R17 ;  /* 0x00000000110d72ca */ /* 0x020fe200000e0000 */
[----:B------:R-:W-:-:S04]  /*11be0*/  UMOV UR15, 0x40 ;  /* 0x00000040000f7882 */ /* 0x000fc80000000000 */
[----:B------:R-:W-:-:S06]  /*11bf0*/  UIADD3 UR9, UR9, 0x34830, URZ ;  /* 0x0003483009097890 */ /* 0x000fcc000fffe03f */
[----:B------:R-:W-:Y:S02]  /*11c00*/  UIADD3 UR8, UR6, 0x1e400, URZ ;  /* 0x0001e40006087890 */ /* 0x000fe4000fffe03f */
[----:B------:R-:W-:-:S03]  /*11c10*/  UIADD3 UR14, UR6, 0x23c00, URZ ;  /* 0x00023c00060e7890 */ /* 0x000fc6000fffe03f */
[----:B------:R-:W-:Y:S01]  /*11c20*/  UMOV UR6, 0x0 ;  /* 0x0000000000067882 */ /* 0x000fe20000000000 */
[----:B---3--:R-:W-:Y:S02]  /*11c30*/  R2UR UR11, R4 ;  /* 0x00000000040b72ca */ /* 0x008fe400000e0000 */
[----:B----4-:R-:W-:Y:S02]  /*11c40*/  R2UR UR5, R3 ;  /* 0x00000000030572ca */ /* 0x010fe400000e0000 */
[----:B--2---:R-:W-:-:S04]  /*11c50*/  LOP3.LUT R2, R2, 0xfffffffe, RZ, 0xc0, !PT ;  /* 0xfffffffe02027812 */ /* 0x004fc800078ec0ff */
[----:B------:R-:W-:-:S07]  /*11c60*/  @P0 LOP3.LUT R2, R2, 0x1, RZ, 0xfc, !PT ;  /* 0x0000000102020812 */ /* 0x000fce00078efcff */
[----:B------:R-:W-:Y:S01]  /*11c70*/  UIMAD UR11, UR11, 0xb0, UR5 ;  /* 0x000000b00b0b78a4 */ /* 0x000fe2000f8e0205 */
[----:B------:R2:W-:Y:S01]  /*11c80*/  STL [R1+0x1c], R2 ;  /* 0x00001c0201007387 */ /* 0x0005e20000100800 */
[----:B------:R-:W-:-:S09]  /*11c90*/  UIADD3.X UR5, URZ, UR37, URZ, UP0, !UPT ;  /* 0x000000253f057290 */ /* 0x000fd200087fe43f */
[----:B------:R3:W-:Y:S02]  /*11ca0*/  UTMALDG.4D [UR8], [UR4], desc[UR6] ;  /* 0x00000608040075b4 */ /* 0x0007e40008019000 */
[----:B---3--:R-:W-:Y:S01]  /*11cb0*/  UMOV UR8, UR14 ;  /* 0x0000000e00087c82 */ /* 0x008fe20008000000 */
[----:B------:R-:W-:Y:S02]  /*11cc0*/  UMOV UR10, UR15 ;  /* 0x0000000f000a7c82 */ /* 0x000fe40008000000 */
[----:B------:R2:W-:Y:S02]  /*11cd0*/  UTMALDG.4D [UR8], [UR4], desc[UR6] ;  /* 0x00000608040075b4 */ /* 0x0005e40008019000 */
[----:B--2---:R-:W-:Y:S01]  /*11ce0*/  NOP ;  /* 0x0000000000007918 */ /* 0x004fe20000000000 */
.L_x_239:
[----:B------:R-:W2:Y:S04]  /*11cf0*/  LDL.LU R3, [R1+0x34] ;  /* 0x0000340001037983 */ /* 0x000ea80000300800 */
[----:B------:R-:W4:Y:S04]  /*11d00*/  LDL.LU R5, [R1+0x2c] ;  /* 0x00002c0001057983 */ /* 0x000f280000300800 */
[----:B---3--:R-:W3:Y:S01]  /*11d10*/  LDL.LU R4, [R1+0x3c] ;  /* 0x00003c0001047983 */ /* 0x008ee20000300800 */
[----:B------:R-:W-:Y:S05]  /*11d20*/  WARPSYNC.ALL ;  /* 0x0000000000007948 */ /* 0x000fea0003800000 */
[----:B------:R-:W-:Y:S01]  /*11d30*/  ULDC.64 UR6, c[0x0][0xa00] ;  /* 0x0002800000067ab9 */ /* 0x000fe20000000a00 */
[----:B------:R-:W-:Y:S01]  /*11d40*/  ULDC.64 UR4, c[0x0][0x298] ;  /* 0x0000a60000047ab9 */ /* 0x000fe20000000a00 */
[----:B------:R-:W-:Y:S01]  /*11d50*/  BAR.SYNC.DEFER_BLOCKING 0x8, 0x180 ;  /* 0x0206000000007b1d */ /* 0x000fe20000010000 */
[----:B------:R-:W-:Y:S01]  /*11d60*/  ISETP.NE.U32.AND P0, PT, RZ, UR6, PT ;  /* 0x00000006ff007c0c */ /* 0x000fe2000bf05070 */
[----:B------:R-:W-:-:S03]  /*11d70*/  VIADD R2, R18, 0x16400 ;  /* 0x0001640012027836 */ /* 0x000fc60000000000 */
[----:B------:R-:W-:Y:S01]  /*11d80*/  ISETP.NE.AND.EX P0, PT, RZ, UR7, PT, P0 ;  /* 0x00000007ff007c0c */ /* 0x000fe2000bf05300 */
[----:B------:R-:W-:Y:S01]  /*11d90*/  BSSY B6, `(.L_x_244) ;  /* 0x000001e000067945 */ /* 0x000fe20003800000 */
[----:B------:R-:W-:Y:S02]  /*11da0*/  LOP3.LUT P1, RZ, R2, 0x3ff, RZ, 0xc0, !PT ;  /* 0x000003ff02ff7812 */ /* 0x000fe4000782c0ff */
[----:B--2---:R-:W-:Y:S02]  /*11db0*/  SHF.R.S32.HI R0, RZ, 0x1f, R3 ;  /* 0x0000001fff007819 */ /* 0x004fe40000011403 */
[----:B----4-:R-:W-:-:S03]  /*11dc0*/  SEL R5, R5, RZ, !P0 ;  /* 0x000000ff05057207 */ /* 0x010fc60004000000 */
[----:B------:R-:W-:Y:S01]  /*11dd0*/  IMAD R0, R0, UR4, RZ ;  /* 0x0000000400007c24 */ /* 0x000fe2000f8e02ff */
[----:B---3--:R-:W-:-:S03]  /*11de0*/  SEL R4, R4, RZ, !P0 ;  /* 0x000000ff04047207 */ /* 0x008fc60004000000 */
[C---:B------:R-:W-:Y:S02]  /*11df0*/  IMAD R0, R3.reuse, UR5, R0 ;  /* 0x0000000503007c24 */ /* 0x040fe4000f8e0200 */
[----:B------:R-:W-:-:S04]  /*11e00*/  IMAD.WIDE.U32 R2, R3, UR4, RZ ;  /* 0x0000000403027c25 */ /* 0x000fc8000f8e00ff */
[----:B------:R-:W-:Y:S01]  /*11e10*/  IMAD.IADD R0, R3, 0x1, R0 ;  /* 0x0000000103007824 */ /* 0x000fe200078e0200 */
[----:B------:R2:W-:Y:S04]  /*11e20*/  STL.64 [R1+0x50], R2 ;  /* 0x0000500201007387 */ /* 0x0005e80000100a00 */
[----:B------:R2:W-:Y:S04]  /*11e30*/  STL [R1+0x2c], R5 ;  /* 0x00002c0501007387 */ /* 0x0005e80000100800 */
[----:B------:R2:W-:Y:S04]  /*11e40*/  STL [R1+0x3c], R4 ;  /* 0x00003c0401007387 */ /* 0x0005e80000100800 */
[----:B------:R2:W-:Y:S01]  /*11e50*/  STL [R1+0x34], R0 ;  /* 0x0000340001007387 */ /* 0x0005e20000100800 */
[----:B------:R-:W-:Y:S05]  /*11e60*/  @!P1 BRA `(.L_x_245) ;  /* 0x0000000000409947 */ /* 0x000fea0003800000 */
[----:B--2---:R-:W-:Y:S01]  /*11e70*/  MOV R2, 0x0 ;  /* 0x0000000000027802 */ /* 0x004fe20000000f00 */
[----:B------:R-:W-:Y:S01]  /*11e80*/  ULDC.64 UR6, c[0x4][0xa0] ;  /* 0x0100280000067ab9 */ /* 0x000fe20000000a00 */
[----:B------:R-:W-:Y:S01]  /*11e90*/  ULDC.64 UR8, c[0x4][0xa8] ;  /* 0x01002a0000087ab9 */ /* 0x000fe20000000a00 */
[----:B------:R-:W-:Y:S01]  /*11ea0*/  ULDC.64 UR4, c[0x4][0x20] ;  /* 0x0100080000047ab9 */ /* 0x000fe20000000a00 */
[----:B------:R-:W-:Y:S02]  /*11eb0*/  IMAD.U32 R4, RZ, RZ, UR6 ;  /* 0x00000006ff047e24 */ /* 0x000fe4000f8e00ff */
[----:B------:R-:W2:Y:S01]  /*11ec0*/  LDC.64 R2, c[0x4][R2] ;  /* 0x0100000002027b82 */ /* 0x000ea20000000a00 */
[----:B------:R-:W-:Y:S02]  /*11ed0*/  IMAD.U32 R5, RZ, RZ, UR7 ;  /* 0x00000007ff057e24 */ /* 0x000fe4000f8e00ff */
[----:B------:R-:W-:Y:S02]  /*11ee0*/  IMAD.U32 R6, RZ, RZ, UR8 ;  /* 0x00000008ff067e24 */ /* 0x000fe4000f8e00ff */
[----:B------:R-:W-:-:S02]  /*11ef0*/  IMAD.U32 R7, RZ, RZ, UR9 ;  /* 0x00000009ff077e24 */ /* 0x000fc4000f8e00ff */
[----:B-1----:R-:W-:Y:S02]  /*11f00*/  IMAD.U32 R10, RZ, RZ, UR4 ;  /* 0x00000004ff0a7e24 */ /* 0x002fe4000f8e00ff */
[----:B0-----:R-:W-:Y:S02]  /*11f10*/  IMAD.U32 R11, RZ, RZ, UR5 ;  /* 0x00000005ff0b7e24 */ /* 0x001fe4000f8e00ff */
[----:B------:R-:W-:Y:S02]  /*11f20*/  IMAD.MOV.U32 R8, RZ, RZ, 0x70 ;  /* 0x00000070ff087424 */ /* 0x000fe400078e00ff */
[----:B------:R-:W-:Y:S02]  /*11f30*/  IMAD.MOV.U32 R12, RZ, RZ, 0x1 ;  /* 0x00000001ff0c7424 */ /* 0x000fe400078e00ff */
[----:B------:R-:W-:-:S07]  /*11f40*/  IMAD.MOV.U32 R13, RZ, RZ, RZ ;  /* 0x000000ffff0d7224 */ /* 0x000fce00078e00ff */
[----:B------:R-:W-:-:S07]  /*11f50*/  LEPC R20, `(.L_x_245) ;  /* 0x000000001014794e */ /* 0x000fce0000000000 */
[----:B--2---:R-:W-:Y:S05]  /*11f60*/  CALL.ABS.NOINC R2 ;  /* 0x0000000002007343 */ /* 0x004fea0003c00000 */
.L_x_245:
[----:B------:R-:W-:Y:S05]  /*11f70*/  BSYNC B6 ;  /* 0x0000000000067941 */ /* 0x000fea0003800000 */
.L_x_244:
[----:B--2---:R-:W2:Y:S01]  /*11f80*/  LDL.LU R0, [R1+0x3c] ;  /* 0x00003c0001007983 */ /* 0x004ea20000300800 */
[----:B------:R-:W3:Y:S01]  /*11f90*/  LDC R8, c[0x0][0x448] ;  /* 0x00011200ff087b82 */ /* 0x000ee20000000800 */
[----:B------:R-:W-:Y:S01]  /*11fa0*/  ULDC.64 UR4, c[0x0][0x2d8] ;  /* 0x0000b60000047ab9 */ /* 0x000fe20000000a00 */
[----:B------:R-:W-:Y:S01]  /*11fb0*/  ULDC.64 UR6, c[0x0][0x280] ;  /* 0x0000a00000067ab9 */ /* 0x000fe20000000a00 */
[----:B------:R-:W4:Y:S04]  /*11fc0*/  LDL.LU R4, [R1+0x34] ;  /* 0x0000340001047983 */ /* 0x000f280000300800 */
[----:B------:R-:W4:Y:S04]  /*11fd0*/  LDL.LU.64 R2, [R1+0x50] ;  /* 0x0000500001027983 */ /* 0x000f280000300a00 */
[----:B------:R-:W2:Y:S04]  /*11fe0*/  LDL.LU R6, [R1+0x2c] ;  /* 0x00002c0001067983 */ /* 0x000ea80000300800 */
[----:B------:R-:W2:Y:S01]  /*11ff0*/  LDL.LU R5, [R1+0x4] ;  /* 0x0000040001057983 */ /* 0x000ea20000300800 */
[----:B---3--:R-:W-:Y:S01]  /*12000*/  ISETP.NE.AND P0, PT, R8, 0x1, PT ;  /* 0x000000010800780c */ /* 0x008fe20003f05270 */
[----:B------:R-:W3:-:S12]  /*12010*/  S2R R9, SR_TID.X ;  /* 0x0000000000097919 */ /* 0x000ed80000002100 */
[----:B------:R-:W0:Y:S01]  /*12020*/  @P0 LDC R7, c[0x0][0x450] ;  /* 0x00011400ff070b82 */ /* 0x000e220000000800 */
[----:B---3--:R-:W-:-:S05]  /*12030*/  IMAD.SHL.U32 R9, R9, 0x8, RZ ;  /* 0x0000000809097824 */ /* 0x008fca00078e00ff */
[----:B------:R-:W-:-:S04]  /*12040*/  LOP3.LUT R9, R9, 0x38, RZ, 0xc0, !PT ;  /* 0x0000003809097812 */ /* 0x000fc800078ec0ff */
[----:B------:R-:W-:Y:S01]  /*12050*/  LOP3.LUT R9, R9, 0x40, RZ, 0xfc, !PT ;  /* 0x0000004009097812 */ /* 0x000fe200078efcff */
[----:B----4-:R-:W-:Y:S02]  /*12060*/  IMAD.MOV.U32 R3, RZ, RZ, R4 ;  /* 0x000000ffff037224 */ /* 0x010fe400078e0004 */
[----:B------:R-:W3:Y:S01]  /*12070*/  S2R R4, SR_TID.X ;  /* 0x0000000000047919 */ /* 0x000ee20000002100 */
[----:B------:R-:W-:-:S04]  /*12080*/  IMAD.WIDE.U32 R2, R16, UR4, R2 ;  /* 0x0000000410027c25 */ /* 0x000fc8000f8e0002 */
[----:B------:R-:W-:Y:S01]  /*12090*/  IMAD R3, R16, UR5, R3 ;  /* 0x0000000510037c24 */ /* 0x000fe2000f8e0203 */
[----:B------:R-:W-:Y:S02]  /*120a0*/  ULDC.64 UR4, c[0x0][0x2e0] ;  /* 0x0000b80000047ab9 */ /* 0x000fe40000000a00 */
[----:B--2---:R-:W-:Y:S02]  /*120b0*/  IMAD R0, R0, UR4, RZ ;  /* 0x0000000400007c24 */ /* 0x004fe4000f8e02ff */
[----:B------:R-:W-:-:S04]  /*120c0*/  IMAD.WIDE.U32 R2, R6, UR4, R2 ;  /* 0x0000000406027c25 */ /* 0x000fc8000f8e0002 */
[----:B------:R-:W-:Y:S01]  /*120d0*/  IMAD R0, R6, UR5, R0 ;  /* 0x0000000506007c24 */ /* 0x000fe2000f8e0200 */
[----:B------:R-:W-:Y:S01]  /*120e0*/  ULDC.64 UR4, c[0x0][0x2d0] ;  /* 0x0000b40000047ab9 */ /* 0x000fe20000000a00 */
[C---:B---3--:R-:W-:Y:S01]  /*120f0*/  LOP3.LUT R6, R4.reuse, 0x7f, RZ, 0xc0, !PT ;  /* 0x0000007f04067812 */ /* 0x048fe200078ec0ff */
[----:B------:R-:W-:-:S03]  /*12100*/  IMAD.SHL.U32 R4, R4, 0x10, RZ ;  /* 0x0000001004047824 */ /* 0x000fc600078e00ff */
[----:B------:R-:W-:-:S04]  /*12110*/  SHF.R.U32.HI R6, RZ, 0x3, R6 ;  /* 0x00000003ff067819 */ /* 0x000fc80000011606 */
[----:B------:R-:W-:Y:S02]  /*12120*/  LOP3.LUT R4, R6, 0x70, R4, 0xf8, !PT ;  /* 0x0000007006047812 */ /* 0x000fe400078ef804 */
[----:B------:R-:W2:Y:S01]  /*12130*/  @P0 LDC R6, c[0x0][0x44c] ;  /* 0x00011300ff060b82 */ /* 0x000ea20000000800 */
[----:B------:R-:W-:Y:S02]  /*12140*/  IMAD.SHL.U32 R5, R5, 0x80, RZ ;  /* 0x0000008005057824 */ /* 0x000fe400078e00ff */
[----:B------:R-:W-:-:S03]  /*12150*/  IMAD.IADD R3, R3, 0x1, R0 ;  /* 0x0000000103037824 */ /* 0x000fc600078e0200 */
[----:B------:R-:W-:-:S05]  /*12160*/  LOP3.LUT R0, R4, R5, RZ, 0xfc, !PT ;  /* 0x0000000504007212 */ /* 0x000fca00078efcff */
[----:B------:R-:W-:Y:S02]  /*12170*/  IMAD.MOV.U32 R4, RZ, RZ, R0 ;  /* 0x000000ffff047224 */ /* 0x000fe400078e0000 */
[----:B--2---:R-:W-:-:S05]  /*12180*/  @P0 IMAD.HI.U32 R6, R0, R6, RZ ;  /* 0x0000000600060227 */ /* 0x004fca00078e00ff */
[----:B0-----:R-:W-:-:S05]  /*12190*/  @P0 SHF.R.U32.HI R4, RZ, R7, R6 ;  /* 0x00000007ff040219 */ /* 0x001fca0000011606 */
[----:B------:R-:W-:-:S04]  /*121a0*/  IMAD.MOV R6, RZ, RZ, -R4 ;  /* 0x000000ffff067224 */ /* 0x000fc800078e0a04 */
[----:B------:R-:W-:Y:S01]  /*121b0*/  IMAD R0, R8, R6, R0 ;  /* 0x0000000608007224 */ /* 0x000fe200078e0200 */
[----:B------:R-:W-:Y:S01]  /*121c0*/  SHF.R.S32.HI R6, RZ, 0x1f, R4 ;  /* 0x0000001fff067819 */ /* 0x000fe20000011404 */
[----:B------:R-:W-:-:S04]  /*121d0*/  IMAD.WIDE.U32 R2, R4, UR4, R2 ;  /* 0x0000000404027c25 */ /* 0x000fc8000f8e0002 */
[----:B------:R-:W-:-:S04]  /*121e0*/  IMAD R6, R6, UR4, RZ ;  /* 0x0000000406067c24 */ /* 0x000fc8000f8e02ff */
[----:B------:R-:W-:Y:S01]  /*121f0*/  IMAD R4, R4, UR5, R6 ;  /* 0x0000000504047c24 */ /* 0x000fe2000f8e0206 */
[----:B------:R-:W-:-:S03]  /*12200*/  ULDC.64 UR4, c[0x0][0x2c8] ;  /* 0x0000b20000047ab9 */ /* 0x000fc60000000a00 */
[----:B------:R-:W-:Y:S01]  /*12210*/  IMAD.IADD R3, R3, 0x1, R4 ;  /* 0x0000000103037824 */ /* 0x000fe200078e0204 */
[----:B------:R-:W-:Y:S01]  /*12220*/  SHF.R.S32.HI R4, RZ, 0x1f, R0 ;  /* 0x0000001fff047819 */ /* 0x000fe20000011400 */
[----:B------:R-:W-:-:S04]  /*12230*/  IMAD.WIDE.U32 R2, R0, UR4, R2 ;  /* 0x0000000400027c25 */ /* 0x000fc8000f8e0002 */
[----:B------:R-:W-:Y:S01]  /*12240*/  IMAD R4, R4, UR4, RZ ;  /* 0x0000000404047c24 */ /* 0x000fe2000f8e02ff */
[----:B------:R-:W-:Y:S02]  /*12250*/  ULDC UR4, c[0x0][0x2b8] ;  /* 0x0000ae0000047ab9 */ /* 0x000fe40000000800 */
[----:B------:R-:W-:Y:S02]  /*12260*/  ISETP.GE.AND P1, PT, R9, UR4, PT ;  /* 0x0000000409007c0c */ /* 0x000fe4000bf26270 */
[----:B------:R0:W5:Y:S01]  /*12270*/  LDL R9, [R1+0x28] ;  /* 0x0000280001097983 */ /* 0x0001620000100800 */
[----:B------:R-:W1:Y:S01]  /*12280*/  S2R R7, SR_TID.X ;  /* 0x0000000000077919 */ /* 0x000e620000002100 */
[----:B------:R-:W-:Y:S01]  /*12290*/  IMAD R0, R0, UR5, R4 ;  /* 0x0000000500007c24 */ /* 0x000fe2000f8e0204 */
[----:B------:R-:W-:-:S03]  /*122a0*/  LEA R4, P2, R2, UR6, 0x1 ;  /* 0x0000000602047c11 */ /* 0x000fc6000f8408ff */
[----:B------:R-:W-:-:S05]  /*122b0*/  IMAD.IADD R0, R3, 0x1, R0 ;  /* 0x0000000103007824 */ /* 0x000fca00078e0200 */
[----:B------:R-:W-:Y:S01]  /*122c0*/  LEA.HI.X R3, R2, UR7, R0, 0x1, P2 ;  /* 0x0000000702037c11 */ /* 0x000fe200090f0c00 */
[----:B-1----:R-:W-:-:S05]  /*122d0*/  IMAD.SHL.U32 R10, R7, 0x8, RZ ;  /* 0x00000008070a7824 */ /* 0x002fca00078e00ff */
[----:B------:R-:W-:-:S04]  /*122e0*/  LOP3.LUT R10, R10, 0x38, RZ, 0xc0, !PT ;  /* 0x000000380a0a7812 */ /* 0x000fc800078ec0ff */
[----:B------:R-:W-:Y:S01]  /*122f0*/  ISETP.GE.AND P0, PT, R10, UR4, PT ;  /* 0x000000040a007c0c */ /* 0x000fe2000bf06270 */
[----:B------:R-:W-:-:S03]  /*12300*/  UMOV UR4, 0xffffffff ;  /* 0xffffffff00047882 */ /* 0x000fc60000000000 */
[----:B0-----:R-:W-:Y:S09]  /*12310*/  BRA.DIV UR4, `(.L_x_246) ;  /* 0x0000004204107947 */ /* 0x001ff2000b800000 */
[----:B------:R-:W0:Y:S02]  /*12320*/  S2R R6, SR_TID.X ;  /* 0x0000000000067919 */ /* 0x000e240000002100 */
[----:B0-----:R-:W-:-:S04]  /*12330*/  LOP3.LUT R6, R6, 0x7f, RZ, 0xc0, !PT ;  /* 0x0000007f06067812 */ /* 0x001fc800078ec0ff */
[----:B------:R-:W-:Y:S02]  /*12340*/  SHF.R.U32.HI R7, RZ, 0x3, R6 ;  /* 0x00000003ff077819 */ /* 0x000fe40000011606 */
[----:B------:R-:W2:Y:S01]  /*12350*/  LDL.LU R6, [R1+0x44] ;  /* 0x0000440001067983 */ /* 0x000ea20000300800 */
[----:B------:R-:W-:Y:S02]  /*12360*/  ULDC.64 UR4, c[0x0][0x208] ;  /* 0x0000820000047ab9 */ /* 0x000fe40000000a00 */
[----:B------:R-:W-:Y:S02]  /*12370*/  IMAD.IADD R0, R7, 0x1, R5 ;  /* 0x0000000107007824 */ /* 0x000fe400078e0205 */
[----:B------:R-:W0:Y:S02]  /*12380*/  SHFL.IDX PT, R7, R4, RZ, 0x181f ;  /* 0x00181fff04077589 */ /* 0x000e2400000e0000 */
[----:B------:R-:W-:Y:S02]  /*12390*/  VIADD R5, R0, 0x10 ;  /* 0x0000001000057836 */ /* 0x000fe40000000000 */
[----:B--2---:R-:W-:-:S02]  /*123a0*/  IMAD R2, R6, R8, RZ ;  /* 0x0000000806027224 */ /* 0x004fc400078e02ff */
[----:B------:R-:W1:Y:S03]  /*123b0*/  SHFL.IDX PT, R6, R3, RZ, 0x181f ;  /* 0x00181fff03067589 */ /* 0x000e6600000e0000 */
[-C--:B------:R-:W-:Y:S01]  /*123c0*/  ISETP.GE.AND P4, PT, R0, R2.reuse, PT ;  /* 0x000000020000720c */ /* 0x080fe20003f86270 */
[----:B------:R-:W-:Y:S01]  /*123d0*/  SHFL.IDX PT, R8, R3, 0x1, 0x181f ;  /* 0x00381f0003087f89 */ /* 0x000fe200000e0000 */
[----:B------:R-:W-:-:S03]  /*123e0*/  ISETP.GE.AND P2, PT, R5, R2, PT ;  /* 0x000000020500720c */ /* 0x000fc60003f46270 */
[----:B------:R-:W2:Y:S08]  /*123f0*/  SHFL.IDX PT, R5, R4, 0x1, 0x181f ;  /* 0x00381f0004057f89 */ /* 0x000eb000000e0000 */
[----:B0-----:R-:W-:-:S05]  /*12400*/  @!P4 LEA R7, P3, R10, R7, 0x1 ;  /* 0x000000070a07c211 */ /* 0x001fca00078608ff */
[----:B-1----:R-:W-:-:S05]  /*12410*/  @!P4 IMAD.X R6, RZ, RZ, R6, P3 ;  /* 0x000000ffff06c224 */ /* 0x002fca00018e0606 */
[----:B------:R-:W-:-:S04]  /*12420*/  @!P4 LOP3.LUT R7, R7, R6, RZ, 0x3c, !PT ;  /* 0x000000060707c212 */ /* 0x000fc800078e3cff */
[----:B------:R-:W-:-:S04]  /*12430*/  @!P4 LOP3.LUT R6, R7, R6, RZ, 0x3c, !PT ;  /* 0x000000060706c212 */ /* 0x000fc800078e3cff */
[----:B------:R-:W-:-:S05]  /*12440*/  @!P4 LOP3.LUT R7, R7, R6, RZ, 0x3c, !PT ;  /* 0x000000060707c212 */ /* 0x000fca00078e3cff */
[----:B-----5:R-:W-:Y:S04]  /*12450*/  @!P4 LDGSTS.E.BYPASS.LTC128B.128 [R9+0x16400], desc[UR4][R6.64], !P0 ;  /* 0x164000000609cfae */ /* 0x020fe8000c101d44 */
[----:B------:R2:W-:Y:S02]  /*12460*/  @!P4 LDGSTS.E.BYPASS.LTC128B.128 [R9+0x1a400], desc[UR4][R6.64+0x80], !P1 ;  /* 0x1a4000800609cfae */ /* 0x0005e4000c901d44 */
[----:B--2---:R-:W-:Y:S01]  /*12470*/  @!P2 LEA R7, P3, R10, R5, 0x1 ;  /* 0x000000050a07a211 */ /* 0x004fe200078608ff */
[----:B------:R-:W-:-:S04]  /*12480*/  VIADD R5, R0, 0x20 ;  /* 0x0000002000057836 */ /* 0x000fc80000000000 */
[----:B------:R-:W-:-:S05]  /*12490*/  @!P2 IMAD.X R6, RZ, RZ, R8, P3 ;  /* 0x000000ffff06a224 */ /* 0x000fca00018e0608 */
[----:B------:R-:W-:-:S04]  /*124a0*/  @!P2 LOP3.LUT R7, R7, R6, RZ, 0x3c, !PT ;  /* 0x000000060707a212 */ /* 0x000fc800078e3cff */
[----:B------:R-:W-:-:S04]  /*124b0*/  @!P2 LOP3.LUT R6, R7, R6, RZ, 0x3c, !PT ;  /* 0x000000060706a212 */ /* 0x000fc800078e3cff */
[----:B------:R-:W-:-:S05]  /*124c0*/  @!P2 LOP3.LUT R7, R7, R6, RZ, 0x3c, !PT ;  /* 0x000000060707a212 */ /* 0x000fca00078e3cff */
[----:B------:R-:W-:Y:S04]  /*124d0*/  @!P2 LDGSTS.E.BYPASS.LTC128B.128 [R9+0x16c00], desc[UR4][R6.64], !P0 ;  /* 0x16c000000609afae */ /* 0x000fe8000c101d44 */
[----:B------:R0:W-:Y:S01]  /*124e0*/  @!P2 LDGSTS.E.BYPASS.LTC128B.128 [R9+0x1ac00], desc[UR4][R6.64+0x80], !P1 ;  /* 0x1ac000800609afae */ /* 0x0001e2000c901d44 */
[----:B------:R-:W-:-:S03]  /*124f0*/  ISETP.GE.AND P2, PT, R5, R2, PT ;  /* 0x000000020500720c */ /* 0x000fc60003f46270 */
[----:B------:R-:W1:Y:S04]  /*12500*/  SHFL.IDX PT, R5, R4, 0x2, 0x181f ;  /* 0x00581f0004057f89 */ /* 0x000e6800000e0000 */
[----:B0-----:R-:W0:Y:S06]  /*12510*/  SHFL.IDX PT, R6, R3, 0x2, 0x181f ;  /* 0x00581f0003067f89 */ /* 0x001e2c00000e0000 */
[----:B-1----:R-:W-:-:S05]  /*12520*/  @!P2 LEA R5, P3, R10, R5, 0x1 ;  /* 0x000000050a05a211 */ /* 0x002fca00078608ff */
[----:B0-----:R-:W-:-:S04]  /*12530*/  @!P2 IMAD.X R6, RZ, RZ, R6, P3 ;  /* 0x000000ffff06a224 */ /* 0x001fc800018e0606 */
[----:B------:R-:W-:Y:S02]  /*12540*/  @!P2 IMAD.MOV.U32 R7, RZ, RZ, R6 ;  /* 0x000000ffff07a224 */ /* 0x000fe400078e0006 */
[----:B------:R-:W-:Y:S02]  /*12550*/  @!P2 IMAD.MOV.U32 R6, RZ, RZ, R5 ;  /* 0x000000ffff06a224 */ /* 0x000fe400078e0005 */
[----:B------:R-:W-:-:S03]  /*12560*/  VIADD R5, R0, 0x30 ;  /* 0x0000003000057836 */ /* 0x000fc60000000000 */
        /* <DEDUP_REMOVED lines=39> */
[----:B------:R0:W1:Y:S04]  /*127e0*/  SHFL.IDX PT, R5, R3, 0x7, 0x181f ;  /* 0x00f81f0003057f89 */ /* 0x00006800000e0000 */
[----:B------:R0:W-:Y:S04]  /*127f0*/  @!P2 LDGSTS.E.BYPASS.LTC128B.128 [R9+0x19400], desc[UR4][R6.64], !P0 ;  /* 0x194000000609afae */ /* 0x0001e8000c101d44 */
[----:B------:R0:W-:Y:S04]  /*12800*/  @!P2 LDGSTS.E.BYPASS.LTC128B.128 [R9+0x1d400], desc[UR4][R6.64+0x80], !P1 ;  /* 0x1d4000800609afae */ /* 0x0001e8000c901d44 */
[----:B------:R0:W2:Y:S02]  /*12810*/  SHFL.IDX PT, R3, R4, 0x7, 0x181f ;  /* 0x00f81f0004037f89 */ /* 0x0000a400000e0000 */
.L_x_360:
[----:B------:R-:W-:Y:S01]  /*12820*/  VIADD R0, R0, 0x70 ;  /* 0x0000007000007836 */ /* 0x000fe20000000000 */
[----:B------:R-:W-:Y:S04]  /*12830*/  BSSY B0, `(.L_x_247) ;  /* 0x000000b000007945 */ /* 0x000fe80003800000 */
[----:B------:R-:W-:-:S13]  /*12840*/  ISETP.GE.AND P2, PT, R0, R2, PT ;  /* 0x000000020000720c */ /* 0x000fda0003f46270 */
[----:B------:R-:W-:Y:S05]  /*12850*/  @P2 BRA `(.L_x_248) ;  /* 0x0000000000202947 */ /* 0x000fea0003800000 */
[----:B--2---:R-:W-:Y:S01]  /*12860*/  LEA R2, P2, R10, R3, 0x1 ;  /* 0x000000030a027211 */ /* 0x004fe200078408ff */
[----:B------:R-:W-:-:S04]  /*12870*/  ULDC.64 UR4, c[0x0][0x208] ;  /* 0x0000820000047ab9 */ /* 0x000fc80000000a00 */
[----:B01----:R-:W-:-:S05]  /*12880*/  IMAD.X R3, RZ, RZ, R5, P2 ;  /* 0x000000ffff037224 */ /* 0x003fca00010e0605 */
[----:B------:R-:W-:Y:S01]  /*12890*/  @!PT LDS RZ, [RZ] ;  /* 0x00000000fffff984 */ /* 0x000fe20000000800 */
[----:B------:R-:W-:Y:S01]  /*128a0*/  @!PT LDS RZ, [RZ] ;  /* 0x00000000fffff984 */ /* 0x000fe20000000800 */
[----:B------:R-:W-:Y:S01]  /*128b0*/  @!PT LDS RZ, [RZ] ;  /* 0x00000000fffff984 */ /* 0x000fe20000000800 */
[----:B------:R3:W-:Y:S04]  /*128c0*/  LDGSTS.E.BYPASS.LTC128B.128 [R9+0x19c00], desc[UR4][R2.64], !P0 ;  /* 0x19c0000002097fae */ /* 0x0007e8000c101d44 */
[----:B------:R3:W-:Y:S02]  /*128d0*/  LDGSTS.E.BYPASS.LTC128B.128 [R9+0x1dc00], desc[UR4][R2.64+0x80], !P1 ;  /* 0x1dc0008002097fae */ /* 0x0007e4000c901d44 */
.L_x_248:
[----:B------:R-:W-:Y:S05]  /*128e0*/  BSYNC B0 ;  /* 0x0000000000007941 */ /* 0x000fea0003800000 */
.L_x_247:
[----:B------:R-:W-:Y:S01]  /*128f0*/  NOP ;  /* 0x0000000000007918 */ /* 0x000fe20000000000 */
[----:B------:R-:W-:Y:S01]  /*12900*/  PLOP3.LUT P0, PT, PT, PT, PT, 0x80, 0x0 ;  /* 0x000000000000781c */ /* 0x000fe20003f0f070 */
[----:B0-----:R-:W-:-:S12]  /*12910*/  VIADD R6, R18, 0x34800 ;  /* 0x0003480012067836 */ /* 0x001fd80000000000 */
.L_x_249:
[----:B------:R-:W-:Y:S02]  /*12920*/  PLOP3.LUT P1, PT, P1, P0, PT, 0xa2, 0x0 ;  /* 0x000000000000781c */ /* 0x000fe40000f21472 */
[----:B------:R-:W-:-:S08]  /*12930*/  @P0 R2UR P1, UR4, R18 ;  /* 0x00000000120402ca */ /* 0x000fd00000020000 */
[----:B------:R-:W-:-:S05]  /*12940*/  @P0 PLOP3.LUT P0, PT, P1, PT, PT, 0x80, 0x0 ;  /* 0x000000000000081c */ /* 0x000fca0000f0f070 */
[----:B------:R-:W-:Y:S01]  /*12950*/  @!P1 SYNCS.ARRIVE.TRANS64.RED.A0T1 RZ, [UR4+0x34800], RZ ;  /* 0x034800ffffff99a7 */ /* 0x000fe20008200404 */
[----:B------:R-:W-:Y:S07]  /*12960*/  @!P1 ARRIVES.LDGSTSBAR.64.TRANSCNT [UR4+0x34800] ;  /* 0x03480000ff0099b0 */ /* 0x000fee0008000a84 */
[----:B------:R-:W-:Y:S05]  /*12970*/  @P0 BRA.U.ANY `(.L_x_249) ;  /* 0xfffffffd00e80947 */ /* 0x000fea000393ffff */
[----:B---3--:R-:W3:Y:S02]  /*12980*/  LDL.LU R2, [R1+0x48] ;  /* 0x0000480001027983 */ /* 0x008ee40000300800 */
[----:B---3--:R-:W-:-:S05]  /*12990*/  VIADD R2, R2, 0x1 ;  /* 0x0000000102027836 */ /* 0x008fca0000000000 */
[----:B------:R0:W-:Y:S01]  /*129a0*/  STL [R1+0x48], R2 ;  /* 0x0000480201007387 */ /* 0x0001e20000100800 */
[----:B------:R-:W-:-:S04]  /*129b0*/  LEA.HI R0, R2, R2, RZ, 0x1 ;  /* 0x0000000202007211 */ /* 0x000fc800078f08ff */
[----:B------:R-:W-:-:S05]  /*129c0*/  LOP3.LUT R0, R0, 0xfffffffe, RZ, 0xc0, !PT ;  /* 0xfffffffe00007812 */ /* 0x000fca00078ec0ff */
[----:B------:R-:W-:-:S05]  /*129d0*/  IMAD.IADD R0, R2, 0x1, -R0 ;  /* 0x0000000102007824 */ /* 0x000fca00078e0a00 */
[----:B------:R-:W-:Y:S01]  /*129e0*/  SHF.L.U32 R0, R0, 0x1f, RZ ;  /* 0x0000001f00007819 */ /* 0x000fe200000006ff */
[----:B------:R-:W-:Y:S01]  /*129f0*/  NOP ;  /* 0x0000000000007918 */ /* 0x000fe20000000000 */
[----:B------:R0:W-:Y:S01]  /*12a00*/  SYNCS.ARRIVE.TRANS64.A1T0 RZ, [R18+URZ+0x34800], RZ ;  /* 0x034800ff12ff79a7 */ /* 0x0001e2000810003f */
[----:B------:R-:W-:Y:S01]  /*12a10*/  BSSY B0, `(.L_x_250) ;  /* 0x0000003000007945 */ /* 0x000fe20003800000 */
[----:B------:R-:W3:Y:S03]  /*12a20*/  SYNCS.PHASECHK.TRANS64.TRYWAIT P0, [R18+URZ+0x34820], R0 ;  /* 0x03482000120075a7 */ /* 0x000ee6000800017f */
[----:B0--3--:R-:W-:Y:S05]  /*12a30*/  @!P0 BRA `(.L_x_251) ;  /* 0x00000044001c8947 */ /* 0x009fea0003800000 */
.L_x_361:
[----:B------:R-:W-:Y:S05]  /*12a40*/  BSYNC B0 ;  /* 0x0000000000007941 */ /* 0x000fea0003800000 */
.L_x_250:
[----:B------:R-:W0:Y:S04]  /*12a50*/  LDL R2, [R1+0x30] ;  /* 0x0000300001027983 */ /* 0x000e280000100800 */
[----:B--2---:R-:W2:Y:S01]  /*12a60*/  LDL R3, [R1+0x24] ;  /* 0x0000240001037983 */ /* 0x004ea20000100800 */
[----:B------:R-:W-:Y:S01]  /*12a70*/  BSSY B0, `(.L_x_252) ;  /* 0x00001e9000007945 */ /* 0x000fe20003800000 */
[----:B0-----:R-:W-:-:S05]  /*12a80*/  VIADD R0, R2, 0xfffffffe ;  /* 0xfffffffe02007836 */ /* 0x001fca0000000000 */
[----:B--2---:R-:W-:-:S13]  /*12a90*/  ISETP.GE.AND P0, PT, R0, R3, PT ;  /* 0x000000030000720c */ /* 0x004fda0003f06270 */
[----:B------:R-:W-:Y:S05]  /*12aa0*/  @!P0 BRA `(.L_x_253) ;  /* 0x0000001c00948947 */ /* 0x000fea0003800000 */
[----:B------:R-:W2:Y:S04]  /*12ab0*/  LDL.LU R2, [R1+0x58] ;  /* 0x0000580001027983 */ /* 0x000ea80000300800 */
[----:B-1----:R-:W3:Y:S04]  /*12ac0*/  LDL.LU R5, [R1+0x38] ;  /* 0x0000380001057983 */ /* 0x002ee80000300800 */
[----:B------:R-:W4:Y:S01]  /*12ad0*/  LDL.LU R4, [R1+0x40] ;  /* 0x0000400001047983 */ /* 0x000f220000300800 */
[----:B------:R-:W-:Y:S01]  /*12ae0*/  LOP3.LUT R10, RZ, R3, RZ, 0x33, !PT ;  /* 0x00000003ff0a7212 */ /* 0x000fe200078e33ff */
[----:B------:R-:W-:Y:S01]  /*12af0*/  BSSY B2, `(.L_x_254) ;  /* 0x00000a7000027945 */ /* 0x000fe20003800000 */
[----:B--2---:R-:W-:-:S04]  /*12b00*/  VIADD R2, R2, 0x1 ;  /* 0x0000000102027836 */ /* 0x004fc80000000000 */
[----:B---3--:R-:W-:-:S05]  /*12b10*/  IMAD R2, R2, R5, RZ ;  /* 0x0000000502027224 */ /* 0x008fca00078e02ff */
[----:B----4-:R-:W-:-:S05]  /*12b20*/  VIMNMX R7, R4, R2, PT ;  /* 0x0000000204077248 */ /* 0x010fca0003fe0100 */
[----:B------:R-:W-:-:S05]  /*12b30*/  IMAD.MOV R2, RZ, RZ, -R7 ;  /* 0x000000ffff027224 */ /* 0x000fca00078e0a07 */
[----:B------:R-:W-:-:S05]  /*12b40*/  VIADDMNMX R10, R2, 0x1, R10, !PT ;  /* 0x00000001020a7846 */ /* 0x000fca000780010a */
[----:B------:R-:W-:-:S05]  /*12b50*/  IMAD.IADD R2, R7, 0x1, R10 ;  /* 0x0000000107027824 */ /* 0x000fca00078e020a */
[----:B------:R-:W-:-:S04]  /*12b60*/  LOP3.LUT R2, R2, 0x1, RZ, 0xc0, !PT ;  /* 0x0000000102027812 */ /* 0x000fc800078ec0ff */
[----:B------:R-:W-:-:S13]  /*12b70*/  ISETP.NE.U32.AND P0, PT, R2, 0x1, PT ;  /* 0x000000010200780c */ /* 0x000fda0003f05070 */
[----:B------:R-:W-:Y:S05]  /*12b80*/  @P0 BRA `(.L_x_255) ;  /* 0x0000000800740947 */ /* 0x000fea0003800000 */
[----:B------:R-:W2:Y:S04]  /*12b90*/  LDL R4, [R1+0x1c] ;  /* 0x00001c0001047983 */ /* 0x000ea80000100800 */
[----:B------:R-:W3:Y:S01]  /*12ba0*/  LDL R3, [R1+0x14] ;  /* 0x0000140001037983 */ /* 0x000ee20000100800 */
[----:B------:R-:W-:Y:S01]  /*12bb0*/  VIADD R8, R19, 0x1 ;  /* 0x0000000113087836 */ /* 0x000fe20000000000 */
[----:B------:R-:W-:Y:S04]  /*12bc0*/  BSSY B1, `(.L_x_256) ;  /* 0x0000095000017945 */ /* 0x000fe80003800000 */
[----:B------:R-:W-:-:S04]  /*12bd0*/  ISETP.NE.AND P0, PT, R8, 0x2, PT ;  /* 0x000000020800780c */ /* 0x000fc80003f05270 */
[----:B------:R-:W-:Y:S02]  /*12be0*/  SEL R11, RZ, 0x1, P0 ;  /* 0x00000001ff0b7807 */ /* 0x000fe40000000000 */
[----:B------:R-:W-:Y:S02]  /*12bf0*/  SEL R8, R8, RZ, P0 ;  /* 0x000000ff08087207 */ /* 0x000fe40000000000 */
[----:B--2---:R-:W-:Y:S02]  /*12c00*/  LOP3.LUT P1, RZ, R4, 0x1, RZ, 0xc0, !PT ;  /* 0x0000000104ff7812 */ /* 0x004fe4000782c0ff */
[----:B---3--:R-:W-:-:S11]  /*12c10*/  LOP3.LUT R11, R3, R11, RZ, 0x3c, !PT ;  /* 0x0000000b030b7212 */ /* 0x008fd600078e3cff */
[----:B------:R-:W-:Y:S05]  /*12c20*/  @!P1 BRA `(.L_x_257) ;  /* 0x0000000800389947 */ /* 0x000fea0003800000 */
[----:B------:R-:W-:Y:S01]  /*12c30*/  ULDC.64 UR4, c[0x0][0x418] ;  /* 0x0001060000047ab9 */ /* 0x000fe20000000a00 */
[----:B------:R-:W-:Y:S01]  /*12c40*/  IMAD.MOV.U32 R4, RZ, RZ, R17 ;  /* 0x000000ffff047224 */ /* 0x000fe200078e0011 */
[----:B------:R-:W-:-:S04]  /*12c50*/  ISETP.NE.U32.AND P0, PT, RZ, UR4, PT ;  /* 0x00000004ff007c0c */ /* 0x000fc8000bf05070 */
[----:B------:R-:W-:-:S13]  /*12c60*/  ISETP.NE.AND.EX P0, PT, RZ, UR5, PT, P0 ;  /* 0x00000005ff007c0c */ /* 0x000fda000bf05300 */
[----:B------:R-:W-:Y:S05]  /*12c70*/  @!P0 BRA `(.L_x_258) ;  /* 0x0000000000508947 */ /* 0x000fea0003800000 */
[----:B------:R-:W2:Y:S01]  /*12c80*/  LDL R12, [R1+0x20] ;  /* 0x00002000010c7983 */ /* 0x000ea20000100800 */
[----:B------:R-:W0:Y:S01]  /*12c90*/  LDC R5, c[0x0][0x43c] ;  /* 0x00010f00ff057b82 */ /* 0x000e220000000800 */
[----:B------:R-:W-:Y:S02]  /*12ca0*/  ULDC.64 UR6, c[0x0][0x428] ;  /* 0x00010a0000067ab9 */ /* 0x000fe40000000a00 */
[----:B------:R-:W3:Y:S01]  /*12cb0*/  LDL R9, [R1+0x10] ;  /* 0x0000100001097983 */ /* 0x000ee20000100800 */
        /* <DEDUP_REMOVED lines=8> */
[----:B------:R-:W-:Y:S01]  /*12d40*/  SHF.R.S32.HI R3, RZ, 0x1f, R2 ;  /* 0x0000001fff037819 */ /* 0x000fe20000011402 */
[----:B--2---:R-:W-:-:S04]  /*12d50*/  IMAD R4, R12, UR6, RZ ;  /* 0x000000060c047c24 */ /* 0x004fc8000f8e02ff */
[C---:B---3--:R-:W-:Y:S02]  /*12d60*/  IMAD R4, R9.reuse, UR7, R4 ;  /* 0x0000000709047c24 */ /* 0x048fe4000f8e0204 */
[----:B------:R-:W-:-:S04]  /*12d70*/  IMAD.WIDE.U32 R2, R9, UR6, R2 ;  /* 0x0000000609027c25 */ /* 0x000fc8000f8e0002 */
[----:B------:R-:W-:Y:S01]  /*12d80*/  IMAD.IADD R3, R4, 0x1, R3 ;  /* 0x0000000104037824 */ /* 0x000fe200078e0203 */
[----:B------:R-:W-:-:S04]  /*12d90*/  LEA R4, P0, R2, UR4, 0x2 ;  /* 0x0000000402047c11 */ /* 0x000fc8000f8010ff */
[----:B------:R-:W-:-:S05]  /*12da0*/  LEA.HI.X R5, R2, UR5, R3, 0x2, P0 ;  /* 0x0000000502057c11 */ /* 0x000fca00080f1403 */
[----:B------:R0:W5:Y:S04]  /*12db0*/  LDG.E R4, desc[UR8][R4.64] ;  /* 0x0000000804047981 */ /* 0x000168000c1e1900 */
.L_x_258:
[----:B------:R-:W-:Y:S01]  /*12dc0*/  IMAD R3, R8, 0x8, R18 ;  /* 0x0000000808037824 */ /* 0x000fe200078e0212 */
[----:B------:R-:W-:Y:S01]  /*12dd0*/  SHF.L.U32 R2, R11, 0x1f, RZ ;  /* 0x0000001f0b027819 */ /* 0x000fe200000006ff */
[----:B------:R-:W-:Y:S03]  /*12de0*/  BSSY B3, `(.L_x_259) ;  /* 0x0000003000037945 */ /* 0x000fe60003800000 */
[----:B------:R-:W1:Y:S02]  /*12df0*/  SYNCS.PHASECHK.TRANS64.TRYWAIT P0, [R3+URZ+0x34840], R2 ;  /* 0x03484002030075a7 */ /* 0x000e64000800017f */
[----:B-1----:R-:W-:Y:S05]  /*12e00*/  @!P0 BRA `(.L_x_260) ;  /* 0x00000040003c8947 */ /* 0x002fea0003800000 */
.L_x_362:
[----:B------:R-:W-:Y:S05]  /*12e10*/  BSYNC B3 ;  /* 0x0000000000037941 */ /* 0x000fea0003800000 */
.L_x_259:
[----:B0-----:R-:W0:Y:S01]  /*12e20*/  S2R R5, SR_TID.X ;  /* 0x0000000000057919 */ /* 0x001e220000002100 */
[----:B------:R-:W-:Y:S01]  /*12e30*/  BSSY B3, `(.L_x_261) ;  /* 0x000000b000037945 */ /* 0x000fe20003800000 */
[----:B0-----:R-:W-:-:S04]  /*12e40*/  LOP3.LUT R5, R5, 0x7f, RZ, 0xc0, !PT ;  /* 0x0000007f05057812 */ /* 0x001fc800078ec0ff */
[----:B------:R-:W-:-:S13]  /*12e50*/  ISETP.NE.AND P1, PT, R5, RZ, PT ;  /* 0x000000ff0500720c */ /* 0x000fda0003f25270 */
[----:B------:R-:W-:Y:S05]  /*12e60*/  @P1 BRA `(.L_x_262) ;  /* 0x00000000001c1947 */ /* 0x000fea0003800000 */
[----:B------:R-:W0:Y:S01]  /*12e70*/  S2R R5, SR_TID.X ;  /* 0x0000000000057919 */ /* 0x000e220000002100 */
[----:B-1----:R-:W-:-:S04]  /*12e80*/  IMAD.MOV.U32 R2, RZ, RZ, 0xb000 ;  /* 0x0000b000ff027424 */ /* 0x002fc800078e00ff */
[----:B------:R2:W-:Y:S01]  /*12e90*/  SYNCS.ARRIVE.TRANS64 RZ, [R3+URZ+0x34830], R2 ;  /* 0x0348300203ff79a7 */ /* 0x0005e2000800003f */
[----:B0-----:R-:W-:-:S04]  /*12ea0*/  LOP3.LUT R5, R5, 0x1f, RZ, 0xc0, !PT ;  /* 0x0000001f05057812 */ /* 0x001fc800078ec0ff */
[----:B------:R-:W-:-:S13]  /*12eb0*/  ISETP.NE.AND P0, PT, R5, RZ, PT ;  /* 0x000000ff0500720c */ /* 0x000fda0003f05270 */
[----:B--2---:R-:W-:Y:S05]  /*12ec0*/  @!P0 BRA `(.L_x_262) ;  /* 0x0000000000048947 */ /* 0x004fea0003800000 */
[----:B------:R-:W-:Y:S01]  /*12ed0*/  BPT.TRAP 0x1 ;  /* 0x000000040000795c */ /* 0x000fe20000300000 */
.L_x_262:
[----:B------:R-:W-:Y:S05]  /*12ee0*/  BSYNC B3 ;  /* 0x0000000000037941 */ /* 0x000fea0003800000 */
.L_x_261:
[----:B-1----:R-:W2:Y:S01]  /*12ef0*/  LDL R2, [R1+0x18] ;  /* 0x0000180001027983 */ /* 0x002ea20000100800 */
[----:B------:R-:W-:Y:S01]  /*12f00*/  IMAD.MOV.U32 R14, RZ, RZ, RZ ;  /* 0x000000ffff0e7224 */ /* 0x000fe200078e00ff */
[----:B------:R-:W-:Y:S01]  /*12f10*/  UIADD3 UR4, UP0, UR36, 0x370, URZ ;  /* 0x0000037024047890 */ /* 0x000fe2000ff1e03f */
[----:B------:R-:W-:Y:S01]  /*12f20*/  IMAD R9, R8, 0xb000, R18 ;  /* 0x0000b00008097824 */ /* 0x000fe200078e0212 */
[----:B------:R-:W-:Y:S01]  /*12f30*/  PLOP3.LUT P0, PT, PT, PT, PT, 0x80, 0x0 ;  /* 0x000000000000781c */ /* 0x000fe20003f0f070 */
[----:B------:R-:W-:Y:S01]  /*12f40*/  VIADD R3, R3, 0x34830 ;  /* 0x0003483003037836 */ /* 0x000fe20000000000 */
[----:B------:R-:W-:Y:S01]  /*12f50*/  R2UR UR10, R14 ;  /* 0x000000000e0a72ca */ /* 0x000fe200000e0000 */
[----:B------:R-:W-:Y:S01]  /*12f60*/  VIADD R5, R9, 0x1e400 ;  /* 0x0001e40009057836 */ /* 0x000fe20000000000 */
[----:B------:R-:W-:Y:S01]  /*12f70*/  UIADD3.X UR5, URZ, UR37, URZ, UP0, !UPT ;  /* 0x000000253f057290 */ /* 0x000fe200087fe43f */
[----:B------:R-:W-:Y:S01]  /*12f80*/  UMOV UR6, 0x0 ;  /* 0x0000000000067882 */ /* 0x000fe20000000000 */
[----:B------:R-:W-:Y:S01]  /*12f90*/  UMOV UR7, 0x14f00000 ;  /* 0x14f0000000077882 */ /* 0x000fe20000000000 */
[----:B--2---:R-:W-:-:S10]  /*12fa0*/  IMAD R2, R0, 0xb0, R2 ;  /* 0x000000b000027824 */ /* 0x004fd400078e0202 */
.L_x_263:
[----:B------:R-:W-:-:S13]  /*12fb0*/  @P0 ELECT P2, URZ, PT ;  /* 0x00000000003f082f */ /* 0x000fda0003840000 */
[----:B-----5:R-:W-:Y:S02]  /*12fc0*/  @P2 R2UR UR13, R4 ;  /* 0x00000000040d22ca */ /* 0x020fe400000e0000 */
[----:B------:R-:W-:Y:S02]  /*12fd0*/  @P2 R2UR UR12, R16 ;  /* 0x00000000100c22ca */ /* 0x000fe400000e0000 */
[----:B------:R-:W-:Y:S02]  /*12fe0*/  @P2 R2UR UR11, R2 ;  /* 0x00000000020b22ca */ /* 0x000fe400000e0000 */
[----:B------:R-:W-:Y:S02]  /*12ff0*/  @P2 R2UR UR9, R3 ;  /* 0x00000000030922ca */ /* 0x000fe400000e0000 */
[----:B------:R-:W-:Y:S02]  /*13000*/  @P2 R2UR UR8, R5 ;  /* 0x00000000050822ca */ /* 0x000fe400000e0000 */
[----:B------:R-:W-:-:S02]  /*13010*/  @P2 PLOP3.LUT P0, PT, P2, PT, PT, 0x8, 0x0 ;  /* 0x000000000000281c */ /* 0x000fc4000170e170 */
[----:B------:R-:W-:-:S09]  /*13020*/  PLOP3.LUT P2, PT, PT, PT, PT, 0x8, 0x0 ;  /* 0x000000000000781c */ /* 0x000fd20003f4e170 */
[----:B------:R0:W-:Y:S02]  /*13030*/  UTMALDG.4D [UR8], [UR4], desc[UR6] ;  /* 0x00000608040075b4 */ /* 0x0001e40008019000 */
[----:B0-----:R-:W-:Y:S05]  /*13040*/  @P0 BRA.U.ANY `(.L_x_263) ;  /* 0xfffffffd00d80947 */ /* 0x001fea000393ffff */
[----:B------:R-:W-:Y:S01]  /*13050*/  IMAD.MOV.U32 R15, RZ, RZ, 0x40 ;  /* 0x00000040ff0f7424 */ /* 0x000fe200078e00ff */
[----:B------:R-:W-:Y:S01]  /*13060*/  PLOP3.LUT P0, PT, PT, PT, PT, 0x80, 0x0 ;  /* 0x000000000000781c */ /* 0x000fe20003f0f070 */
[----:B------:R-:W-:Y:S01]  /*13070*/  VIADD R5, R9, 0x23c00 ;  /* 0x00023c0009057836 */ /* 0x000fe20000000000 */
[----:B------:R-:W-:Y:S01]  /*13080*/  UMOV UR6, 0x0 ;  /* 0x0000000000067882 */ /* 0x000fe20000000000 */
[----:B------:R-:W-:Y:S01]  /*13090*/  UMOV UR7, 0x14f00000 ;  /* 0x14f0000000077882 */ /* 0x000fe20000000000 */
[----:B------:R-:W-:-:S15]  /*130a0*/  R2UR UR10, R15 ;  /* 0x000000000f0a72ca */ /* 0x000fde00000e0000 */
.L_x_264:
[----:B------:R-:W-:-:S13]  /*130b0*/  @P0 ELECT P2, URZ, PT ;  /* 0x00000000003f082f */ /* 0x000fda0003840000 */
[----:B------:R-:W-:Y:S02]  /*130c0*/  @P2 R2UR UR13, R4 ;  /* 0x00000000040d22ca */ /* 0x000fe400000e0000 */
        /* <DEDUP_REMOVED lines=8> */
[----:B------:R-:W2:Y:S01]  /*13150*/  LDL.LU R9, [R1+0x14] ;  /* 0x0000140001097983 */ /* 0x000ea20000300800 */
[----:B------:R-:W-:Y:S01]  /*13160*/  IMAD R3, R19, 0x8, R6 ;  /* 0x0000000813037824 */ /* 0x000fe200078e0206 */
[----:B------:R-:W-:Y:S01]  /*13170*/  BSSY B3, `(.L_x_265) ;  /* 0x0000004000037945 */ /* 0x000fe20003800000 */
[----:B--2---:R-:W-:-:S04]  /*13180*/  SHF.L.U32 R2, R9, 0x1f, RZ ;  /* 0x0000001f09027819 */ /* 0x004fc800000006ff */
[----:B------:R-:W0:Y:S02]  /*13190*/  SYNCS.PHASECHK.TRANS64.TRYWAIT P0, [R3+URZ+0x60], R2 ;  /* 0x00006002030075a7 */ /* 0x000e24000800017f */
[----:B0-----:R-:W-:Y:S05]  /*131a0*/  @!P0 BRA `(.L_x_266) ;  /* 0x0000003c00688947 */ /* 0x001fea0003800000 */
.L_x_363:
[----:B------:R-:W-:Y:S05]  /*131b0*/  BSYNC B3 ;  /* 0x0000000000037941 */ /* 0x000fea0003800000 */
.L_x_265:
[----:B------:R-:W-:Y:S01]  /*131c0*/  BSSY B3, `(.L_x_267) ;  /* 0x000000c000037945 */ /* 0x000fe20003800000 */
[----:B------:R-:W-:Y:S02]  /*131d0*/  IMAD.MOV.U32 R12, RZ, RZ, 0x0 ;  /* 0x00000000ff0c7424 */ /* 0x000fe400078e00ff */
[----:B------:R-:W-:Y:S01]  /*131e0*/  IMAD.MOV.U32 R13, RZ, RZ, 0x14f00000 ;  /* 0x14f00000ff0d7424 */ /* 0x000fe200078e00ff */
[----:B------:R-:W-:Y:S06]  /*131f0*/  @P1 BRA `(.L_x_268) ;  /* 0x0000000000201947 */ /* 0x000fec0003800000 */
[----:B------:R-:W1:Y:S01]  /*13200*/  S2R R5, SR_TID.X ;  /* 0x0000000000057919 */ /* 0x000e620000002100 */
[----:B0-----:R-:W-:Y:S02]  /*13210*/  IMAD R2, R19, 0x8, R18 ;  /* 0x0000000813027824 */ /* 0x001fe400078e0212 */
[----:B------:R-:W-:-:S04]  /*13220*/  IMAD.MOV.U32 R3, RZ, RZ, 0xb000 ;  /* 0x0000b000ff037424 */ /* 0x000fc800078e00ff */
[----:B------:R2:W-:Y:S01]  /*13230*/  SYNCS.ARRIVE.TRANS64 RZ, [R2+URZ+0x34850], R3 ;  /* 0x0348500302ff79a7 */ /* 0x0005e2000800003f */
[----:B-1----:R-:W-:-:S04]  /*13240*/  LOP3.LUT R5, R5, 0x1f, RZ, 0xc0, !PT ;  /* 0x0000001f05057812 */ /* 0x002fc800078ec0ff */
[----:B------:R-:W-:-:S13]  /*13250*/  ISETP.NE.AND P0, PT, R5, RZ, PT ;  /* 0x000000ff0500720c */ /* 0x000fda0003f05270 */
[----:B--2---:R-:W-:Y:S05]  /*13260*/  @!P0 BRA `(.L_x_268) ;  /* 0x0000000000048947 */ /* 0x004fea0003800000 */
[----:B------:R-:W-:Y:S01]  /*13270*/  BPT.TRAP 0x1 ;  /* 0x000000040000795c */ /* 0x000fe20000300000 */
.L_x_268:
[----:B------:R-:W-:Y:S05]  /*13280*/  BSYNC B3 ;  /* 0x0000000000037941 */ /* 0x000fea0003800000 */
.L_x_267:
[----:B------:R-:W2:Y:S04]  /*13290*/  LDL R5, [R1+0x18] ;  /* 0x0000180001057983 */ /* 0x000ea80000100800 */
[----:B0-----:R-:W2:Y:S01]  /*132a0*/  LDL.LU R2, [R1+0x8] ;  /* 0x0000080001027983 */ /* 0x001ea20000300800 */
[----:B------:R-:W-:Y:S01]  /*132b0*/  R2UR UR10, R14 ;  /* 0x000000000e0a72ca */ /* 0x000fe200000e0000 */
[C-C-:B------:R-:W-:Y:S01]  /*132c0*/  IMAD R3, R19.reuse, 0x8, R18.reuse ;  /* 0x0000000813037824 */ /* 0x140fe200078e0212 */
[----:B------:R-:W-:Y:S01]  /*132d0*/  R2UR UR6, R12 ;  /* 0x000000000c0672ca */ /* 0x000fe200000e0000 */
[----:B------:R-:W-:Y:S01]  /*132e0*/  IMAD R9, R19, 0xb000, R18 ;  /* 0x0000b00013097824 */ /* 0x000fe200078e0212 */
[----:B------:R-:W-:Y:S01]  /*132f0*/  R2UR UR7, R13 ;  /* 0x000000000d0772ca */ /* 0x000fe200000e0000 */
[----:B------:R-:W-:Y:S01]  /*13300*/  UIADD3 UR4, UP0, UR36, 0x470, URZ ;  /* 0x0000047024047890 */ /* 0x000fe2000ff1e03f */
[----:B------:R-:W-:Y:S01]  /*13310*/  PLOP3.LUT P0, PT, PT, PT, PT, 0x80, 0x0 ;  /* 0x000000000000781c */ /* 0x000fe20003f0f070 */
[----:B------:R-:W-:-:S02]  /*13320*/  VIADD R3, R3, 0x34850 ;  /* 0x0003485003037836 */ /* 0x000fc40000000000 */
[----:B------:R-:W-:Y:S01]  /*13330*/  UIADD3.X UR5, URZ, UR37, URZ, UP0, !UPT ;  /* 0x000000253f057290 */ /* 0x000fe200087fe43f */
[----:B--2---:R-:W-:Y:S02]  /*13340*/  IMAD R2, R2, 0xb0, R5 ;  /* 0x000000b002027824 */ /* 0x004fe400078e0205 */
[----:B------:R-:W-:-:S09]  /*13350*/  VIADD R5, R9, 0x400 ;  /* 0x0000040009057836 */ /* 0x000fd20000000000 */
.L_x_269:
        /* <DEDUP_REMOVED lines=10> */
[----:B------:R-:W-:Y:S01]  /*13400*/  R2UR UR10, R15 ;  /* 0x000000000f0a72ca */ /* 0x000fe200000e0000 */
[----:B------:R-:W-:Y:S01]  /*13410*/  VIADD R9, R9, 0x5c00 ;  /* 0x00005c0009097836 */ /* 0x000fe20000000000 */
[----:B------:R-:W-:Y:S02]  /*13420*/  R2UR UR6, R12 ;  /* 0x000000000c0672ca */ /* 0x000fe400000e0000 */
[----:B------:R-:W-:Y:S02]  /*13430*/  R2UR UR7, R13 ;  /* 0x000000000d0772ca */ /* 0x000fe400000e0000 */
[----:B------:R-:W-:-:S13]  /*13440*/  PLOP3.LUT P0, PT, PT, PT, PT, 0x80, 0x0 ;  /* 0x000000000000781c */ /* 0x000fda0003f0f070 */
.L_x_270:
        /* <DEDUP_REMOVED lines=10> */
[----:B------:R0:W-:Y:S01]  /*134f0*/  STL [R1+0x8], R0 ;  /* 0x0000080001007387 */ /* 0x0001e20000100800 */
[----:B------:R-:W-:-:S07]  /*13500*/  IMAD.MOV.U32 R17, RZ, RZ, R4 ;  /* 0x000000ffff117224 */ /* 0x000fce00078e0004 */
.L_x_257:
[----:B------:R-:W-:Y:S05]  /*13510*/  BSYNC B1 ;  /* 0x0000000000017941 */ /* 0x000fea0003800000 */
.L_x_256:
[----:B0-----:R-:W2:Y:S01]  /*13520*/  LDL.LU R0, [R1+0x30] ;  /* 0x0000300001007983 */ /* 0x001ea20000300800 */
[----:B------:R-:W-:-:S03]  /*13530*/  IMAD.MOV.U32 R19, RZ, RZ, R8 ;  /* 0x000000ffff137224 */ /* 0x000fc600078e0008 */
[----:B------:R0:W-:Y:S02]  /*13540*/  STL [R1+0x14], R11 ;  /* 0x0000140b01007387 */ /* 0x0001e40000100800 */
[----:B0-2---:R-:W-:-:S07]  /*13550*/  VIADD R0, R0, 0xfffffffd ;  /* 0xfffffffd00007836 */ /* 0x005fce0000000000 */
.L_x_255:
[----:B------:R-:W-:Y:S05]  /*13560*/  BSYNC B2 ;  /* 0x0000000000027941 */ /* 0x000fea0003800000 */
.L_x_254:
[----:B------:R-:W-:Y:S01]  /*13570*/  VIADD R10, R10, 0xfffffffe ;  /* 0xfffffffe0a0a7836 */ /* 0x000fe20000000000 */
[----:B------:R-:W-:-:S04]  /*13580*/  LOP3.LUT R7, RZ, R7, RZ, 0x33, !PT ;  /* 0x00000007ff077212 */ /* 0x000fc800078e33ff */
[----:B------:R-:W-:-:S13]  /*13590*/  ISETP.NE.AND P0, PT, R10, R7, PT ;  /* 0x000000070a00720c */ /* 0x000fda0003f05270 */
[----:B------:R-:W-:Y:S05]  /*135a0*/  @!P0 BRA `(.L_x_253) ;  /* 0x0000001000d48947 */ /* 0x000fea0003800000 */
[----:B------:R-:W-:-:S07]  /*135b0*/  IMAD.MOV.U32 R9, RZ, RZ, R17 ;  /* 0x000000ffff097224 */ /* 0x000fce00078e0011 */
.L_x_301:
[----:B------:R-:W2:Y:S04]  /*135c0*/  LDL R3, [R1+0x1c] ;  /* 0x00001c0001037983 */ /* 0x000ea80000100800 */
[----:B------:R-:W3:Y:S01]  /*135d0*/  LDL R2, [R1+0x14] ;  /* 0x0000140001027983 */ /* 0x000ee20000100800 */
[----:B------:R-:W-:Y:S01]  /*135e0*/  VIADD R4, R19, 0x1 ;  /* 0x0000000113047836 */ /* 0x000fe20000000000 */
[----:B------:R-:W-:Y:S05]  /*135f0*/  YIELD ;  /* 0x0000000000007946 */ /* 0x000fea0003800000 */
[----:B------:R-:W-:Y:S01]  /*13600*/  ISETP.NE.AND P0, PT, R4, 0x2, PT ;  /* 0x000000020400780c */ /* 0x000fe20003f05270 */
[----:B------:R-:W-:Y:S03]  /*13610*/  BSSY B1, `(.L_x_271) ;  /* 0x0000092000017945 */ /* 0x000fe60003800000 */
[----:B------:R-:W-:-:S02]  /*13620*/  SEL R5, RZ, 0x1, P0 ;  /* 0x00000001ff057807 */ /* 0x000fc40000000000 */
[----:B------:R-:W-:Y:S02]  /*13630*/  SEL R4, R4, RZ, P0 ;  /* 0x000000ff04047207 */ /* 0x000fe40000000000 */
[----:B--2---:R-:W-:Y:S02]  /*13640*/  LOP3.LUT P1, RZ, R3, 0x1, RZ, 0xc0, !PT ;  /* 0x0000000103ff7812 */ /* 0x004fe4000782c0ff */
[----:B---3--:R-:W-:-:S11]  /*13650*/  LOP3.LUT R5, R2, R5, RZ, 0x3c, !PT ;  /* 0x0000000502057212 */ /* 0x008fd600078e3cff */
[----:B01----:R-:W-:Y:S05]  /*13660*/  @!P1 BRA `(.L_x_272) ;  /* 0x0000000800309947 */ /* 0x003fea0003800000 */
        /* <DEDUP_REMOVED lines=14> */
[----:B------:R-:W-:-:S04]  /*13750*/  @P0 SHF.R.U32.HI R2, RZ, R3, R7 ;  /* 0x00000003ff020219 */ /* 0x000fc80000011607 */
[--C-:B------:R-:W-:Y:S01]  /*13760*/  SHF.R.S32.HI R3, RZ, 0x1f, R2.reuse ;  /* 0x0000001fff037819 */ /* 0x100fe20000011402 */
[----:B------:R-:W-:-:S04]  /*13770*/  IMAD.MOV R7, RZ, RZ, -R2 ;  /* 0x000000ffff077224 */ /* 0x000fc800078e0a02 */
[----:B------:R-:W-:Y:S02]  /*13780*/  IMAD R7, R8, R7, R0 ;  /* 0x0000000708077224 */ /* 0x000fe400078e0200 */
[----:B--2---:R-:W-:-:S04]  /*13790*/  IMAD R8, R11, UR6, RZ ;  /* 0x000000060b087c24 */ /* 0x004fc8000f8e02ff */
[C---:B---3--:R-:W-:Y:S02]  /*137a0*/  IMAD R8, R10.reuse, UR7, R8 ;  /* 0x000000070a087c24 */ /* 0x048fe4000f8e0208 */
[----:B------:R-:W-:-:S04]  /*137b0*/  IMAD.WIDE.U32 R2, R10, UR6, R2 ;  /* 0x000000060a027c25 */ /* 0x000fc8000f8e0002 */
[----:B------:R-:W-:Y:S01]  /*137c0*/  IMAD.IADD R3, R8, 0x1, R3 ;  /* 0x0000000108037824 */ /* 0x000fe200078e0203 */
[----:B------:R-:W-:-:S04]  /*137d0*/  LEA R8, P0, R2, UR4, 0x2 ;  /* 0x0000000402087c11 */ /* 0x000fc8000f8010ff */
[----:B------:R-:W-:-:S06]  /*137e0*/  LEA.HI.X R9, R2, UR5, R3, 0x2, P0 ;  /* 0x0000000502097c11 */ /* 0x000fcc00080f1403 */
[----:B------:R0:W5:Y:S03]  /*137f0*/  LDG.E R9, desc[UR8][R8.64] ;  /* 0x0000000808097981 */ /* 0x000166000c1e1900 */
.L_x_273:
[----:B------:R-:W-:Y:S01]  /*13800*/  IMAD R3, R4, 0x8, R18 ;  /* 0x0000000804037824 */ /* 0x000fe200078e0212 */
[----:B------:R-:W-:Y:S01]  /*13810*/  SHF.L.U32 R2, R5, 0x1f, RZ ;  /* 0x0000001f05027819 */ /* 0x000fe200000006ff */
[----:B------:R-:W-:Y:S03]  /*13820*/  BSSY B2, `(.L_x_274) ;  /* 0x0000003000027945 */ /* 0x000fe60003800000 */
[----:B------:R-:W1:Y:S02]  /*13830*/  SYNCS.PHASECHK.TRANS64.TRYWAIT P0, [R3+URZ+0x34840], R2 ;  /* 0x03484002030075a7 */ /* 0x000e64000800017f */
[----:B-1----:R-:W-:Y:S05]  /*13840*/  @!P0 BRA `(.L_x_275) ;  /* 0x0000003400d48947 */ /* 0x002fea0003800000 */
.L_x_364:
[----:B------:R-:W-:Y:S05]  /*13850*/  BSYNC B2 ;  /* 0x0000000000027941 */ /* 0x000fea0003800000 */
.L_x_274:
        /* <DEDUP_REMOVED lines=12> */
.L_x_277:
[----:B------:R-:W-:Y:S05]  /*13920*/  BSYNC B2 ;  /* 0x0000000000027941 */ /* 0x000fea0003800000 */
.L_x_276:
[----:B------:R-:W2:Y:S01]  /*13930*/  LDL R8, [R1+0x18] ;  /* 0x0000180001087983 */ /* 0x000ea20000100800 */
[----:B------:R-:W-:Y:S01]  /*13940*/  IMAD.MOV.U32 R12, RZ, RZ, RZ ;  /* 0x000000ffff0c7224 */ /* 0x000fe200078e00ff */
[----:B------:R-:W-:Y:S01]  /*13950*/  UIADD3 UR4, UP0, UR36, 0x370, URZ ;  /* 0x0000037024047890 */ /* 0x000fe2000ff1e03f */
[----:B-1----:R-:W-:Y:S01]  /*13960*/  IMAD R2, R4, 0xb000, R18 ;  /* 0x0000b00004027824 */ /* 0x002fe200078e0212 */
        /* <DEDUP_REMOVED lines=8> */
.L_x_278:
        /* <DEDUP_REMOVED lines=16> */
.L_x_279:
        /* <DEDUP_REMOVED lines=16> */
.L_x_365:
[----:B------:R-:W-:Y:S05]  /*13bf0*/  BSYNC B2 ;  /* 0x0000000000027941 */ /* 0x000fea0003800000 */
.L_x_280:
[----:B------:R-:W-:Y:S01]  /*13c00*/  BSSY B2, `(.L_x_282) ;  /* 0x000000b000027945 */ /* 0x000fe20003800000 */
[----:B------:R-:W-:Y:S02]  /*13c10*/  IMAD.MOV.U32 R10, RZ, RZ, 0x0 ;  /* 0x00000000ff0a7424 */ /* 0x000fe400078e00ff */
[----:B------:R-:W-:Y:S01]  /*13c20*/  IMAD.MOV.U32 R11, RZ, RZ, 0x14f00000 ;  /* 0x14f00000ff0b7424 */ /* 0x000fe200078e00ff */
[----:B------:R-:W-:Y:S06]  /*13c30*/  @P1 BRA `(.L_x_283) ;  /* 0x00000000001c1947 */ /* 0x000fec0003800000 */
[----:B------:R-:W1:Y:S01]  /*13c40*/  S2R R8, SR_TID.X ;  /* 0x0000000000087919 */ /* 0x000e620000002100 */
[----:B0-----:R-:W-:-:S04]  /*13c50*/  IMAD.MOV.U32 R3, RZ, RZ, 0xb000 ;  /* 0x0000b000ff037424 */ /* 0x001fc800078e00ff */
[----:B------:R2:W-:Y:S01]  /*13c60*/  SYNCS.ARRIVE.TRANS64 RZ, [R2+URZ+0x50], R3 ;  /* 0x0000500302ff79a7 */ /* 0x0005e2000800003f */
[----:B-1----:R-:W-:-:S04]  /*13c70*/  LOP3.LUT R8, R8, 0x1f, RZ, 0xc0, !PT ;  /* 0x0000001f08087812 */ /* 0x002fc800078ec0ff */
[----:B------:R-:W-:-:S13]  /*13c80*/  ISETP.NE.AND P0, PT, R8, RZ, PT ;  /* 0x000000ff0800720c */ /* 0x000fda0003f05270 */
[----:B--2---:R-:W-:Y:S05]  /*13c90*/  @!P0 BRA `(.L_x_283) ;  /* 0x0000000000048947 */ /* 0x004fea0003800000 */
[----:B------:R-:W-:Y:S01]  /*13ca0*/  BPT.TRAP 0x1 ;  /* 0x000000040000795c */ /* 0x000fe20000300000 */
.L_x_283:
[----:B------:R-:W-:Y:S05]  /*13cb0*/  BSYNC B2 ;  /* 0x0000000000027941 */ /* 0x000fea0003800000 */
.L_x_282:
[----:B------:R-:W2:Y:S04]  /*13cc0*/  LDL R8, [R1+0x18] ;  /* 0x0000180001087983 */ /* 0x000ea80000100800 */
[----:B0-----:R-:W2:Y:S01]  /*13cd0*/  LDL.LU R3, [R1+0x8] ;  /* 0x0000080001037983 */ /* 0x001ea20000300800 */
[----:B------:R-:W-:Y:S01]  /*13ce0*/  R2UR UR10, R12 ;  /* 0x000000000c0a72ca */ /* 0x000fe200000e0000 */
[----:B------:R-:W-:Y:S01]  /*13cf0*/  IMAD R19, R19, 0xb000, R18 ;  /* 0x0000b00013137824 */ /* 0x000fe200078e0212 */
[----:B------:R-:W-:Y:S01]  /*13d00*/  R2UR UR6, R10 ;  /* 0x000000000a0672ca */ /* 0x000fe200000e0000 */
[----:B------:R-:W-:Y:S01]  /*13d10*/  UIADD3 UR4, UP0, UR36, 0x470, URZ ;  /* 0x0000047024047890 */ /* 0x000fe2000ff1e03f */
[----:B------:R-:W-:Y:S01]  /*13d20*/  R2UR UR7, R11 ;  /* 0x000000000b0772ca */ /* 0x000fe200000e0000 */
[----:B------:R-:W-:Y:S01]  /*13d30*/  VIADD R2, R2, 0x50 ;  /* 0x0000005002027836 */ /* 0x000fe20000000000 */
[----:B------:R-:W-:Y:S01]  /*13d40*/  PLOP3.LUT P0, PT, PT, PT, PT, 0x80, 0x0 ;  /* 0x000000000000781c */ /* 0x000fe20003f0f070 */
[----:B------:R-:W-:Y:S01]  /*13d50*/  UIADD3.X UR5, URZ, UR37, URZ, UP0, !UPT ;  /* 0x000000253f057290 */ /* 0x000fe200087fe43f */
[----:B--2---:R-:W-:-:S02]  /*13d60*/  IMAD R3, R3, 0xb0, R8 ;  /* 0x000000b003037824 */ /* 0x004fc400078e0208 */
[----:B------:R-:W-:-:S09]  /*13d70*/  VIADD R8, R19, 0x400 ;  /* 0x0000040013087836 */ /* 0x000fd20000000000 */
.L_x_284:
        /* <DEDUP_REMOVED lines=15> */
.L_x_285:
        /* <DEDUP_REMOVED lines=12> */
.L_x_272:
[----:B------:R-:W-:Y:S05]  /*13f30*/  BSYNC B1 ;  /* 0x0000000000017941 */ /* 0x000fea0003800000 */
.L_x_271:
[----:B------:R-:W2:Y:S01]  /*13f40*/  LDL R2, [R1+0x1c] ;  /* 0x00001c0001027983 */ /* 0x000ea20000100800 */
[----:B------:R-:W-:Y:S01]  /*13f50*/  VIADD R19, R4, 0x1 ;  /* 0x0000000104137836 */ /* 0x000fe20000000000 */
[----:B------:R-:W-:Y:S01]  /*13f60*/  BSSY B1, `(.L_x_286) ;  /* 0x0000095000017945 */ /* 0x000fe20003800000 */
[----:B0-----:R-:W-:-:S03]  /*13f70*/  VIADD R7, R0, 0xffffffff ;  /* 0xffffffff00077836 */ /* 0x001fc60000000000 */
[----:B------:R-:W-:-:S04]  /*13f80*/  ISETP.NE.AND P0, PT, R19, 0x2, PT ;  /* 0x000000021300780c */ /* 0x000fc80003f05270 */
[----:B------:R-:W-:Y:S02]  /*13f90*/  SEL R19, R19, RZ, P0 ;  /* 0x000000ff13137207 */ /* 0x000fe40000000000 */
[----:B--2---:R-:W-:Y:S02]  /*13fa0*/  LOP3.LUT P1, RZ, R2, 0x1, RZ, 0xc0, !PT ;  /* 0x0000000102ff7812 */ /* 0x004fe4000782c0ff */
[----:B------:R-:W-:-:S04]  /*13fb0*/  SEL R2, RZ, 0x1, P0 ;  /* 0x00000001ff027807 */ /* 0x000fc80000000000 */
[----:B------:R-:W-:-:S05]  /*13fc0*/  LOP3.LUT R12, R5, R2, RZ, 0x3c, !PT ;  /* 0x00000002050c7212 */ /* 0x000fca00078e3cff */
[----:B------:R0:W-:Y:S02]  /*13fd0*/  STL [R1+0x14], R12 ;  /* 0x0000140c01007387 */ /* 0x0001e40000100800 */
[----:B------:R-:W-:Y:S05]  /*13fe0*/  @!P1 BRA `(.L_x_287) ;  /* 0x0000000800309947 */ /* 0x000fea0003800000 */
[----:B------:R-:W-:Y:S01]  /*13ff0*/  ULDC.64 UR4, c[0x0][0x418] ;  /* 0x0001060000047ab9 */ /* 0x000fe20000000a00 */
[----:B------:R-:W-:Y:S01]  /*14000*/  IMAD.MOV.U32 R8, RZ, RZ, R7 ;  /* 0x000000ffff087224 */ /* 0x000fe200078e0007 */
[----:B------:R-:W-:-:S04]  /*14010*/  ISETP.NE.U32.AND P0, PT, RZ, UR4, PT ;  /* 0x00000004ff007c0c */ /* 0x000fc8000bf05070 */
[----:B------:R-:W-:-:S13]  /*14020*/  ISETP.NE.AND.EX P0, PT, RZ, UR5, PT, P0 ;  /* 0x00000005ff007c0c */ /* 0x000fda000bf05300 */
[----:B------:R-:W-:Y:S05]  /*14030*/  @!P0 BRA `(.L_x_288) ;  /* 0x0000000000508947 */ /* 0x000fea0003800000 */
[----:B------:R-:W2:Y:S01]  /*14040*/  LDL R11, [R1+0x20] ;  /* 0x00002000010b7983 */ /* 0x000ea20000100800 */
[----:B------:R-:W1:Y:S01]  /*14050*/  LDC R9, c[0x0][0x43c] ;  /* 0x00010f00ff097b82 */ /* 0x000e620000000800 */
[----:B------:R-:W-:Y:S02]  /*14060*/  ULDC.64 UR6, c[0x0][0x428] ;  /* 0x00010a0000067ab9 */ /* 0x000fe40000000a00 */
[----:B------:R-:W3:Y:S01]  /*14070*/  LDL R10, [R1+0x10] ;  /* 0x00001000010a7983 */ /* 0x000ee20000100800 */
[----:B------:R-:W-:Y:S01]  /*14080*/  ULDC.64 UR8, c[0x0][0x208] ;  /* 0x0000820000087ab9 */ /* 0x000fe20000000a00 */
[----:B-1----:R-:W-:-:S13]  /*14090*/  ISETP.NE.AND P0, PT, R9, 0x1, PT ;  /* 0x000000010900780c */ /* 0x002fda0003f05270 */
[----:B------:R-:W1:Y:S02]  /*140a0*/  @P0 LDC.64 R2, c[0x0][0x440] ;  /* 0x00011000ff020b82 */ /* 0x000e640000000a00 */
[----:B-1----:R-:W-:-:S04]  /*140b0*/  @P0 IMAD.HI.U32 R8, R7, R2, RZ ;  /* 0x0000000207080227 */ /* 0x002fc800078e00ff */
        /* <DEDUP_REMOVED lines=10> */
[----:B------:R-:W-:-:S05]  /*14160*/  LEA.HI.X R11, R2, UR5, R3, 0x2, P0 ;  /* 0x00000005020b7c11 */ /* 0x000fca00080f1403 */
[----:B------:R1:W5:Y:S04]  /*14170*/  LDG.E R9, desc[UR8][R10.64] ;  /* 0x000000080a097981 */ /* 0x000368000c1e1900 */
.L_x_288:
[----:B------:R-:W-:Y:S01]  /*14180*/  IMAD R2, R19, 0x8, R18 ;  /* 0x0000000813027824 */ /* 0x000fe200078e0212 */
[----:B------:R-:W-:Y:S01]  /*14190*/  SHF.L.U32 R3, R12, 0x1f, RZ ;  /* 0x0000001f0c037819 */ /* 0x000fe200000006ff */
[----:B------:R-:W-:Y:S03]  /*141a0*/  BSSY B2, `(.L_x_289) ;  /* 0x0000003000027945 */ /* 0x000fe60003800000 */
[----:B------:R-:W2:Y:S02]  /*141b0*/  SYNCS.PHASECHK.TRANS64.TRYWAIT P0, [R2+URZ+0x34840], R3 ;  /* 0x03484003020075a7 */ /* 0x000ea4000800017f */
[----:B--2---:R-:W-:Y:S05]  /*141c0*/  @!P0 BRA `(.L_x_290) ;  /* 0x0000002c009c8947 */ /* 0x004fea0003800000 */
.L_x_366:
[----:B------:R-:W-:Y:S05]  /*141d0*/  BSYNC B2 ;  /* 0x0000000000027941 */ /* 0x000fea0003800000 */
.L_x_289:
[----:B-1----:R-:W1:Y:S01]  /*141e0*/  S2R R10, SR_TID.X ;  /* 0x00000000000a7919 */ /* 0x002e620000002100 */
[----:B------:R-:W-:Y:S01]  /*141f0*/  BSSY B2, `(.L_x_291) ;  /* 0x000000b000027945 */ /* 0x000fe20003800000 */
[----:B-1----:R-:W-:-:S04]  /*14200*/  LOP3.LUT R10, R10, 0x7f, RZ, 0xc0, !PT ;  /* 0x0000007f0a0a7812 */ /* 0x002fc800078ec0ff */
[----:B------:R-:W-:-:S13]  /*14210*/  ISETP.NE.AND P1, PT, R10, RZ, PT ;  /* 0x000000ff0a00720c */ /* 0x000fda0003f25270 */
[----:B------:R-:W-:Y:S05]  /*14220*/  @P1 BRA `(.L_x_292) ;  /* 0x00000000001c1947 */ /* 0x000fea0003800000 */
[----:B------:R-:W1:Y:S01]  /*14230*/  S2R R10, SR_TID.X ;  /* 0x00000000000a7919 */ /* 0x000e620000002100 */
[----:B--2---:R-:W-:-:S04]  /*14240*/  IMAD.MOV.U32 R3, RZ, RZ, 0xb000 ;  /* 0x0000b000ff037424 */ /* 0x004fc800078e00ff */
[----:B------:R3:W-:Y:S01]  /*14250*/  SYNCS.ARRIVE.TRANS64 RZ, [R2+URZ+0x34830], R3 ;  /* 0x0348300302ff79a7 */ /* 0x0007e2000800003f */
[----:B-1----:R-:W-:-:S04]  /*14260*/  LOP3.LUT R10, R10, 0x1f, RZ, 0xc0, !PT ;  /* 0x0000001f0a0a7812 */ /* 0x002fc800078ec0ff */
[----:B------:R-:W-:-:S13]  /*14270*/  ISETP.NE.AND P0, PT, R10, RZ, PT ;  /* 0x000000ff0a00720c */ /* 0x000fda0003f05270 */
[----:B---3--:R-:W-:Y:S05]  /*14280*/  @!P0 BRA `(.L_x_292) ;  /* 0x0000000000048947 */ /* 0x008fea0003800000 */
[----:B------:R-:W-:Y:S01]  /*14290*/  BPT.TRAP 0x1 ;  /* 0x000000040000795c */ /* 0x000fe20000300000 */
.L_x_292:
[----:B------:R-:W-:Y:S05]  /*142a0*/  BSYNC B2 ;  /* 0x0000000000027941 */ /* 0x000fea0003800000 */
.L_x_291:
[----:B------:R-:W3:Y:S01]  /*142b0*/  LDL R10, [R1+0x18] ;  /* 0x00001800010a7983 */ /* 0x000ee20000100800 */
[----:B0-----:R-:W-:Y:S01]  /*142c0*/  IMAD.MOV.U32 R12, RZ, RZ, RZ ;  /* 0x000000ffff0c7224 */ /* 0x001fe200078e00ff */
[----:B------:R-:W-:Y:S01]  /*142d0*/  UIADD3 UR4, UP0, UR36, 0x370, URZ ;  /* 0x0000037024047890 */ /* 0x000fe2000ff1e03f */
[C---:B--2---:R-:W-:Y:S01]  /*142e0*/  IMAD R3, R19.reuse, 0x8, R6 ;  /* 0x0000000813037824 */ /* 0x044fe200078e0206 */
[----:B------:R-:W-:Y:S01]  /*142f0*/  PLOP3.LUT P0, PT, PT, PT, PT, 0x80, 0x0 ;  /* 0x000000000000781c */ /* 0x000fe20003f0f070 */
[----:B------:R-:W-:Y:S01]  /*14300*/  IMAD R2, R19, 0xb000, R18 ;  /* 0x0000b00013027824 */ /* 0x000fe200078e0212 */
[----:B------:R-:W-:Y:S01]  /*14310*/  R2UR UR10, R12 ;  /* 0x000000000c0a72ca */ /* 0x000fe200000e0000 */
[----:B------:R-:W-:Y:S01]  /*14320*/  VIADD R3, R3, 0x30 ;  /* 0x0000003003037836 */ /* 0x000fe20000000000 */
[----:B------:R-:W-:Y:S01]  /*14330*/  UIADD3.X UR5, URZ, UR37, URZ, UP0, !UPT ;  /* 0x000000253f057290 */ /* 0x000fe200087fe43f */
[----:B------:R-:W-:Y:S01]  /*14340*/  VIADD R11, R2, 0x1e400 ;  /* 0x0001e400020b7836 */ /* 0x000fe20000000000 */
[----:B------:R-:W-:Y:S01]  /*14350*/  UMOV UR6, 0x0 ;  /* 0x0000000000067882 */ /* 0x000fe20000000000 */
[----:B------:R-:W-:Y:S01]  /*14360*/  UMOV UR7, 0x14f00000 ;  /* 0x14f0000000077882 */ /* 0x000fe20000000000 */
[----:B---3--:R-:W-:-:S09]  /*14370*/  IMAD R10, R8, 0xb0, R10 ;  /* 0x000000b0080a7824 */ /* 0x008fd200078e020a */
.L_x_293:
        /* <DEDUP_REMOVED lines=16> */
.L_x_294:
        /* <DEDUP_REMOVED lines=10> */
[----:B------:R-:W-:Y:S01]  /*14520*/  SHF.L.U32 R5, R5, 0x1f, RZ ;  /* 0x0000001f05057819 */ /* 0x000fe200000006ff */
[----:B------:R-:W-:Y:S01]  /*14530*/  IMAD R2, R4, 0x8, R6 ;  /* 0x0000000804027824 */ /* 0x000fe200078e0206 */
[----:B------:R-:W-:Y:S03]  /*14540*/  BSSY B2, `(.L_x_295) ;  /* 0x0000003000027945 */ /* 0x000fe60003800000 */
[----:B------:R-:W0:Y:S02]  /*14550*/  SYNCS.PHASECHK.TRANS64.TRYWAIT P0, [R2+URZ+0x60], R5 ;  /* 0x00006005020075a7 */ /* 0x000e24000800017f */
[----:B0-----:R-:W-:Y:S05]  /*14560*/  @!P0 BRA `(.L_x_296) ;  /* 0x0000002800c88947 */ /* 0x001fea0003800000 */
.L_x_367:
[----:B------:R-:W-:Y:S05]  /*14570*/  BSYNC B2 ;  /* 0x0000000000027941 */ /* 0x000fea0003800000 */
.L_x_295:
[----:B------:R-:W-:Y:S01]  /*14580*/  BSSY B2, `(.L_x_297) ;  /* 0x000000b000027945 */ /* 0x000fe20003800000 */
[----:B------:R-:W-:Y:S02]  /*14590*/  IMAD.MOV.U32 R10, RZ, RZ, 0x0 ;  /* 0x00000000ff0a7424 */ /* 0x000fe400078e00ff */
[----:B------:R-:W-:Y:S01]  /*145a0*/  IMAD.MOV.U32 R11, RZ, RZ, 0x14f00000 ;  /* 0x14f00000ff0b7424 */ /* 0x000fe200078e00ff */
[----:B------:R-:W-:Y:S06]  /*145b0*/  @P1 BRA `(.L_x_298) ;  /* 0x00000000001c1947 */ /* 0x000fec0003800000 */
[----:B------:R-:W1:Y:S02]  /*145c0*/  S2R R3, SR_TID.X ;  /* 0x0000000000037919 */ /* 0x000e640000002100 */
[----:B-1----:R-:W-:Y:S01]  /*145d0*/  LOP3.LUT R14, R3, 0x1f, RZ, 0xc0, !PT ;  /* 0x0000001f030e7812 */ /* 0x002fe200078ec0ff */
[----:B------:R-:W-:-:S03]  /*145e0*/  IMAD.MOV.U32 R3, RZ, RZ, 0xb000 ;  /* 0x0000b000ff037424 */ /* 0x000fc600078e00ff */
[----:B------:R-:W-:Y:S01]  /*145f0*/  ISETP.NE.AND P0, PT, R14, RZ, PT ;  /* 0x000000ff0e00720c */ /* 0x000fe20003f05270 */
[----:B------:R1:W-:-:S12]  /*14600*/  SYNCS.ARRIVE.TRANS64 RZ, [R2+URZ+0x50], R3 ;  /* 0x0000500302ff79a7 */ /* 0x0003d8000800003f */
[----:B-1----:R-:W-:Y:S05]  /*14610*/  @!P0 BRA `(.L_x_298) ;  /* 0x0000000000048947 */ /* 0x002fea0003800000 */
[----:B------:R-:W-:Y:S01]  /*14620*/  BPT.TRAP 0x1 ;  /* 0x000000040000795c */ /* 0x000fe20000300000 */
.L_x_298:
[----:B------:R-:W-:Y:S05]  /*14630*/  BSYNC B2 ;  /* 0x0000000000027941 */ /* 0x000fea0003800000 */
.L_x_297:
[----:B0-----:R-:W2:Y:S04]  /*14640*/  LDL R5, [R1+0x18] ;  /* 0x0000180001057983 */ /* 0x001ea80000100800 */
[----:B------:R-:W2:Y:S01]  /*14650*/  LDL.LU R3, [R1+0x8] ;  /* 0x0000080001037983 */ /* 0x000ea20000300800 */
        /* <DEDUP_REMOVED lines=10> */
.L_x_299:
        /* <DEDUP_REMOVED lines=15> */
.L_x_300:
        /* <DEDUP_REMOVED lines=12> */
.L_x_287:
[----:B------:R-:W-:Y:S05]  /*148b0*/  BSYNC B1 ;  /* 0x0000000000017941 */ /* 0x000fea0003800000 */
.L_x_286:
[----:B------:R-:W2:Y:S01]  /*148c0*/  LDL R2, [R1+0x24] ;  /* 0x0000240001027983 */ /* 0x000ea20000100800 */
[----:B------:R-:W-:Y:S01]  /*148d0*/  VIADD R0, R0, 0xfffffffe ;  /* 0xfffffffe00007836 */ /* 0x000fe20000000000 */
[----:B--2---:R-:W-:-:S13]  /*148e0*/  ISETP.GT.AND P0, PT, R7, R2, PT ;  /* 0x000000020700720c */ /* 0x004fda0003f04270 */
[----:B------:R-:W-:Y:S05]  /*148f0*/  @P0 BRA `(.L_x_301) ;  /* 0xffffffec00300947 */ /* 0x000fea000383ffff */
.L_x_253:
[----:B------:R-:W-:Y:S05]  /*14900*/  BSYNC B0 ;  /* 0x0000000000007941 */ /* 0x000fea0003800000 */
.L_x_252:
[----:B------:R-:W2:Y:S01]  /*14910*/  S2R R2, SR_TID.X ;  /* 0x0000000000027919 */ /* 0x000ea20000002100 */
[----:B------:R-:W-:Y:S01]  /*14920*/  BSSY B0, `(.L_x_302) ;  /* 0x0000012000007945 */ /* 0x000fe20003800000 */
[----:B--2---:R-:W-:-:S04]  /*14930*/  LOP3.LUT R7, R2, 0x7f, RZ, 0xc0, !PT ;  /* 0x0000007f02077812 */ /* 0x004fc800078ec0ff */
[----:B------:R-:W-:-:S13]  /*14940*/  ISETP.NE.AND P0, PT, R7, RZ, PT ;  /* 0x000000ff0700720c */ /* 0x000fda0003f05270 */
[----:B------:R-:W-:Y:S05]  /*14950*/  @P0 BRA `(.L_x_303) ;  /* 0x0000000000380947 */ /* 0x000fea0003800000 */
[----:B------:R-:W2:Y:S01]  /*14960*/  S2R R3, SR_LANEID ;  /* 0x0000000000037919 */ /* 0x000ea20000000000 */
[----:B------:R-:W-:Y:S01]  /*14970*/  VOTEU.ANY UR4, UPT, PT ;  /* 0x0000000000047886 */ /* 0x000fe200038e0100 */
[----:B-1----:R-:W1:Y:S01]  /*14980*/  LDC.64 R4, c[0x0][0xc60] ;  /* 0x00031800ff047b82 */ /* 0x002e620000000a00 */
[----:B------:R-:W2:Y:S01]  /*14990*/  FLO.U32 R0, UR4 ;  /* 0x0000000400007d00 */ /* 0x000ea200080e0000 */
[----:B------:R-:W-:-:S07]  /*149a0*/  ULDC.64 UR6, c[0x0][0x208] ;  /* 0x0000820000067ab9 */ /* 0x000fce0000000a00 */
[----:B------:R-:W1:Y:S01]  /*149b0*/  POPC R2, UR4 ;  /* 0x0000000400027d09 */ /* 0x000e620008000000 */
[----:B--2---:R-:W-:-:S13]  /*149c0*/  ISETP.EQ.U32.AND P0, PT, R0, R3, PT ;  /* 0x000000030000720c */ /* 0x004fda0003f02070 */
[----:B-1----:R-:W2:Y:S01]  /*149d0*/  @P0 ATOMG.E.ADD.STRONG.GPU PT, R5, desc[UR6][R4.64], R2 ;  /* 0x00000002040509a8 */ /* 0x002ea200081ee1c6 */
[----:B------:R-:W1:Y:S02]  /*149e0*/  S2R R3, SR_LTMASK ;  /* 0x0000000000037919 */ /* 0x000e640000003900 */
[----:B-1----:R-:W-:-:S06]  /*149f0*/  LOP3.LUT R3, R3, UR4, RZ, 0xc0, !PT ;  /* 0x0000000403037c12 */ /* 0x002fcc000f8ec0ff */
[----:B------:R-:W1:Y:S01]  /*14a00*/  POPC R3, R3 ;  /* 0x0000000300037309 */ /* 0x000e620000000000 */
[----:B--2---:R-:W1:Y:S02]  /*14a10*/  SHFL.IDX PT, R0, R5, R0, 0x1f ;  /* 0x00001f0005007589 */ /* 0x004e6400000e0000 */
[----:B-1----:R-:W-:-:S05]  /*14a20*/  IADD3 R0, R0, UR38, R3 ;  /* 0x0000002600007c10 */ /* 0x002fca000fffe003 */
[----:B------:R2:W-:Y:S02]  /*14a30*/  STL [R1], R0 ;  /* 0x0000000001007387 */ /* 0x0005e40000100800 */
.L_x_303:
[----:B------:R-:W-:Y:S05]  /*14a40*/  BSYNC B0 ;  /* 0x0000000000007941 */ /* 0x000fea0003800000 */
.L_x_302:
[----:B--2---:R-:W2:Y:S01]  /*14a50*/  LDL R0, [R1+0x1c] ;  /* 0x00001c0001007983 */ /* 0x004ea20000100800 */
[----:B------:R-:W-:Y:S01]  /*14a60*/  BSSY B0, `(.L_x_304) ;  /* 0x000003a000007945 */ /* 0x000fe20003800000 */
[----:B--2---:R-:W-:-:S13]  /*14a70*/  LOP3.LUT P0, RZ, R0, 0x1, RZ, 0xc0, !PT ;  /* 0x0000000100ff7812 */ /* 0x004fda000780c0ff */
[----:B------:R-:W-:Y:S05]  /*14a80*/  @!P0 BRA `(.L_x_305) ;  /* 0x0000000000dc8947 */ /* 0x000fea0003800000 */
[----:B------:R-:W2:Y:S01]  /*14a90*/  LDL R2, [R1+0x14] ;  /* 0x0000140001027983 */ /* 0x000ea20000100800 */
[----:B------:R-:W-:Y:S01]  /*14aa0*/  IMAD R0, R19, 0x8, R18 ;  /* 0x0000000813007824 */ /* 0x000fe200078e0212 */
[----:B------:R-:W-:Y:S01]  /*14ab0*/  BSSY B1, `(.L_x_306) ;  /* 0x0000005000017945 */ /* 0x000fe20003800000 */
[----:B------:R-:W-:Y:S02]  /*14ac0*/  ISETP.NE.AND P1, PT, R7, RZ, PT ;  /* 0x000000ff0700720c */ /* 0x000fe40003f25270 */
[----:B--2---:R-:W-:-:S04]  /*14ad0*/  SHF.L.U32 R2, R2, 0x1f, RZ ;  /* 0x0000001f02027819 */ /* 0x004fc800000006ff */
[----:B------:R-:W2:Y:S02]  /*14ae0*/  SYNCS.PHASECHK.TRANS64.TRYWAIT P0, [R0+URZ+0x34860], R2 ;  /* 0x03486002000075a7 */ /* 0x000ea4000800017f */
[----:B--2---:R-:W-:Y:S05]  /*14af0*/  @!P0 BRA `(.L_x_307) ;  /* 0x0000002400788947 */ /* 0x004fea0003800000 */
.L_x_368:
[----:B------:R-:W-:Y:S05]  /*14b00*/  BSYNC B1 ;  /* 0x0000000000017941 */ /* 0x000fea0003800000 */
.L_x_306:
[----:B------:R-:W-:Y:S04]  /*14b10*/  BSSY B1, `(.L_x_308) ;  /* 0x0000009000017945 */ /* 0x000fe80003800000 */
        /* <DEDUP_REMOVED lines=8> */
.L_x_309:
[----:B------:R-:W-:Y:S05]  /*14ba0*/  BSYNC B1 ;  /* 0x0000000000017941 */ /* 0x000fea0003800000 */
.L_x_308:
[----:B------:R-:W3:Y:S04]  /*14bb0*/  LDL.LU R3, [R1+0x18] ;  /* 0x0000180001037983 */ /* 0x000ee80000300800 */
[----:B--2---:R-:W3:Y:S01]  /*14bc0*/  LDL.LU R2, [R1+0x8] ;  /* 0x0000080001027983 */ /* 0x004ee20000300800 */
[----:B------:R-:W-:Y:S01]  /*14bd0*/  UIADD3 UR4, UP0, UR36, 0x470, URZ ;  /* 0x0000047024047890 */ /* 0x000fe2000ff1e03f */
[----:B------:R-:W-:Y:S01]  /*14be0*/  PLOP3.LUT P0, PT, PT, PT, PT, 0x80, 0x0 ;  /* 0x000000000000781c */ /* 0x000fe20003f0f070 */
[----:B------:R-:W-:Y:S01]  /*14bf0*/  VIADD R0, R0, 0x34850 ;  /* 0x0003485000007836 */ /* 0x000fe20000000000 */
[----:B------:R-:W-:Y:S01]  /*14c00*/  UMOV UR6, 0x0 ;  /* 0x0000000000067882 */ /* 0x000fe20000000000 */
[----:B------:R-:W-:Y:S01]  /*14c10*/  UIADD3.X UR5, URZ, UR37, URZ, UP0, !UPT ;  /* 0x000000253f057290 */ /* 0x000fe200087fe43f */
[----:B------:R-:W-:Y:S01]  /*14c20*/  UMOV UR7, 0x14f00000 ;  /* 0x14f0000000077882 */ /* 0x000fe20000000000 */
[----:B------:R-:W-:Y:S01]  /*14c30*/  UMOV UR10, URZ ;  /* 0x0000003f000a7c82 */ /* 0x000fe20008000000 */
[----:B---3--:R-:W-:-:S02]  /*14c40*/  IMAD R3, R2, 0xb0, R3 ;  /* 0x000000b002037824 */ /* 0x008fc400078e0203 */
[----:B------:R-:W-:-:S04]  /*14c50*/  IMAD R2, R19, 0xb000, R18 ;  /* 0x0000b00013027824 */ /* 0x000fc800078e0212 */
[----:B------:R-:W-:-:S07]  /*14c60*/  VIADD R4, R2, 0x400 ;  /* 0x0000040002047836 */ /* 0x000fce0000000000 */
.L_x_310:
        /* <DEDUP_REMOVED lines=9> */
[----:B--2---:R-:W-:Y:S05]  /*14d00*/  @P0 BRA.U.ANY `(.L_x_310) ;  /* 0xfffffffd00d80947 */ /* 0x004fea000393ffff */
[----:B------:R-:W-:Y:S01]  /*14d10*/  PLOP3.LUT P0, PT, PT, PT, PT, 0x80, 0x0 ;  /* 0x000000000000781c */ /* 0x000fe20003f0f070 */
[----:B------:R-:W-:Y:S01]  /*14d20*/  VIADD R2, R2, 0x5c00 ;  /* 0x00005c0002027836 */ /* 0x000fe20000000000 */
[----:B------:R-:W-:Y:S01]  /*14d30*/  UMOV UR6, 0x0 ;  /* 0x0000000000067882 */ /* 0x000fe20000000000 */
[----:B------:R-:W-:Y:S01]  /*14d40*/  UMOV UR7, 0x14f00000 ;  /* 0x14f0000000077882 */ /* 0x000fe20000000000 */
[----:B------:R-:W-:-:S09]  /*14d50*/  UMOV UR10, 0x40 ;  /* 0x00000040000a7882 */ /* 0x000fd20000000000 */
.L_x_311:
        /* <DEDUP_REMOVED lines=10> */
.L_x_305:
[----:B------:R-:W-:Y:S05]  /*14e00*/  BSYNC B0 ;  /* 0x0000000000007941 */ /* 0x000fea0003800000 */
.L_x_304:
[----:B------:R-:W2:Y:S01]  /*14e10*/  LDL.LU R4, [R1+0x14] ;  /* 0x0000140001047983 */ /* 0x000ea20000300800 */
[----:B------:R-:W-:-:S05]  /*14e20*/  VIADD R19, R19, 0x1 ;  /* 0x0000000113137836 */ /* 0x000fca0000000000 */
[----:B------:R-:W-:-:S04]  /*14e30*/  ISETP.NE.AND P0, PT, R19, 0x2, PT ;  /* 0x000000021300780c */ /* 0x000fc80003f05270 */
[----:B------:R-:W-:Y:S02]  /*14e40*/  SEL R0, RZ, 0x1, P0 ;  /* 0x00000001ff007807 */ /* 0x000fe40000000000 */
[----:B------:R-:W-:Y:S02]  /*14e50*/  SEL R19, R19, RZ, P0 ;  /* 0x000000ff13137207 */ /* 0x000fe40000000000 */
[----:B--2---:R-:W-:-:S05]  /*14e60*/  LOP3.LUT R4, R4, R0, RZ, 0x3c, !PT ;  /* 0x0000000004047212 */ /* 0x004fca00078e3cff */
[----:B------:R2:W-:Y:S02]  /*14e70*/  STL [R1+0x14], R4 ;  /* 0x0000140401007387 */ /* 0x0005e40000100800 */
.L_x_232:
[----:B------:R-:W-:Y:S05]  /*14e80*/  BSYNC B7 ;  /* 0x0000000000077941 */ /* 0x000fea0003800000 */
.L_x_230:
[----:B----4-:R-:W4:Y:S02]  /*14e90*/  LDL R0, [R1+0x1c] ;  /* 0x00001c0001007983 */ /* 0x010f240000100800 */
[----:B----4-:R-:W-:-:S13]  /*14ea0*/  LOP3.LUT P0, RZ, R0, 0x2, RZ, 0xc0, !PT ;  /* 0x0000000200ff7812 */ /* 0x010fda000780c0ff */
[----:B------:R-:W-:Y:S05]  /*14eb0*/  @!P0 BRA `(.L_x_312) ;  /* 0x00000000002c8947 */ /* 0x000fea0003800000 */
[----:B------:R-:W-:Y:S05]  /*14ec0*/  WARPSYNC.ALL ;  /* 0x0000000000007948 */ /* 0x000fea0003800000 */
[----:B------:R-:W4:Y:S08]  /*14ed0*/  S2UR UR5, SR_CgaCtaId ;  /* 0x00000000000579c3 */ /* 0x000f300000008800 */
[----:B------:R-:W-:Y:S06]  /*14ee0*/  BAR.SYNC.DEFER_BLOCKING 0x5, 0x180 ;  /* 0x0146000000007b1d */ /* 0x000fec0000010000 */
[----:B------:R-:W-:-:S02]  /*14ef0*/  UMOV UR4, 0x400 ;  /* 0x0000040000047882 */ /* 0x000fc40000000000 */
[----:B----4-:R-:W-:-:S06]  /*14f00*/  ULEA UR4, UR5, UR4, 0x18 ;  /* 0x0000000405047291 */ /* 0x010fcc000f8ec03f */
[----:B------:R-:W-:-:S05]  /*14f10*/  IMAD.U32 R18, RZ, RZ, UR4 ;  /* 0x00000004ff127e24 */ /* 0x000fca000f8e00ff */
[----:B-123--:R-:W1:Y:S04]  /*14f20*/  LDS.128 R4, [R18+0x348d0] ;  /* 0x0348d00012047984 */ /* 0x00ee680000000c00 */
[----:B-1----:R1:W-:Y:S04]  /*14f30*/  STL.64 [R1], R4 ;  /* 0x0000000401007387 */ /* 0x0023e80000100a00 */
[----:B------:R1:W-:Y:S01]  /*14f40*/  STL.64 [R1+0x8], R6 ;  /* 0x0000080601007387 */ /* 0x0003e20000100a00 */
[----:B------:R-:W-:Y:S06]  /*14f50*/  BAR.ARV 0x4, 0x180 ;  /* 0x0106000000007b1d */ /* 0x000fec0000002000 */
[----:B------:R-:W-:Y:S05]  /*14f60*/  BRA `(.L_x_313) ;  /* 0x0000000c00247947 */ /* 0x000fea0003800000 */
.L_x_312:
[----:B------:R-:W4:Y:S01]  /*14f70*/  S2R R0, SR_TID.X ;  /* 0x0000000000007919 */ /* 0x000f220000002100 */
[----:B------:R-:W-:Y:S01]  /*14f80*/  UMOV UR4, 0xffffffff ;  /* 0xffffffff00047882 */ /* 0x000fe20000000000 */
[----:B----4-:R-:W-:-:S04]  /*14f90*/  LOP3.LUT R16, R0, 0x1f, RZ, 0xc0, !PT ;  /* 0x0000001f00107812 */ /* 0x010fc800078ec0ff */
[----:B------:R-:W-:Y:S01]  /*14fa0*/  ISETP.NE.AND P0, PT, R16, 0x1f, PT ;  /* 0x0000001f1000780c */ /* 0x000fe20003f05270 */
[----:B------:R-:W-:-:S12]  /*14fb0*/  BRA.DIV UR4, `(.L_x_314) ;  /* 0x00000022045c7947 */ /* 0x000fd8000b800000 */
[----:B------:R-:W1:Y:S01]  /*14fc0*/  LDL.LU R3, [R1] ;  /* 0x0000000001037983 */ /* 0x000e620000300800 */
[----:B------:R-:W-:-:S03]  /*14fd0*/  ULDC UR4, c[0x0][0xc3c] ;  /* 0x00030f0000047ab9 */ /* 0x000fc60000000800 */
[----:B--23--:R-:W2:Y:S01]  /*14fe0*/  LDL R4, [R1+0xc] ;  /* 0x00000c0001047983 */ /* 0x00cea20000100800 */
[----:B------:R-:W-:Y:S01]  /*14ff0*/  ULDC.64 UR6, c[0x0][0x208] ;  /* 0x0000820000067ab9 */ /* 0x000fe20000000a00 */
[----:B-1----:R-:W-:Y:S02]  /*15000*/  IMAD.MOV.U32 R10, RZ, RZ, R3 ;  /* 0x000000ffff0a7224 */ /* 0x002fe400078e0003 */
[----:B--2---:R-:W-:-:S05]  /*15010*/  IMAD.IADD R0, R4, 0x1, R16 ;  /* 0x0000000104007824 */ /* 0x004fca00078e0210 */
[----:B------:R-:W-:-:S13]  /*15020*/  ISETP.GE.OR P1, PT, R0, UR4, !P0 ;  /* 0x0000000400007c0c */ /* 0x000fda000c726670 */
[----:B------:R-:W1:Y:S08]  /*15030*/  @!P1 LDC.64 R2, c[0x0][0xc80] ;  /* 0x00032000ff029b82 */ /* 0x000e700000000a00 */
[----:B------:R-:W2:Y:S01]  /*15040*/  @!P1 LDC.64 R4, c[0x0][0xc78] ;  /* 0x00031e00ff049b82 */ /* 0x000ea20000000a00 */
[----:B-1----:R-:W-:-:S05]  /*15050*/  @!P1 IMAD.WIDE R2, R0, 0x4, R2 ;  /* 0x0000000400029825 */ /* 0x002fca00078e0202 */
[----:B------:R2:W3:Y:S02]  /*15060*/  @!P1 LDG.E R6, desc[UR6][R2.64] ;  /* 0x0000000602069981 */ /* 0x0004e4000c1e1900 */
[----:B--2---:R-:W-:-:S06]  /*15070*/  @!P1 IMAD.WIDE R2, R0, 0x4, R4 ;  /* 0x0000000400029825 */ /* 0x004fcc00078e0204 */
[----:B------:R-:W2:Y:S01]  /*15080*/  @!P1 LDG.E R2, desc[UR6][R2.64] ;  /* 0x0000000602029981 */ /* 0x000ea2000c1e1900 */
[----:B------:R-:W-:Y:S01]  /*15090*/  IMAD.MOV.U32 R5, RZ, RZ, RZ ;  /* 0x000000ffff057224 */ /* 0x000fe200078e00ff */
[C---:B------:R-:W-:Y:S02]  /*150a0*/  ISETP.GE.U32.AND P2, PT, R16.reuse, 0x2, PT ;  /* 0x000000021000780c */ /* 0x040fe40003f46070 */
[C---:B------:R-:W-:Y:S01]  /*150b0*/  ISETP.GE.U32.AND P3, PT, R16.reuse, 0x4, PT ;  /* 0x000000041000780c */ /* 0x040fe20003f66070 */
[----:B------:R-:W-:Y:S01]  /*150c0*/  SHFL.IDX PT, R0, R10, RZ, 0x1f ;  /* 0x00001fff0a007589 */ /* 0x000fe200000e0000 */
[C---:B------:R-:W-:Y:S02]  /*150d0*/  ISETP.GE.U32.AND P4, PT, R16.reuse, 0x8, PT ;  /* 0x000000081000780c */ /* 0x040fe40003f86070 */
[----:B------:R-:W-:Y:S01]  /*150e0*/  ISETP.GE.U32.AND P5, PT, R16, 0x10, PT ;  /* 0x000000101000780c */ /* 0x000fe20003fa6070 */
[----:B------:R-:W-:Y:S01]  /*150f0*/  SHFL.IDX PT, R8, R10, 0x1, 0x1f ;  /* 0x00201f000a087f89 */ /* 0x000fe200000e0000 */
[----:B---3--:R-:W-:Y:S01]  /*15100*/  @!P1 IMAD.MOV.U32 R5, RZ, RZ, R6 ;  /* 0x000000ffff059224 */ /* 0x008fe200078e0006 */
[----:B------:R-:W-:-:S02]  /*15110*/  CS2R R6, SRZ ;  /* 0x0000000000067805 */ /* 0x000fc4000001ff00 */
[----:B--2---:R-:W-:Y:S01]  /*15120*/  @!P1 IMAD.MOV.U32 R7, RZ, RZ, R2 ;  /* 0x000000ffff079224 */ /* 0x004fe200078e0002 */
[----:B------:R-:W-:-:S03]  /*15130*/  ISETP.NE.AND P1, PT, R16, RZ, PT ;  /* 0x000000ff1000720c */ /* 0x000fc60003f25270 */
[----:B------:R-:W-:-:S05]  /*15140*/  IMAD R2, R7, R5, RZ ;  /* 0x0000000507027224 */ /* 0x000fca00078e02ff */
        /* <DEDUP_REMOVED lines=15> */
[----:B------:R1:W2:Y:S02]  /*15240*/  SHFL.IDX PT, R9, R2, 0x1f, 0x1f ;  /* 0x03e01f0002097f89 */ /* 0x0002a400000e0000 */
.L_x_378:
[----:B------:R-:W-:Y:S02]  /*15250*/  ULDC UR4, c[0x0][0xc38] ;  /* 0x00030e0000047ab9 */ /* 0x000fe40000000800 */
[----:B------:R-:W-:-:S04]  /*15260*/  IMAD.U32 R3, RZ, RZ, UR4 ;  /* 0x00000004ff037e24 */ /* 0x000fc8000f8e00ff */
[----:B--2---:R-:W-:-:S04]  /*15270*/  IMAD R9, R9, R3, RZ ;  /* 0x0000000309097224 */ /* 0x004fc800078e02ff */
[----:B------:R-:W-:-:S05]  /*15280*/  IMAD.IADD R4, R8, 0x1, R9 ;  /* 0x0000000108047824 */ /* 0x000fca00078e0209 */
[----:B------:R-:W-:-:S13]  /*15290*/  ISETP.GT.AND P6, PT, R4, R0, PT ;  /* 0x000000000400720c */ /* 0x000fda0003fc4270 */
[----:B------:R-:W-:Y:S05]  /*152a0*/  @P6 BRA `(.L_x_315) ;  /* 0x0000000000b06947 */ /* 0x000fea0003800000 */
.L_x_318:
[----:B-1----:R-:W2:Y:S01]  /*152b0*/  LDL.LU R2, [R1+0xc] ;  /* 0x00000c0001027983 */ /* 0x002ea20000300800 */
[----:B------:R-:W1:Y:S01]  /*152c0*/  LDC R3, c[0x0][0xc3c] ;  /* 0x00030f00ff037b82 */ /* 0x000e620000000800 */
[----:B--2---:R-:W-:-:S05]  /*152d0*/  VIADD R2, R2, 0x1f ;  /* 0x0000001f02027836 */ /* 0x004fca0000000000 */
[----:B-1----:R-:W-:-:S13]  /*152e0*/  ISETP.GE.AND P6, PT, R2, R3, PT ;  /* 0x000000030200720c */ /* 0x002fda0003fc6270 */
[----:B------:R-:W-:Y:S05]  /*152f0*/  @P6 BRA `(.L_x_316) ;  /* 0x0000000400d86947 */ /* 0x000fea0003800000 */
[----:B------:R-:W1:Y:S01]  /*15300*/  S2R R5, SR_TID.X ;  /* 0x0000000000057919 */ /* 0x000e620000002100 */
[----:B------:R-:W-:Y:S01]  /*15310*/  ULDC.64 UR4, c[0x0][0x208] ;  /* 0x0000820000047ab9 */ /* 0x000fe20000000a00 */
[----:B------:R2:W-:Y:S01]  /*15320*/  STL [R1+0xc], R2 ;  /* 0x00000c0201007387 */ /* 0x0005e20000100800 */
[----:B-1----:R-:W-:-:S05]  /*15330*/  LOP3.LUT R5, R5, 0x1f, RZ, 0xc0, !PT ;  /* 0x0000001f05057812 */ /* 0x002fca00078ec0ff */
[----:B------:R-:W-:Y:S02]  /*15340*/  IMAD.IADD R7, R2, 0x1, R5 ;  /* 0x0000000102077824 */ /* 0x000fe400078e0205 */
[----:B------:R-:W-:-:S03]  /*15350*/  IMAD.MOV.U32 R5, RZ, RZ, RZ ;  /* 0x000000ffff057224 */ /* 0x000fc600078e00ff */
[----:B------:R-:W-:-:S13]  /*15360*/  ISETP.GE.OR P6, PT, R7, R3, !P0 ;  /* 0x000000030700720c */ /* 0x000fda00047c6670 */
[----:B--2---:R-:W1:Y:S02]  /*15370*/  @!P6 LDC.64 R2, c[0x0][0xc80] ;  /* 0x00032000ff02eb82 */ /* 0x004e640000000a00 */
[----:B-1----:R-:W-:-:S05]  /*15380*/  @!P6 IMAD.WIDE R2, R7, 0x4, R2 ;  /* 0x000000040702e825 */ /* 0x002fca00078e0202 */
[----:B------:R1:W2:Y:S02]  /*15390*/  @!P6 LDG.E R5, desc[UR4][R2.64] ;  /* 0x000000040205e981 */ /* 0x0002a4000c1e1900 */
[----:B-1----:R-:W1:Y:S02]  /*153a0*/  @!P6 LDC.64 R2, c[0x0][0xc78] ;  /* 0x00031e00ff02eb82 */ /* 0x002e640000000a00 */
[----:B-1----:R-:W-:-:S04]  /*153b0*/  @!P6 IMAD.WIDE R2, R7, 0x4, R2 ;  /* 0x000000040702e825 */ /* 0x002fc800078e0202 */
[----:B------:R-:W-:-:S06]  /*153c0*/  IMAD.MOV.U32 R7, RZ, RZ, RZ ;  /* 0x000000ffff077224 */ /* 0x000fcc00078e00ff */
[----:B------:R-:W2:Y:S01]  /*153d0*/  @!P6 LDG.E R7, desc[UR4][R2.64] ;  /* 0x000000040207e981 */ /* 0x000ea2000c1e1900 */
[----:B------:R-:W-:Y:S01]  /*153e0*/  UMOV UR4, 0xffffffff ;  /* 0xffffffff00047882 */ /* 0x000fe20000000000 */
[----:B--2---:R-:W-:Y:S02]  /*153f0*/  IMAD R2, R7, R5, RZ ;  /* 0x0000000507027224 */ /* 0x004fe400078e02ff */
[----:B------:R-:W-:Y:S05]  /*15400*/  BRA.DIV UR4, `(.L_x_317) ;  /* 0x0000002204a87947 */ /* 0x000fea000b800000 */
        /* <DEDUP_REMOVED lines=16> */
.L_x_386:
[----:B------:R-:W-:Y:S02]  /*15510*/  ULDC UR4, c[0x0][0xc38] ;  /* 0x00030e0000047ab9 */ /* 0x000fe40000000800 */
[----:B------:R-:W-:-:S04]  /*15520*/  IMAD.U32 R3, RZ, RZ, UR4 ;  /* 0x00000004ff037e24 */ /* 0x000fc8000f8e00ff */
[----:B--2---:R-:W-:-:S04]  /*15530*/  IMAD R9, R9, R3, RZ ;  /* 0x0000000309097224 */ /* 0x004fc800078e02ff */
[----:B------:R-:W-:-:S05]  /*15540*/  IMAD.IADD R4, R9, 0x1, R4 ;  /* 0x0000000109047824 */ /* 0x000fca00078e0204 */
[----:B------:R-:W-:-:S13]  /*15550*/  ISETP.GT.AND P6, PT, R4, R0, PT ;  /* 0x000000000400720c */ /* 0x000fda0003fc4270 */
[----:B------:R-:W-:Y:S05]  /*15560*/  @!P6 BRA `(.L_x_318) ;  /* 0xfffffffc0050e947 */ /* 0x000fea000383ffff */
.L_x_315:
[----:B------:R-:W-:Y:S01]  /*15570*/  IMAD.IADD R9, R4, 0x1, -R9 ;  /* 0x0000000104097824 */ /* 0x000fe200078e0a09 */
[----:B------:R-:W-:-:S03]  /*15580*/  UMOV UR4, 0xffffffff ;  /* 0xffffffff00047882 */ /* 0x000fc60000000000 */
[----:B------:R-:W-:-:S05]  /*15590*/  IMAD R4, R2, R3, R9 ;  /* 0x0000000302047224 */ /* 0x000fca00078e0209 */
[----:B------:R-:W-:Y:S01]  /*155a0*/  ISETP.GT.AND P6, PT, R4, R0, PT ;  /* 0x000000000400720c */ /* 0x000fe20003fc4270 */
[----:B------:R-:W-:-:S12]  /*155b0*/  BRA.DIV UR4, `(.L_x_319) ;  /* 0x0000002604147947 */ /* 0x000fd8000b800000 */
[----:B------:R-:W-:-:S04]  /*155c0*/  VOTE.ANY R8, PT, !P6 ;  /* 0x0000000000087806 */ /* 0x000fc800070e0100 */
[----:B------:R-:W2:Y:S02]  /*155d0*/  POPC R4, R8 ;  /* 0x0000000800047309 */ /* 0x000ea40000000000 */
[----:B--2---:R2:W3:Y:S04]  /*155e0*/  SHFL.IDX PT, R5, R5, R4, 0x1f ;  /* 0x00001f0405057589 */ /* 0x0044e800000e0000 */
[----:B------:R2:W4:Y:S02]  /*155f0*/  SHFL.IDX PT, R7, R7, R4, 0x1f ;  /* 0x00001f0407077589 */ /* 0x00052400000e0000 */
.L_x_391:
[----:B------:R-:W-:-:S13]  /*15600*/  ISETP.NE.AND P0, PT, R8, RZ, PT ;  /* 0x000000ff0800720c */ /* 0x000fda0003f05270 */
[----:B------:R-:W-:Y:S05]  /*15610*/  @!P0 BRA `(.L_x_320) ;  /* 0x0000000000148947 */ /* 0x000fea0003800000 */
[----:B------:R-:W-:Y:S01]  /*15620*/  UMOV UR4, 0xffffffff ;  /* 0xffffffff00047882 */ /* 0x000fe20000000000 */
[----:B0-----:R-:W-:Y:S02]  /*15630*/  VIADD R12, R4, 0xffffffff ;  /* 0xffffffff040c7836 */ /* 0x001fe40000000000 */
[----:B------:R-:W-:Y:S05]  /*15640*/  BRA.DIV UR4, `(.L_x_321) ;  /* 0x00000026044c7947 */ /* 0x000fea000b800000 */
[----:B-1----:R0:W1:Y:S02]  /*15650*/  SHFL.IDX PT, R2, R2, R12, 0x1f ;  /* 0x00001f0c02027589 */ /* 0x00206400000e0000 */
.L_x_394:
[----:B-1----:R-:W-:-:S07]  /*15660*/  IMAD.MOV.U32 R6, RZ, RZ, R2 ;  /* 0x000000ffff067224 */ /* 0x002fce00078e0002 */
.L_x_320:
[----:B------:R-:W5:Y:S01]  /*15670*/  LDL.LU R10, [R1+0xc] ;  /* 0x00000c00010a7983 */ /* 0x000f620000300800 */
[----:B------:R-:W-:Y:S01]  /*15680*/  IMAD R9, R6, R3, R9 ;  /* 0x0000000306097224 */ /* 0x000fe200078e0209 */
[----:B---3--:R-:W-:-:S03]  /*15690*/  IABS R6, R5 ;  /* 0x0000000500067213 */ /* 0x008fc60000000000 */
[----:B------:R-:W-:Y:S01]  /*156a0*/  IMAD.IADD R0, R0, 0x1, -R9 ;  /* 0x0000000100007824 */ /* 0x000fe200078e0a09 */
[----:B-1----:R-:W1:Y:S01]  /*156b0*/  I2F.RP R2, R6 ;  /* 0x0000000600027306 */ /* 0x002e620000209400 */
[----:B------:R3:W-:Y:S02]  /*156c0*/  STL [R1], R9 ;  /* 0x0000000901007387 */ /* 0x0007e40000100800 */
[----:B---3--:R-:W-:-:S05]  /*156d0*/  IABS R9, R5 ;  /* 0x0000000500097213 */ /* 0x008fca0000000000 */
[----:B-1----:R-:W1:Y:S01]  /*156e0*/  MUFU.RCP R2, R2 ;  /* 0x0000000200027308 */ /* 0x002e620000001000 */
[----:B------:R-:W-:Y:S02]  /*156f0*/  IMAD.MOV R9, RZ, RZ, -R9 ;  /* 0x000000ffff097224 */ /* 0x000fe400078e0a09 */
[----:B-1----:R-:W-:-:S05]  /*15700*/  VIADD R2, R2, 0xffffffe ;  /* 0x0ffffffe02027836 */ /* 0x002fca0000000000 */
[----:B------:R-:W1:Y:S02]  /*15710*/  F2I.FTZ.U32.TRUNC.NTZ R3, R2 ;  /* 0x0000000200037305 */ /* 0x000e64000021f000 */
[----:B-1----:R-:W-:-:S04]  /*15720*/  IMAD.MOV R2, RZ, RZ, -R3 ;  /* 0x000000ffff027224 */ /* 0x002fc800078e0a03 */
[----:B------:R-:W-:Y:S02]  /*15730*/  IMAD R8, R2, R6, RZ ;  /* 0x0000000602087224 */ /* 0x000fe400078e02ff */
[----:B------:R-:W-:-:S04]  /*15740*/  IMAD.MOV.U32 R2, RZ, RZ, RZ ;  /* 0x000000ffff027224 */ /* 0x000fc800078e00ff */
[----:B------:R-:W-:Y:S01]  /*15750*/  IMAD.HI.U32 R2, R3, R8, R2 ;  /* 0x0000000803027227 */ /* 0x000fe200078e0002 */
[----:B------:R-:W-:-:S05]  /*15760*/  IABS R3, R0 ;  /* 0x0000000000037213 */ /* 0x000fca0000000000 */
[----:B------:R-:W-:-:S04]  /*15770*/  IMAD.HI.U32 R8, R2, R3, RZ ;  /* 0x0000000302087227 */ /* 0x000fc800078e00ff */
[----:B------:R-:W-:-:S05]  /*15780*/  IMAD R3, R8, R9, R3 ;  /* 0x0000000908037224 */ /* 0x000fca00078e0203 */
[----:B------:R-:W-:-:S13]  /*15790*/  ISETP.GT.U32.AND P1, PT, R6, R3, PT ;  /* 0x000000030600720c */ /* 0x000fda0003f24070 */
[----:B------:R-:W-:Y:S02]  /*157a0*/  @!P1 IMAD.IADD R3, R3, 0x1, -R6 ;  /* 0x0000000103039824 */ /* 0x000fe400078e0a06 */
[----:B------:R-:W-:Y:S01]  /*157b0*/  @!P1 VIADD R8, R8, 0x1 ;  /* 0x0000000108089836 */ /* 0x000fe20000000000 */
[----:B------:R-:W-:Y:S02]  /*157c0*/  ISETP.NE.AND P1, PT, R5, RZ, PT ;  /* 0x000000ff0500720c */ /* 0x000fe40003f25270 */
[----:B------:R-:W-:Y:S02]  /*157d0*/  ISETP.GE.U32.AND P0, PT, R3, R6, PT ;  /* 0x000000060300720c */ /* 0x000fe40003f06070 */
[----:B----4-:R-:W-:-:S04]  /*157e0*/  IABS R6, R7 ;  /* 0x0000000700067213 */ /* 0x010fc80000000000 */
[----:B------:R-:W1:Y:S07]  /*157f0*/  I2F.RP R2, R6 ;  /* 0x0000000600027306 */ /* 0x000e6e0000209400 */
[----:B------:R-:W-:Y:S01]  /*15800*/  @P0 VIADD R8, R8, 0x1 ;  /* 0x0000000108080836 */ /* 0x000fe20000000000 */
[----:B-1----:R-:W1:Y:S02]  /*15810*/  MUFU.RCP R2, R2 ;  /* 0x0000000200027308 */ /* 0x002e640000001000 */
[----:B-1----:R-:W-:-:S06]  /*15820*/  VIADD R2, R2, 0xffffffe ;  /* 0x0ffffffe02027836 */ /* 0x002fcc0000000000 */
[----:B------:R-:W1:Y:S02]  /*15830*/  F2I.FTZ.U32.TRUNC.NTZ R3, R2 ;  /* 0x0000000200037305 */ /* 0x000e64000021f000 */
[----:B-1----:R-:W-:-:S04]  /*15840*/  IMAD.MOV R2, RZ, RZ, -R3 ;  /* 0x000000ffff027224 */ /* 0x002fc800078e0a03 */
[----:B------:R-:W-:Y:S02]  /*15850*/  IMAD R9, R2, R6, RZ ;  /* 0x0000000602097224 */ /* 0x000fe400078e02ff */
[----:B------:R-:W-:-:S04]  /*15860*/  IMAD.MOV.U32 R2, RZ, RZ, RZ ;  /* 0x000000ffff027224 */ /* 0x000fc800078e00ff */
[----:B------:R-:W-:Y:S01]  /*15870*/  IMAD.HI.U32 R2, R3, R9, R2 ;  /* 0x0000000903027227 */ /* 0x000fe200078e0002 */
[----:B------:R-:W-:Y:S02]  /*15880*/  LOP3.LUT R3, R0, R5, RZ, 0x3c, !PT ;  /* 0x0000000500037212 */ /* 0x000fe400078e3cff */
[----:B------:R-:W-:Y:S02]  /*15890*/  IABS R9, R7 ;  /* 0x0000000700097213 */ /* 0x000fe40000000000 */
[----:B------:R-:W-:-:S03]  /*158a0*/  ISETP.GE.AND P2, PT, R3, RZ, PT ;  /* 0x000000ff0300720c */ /* 0x000fc60003f46270 */
[----:B------:R-:W-:-:S10]  /*158b0*/  IMAD.MOV R9, RZ, RZ, -R9 ;  /* 0x000000ffff097224 */ /* 0x000fd400078e0a09 */
[----:B------:R-:W-:Y:S01]  /*158c0*/  @!P2 IMAD.MOV R8, RZ, RZ, -R8 ;  /* 0x000000ffff08a224 */ /* 0x000fe200078e0a08 */
[----:B------:R-:W-:-:S04]  /*158d0*/  @!P1 LOP3.LUT R8, RZ, R5, RZ, 0x33, !PT ;  /* 0x00000005ff089212 */ /* 0x000fc800078e33ff */
[-C--:B------:R-:W-:Y:S01]  /*158e0*/  IABS R3, R8.reuse ;  /* 0x0000000800037213 */ /* 0x080fe20000000000 */
[----:B------:R-:W-:-:S04]  /*158f0*/  IMAD R5, R5, R8, RZ ;  /* 0x0000000805057224 */ /* 0x000fc800078e02ff */
[----:B------:R-:W-:-:S04]  /*15900*/  IMAD.HI.U32 R2, R2, R3, RZ ;  /* 0x0000000302027227 */ /* 0x000fc800078e00ff */
[----:B------:R-:W-:-:S05]  /*15910*/  IMAD R3, R2, R9, R3 ;  /* 0x0000000902037224 */ /* 0x000fca00078e0203 */
[----:B------:R-:W-:-:S13]  /*15920*/  ISETP.GT.U32.AND P1, PT, R6, R3, PT ;  /* 0x000000030600720c */ /* 0x000fda0003f24070 */
[----:B------:R-:W-:Y:S02]  /*15930*/  @!P1 IMAD.IADD R3, R3, 0x1, -R6 ;  /* 0x0000000103039824 */ /* 0x000fe400078e0a06 */
        /* <DEDUP_REMOVED lines=11> */
[----:B-----5:R-:W-:Y:S02]  /*159f0*/  IMAD.IADD R10, R4, 0x1, R10 ;  /* 0x00000001040a7824 */ /* 0x020fe400078e020a */
[----:B--2---:R-:W-:Y:S02]  /*15a00*/  IMAD.IADD R4, R0, 0x1, -R5 ;  /* 0x0000000100047824 */ /* 0x004fe400078e0a05 */
[----:B------:R-:W-:-:S05]  /*15a10*/  IMAD R0, R3, 0x10000, R2 ;  /* 0x0001000003007824 */ /* 0x000fca00078e0202 */
[----:B------:R1:W-:Y:S04]  /*15a20*/  STL [R1+0x8], R0 ;  /* 0x0000080001007387 */ /* 0x0003e80000100800 */
[----:B------:R1:W-:Y:S04]  /*15a30*/  STL [R1+0xc], R10 ;  /* 0x00000c0a01007387 */ /* 0x0003e80000100800 */
[----:B------:R1:W-:Y:S01]  /*15a40*/  STL [R1+0x4], R4 ;  /* 0x0000040401007387 */ /* 0x0003e20000100800 */
[----:B------:R-:W-:Y:S05]  /*15a50*/  BRA `(.L_x_322) ;  /* 0x0000000000287947 */ /* 0x000fea0003800000 */
.L_x_316:
[----:B------:R-:W-:Y:S01]  /*15a60*/  UMOV UR4, URZ ;  /* 0x0000003f00047c82 */ /* 0x000fe20008000000 */
[----:B------:R-:W-:Y:S01]  /*15a70*/  ULDC UR6, c[0x0][0xc3c] ;  /* 0x00030f0000067ab9 */ /* 0x000fe20000000800 */
[----:B------:R-:W-:Y:S01]  /*15a80*/  UMOV UR5, URZ ;  /* 0x0000003f00057c82 */ /* 0x000fe20008000000 */
[----:B------:R1:W-:Y:S01]  /*15a90*/  STL [R1], R0 ;  /* 0x0000000001007387 */ /* 0x0003e20000100800 */
[----:B------:R-:W-:Y:S02]  /*15aa0*/  IMAD.U32 R3, RZ, RZ, UR4 ;  /* 0x00000004ff037e24 */ /* 0x000fe4000f8e00ff */
[----:B------:R-:W-:-:S03]  /*15ab0*/  IMAD.U32 R2, RZ, RZ, UR5 ;  /* 0x00000005ff027e24 */ /* 0x000fc6000f8e00ff */
[----:B------:R2:W-:Y:S01]  /*15ac0*/  STL [R1+0x4], R3 ;  /* 0x0000040301007387 */ /* 0x0005e20000100800 */
[----:B-1----:R-:W-:-:S05]  /*15ad0*/  IMAD.U32 R0, RZ, RZ, UR6 ;  /* 0x00000006ff007e24 */ /* 0x002fca000f8e00ff */
[----:B------:R2:W-:Y:S04]  /*15ae0*/  STL [R1+0xc], R0 ;  /* 0x00000c0001007387 */ /* 0x0005e80000100800 */
[----:B------:R2:W-:Y:S02]  /*15af0*/  STL [R1+0x8], R2 ;  /* 0x0000080201007387 */ /* 0x0005e40000100800 */
.L_x_322:
[----:B--2---:R-:W2:Y:S04]  /*15b00*/  LDL R3, [R1+0x8] ;  /* 0x0000080001037983 */ /* 0x004ea80000100800 */
[----:B------:R-:W3:Y:S04]  /*15b10*/  LDL R2, [R1+0xc] ;  /* 0x00000c0001027983 */ /* 0x000ee80000100800 */
[----:B-1----:R-:W4:Y:S04]  /*15b20*/  LDL R4, [R1] ;  /* 0x0000000001047983 */ /* 0x002f280000100800 */
[----:B------:R-:W4:Y:S01]  /*15b30*/  LDL R5, [R1+0x4] ;  /* 0x0000040001057983 */ /* 0x000f220000100800 */
[----:B------:R-:W-:Y:S05]  /*15b40*/  WARPSYNC.ALL ;  /* 0x0000000000007948 */ /* 0x000fea0003800000 */
[----:B------:R-:W1:Y:S02]  /*15b50*/  S2R R0, SR_TID.X ;  /* 0x0000000000007919 */ /* 0x000e640000002100 */
[----:B-1----:R-:W-:Y:S01]  /*15b60*/  LOP3.LUT R0, R0, 0x1f, RZ, 0xc0, !PT ;  /* 0x0000001f00007812 */ /* 0x002fe200078ec0ff */
[----:B------:R-:W-:Y:S03]  /*15b70*/  BAR.SYNC.DEFER_BLOCKING 0x4, 0x180 ;  /* 0x0106000000007b1d */ /* 0x000fe60000010000 */
[----:B------:R-:W-:-:S13]  /*15b80*/  ISETP.NE.AND P0, PT, R0, RZ, PT ;  /* 0x000000ff0000720c */ /* 0x000fda0003f05270 */
[----:B------:R-:W-:Y:S01]  /*15b90*/  @!P0 MOV R0, 0x400 ;  /* 0x0000040000008802 */ /* 0x000fe20000000f00 */
[----:B--2---:R-:W-:Y:S02]  /*15ba0*/  IMAD.MOV.U32 R6, RZ, RZ, R3 ;  /* 0x000000ffff067224 */ /* 0x004fe400078e0003 */
[----:B------:R-:W1:Y:S01]  /*15bb0*/  @!P0 S2R R3, SR_CgaCtaId ;  /* 0x0000000000038919 */ /* 0x000e620000008800 */
[----:B---3--:R-:W-:Y:S01]  /*15bc0*/  IMAD.MOV.U32 R7, RZ, RZ, R2 ;  /* 0x000000ffff077224 */ /* 0x008fe200078e0002 */
[----:B-1----:R-:W-:-:S05]  /*15bd0*/  @!P0 LEA R18, R3, R0, 0x18 ;  /* 0x0000000003128211 */ /* 0x002fca00078ec0ff */
[----:B----4-:R2:W-:Y:S01]  /*15be0*/  @!P0 STS.128 [R18+0x348d0], R4 ;  /* 0x0348d00412008388 */ /* 0x0105e20000000c00 */
[----:B------:R-:W-:Y:S06]  /*15bf0*/  BAR.ARV 0x5, 0x180 ;  /* 0x0146000000007b1d */ /* 0x000fec0000002000 */
.L_x_313:
[----:B------:R-:W3:Y:S01]  /*15c00*/  LDL R0, [R1+0xc] ;  /* 0x00000c0001007983 */ /* 0x000ee20000100800 */
[----:B------:R-:W-:Y:S02]  /*15c10*/  ULDC UR4, c[0x0][0xc3c] ;  /* 0x00030f0000047ab9 */ /* 0x000fe40000000800 */
[----:B---3--:R-:W-:-:S13]  /*15c20*/  ISETP.GE.AND P0, PT, R0, UR4, PT ;  /* 0x0000000400007c0c */ /* 0x008fda000bf06270 */
[----:B------:R-:W-:Y:S05]  /*15c30*/  @!P0 BRA `(.L_x_323) ;  /* 0xffffffac002c8947 */ /* 0x000fea000383ffff */
[----:B------:R-:W-:Y:S05]  /*15c40*/  BSYNC B8 ;  /* 0x0000000000087941 */ /* 0x000fea0003800000 */
.L_x_224:
[----:B-1----:R-:W3:Y:S01]  /*15c50*/  LDL.LU R0, [R1+0x48] ;  /* 0x0000480001007983 */ /* 0x002ee20000300800 */
[----:B------:R-:W-:Y:S01]  /*15c60*/  BSSY B0, `(.L_x_324) ;  /* 0x000000b000007945 */ /* 0x000fe20003800000 */
[----:B--2---:R-:W1:Y:S01]  /*15c70*/  S2R R5, SR_CgaCtaId ;  /* 0x0000000000057919 */ /* 0x004e620000008800 */
[----:B---3--:R-:W-:-:S05]  /*15c80*/  VIADD R0, R0, 0x1 ;  /* 0x0000000100007836 */ /* 0x008fca0000000000 */
[----:B0-----:R-:W-:-:S04]  /*15c90*/  LEA.HI R2, R0, R0, RZ, 0x1 ;  /* 0x0000000000027211 */ /* 0x001fc800078f08ff */
[----:B------:R-:W-:-:S05]  /*15ca0*/  LOP3.LUT R3, R2, 0xfffffffe, RZ, 0xc0, !PT ;  /* 0xfffffffe02037812 */ /* 0x000fca00078ec0ff */
[----:B------:R-:W-:Y:S01]  /*15cb0*/  IMAD.IADD R3, R0, 0x1, -R3 ;  /* 0x0000000100037824 */ /* 0x000fe200078e0a03 */
[----:B------:R-:W-:-:S04]  /*15cc0*/  MOV R0, 0x400 ;  /* 0x0000040000007802 */ /* 0x000fc80000000f00 */
[----:B-1----:R-:W-:Y:S02]  /*15cd0*/  LEA R0, R5, R0, 0x18 ;  /* 0x0000000005007211 */ /* 0x002fe400078ec0ff */
[----:B------:R-:W-:-:S04]  /*15ce0*/  SHF.L.U32 R3, R3, 0x1f, RZ ;  /* 0x0000001f03037819 */ /* 0x000fc800000006ff */
[----:B------:R-:W0:Y:S02]  /*15cf0*/  SYNCS.PHASECHK.TRANS64.TRYWAIT P0, [R0+URZ+0x34820], R3 ;  /* 0x03482003000075a7 */ /* 0x000e24000800017f */
[----:B0-----:R-:W-:Y:S05]  /*15d00*/  @!P0 BRA `(.L_x_325) ;  /* 0x0000001c00c48947 */ /* 0x001fea0003800000 */
.L_x_395:
[----:B------:R-:W-:Y:S05]  /*15d10*/  BSYNC B0 ;  /* 0x0000000000007941 */ /* 0x000fea0003800000 */
.L_x_324:
[----:B------:R-:W-:-:S03]  /*15d20*/  UMOV UR4, 0xffffffff ;  /* 0xffffffff00047882 */ /* 0x000fc60000000000 */
[----:B------:R-:W-:Y:S05]  /*15d30*/  BRA.DIV UR4, `(.L_x_326) ;  /* 0x0000001e04cc7947 */ /* 0x000fea000b800000 */
[----:B------:R-:W1:Y:S02]  /*15d40*/  S2R R2, SR_TID.X ;  /* 0x0000000000027919 */ /* 0x000e640000002100 */
[----:B-1----:R-:W-:-:S04]  /*15d50*/  SHF.R.U32.HI R2, RZ, 0x5, R2 ;  /* 0x00000005ff027819 */ /* 0x002fc80000011602 */
[----:B------:R-:W-:-:S05]  /*15d60*/  LOP3.LUT R2, R2, 0x3, RZ, 0xc0, !PT ;  /* 0x0000000302027812 */ /* 0x000fca00078ec0ff */
[----:B------:R1:W2:Y:S02]  /*15d70*/  SHFL.IDX PT, R14, R2, RZ, 0x1f ;  /* 0x00001fff020e7589 */ /* 0x0002a400000e0000 */
.L_x_398:
[----:B--2---:R-:W-:Y:S01]  /*15d80*/  ISETP.NE.AND P0, PT, R14, RZ, PT ;  /* 0x000000ff0e00720c */ /* 0x004fe20003f05270 */
[----:B------:R-:W-:-:S12]  /*15d90*/  BSSY B0, `(.L_x_327) ;  /* 0x0000027000007945 */ /* 0x000fd80003800000 */
[----:B------:R-:W-:Y:S05]  /*15da0*/  @P0 BRA `(.L_x_328) ;  /* 0x0000000000940947 */ /* 0x000fea0003800000 */
[----:B------:R-:W-:-:S03]  /*15db0*/  UMOV UR4, 0xffffffff ;  /* 0xffffffff00047882 */ /* 0x000fc60000000000 */
[----:B------:R-:W-:Y:S05]  /*15dc0*/  BRA.DIV UR4, `(.L_x_329) ;  /* 0x0000001e04dc7947 */ /* 0x000fea000b800000 */
[----:B------:R-:W-:-:S13]  /*15dd0*/  ELECT P6, URZ, PT ;  /* 0x00000000003f782f */ /* 0x000fda00038c0000 */
.L_x_401:
[----:B------:R-:W-:Y:S05]  /*15de0*/  @!P6 BRA `(.L_x_328) ;  /* 0x000000000084e947 */ /* 0x000fea0003800000 */
[----:B-1----:R-:W2:Y:S02]  /*15df0*/  LDL R2, [R1+0x6c] ;  /* 0x00006c0001027983 */ /* 0x002ea40000100800 */
[----:B--2---:R-:W-:-:S13]  /*15e00*/  R2UR UR4, R2 ;  /* 0x00000000020472ca */ /* 0x004fda00000e0000 */
[----:B------:R-:W-:-:S06]  /*15e10*/  ULOP3.LUT UR4, UR4, 0x2, URZ, 0xfc, !UPT ;  /* 0x0000000204047892 */ /* 0x000fcc000f8efc3f */
[----:B------:R-:W-:-:S05]  /*15e20*/  IMAD.U32 R2, RZ, RZ, UR4 ;  /* 0x00000004ff027e24 */ /* 0x000fca000f8e00ff */
[----:B------:R-:W-:-:S13]  /*15e30*/  ISETP.NE.AND P2, PT, R2, 0x3, PT ;  /* 0x000000030200780c */ /* 0x000fda0003f45270 */
[----:B------:R-:W-:Y:S05]  /*15e40*/  @!P2 BRA `(.L_x_330) ;  /* 0x000000000004a947 */ /* 0x000fea0003800000 */
[----:B------:R-:W-:Y:S01]  /*15e50*/  BPT.TRAP 0x1 ;  /* 0x000000040000795c */ /* 0x000fe20000300000 */
.L_x_330:
[----:B------:R-:W2:Y:S01]  /*15e60*/  LDL.LU R7, [R1+0x14] ;  /* 0x0000140001077983 */ /* 0x000ea20000300800 */
[----:B------:R-:W-:Y:S02]  /*15e70*/  VIADD R2, R0, 0x34840 ;  /* 0x0003484000027836 */ /* 0x000fe40000000000 */
[C---:B0-----:R-:W-:Y:S02]  /*15e80*/  VIADD R3, R19.reuse, 0x1 ;  /* 0x0000000113037836 */ /* 0x041fe40000000000 */
[----:B------:R-:W-:-:S03]  /*15e90*/  IMAD R6, R19, 0x8, R2 ;  /* 0x0000000813067824 */ /* 0x000fc600078e0202 */
[----:B------:R-:W-:-:S04]  /*15ea0*/  ISETP.NE.AND P1, PT, R3, 0x2, PT ;  /* 0x000000020300780c */ /* 0x000fc80003f25270 */
[----:B------:R-:W-:Y:S02]  /*15eb0*/  SEL R4, RZ, 0x1, P1 ;  /* 0x00000001ff047807 */ /* 0x000fe40000800000 */
[----:B------:R-:W-:Y:S02]  /*15ec0*/  SEL R3, R3, RZ, P1 ;  /* 0x000000ff03037207 */ /* 0x000fe40000800000 */
[C---:B--2---:R-:W-:Y:S02]  /*15ed0*/  SHF.L.U32 R5, R7.reuse, 0x1f, RZ ;  /* 0x0000001f07057819 */ /* 0x044fe400000006ff */
[----:B------:R-:W-:Y:S01]  /*15ee0*/  LOP3.LUT R4, R7, R4, RZ, 0x3c, !PT ;  /* 0x0000000407047212 */ /* 0x000fe200078e3cff */
[----:B------:R-:W-:Y:S01]  /*15ef0*/  IMAD R7, R3, 0x8, R2 ;  /* 0x0000000803077824 */ /* 0x000fe200078e0202 */
[----:B------:R-:W0:Y:S02]  /*15f00*/  SYNCS.PHASECHK.TRANS64.TRYWAIT P0, [R6+URZ], R5 ;  /* 0x00000005060075a7 */ /* 0x000e24000800017f */
[----:B------:R-:W-:Y:S01]  /*15f10*/  SHF.L.U32 R2, R4, 0x1f, RZ ;  /* 0x0000001f04027819 */ /* 0x000fe200000006ff */
[----:B0-----:R-:W-:Y:S06]  /*15f20*/  @!P0 BRA `(.L_x_331) ;  /* 0x0000001c00a48947 */ /* 0x001fec0003800000 */
.L_x_402:
[----:B------:R-:W1:Y:S02]  /*15f30*/  SYNCS.PHASECHK.TRANS64.TRYWAIT P0, [R7+URZ], R2 ;  /* 0x00000002070075a7 */ /* 0x000e64000800017f */
[----:B-1----:R-:W-:Y:S05]  /*15f40*/  @!P0 BRA `(.L_x_332) ;  /* 0x0000001c00b08947 */ /* 0x002fea0003800000 */
.L_x_403:
[----:B------:R-:W-:Y:S05]  /*15f50*/  @!P2 BRA `(.L_x_333) ;  /* 0x000000000004a947 */ /* 0x000fea0003800000 */
[----:B------:R-:W-:Y:S01]  /*15f60*/  BPT.TRAP 0x1 ;  /* 0x000000040000795c */ /* 0x000fe20000300000 */
.L_x_333:
[----:B------:R-:W-:-:S04]  /*15f70*/  VIADD R0, R0, 0x34860 ;  /* 0x0003486000007836 */ /* 0x000fc80000000000 */
[----:B------:R-:W-:-:S04]  /*15f80*/  IMAD R4, R19, 0x8, R0 ;  /* 0x0000000813047824 */ /* 0x000fc800078e0200 */
[----:B------:R-:W2:Y:S02]  /*15f90*/  SYNCS.PHASECHK.TRANS64.TRYWAIT P0, [R4+URZ], R5 ;  /* 0x00000005040075a7 */ /* 0x000ea4000800017f */
[----:B--2---:R-:W-:Y:S05]  /*15fa0*/  @!P0 BRA `(.L_x_334) ;  /* 0x0000001c00ac8947 */ /* 0x004fea0003800000 */
.L_x_404:
[----:B------:R-:W-:-:S07]  /*15fb0*/  IMAD R3, R3, 0x8, R0 ;  /* 0x0000000803037824 */ /* 0x000fce00078e0200 */
.L_x_335:
[----:B---3--:R3:W4:Y:S02]  /*15fc0*/  SYNCS.PHASECHK.TRANS64.TRYWAIT P0, [R3+URZ], R2 ;  /* 0x00000002030075a7 */ /* 0x008724000800017f */
[----:B----4-:R-:W-:Y:S05]  /*15fd0*/  @!P0 NANOSLEEP.SYNCS 0x989680 ;  /* 0x009896800000895d */ /* 0x010fea0003900000 */
[----:B------:R-:W4:Y:S02]  /*15fe0*/  @!P0 SYNCS.PHASECHK.TRANS64 P0, [R3+URZ], R2 ;  /* 0x00000002030085a7 */ /* 0x000f24000800007f */
[----:B----4-:R-:W-:Y:S05]  /*15ff0*/  @!P0 BRA `(.L_x_335) ;  /* 0xfffffffc00f08947 */ /* 0x010fea000383ffff */
.L_x_328:
[----:B------:R-:W-:Y:S05]  /*16000*/  BSYNC B0 ;  /* 0x0000000000007941 */ /* 0x000fea0003800000 */
.L_x_327:
[----:B------:R-:W-:Y:S05]  /*16010*/  EXIT ;  /* 0x000000000000794d */ /* 0x000fea0003800000 */
.L_x_175:
[----:B0-----:R0:W1:Y:S02]  /*16020*/  SYNCS.PHASECHK.TRANS64.TRYWAIT P1, [R0+URZ+0x34800], R3 ;  /* 0x03480003000075a7 */ /* 0x001064000802017f */
[----:B-1----:R-:W-:Y:S05]  /*16030*/  @!P1 NANOSLEEP.SYNCS 0x989680 ;  /* 0x009896800000995d */ /* 0x002fea0003900000 */
[----:B------:R-:W1:Y:S02]  /*16040*/  @!P1 SYNCS.PHASECHK.TRANS64 P1, [R0+URZ+0x34800], R3 ;  /* 0x03480003000095a7 */ /* 0x000e64000802007f */
[----:B-1----:R-:W-:Y:S05]  /*16050*/  @!P1 BRA `(.L_x_175) ;  /* 0xfffffffc00f09947 */ /* 0x002fea000383ffff */
[----:B------:R-:W-:Y:S05]  /*16060*/  BRA `(.L_x_336) ;  /* 0xfffffebc00507947 */ /* 0x000fea000383ffff */
.L_x_179:
[----:B0-----:R0:W2:Y:S02]  /*16070*/  SYNCS.PHASECHK.TRANS64.TRYWAIT P2, [R11+URZ+0x34830], R4 ;  /* 0x034830040b0075a7 */ /* 0x0010a4000804017f */
[----:B--2---:R-:W-:Y:S05]  /*16080*/  @!P2 NANOSLEEP.SYNCS 0x989680 ;  /* 0x009896800000a95d */ /* 0x004fea0003900000 */
[----:B------:R-:W2:Y:S02]  /*16090*/  @!P2 SYNCS.PHASECHK.TRANS64 P2, [R11+URZ+0x34830], R4 ;  /* 0x034830040b00a5a7 */ /* 0x000ea4000804007f */
[----:B--2---:R-:W-:Y:S05]  /*160a0*/  @!P2 BRA `(.L_x_179) ;  /* 0xfffffffc00f0a947 */ /* 0x004fea000383ffff */
[----:B------:R-:W-:Y:S05]  /*160b0*/  BRA `(.L_x_178) ;  /* 0xfffffebc00747947 */ /* 0x000fea000383ffff */
.L_x_184:
[----:B-1----:R1:W2:Y:S02]  /*160c0*/  SYNCS.PHASECHK.TRANS64.TRYWAIT P2, [R0+URZ+0x34830], R21 ;  /* 0x03483015000075a7 */ /* 0x0022a4000804017f */
[----:B--2---:R-:W-:Y:S05]  /*160d0*/  @!P2 NANOSLEEP.SYNCS 0x989680 ;  /* 0x009896800000a95d */ /* 0x004fea0003900000 */
[----:B------:R-:W2:Y:S02]  /*160e0*/  @!P2 SYNCS.PHASECHK.TRANS64 P2, [R0+URZ+0x34830], R21 ;  /* 0x034830150000a5a7 */ /* 0x000ea4000804007f */
[----:B--2---:R-:W-:Y:S05]  /*160f0*/  @!P2 BRA `(.L_x_184) ;  /* 0xfffffffc00f0a947 */ /* 0x004fea000383ffff */
[----:B------:R-:W-:Y:S05]  /*16100*/  BRA `(.L_x_181) ;  /* 0xffffff0c00ac7947 */ /* 0x000fea000383ffff */
.L_x_188:
[----:B-1----:R-:W-:-:S04]  /*16110*/  IMAD.U32 R10, RZ, RZ, UR6 ;  /* 0x00000006ff0a7e24 */ /* 0x002fc8000f8e00ff */
[----:B------:R1:W2:Y:S03]  /*16120*/  SYNCS.PHASECHK.TRANS64.TRYWAIT P2, [R10+URZ+0x34850], R0 ;  /* 0x034850000a0075a7 */ /* 0x0002a6000804017f */
[----:B--2---:R-:W-:Y:S05]  /*16130*/  @!P2 NANOSLEEP.SYNCS 0x989680 ;  /* 0x009896800000a95d */ /* 0x004fea0003900000 */
[----:B------:R-:W2:Y:S02]  /*16140*/  @!P2 SYNCS.PHASECHK.TRANS64 P2, [R10+URZ+0x34850], R0 ;  /* 0x034850000a00a5a7 */ /* 0x000ea4000804007f */
[----:B--2---:R-:W-:Y:S05]  /*16150*/  @!P2 BRA `(.L_x_188) ;  /* 0xfffffffc00eca947 */ /* 0x004fea000383ffff */
[----:B------:R-:W-:Y:S05]  /*16160*/  BRA `(.L_x_185) ;  /* 0xffffff34005c7947 */ /* 0x000fea000383ffff */
.L_x_193:
[----:B-1----:R1:W2:Y:S02]  /*16170*/  SYNCS.PHASECHK.TRANS64.TRYWAIT P0, [R8+URZ+0x34850], R3 ;  /* 0x03485003080075a7 */ /* 0x0022a4000800017f */
[----:B--2---:R-:W-:Y:S05]  /*16180*/  @!P0 NANOSLEEP.SYNCS 0x989680 ;  /* 0x009896800000895d */ /* 0x004fea0003900000 */
[----:B------:R-:W2:Y:S02]  /*16190*/  @!P0 SYNCS.PHASECHK.TRANS64 P0, [R8+URZ+0x34850], R3 ;  /* 0x03485003080085a7 */ /* 0x000ea4000800007f */
[----:B--2---:R-:W-:Y:S05]  /*161a0*/  @!P0 BRA `(.L_x_193) ;  /* 0xfffffffc00f08947 */ /* 0x004fea000383ffff */
[----:B------:R-:W-:Y:S05]  /*161b0*/  BRA `(.L_x_192) ;  /* 0xffffff5800447947 */ /* 0x000fea000383ffff */
.L_x_238:
[----:B------:R-:W2:Y:S01]  /*161c0*/  S2R R4, SR_TID.X ;  /* 0x0000000000047919 */ /* 0x000ea20000002100 */
[----:B------:R-:W-:Y:S01]  /*161d0*/  BSSY B0, `(.L_x_337) ;  /* 0x000000a000007945 */ /* 0x000fe20003800000 */
[----:B------:R-:W-:Y:S02]  /*161e0*/  IMAD.MOV.U32 R12, RZ, RZ, RZ ;  /* 0x000000ffff0c7224 */ /* 0x000fe400078e00ff */
[----:B0-----:R-:W-:Y:S02]  /*161f0*/  IMAD.MOV.U32 R11, RZ, RZ, 0x1f ;  /* 0x0000001fff0b7424 */ /* 0x001fe400078e00ff */
[----:B------:R-:W-:Y:S01]  /*16200*/  IMAD.MOV.U32 R15, RZ, RZ, -0x1 ;  /* 0xffffffffff0f7424 */ /* 0x000fe200078e00ff */
[----:B--2---:R-:W-:-:S04]  /*16210*/  SHF.R.U32.HI R4, RZ, 0x5, R4 ;  /* 0x00000005ff047819 */ /* 0x004fc80000011604 */
[----:B------:R-:W-:-:S05]  /*16220*/  LOP3.LUT R4, R4, 0x3, RZ, 0xc0, !PT ;  /* 0x0000000304047812 */ /* 0x000fca00078ec0ff */
[----:B------:R-:W-:-:S07]  /*16230*/  IMAD.MOV.U32 R13, RZ, RZ, R4 ;  /* 0x000000ffff0d7224 */ /* 0x000fce00078e0004 */
[----:B-1----:R-:W-:Y:S05]  /*16240*/  WARPSYNC.COLLECTIVE R15, `(.L_x_338) ;  /* 0x000000000f087348 */ /* 0x002fea0003c00000 */
[----:B------:R0:W2:Y:S02]  /*16250*/  SHFL.IDX P6, R14, R13, R12, R11 ;  /* 0x0000000c0d0e7389 */ /* 0x0000a400000c000b */
[----:B012---:R-:W-:Y:S01]  /*16260*/  ENDCOLLECTIVE ;  /* 0x000000000000791b */ /* 0x007fe20003800000 */
.L_x_338:
[----:B------:R-:W-:Y:S05]  /*16270*/  BSYNC B0 ;  /* 0x0000000000007941 */ /* 0x000fea0003800000 */
.L_x_337:
[----:B------:R-:W-:Y:S05]  /*16280*/  BRA `(.L_x_339) ;  /* 0xffffffb400547947 */ /* 0x000fea000383ffff */
.L_x_240:
[----:B------:R-:W-:Y:S01]  /*16290*/  BSSY B0, `(.L_x_340) ;  /* 0x0000006000007945 */ /* 0x000fe20003800000 */
[----:B------:R-:W-:-:S07]  /*162a0*/  IMAD.MOV.U32 R15, RZ, RZ, -0x1 ;  /* 0xffffffffff0f7424 */ /* 0x000fce00078e00ff */
[----:B01-3--:R-:W-:Y:S05]  /*162b0*/  WARPSYNC.COLLECTIVE R15, `(.L_x_341) ;  /* 0x000000000f0c7348 */ /* 0x00bfea0003c00000 */
[----:B------:R-:W-:Y:S02]  /*162c0*/  ELECT P6, UR62, PT ;  /* 0x00000000003e782f */ /* 0x000fe400038c0000 */
[----:B------:R-:W-:Y:S01]  /*162d0*/  MOV R14, UR62 ;  /* 0x0000003e000e7c02 */ /* 0x000fe20008000f00 */
[----:B01-3--:R-:W-:Y:S10]  /*162e0*/  ENDCOLLECTIVE ;  /* 0x000000000000791b */ /* 0x00bff40003800000 */
.L_x_341:
[----:B------:R-:W-:Y:S05]  /*162f0*/  BSYNC B0 ;  /* 0x0000000000007941 */ /* 0x000fea0003800000 */
.L_x_340:
[----:B------:R-:W-:Y:S05]  /*16300*/  BRA `(.L_x_342) ;  /* 0xffffffb400607947 */ /* 0x000fea000383ffff */
.L_x_242:
[----:B--2---:R2:W3:Y:S02]  /*16310*/  SYNCS.PHASECHK.TRANS64.TRYWAIT P0, [R0+URZ+0x34840], R2 ;  /* 0x03484002000075a7 */ /* 0x0044e4000800017f */
[----:B---3--:R-:W-:Y:S05]  /*16320*/  @!P0 NANOSLEEP.SYNCS 0x989680 ;  /* 0x009896800000895d */ /* 0x008fea0003900000 */
[----:B------:R-:W3:Y:S02]  /*16330*/  @!P0 SYNCS.PHASECHK.TRANS64 P0, [R0+URZ+0x34840], R2 ;  /* 0x03484002000085a7 */ /* 0x000ee4000800007f */
[----:B---3--:R-:W-:Y:S05]  /*16340*/  @!P0 BRA `(.L_x_242) ;  /* 0xfffffffc00f08947 */ /* 0x008fea000383ffff */
[----:B------:R-:W-:Y:S05]  /*16350*/  BRA `(.L_x_343) ;  /* 0xffffffb400c47947 */ /* 0x000fea000383ffff */
.L_x_246:
[----:B------:R-:W2:Y:S01]  /*16360*/  LDL.LU R11, [R1+0x44] ;  /* 0x00004400010b7983 */ /* 0x000ea20000300800 */
[----:B------:R-:W-:Y:S01]  /*16370*/  IMAD.MOV.U32 R13, RZ, RZ, R3 ;  /* 0x000000ffff0d7224 */ /* 0x000fe200078e0003 */
[----:B------:R-:W-:Y:S01]  /*16380*/  LOP3.LUT R7, R7, 0x7f, RZ, 0xc0, !PT ;  /* 0x0000007f07077812 */ /* 0x000fe200078ec0ff */
[----:B------:R-:W-:Y:S02]  /*16390*/  IMAD.MOV.U32 R12, RZ, RZ, RZ ;  /* 0x000000ffff0c7224 */ /* 0x000fe400078e00ff */
[----:B------:R-:W-:Y:S01]  /*163a0*/  IMAD.MOV.U32 R15, RZ, RZ, -0x1 ;  /* 0xffffffffff0f7424 */ /* 0x000fe200078e00ff */
[----:B------:R-:W-:-:S05]  /*163b0*/  SHF.R.U32.HI R0, RZ, 0x3, R7 ;  /* 0x00000003ff007819 */ /* 0x000fca0000011607 */
[----:B------:R-:W-:-:S04]  /*163c0*/  IMAD.IADD R0, R0, 0x1, R5 ;  /* 0x0000000100007824 */ /* 0x000fc800078e0205 */
[----:B------:R-:W-:Y:S02]  /*163d0*/  VIADD R5, R0, 0x10 ;  /* 0x0000001000057836 */ /* 0x000fe40000000000 */
[----:B--2---:R-:W-:Y:S02]  /*163e0*/  IMAD R2, R11, R8, RZ ;  /* 0x000000080b027224 */ /* 0x004fe400078e02ff */
[----:B------:R-:W-:-:S03]  /*163f0*/  IMAD.MOV.U32 R11, RZ, RZ, 0x181f ;  /* 0x0000181fff0b7424 */ /* 0x000fc600078e00ff */
[----:B------:R-:W-:-:S13]  /*16400*/  ISETP.GE.AND P2, PT, R0, R2, PT ;  /* 0x000000020000720c */ /* 0x000fda0003f46270 */
[----:B-----5:R-:W-:Y:S05]  /*16410*/  WARPSYNC.COLLECTIVE R15, `(.L_x_344) ;  /* 0x000000000f087348 */ /* 0x020fea0003c00000 */
[----:B------:R0:W1:Y:S02]  /*16420*/  SHFL.IDX P6, R14, R13, R12, R11 ;  /* 0x0000000c0d0e7389 */ /* 0x00006400000c000b */
[----:B01---5:R-:W-:Y:S01]  /*16430*/  ENDCOLLECTIVE ;  /* 0x000000000000791b */ /* 0x023fe20003800000 */
.L_x_344:
[----:B------:R-:W-:Y:S02]  /*16440*/  IMAD.MOV.U32 R13, RZ, RZ, R4 ;  /* 0x000000ffff0d7224 */ /* 0x000fe400078e0004 */
[----:B------:R-:W-:-:S07]  /*16450*/  IMAD.MOV.U32 R6, RZ, RZ, R14 ;  /* 0x000000ffff067224 */ /* 0x000fce00078e000e */
[----:B------:R-:W-:Y:S05]  /*16460*/  WARPSYNC.COLLECTIVE R15, `(.L_x_345) ;  /* 0x000000000f087348 */ /* 0x000fea0003c00000 */
[----:B------:R0:W1:Y:S02]  /*16470*/  SHFL.IDX P6, R14, R13, R12, R11 ;  /* 0x0000000c0d0e7389 */ /* 0x00006400000c000b */
[----:B01----:R-:W-:Y:S01]  /*16480*/  ENDCOLLECTIVE ;  /* 0x000000000000791b */ /* 0x003fe20003800000 */
.L_x_345:
[----:B------:R-:W-:Y:S01]  /*16490*/  ULDC.64 UR4, c[0x0][0x208] ;  /* 0x0000820000047ab9 */ /* 0x000fe20000000a00 */
[----:B------:R-:W-:Y:S02]  /*164a0*/  IMAD.MOV.U32 R13, RZ, RZ, R3 ;  /* 0x000000ffff0d7224 */ /* 0x000fe400078e0003 */
[----:B------:R-:W-:Y:S02]  /*164b0*/  IMAD.MOV.U32 R12, RZ, RZ, 0x1 ;  /* 0x00000001ff0c7424 */ /* 0x000fe400078e00ff */
[----:B------:R-:W-:-:S05]  /*164c0*/  IMAD.MOV.U32 R7, RZ, RZ, R14 ;  /* 0x000000ffff077224 */ /* 0x000fca00078e000e */
[----:B------:R-:W-:-:S05]  /*164d0*/  @!P2 LEA R7, P3, R10, R7, 0x1 ;  /* 0x000000070a07a211 */ /* 0x000fca00078608ff */
[----:B------:R-:W-:-:S05]  /*164e0*/  @!P2 IMAD.X R6, RZ, RZ, R6, P3 ;  /* 0x000000ffff06a224 */ /* 0x000fca00018e0606 */
[----:B------:R-:W-:-:S04]  /*164f0*/  @!P2 LOP3.LUT R7, R7, R6, RZ, 0x3c, !PT ;  /* 0x000000060707a212 */ /* 0x000fc800078e3cff */
[----:B------:R-:W-:-:S04]  /*16500*/  @!P2 LOP3.LUT R6, R7, R6, RZ, 0x3c, !PT ;  /* 0x000000060706a212 */ /* 0x000fc800078e3cff */
[----:B------:R-:W-:-:S05]  /*16510*/  @!P2 LOP3.LUT R7, R7, R6, RZ, 0x3c, !PT ;  /* 0x000000060707a212 */ /* 0x000fca00078e3cff */
        /* <DEDUP_REMOVED lines=9> */
.L_x_346:
[----:B------:R-:W-:Y:S02]  /*165b0*/  IMAD.MOV.U32 R13, RZ, RZ, R4 ;  /* 0x000000ffff0d7224 */ /* 0x000fe400078e0004 */
[----:B------:R-:W-:-:S07]  /*165c0*/  IMAD.MOV.U32 R8, RZ, RZ, R14 ;  /* 0x000000ffff087224 */ /* 0x000fce00078e000e */
[----:B------:R-:W-:Y:S05]  /*165d0*/  WARPSYNC.COLLECTIVE R15, `(.L_x_347) ;  /* 0x000000000f087348 */ /* 0x000fea0003c00000 */
[----:B------:R0:W1:Y:S02]  /*165e0*/  SHFL.IDX P6, R14, R13, R12, R11 ;  /* 0x0000000c0d0e7389 */ /* 0x00006400000c000b */
[----:B01----:R-:W-:Y:S01]  /*165f0*/  ENDCOLLECTIVE ;  /* 0x000000000000791b */ /* 0x003fe20003800000 */
.L_x_347:
[----:B------:R-:W-:Y:S01]  /*16600*/  ULDC.64 UR4, c[0x0][0x208] ;  /* 0x0000820000047ab9 */ /* 0x000fe20000000a00 */
[----:B------:R-:W-:Y:S02]  /*16610*/  IMAD.MOV.U32 R13, RZ, RZ, R3 ;  /* 0x000000ffff0d7224 */ /* 0x000fe400078e0003 */
[----:B------:R-:W-:Y:S02]  /*16620*/  IMAD.MOV.U32 R12, RZ, RZ, 0x2 ;  /* 0x00000002ff0c7424 */ /* 0x000fe400078e00ff */
[----:B------:R-:W-:-:S05]  /*16630*/  IMAD.MOV.U32 R5, RZ, RZ, R14 ;  /* 0x000000ffff057224 */ /* 0x000fca00078e000e */
[----:B------:R-:W-:Y:S01]  /*16640*/  @!P2 LEA R7, P3, R10, R5, 0x1 ;  /* 0x000000050a07a211 */ /* 0x000fe200078608ff */
[----:B------:R-:W-:-:S04]  /*16650*/  VIADD R5, R0, 0x20 ;  /* 0x0000002000057836 */ /* 0x000fc80000000000 */
        /* <DEDUP_REMOVED lines=13> */
.L_x_348:
[----:B------:R-:W-:Y:S02]  /*16730*/  IMAD.MOV.U32 R13, RZ, RZ, R4 ;  /* 0x000000ffff0d7224 */ /* 0x000fe400078e0004 */
[----:B------:R-:W-:-:S07]  /*16740*/  IMAD.MOV.U32 R6, RZ, RZ, R14 ;  /* 0x000000ffff067224 */ /* 0x000fce00078e000e */
[----:B------:R-:W-:Y:S05]  /*16750*/  WARPSYNC.COLLECTIVE R15, `(.L_x_349) ;  /* 0x000000000f087348 */ /* 0x000fea0003c00000 */
[----:B------:R0:W1:Y:S02]  /*16760*/  SHFL.IDX P6, R14, R13, R12, R11 ;  /* 0x0000000c0d0e7389 */ /* 0x00006400000c000b */
[----:B01----:R-:W-:Y:S01]  /*16770*/  ENDCOLLECTIVE ;  /* 0x000000000000791b */ /* 0x003fe20003800000 */
.L_x_349:
[----:B------:R-:W-:Y:S01]  /*16780*/  ULDC.64 UR4, c[0x0][0x208] ;  /* 0x0000820000047ab9 */ /* 0x000fe20000000a00 */
[----:B------:R-:W-:Y:S02]  /*16790*/  IMAD.MOV.U32 R13, RZ, RZ, R3 ;  /* 0x000000ffff0d7224 */ /* 0x000fe400078e0003 */
[----:B------:R-:W-:Y:S02]  /*167a0*/  IMAD.MOV.U32 R12, RZ, RZ, 0x3 ;  /* 0x00000003ff0c7424 */ /* 0x000fe400078e00ff */
[----:B------:R-:W-:-:S05]  /*167b0*/  IMAD.MOV.U32 R5, RZ, RZ, R14 ;  /* 0x000000ffff057224 */ /* 0x000fca00078e000e */
[----:B------:R-:W-:-:S05]  /*167c0*/  @!P2 LEA R5, P3, R10, R5, 0x1 ;  /* 0x000000050a05a211 */ /* 0x000fca00078608ff */
[----:B------:R-:W-:-:S04]  /*167d0*/  @!P2 IMAD.X R6, RZ, RZ, R6, P3 ;  /* 0x000000ffff06a224 */ /* 0x000fc800018e0606 */
[----:B------:R-:W-:Y:S02]  /*167e0*/  @!P2 IMAD.MOV.U32 R7, RZ, RZ, R6 ;  /* 0x000000ffff07a224 */ /* 0x000fe400078e0006 */
[----:B------:R-:W-:Y:S02]  /*167f0*/  @!P2 IMAD.MOV.U32 R6, RZ, RZ, R5 ;  /* 0x000000ffff06a224 */ /* 0x000fe400078e0005 */
[----:B------:R-:W-:-:S03]  /*16800*/  VIADD R5, R0, 0x30 ;  /* 0x0000003000057836 */ /* 0x000fc60000000000 */
        /* <DEDUP_REMOVED lines=9> */
.L_x_350:
[----:B------:R-:W-:Y:S02]  /*168a0*/  IMAD.MOV.U32 R13, RZ, RZ, R4 ;  /* 0x000000ffff0d7224 */ /* 0x000fe400078e0004 */
[----:B------:R-:W-:-:S07]  /*168b0*/  IMAD.MOV.U32 R6, RZ, RZ, R14 ;  /* 0x000000ffff067224 */ /* 0x000fce00078e000e */
[----:B------:R-:W-:Y:S05]  /*168c0*/  WARPSYNC.COLLECTIVE R15, `(.L_x_351) ;  /* 0x000000000f087348 */ /* 0x000fea0003c00000 */
[----:B------:R0:W1:Y:S02]  /*168d0*/  SHFL.IDX P6, R14, R13, R12, R11 ;  /* 0x0000000c0d0e7389 */ /* 0x00006400000c000b */
[----:B01----:R-:W-:Y:S01]  /*168e0*/  ENDCOLLECTIVE ;  /* 0x000000000000791b */ /* 0x003fe20003800000 */
.L_x_351:
        /* <DEDUP_REMOVED lines=18> */
.L_x_352:
[----:B------:R-:W-:Y:S02]  /*16a10*/  IMAD.MOV.U32 R13, RZ, RZ, R4 ;  /* 0x000000ffff0d7224 */ /* 0x000fe400078e0004 */
[----:B------:R-:W-:-:S07]  /*16a20*/  IMAD.MOV.U32 R6, RZ, RZ, R14 ;  /* 0x000000ffff067224 */ /* 0x000fce00078e000e */
[----:B------:R-:W-:Y:S05]  /*16a30*/  WARPSYNC.COLLECTIVE R15, `(.L_x_353) ;  /* 0x000000000f087348 */ /* 0x000fea0003c00000 */
[----:B------:R0:W1:Y:S02]  /*16a40*/  SHFL.IDX P6, R14, R13, R12, R11 ;  /* 0x0000000c0d0e7389 */ /* 0x00006400000c000b */
[----:B01----:R-:W-:Y:S01]  /*16a50*/  ENDCOLLECTIVE ;  /* 0x000000000000791b */ /* 0x003fe20003800000 */
.L_x_353:
        /* <DEDUP_REMOVED lines=18> */
.L_x_354:
[----:B------:R-:W-:Y:S02]  /*16b80*/  IMAD.MOV.U32 R13, RZ, RZ, R4 ;  /* 0x000000ffff0d7224 */ /* 0x000fe400078e0004 */
[----:B------:R-:W-:-:S07]  /*16b90*/  IMAD.MOV.U32 R6, RZ, RZ, R14 ;  /* 0x000000ffff067224 */ /* 0x000fce00078e000e */
[----:B------:R-:W-:Y:S05]  /*16ba0*/  WARPSYNC.COLLECTIVE R15, `(.L_x_355) ;  /* 0x000000000f087348 */ /* 0x000fea0003c00000 */
[----:B------:R0:W1:Y:S02]  /*16bb0*/  SHFL.IDX P6, R14, R13, R12, R11 ;  /* 0x0000000c0d0e7389 */ /* 0x00006400000c000b */
[----:B01----:R-:W-:Y:S01]  /*16bc0*/  ENDCOLLECTIVE ;  /* 0x000000000000791b */ /* 0x003fe20003800000 */
.L_x_355:
[----:B------:R-:W-:Y:S01]  /*16bd0*/  ULDC.64 UR4, c[0x0][0x208] ;  /* 0x0000820000047ab9 */ /* 0x000fe20000000a00 */
[----:B------:R-:W-:Y:S02]  /*16be0*/  IMAD.MOV.U32 R13, RZ, RZ, R3 ;  /* 0x000000ffff0d7224 */ /* 0x000fe400078e0003 */
[----:B------:R-:W-:Y:S02]  /*16bf0*/  IMAD.MOV.U32 R12, RZ, RZ, 0x6 ;  /* 0x00000006ff0c7424 */ /* 0x000fe400078e00ff */
[----:B------:R-:W-:-:S05]  /*16c00*/  IMAD.MOV.U32 R5, RZ, RZ, R14 ;  /* 0x000000ffff057224 */ /* 0x000fca00078e000e */
[----:B------:R-:W-:-:S05]  /*16c10*/  @!P2 LEA R5, P3, R10, R5, 0x1 ;  /* 0x000000050a05a211 */ /* 0x000fca00078608ff */
[----:B------:R-:W-:-:S04]  /*16c20*/  @!P2 IMAD.X R6, RZ, RZ, R6, P3 ;  /* 0x000000ffff06a224 */ /* 0x000fc800018e0606 */
[----:B------:R-:W-:Y:S02]  /*16c30*/  @!P2 IMAD.MOV.U32 R7, RZ, RZ, R6 ;  /* 0x000000ffff07a224 */ /* 0x000fe400078e0006 */
[----:B------:R-:W-:-:S05]  /*16c40*/  @!P2 IMAD.MOV.U32 R6, RZ, RZ, R5 ;  /* 0x000000ffff06a224 */ /* 0x000fca00078e0005 */
        /* <DEDUP_REMOVED lines=8> */
.L_x_356:
[----:B------:R-:W-:-:S05]  /*16cd0*/  VIADD R7, R0, 0x60 ;  /* 0x0000006000077836 */ /* 0x000fca0000000000 */
[----:B------:R-:W-:Y:S01]  /*16ce0*/  ISETP.GE.AND P2, PT, R7, R2, PT ;  /* 0x000000020700720c */ /* 0x000fe20003f46270 */
[----:B------:R-:W-:Y:S02]  /*16cf0*/  IMAD.MOV.U32 R13, RZ, RZ, R4 ;  /* 0x000000ffff0d7224 */ /* 0x000fe400078e0004 */
[----:B------:R-:W-:-:S10]  /*16d00*/  IMAD.MOV.U32 R6, RZ, RZ, R14 ;  /* 0x000000ffff067224 */ /* 0x000fd400078e000e */
[----:B------:R-:W-:Y:S05]  /*16d10*/  WARPSYNC.COLLECTIVE R15, `(.L_x_357) ;  /* 0x000000000f087348 */ /* 0x000fea0003c00000 */
[----:B------:R0:W1:Y:S02]  /*16d20*/  SHFL.IDX P6, R14, R13, R12, R11 ;  /* 0x0000000c0d0e7389 */ /* 0x00006400000c000b */
[----:B01----:R-:W-:Y:S01]  /*16d30*/  ENDCOLLECTIVE ;  /* 0x000000000000791b */ /* 0x003fe20003800000 */
.L_x_357:
        /* <DEDUP_REMOVED lines=16> */
.L_x_358:
[----:B------:R-:W-:Y:S02]  /*16e40*/  IMAD.MOV.U32 R13, RZ, RZ, R4 ;  /* 0x000000ffff0d7224 */ /* 0x000fe400078e0004 */
[----:B------:R-:W-:-:S07]  /*16e50*/  IMAD.MOV.U32 R5, RZ, RZ, R14 ;  /* 0x000000ffff057224 */ /* 0x000fce00078e000e */
[----:B------:R-:W-:Y:S05]  /*16e60*/  WARPSYNC.COLLECTIVE R15, `(.L_x_359) ;  /* 0x000000000f087348 */ /* 0x000fea0003c00000 */
[----:B------:R0:W1:Y:S02]  /*16e70*/  SHFL.IDX P6, R14, R13, R12, R11 ;  /* 0x0000000c0d0e7389 */ /* 0x00006400000c000b */
[----:B01----:R-:W-:Y:S01]  /*16e80*/  ENDCOLLECTIVE ;  /* 0x000000000000791b */ /* 0x003fe20003800000 */
.L_x_359:
[----:B------:R-:W-:Y:S01]  /*16e90*/  IMAD.MOV.U32 R3, RZ, RZ, R14 ;  /* 0x000000ffff037224 */ /* 0x000fe200078e000e */
[----:B------:R-:W-:Y:S06]  /*16ea0*/  BRA `(.L_x_360) ;  /* 0xffffffb8005c7947 */ /* 0x000fec000383ffff */
.L_x_251:
[----:B0-----:R0:W3:Y:S02]  /*16eb0*/  SYNCS.PHASECHK.TRANS64.TRYWAIT P0, [R18+URZ+0x34820], R0 ;  /* 0x03482000120075a7 */ /* 0x0010e4000800017f */
[----:B---3--:R-:W-:Y:S05]  /*16ec0*/  @!P0 NANOSLEEP.SYNCS 0x989680 ;  /* 0x009896800000895d */ /* 0x008fea0003900000 */
[----:B------:R-:W3:Y:S02]  /*16ed0*/  @!P0 SYNCS.PHASECHK.TRANS64 P0, [R18+URZ+0x34820], R0 ;  /* 0x03482000120085a7 */ /* 0x000ee4000800007f */
[----:B---3--:R-:W-:Y:S05]  /*16ee0*/  @!P0 BRA `(.L_x_251) ;  /* 0xfffffffc00f08947 */ /* 0x008fea000383ffff */
[----:B------:R-:W-:Y:S05]  /*16ef0*/  BRA `(.L_x_361) ;  /* 0xffffffb800d07947 */ /* 0x000fea000383ffff */
.L_x_260:
[----:B-1----:R1:W2:Y:S02]  /*16f00*/  SYNCS.PHASECHK.TRANS64.TRYWAIT P0, [R3+URZ+0x34840], R2 ;  /* 0x03484002030075a7 */ /* 0x0022a4000800017f */
[----:B--2---:R-:W-:Y:S05]  /*16f10*/  @!P0 NANOSLEEP.SYNCS 0x989680 ;  /* 0x009896800000895d */ /* 0x004fea0003900000 */
[----:B------:R-:W2:Y:S02]  /*16f20*/  @!P0 SYNCS.PHASECHK.TRANS64 P0, [R3+URZ+0x34840], R2 ;  /* 0x03484002030085a7 */ /* 0x000ea4000800007f */
[----:B--2---:R-:W-:Y:S05]  /*16f30*/  @!P0 BRA `(.L_x_260) ;  /* 0xfffffffc00f08947 */ /* 0x004fea000383ffff */
[----:B------:R-:W-:Y:S05]  /*16f40*/  BRA `(.L_x_362) ;  /* 0xffffffbc00b07947 */ /* 0x000fea000383ffff */
.L_x_266:
[----:B0-----:R0:W1:Y:S02]  /*16f50*/  SYNCS.PHASECHK.TRANS64.TRYWAIT P0, [R3+URZ+0x60], R2 ;  /* 0x00006002030075a7 */ /* 0x001064000800017f */
[----:B-1----:R-:W-:Y:S05]  /*16f60*/  @!P0 NANOSLEEP.SYNCS 0x989680 ;  /* 0x009896800000895d */ /* 0x002fea0003900000 */
[----:B------:R-:W1:Y:S02]  /*16f70*/  @!P0 SYNCS.PHASECHK.TRANS64 P0, [R3+URZ+0x60], R2 ;  /* 0x00006002030085a7 */ /* 0x000e64000800007f */
[----:B-1----:R-:W-:Y:S05]  /*16f80*/  @!P0 BRA `(.L_x_266) ;  /* 0xfffffffc00f08947 */ /* 0x002fea000383ffff */
[----:B------:R-:W-:Y:S05]  /*16f90*/  BRA `(.L_x_363) ;  /* 0xffffffc000847947 */ /* 0x000fea000383ffff */
.L_x_275:
[----:B-1----:R1:W2:Y:S02]  /*16fa0*/  SYNCS.PHASECHK.TRANS64.TRYWAIT P0, [R3+URZ+0x34840], R2 ;  /* 0x03484002030075a7 */ /* 0x0022a4000800017f */
[----:B--2---:R-:W-:Y:S05]  /*16fb0*/  @!P0 NANOSLEEP.SYNCS 0x989680 ;  /* 0x009896800000895d */ /* 0x004fea0003900000 */
[----:B------:R-:W2:Y:S02]  /*16fc0*/  @!P0 SYNCS.PHASECHK.TRANS64 P0, [R3+URZ+0x34840], R2 ;  /* 0x03484002030085a7 */ /* 0x000ea4000800007f */
[----:B--2---:R-:W-:Y:S05]  /*16fd0*/  @!P0 BRA `(.L_x_275) ;  /* 0xfffffffc00f08947 */ /* 0x004fea000383ffff */
[----:B------:R-:W-:Y:S05]  /*16fe0*/  BRA `(.L_x_364) ;  /* 0xffffffc800187947 */ /* 0x000fea000383ffff */
.L_x_281:
[----:B0-----:R0:W1:Y:S02]  /*16ff0*/  SYNCS.PHASECHK.TRANS64.TRYWAIT P0, [R2+URZ+0x60], R3 ;  /* 0x00006003020075a7 */ /* 0x001064000800017f */
[----:B-1----:R-:W-:Y:S05]  /*17000*/  @!P0 NANOSLEEP.SYNCS 0x989680 ;  /* 0x009896800000895d */ /* 0x002fea0003900000 */
[----:B------:R-:W1:Y:S02]  /*17010*/  @!P0 SYNCS.PHASECHK.TRANS64 P0, [R2+URZ+0x60], R3 ;  /* 0x00006003020085a7 */ /* 0x000e64000800007f */
[----:B-1----:R-:W-:Y:S05]  /*17020*/  @!P0 BRA `(.L_x_281) ;  /* 0xfffffffc00f08947 */ /* 0x002fea000383ffff */
[----:B------:R-:W-:Y:S05]  /*17030*/  BRA `(.L_x_365) ;  /* 0xffffffc800ec7947 */ /* 0x000fea000383ffff */
.L_x_290:
[----:B--2---:R2:W3:Y:S02]  /*17040*/  SYNCS.PHASECHK.TRANS64.TRYWAIT P0, [R2+URZ+0x34840], R3 ;  /* 0x03484003020075a7 */ /* 0x0044e4000800017f */
[----:B---3--:R-:W-:Y:S05]  /*17050*/  @!P0 NANOSLEEP.SYNCS 0x989680 ;  /* 0x009896800000895d */ /* 0x008fea0003900000 */
[----:B------:R-:W3:Y:S02]  /*17060*/  @!P0 SYNCS.PHASECHK.TRANS64 P0, [R2+URZ+0x34840], R3 ;  /* 0x03484003020085a7 */ /* 0x000ee4000800007f */
[----:B---3--:R-:W-:Y:S05]  /*17070*/  @!P0 BRA `(.L_x_290) ;  /* 0xfffffffc00f08947 */ /* 0x008fea000383ffff */
[----:B------:R-:W-:Y:S05]  /*17080*/  BRA `(.L_x_366) ;  /* 0xffffffd000507947 */ /* 0x000fea000383ffff */
.L_x_296:
[----:B0-----:R0:W1:Y:S02]  /*17090*/  SYNCS.PHASECHK.TRANS64.TRYWAIT P0, [R2+URZ+0x60], R5 ;  /* 0x00006005020075a7 */ /* 0x001064000800017f */
[----:B-1----:R-:W-:Y:S05]  /*170a0*/  @!P0 NANOSLEEP.SYNCS 0x989680 ;  /* 0x009896800000895d */ /* 0x002fea0003900000 */
[----:B------:R-:W1:Y:S02]  /*170b0*/  @!P0 SYNCS.PHASECHK.TRANS64 P0, [R2+URZ+0x60], R5 ;  /* 0x00006005020085a7 */ /* 0x000e64000800007f */
[----:B-1----:R-:W-:Y:S05]  /*170c0*/  @!P0 BRA `(.L_x_296) ;  /* 0xfffffffc00f08947 */ /* 0x002fea000383ffff */
[----:B------:R-:W-:Y:S05]  /*170d0*/  BRA `(.L_x_367) ;  /* 0xffffffd400247947 */ /* 0x000fea000383ffff */
.L_x_307:
[----:B--2---:R2:W3:Y:S02]  /*170e0*/  SYNCS.PHASECHK.TRANS64.TRYWAIT P0, [R0+URZ+0x34860], R2 ;  /* 0x03486002000075a7 */ /* 0x0044e4000800017f */
[----:B---3--:R-:W-:Y:S05]  /*170f0*/  @!P0 NANOSLEEP.SYNCS 0x989680 ;  /* 0x009896800000895d */ /* 0x008fea0003900000 */
[----:B------:R-:W3:Y:S02]  /*17100*/  @!P0 SYNCS.PHASECHK.TRANS64 P0, [R0+URZ+0x34860], R2 ;  /* 0x03486002000085a7 */ /* 0x000ee4000800007f */
[----:B---3--:R-:W-:Y:S05]  /*17110*/  @!P0 BRA `(.L_x_307) ;  /* 0xfffffffc00f08947 */ /* 0x008fea000383ffff */
[----:B------:R-:W-:Y:S05]  /*17120*/  BRA `(.L_x_368) ;  /* 0xffffffd800747947 */ /* 0x000fea000383ffff */
.L_x_314:
[----:B------:R-:W4:Y:S01]  /*17130*/  LDL R3, [R1] ;  /* 0x0000000001037983 */ /* 0x000f220000100800 */
[----:B------:R-:W-:Y:S01]  /*17140*/  BSSY B0, `(.L_x_369) ;  /* 0x0000008000007945 */ /* 0x000fe20003800000 */
[----:B0-----:R-:W-:Y:S02]  /*17150*/  IMAD.MOV.U32 R12, RZ, RZ, RZ ;  /* 0x000000ffff0c7224 */ /* 0x001fe400078e00ff */
[----:B------:R-:W-:Y:S02]  /*17160*/  IMAD.MOV.U32 R11, RZ, RZ, 0x1f ;  /* 0x0000001fff0b7424 */ /* 0x000fe400078e00ff */
[----:B------:R-:W-:Y:S02]  /*17170*/  IMAD.MOV.U32 R15, RZ, RZ, -0x1 ;  /* 0xffffffffff0f7424 */ /* 0x000fe400078e00ff */
[----:B----4-:R-:W-:-:S07]  /*17180*/  IMAD.MOV.U32 R13, RZ, RZ, R3 ;  /* 0x000000ffff0d7224 */ /* 0x010fce00078e0003 */
[----:B-123--:R-:W-:Y:S05]  /*17190*/  WARPSYNC.COLLECTIVE R15, `(.L_x_370) ;  /* 0x000000000f087348 */ /* 0x00efea0003c00000 */
[----:B------:R0:W4:Y:S02]  /*171a0*/  SHFL.IDX P6, R14, R13, R12, R11 ;  /* 0x0000000c0d0e7389 */ /* 0x00012400000c000b */
[----:B01234-:R-:W-:Y:S01]  /*171b0*/  ENDCOLLECTIVE ;  /* 0x000000000000791b */ /* 0x01ffe20003800000 */
.L_x_370:
[----:B------:R-:W-:Y:S05]  /*171c0*/  BSYNC B0 ;  /* 0x0000000000007941 */ /* 0x000fea0003800000 */
.L_x_369:
[----:B------:R0:W5:Y:S01]  /*171d0*/  LDL R2, [R1+0xc] ;  /* 0x00000c0001027983 */ /* 0x0001620000100800 */
[----:B------:R-:W-:Y:S02]  /*171e0*/  IMAD.MOV.U32 R13, RZ, RZ, R3 ;  /* 0x000000ffff0d7224 */ /* 0x000fe400078e0003 */
[----:B------:R-:W-:Y:S02]  /*171f0*/  IMAD.MOV.U32 R12, RZ, RZ, 0x1 ;  /* 0x00000001ff0c7424 */ /* 0x000fe400078e00ff */
[----:B------:R-:W-:Y:S02]  /*17200*/  IMAD.MOV.U32 R11, RZ, RZ, 0x1f ;  /* 0x0000001fff0b7424 */ /* 0x000fe400078e00ff */
[----:B------:R-:W-:Y:S02]  /*17210*/  IMAD.MOV.U32 R15, RZ, RZ, -0x1 ;  /* 0xffffffffff0f7424 */ /* 0x000fe400078e00ff */
[----:B0-----:R-:W-:-:S07]  /*17220*/  IMAD.MOV.U32 R0, RZ, RZ, R14 ;  /* 0x000000ffff007224 */ /* 0x001fce00078e000e */
[----:B-----5:R-:W-:Y:S05]  /*17230*/  WARPSYNC.COLLECTIVE R15, `(.L_x_371) ;  /* 0x000000000f087348 */ /* 0x020fea0003c00000 */
[----:B------:R0:W1:Y:S02]  /*17240*/  SHFL.IDX P6, R14, R13, R12, R11 ;  /* 0x0000000c0d0e7389 */ /* 0x00006400000c000b */
[----:B01---5:R-:W-:Y:S01]  /*17250*/  ENDCOLLECTIVE ;  /* 0x000000000000791b */ /* 0x023fe20003800000 */
.L_x_371:
[----:B------:R-:W-:Y:S01]  /*17260*/  ULDC UR4, c[0x0][0xc3c] ;  /* 0x00030f0000047ab9 */ /* 0x000fe20000000800 */
[----:B------:R-:W-:Y:S01]  /*17270*/  ULDC.64 UR6, c[0x0][0x208] ;  /* 0x0000820000067ab9 */ /* 0x000fe20000000a00 */
[----:B------:R-:W-:Y:S02]  /*17280*/  IMAD.IADD R7, R2, 0x1, R16 ;  /* 0x0000000102077824 */ /* 0x000fe400078e0210 */
[----:B------:R-:W-:Y:S02]  /*17290*/  IMAD.MOV.U32 R11, RZ, RZ, RZ ;  /* 0x000000ffff0b7224 */ /* 0x000fe400078e00ff */
[----:B------:R-:W-:Y:S01]  /*172a0*/  IMAD.MOV.U32 R8, RZ, RZ, R14 ;  /* 0x000000ffff087224 */ /* 0x000fe200078e000e */
[----:B------:R-:W-:-:S13]  /*172b0*/  ISETP.GE.OR P1, PT, R7, UR4, !P0 ;  /* 0x0000000407007c0c */ /* 0x000fda000c726670 */
[----:B------:R-:W0:Y:S08]  /*172c0*/  @!P1 LDC.64 R2, c[0x0][0xc80] ;  /* 0x00032000ff029b82 */ /* 0x000e300000000a00 */
[----:B------:R-:W1:Y:S01]  /*172d0*/  @!P1 LDC.64 R4, c[0x0][0xc78] ;  /* 0x00031e00ff049b82 */ /* 0x000e620000000a00 */
[----:B0-----:R-:W-:-:S05]  /*172e0*/  @!P1 IMAD.WIDE R2, R7, 0x4, R2 ;  /* 0x0000000407029825 */ /* 0x001fca00078e0202 */
[----:B------:R1:W2:Y:S02]  /*172f0*/  @!P1 LDG.E R6, desc[UR6][R2.64] ;  /* 0x0000000602069981 */ /* 0x0002a4000c1e1900 */
[----:B-1----:R-:W-:-:S06]  /*17300*/  @!P1 IMAD.WIDE R2, R7, 0x4, R4 ;  /* 0x0000000407029825 */ /* 0x002fcc00078e0204 */
[----:B------:R-:W3:Y:S01]  /*17310*/  @!P1 LDG.E R2, desc[UR6][R2.64] ;  /* 0x0000000602029981 */ /* 0x000ee2000c1e1900 */
[----:B------:R-:W-:Y:S01]  /*17320*/  IMAD.MOV.U32 R5, RZ, RZ, RZ ;  /* 0x000000ffff057224 */ /* 0x000fe200078e00ff */
[C---:B------:R-:W-:Y:S02]  /*17330*/  ISETP.GE.U32.AND P2, PT, R16.reuse, 0x2, PT ;  /* 0x000000021000780c */ /* 0x040fe40003f46070 */
[C---:B------:R-:W-:Y:S02]  /*17340*/  ISETP.GE.U32.AND P3, PT, R16.reuse, 0x4, PT ;  /* 0x000000041000780c */ /* 0x040fe40003f66070 */
[C---:B------:R-:W-:Y:S02]  /*17350*/  ISETP.GE.U32.AND P4, PT, R16.reuse, 0x8, PT ;  /* 0x000000081000780c */ /* 0x040fe40003f86070 */
[----:B------:R-:W-:Y:S01]  /*17360*/  ISETP.GE.U32.AND P5, PT, R16, 0x10, PT ;  /* 0x000000101000780c */ /* 0x000fe20003fa6070 */
[----:B--2---:R-:W-:Y:S01]  /*17370*/  @!P1 IMAD.MOV.U32 R5, RZ, RZ, R6 ;  /* 0x000000ffff059224 */ /* 0x004fe200078e0006 */
[----:B------:R-:W-:-:S02]  /*17380*/  CS2R R6, SRZ ;  /* 0x0000000000067805 */ /* 0x000fc4000001ff00 */
[----:B---3--:R-:W-:Y:S01]  /*17390*/  @!P1 IMAD.MOV.U32 R7, RZ, RZ, R2 ;  /* 0x000000ffff079224 */ /* 0x008fe200078e0002 */
[----:B------:R-:W-:-:S03]  /*173a0*/  ISETP.NE.AND P1, PT, R16, RZ, PT ;  /* 0x000000ff1000720c */ /* 0x000fc60003f25270 */
[----:B------:R-:W-:-:S04]  /*173b0*/  IMAD R2, R7, R5, RZ ;  /* 0x0000000507027224 */ /* 0x000fc800078e02ff */
[----:B------:R-:W-:-:S07]  /*173c0*/  IMAD.MOV.U32 R13, RZ, RZ, R2 ;  /* 0x000000ffff0d7224 */ /* 0x000fce00078e0002 */
[----:B------:R-:W-:Y:S05]  /*173d0*/  WARPSYNC.COLLECTIVE R15, `(.L_x_372) ;  /* 0x000000000f087348 */ /* 0x000fea0003c00000 */
[----:B------:R0:W1:Y:S02]  /*173e0*/  SHFL.UP P6, R14, R13, R12, R11 ;  /* 0x0400000c0d0e7389 */ /* 0x00006400000c000b */
[----:B01----:R-:W-:Y:S01]  /*173f0*/  ENDCOLLECTIVE ;  /* 0x000000000000791b */ /* 0x003fe20003800000 */
.L_x_372:
[----:B------:R-:W-:Y:S02]  /*17400*/  IMAD.MOV.U32 R12, RZ, RZ, 0x2 ;  /* 0x00000002ff0c7424 */ /* 0x000fe400078e00ff */
[----:B------:R-:W-:-:S05]  /*17410*/  IMAD.MOV.U32 R3, RZ, RZ, R14 ;  /* 0x000000ffff037224 */ /* 0x000fca00078e000e */
[----:B------:R-:W-:-:S05]  /*17420*/  SEL R3, R3, RZ, P1 ;  /* 0x000000ff03037207 */ /* 0x000fca0000800000 */
[----:B------:R-:W-:-:S04]  /*17430*/  IMAD.IADD R2, R2, 0x1, R3 ;  /* 0x0000000102027824 */ /* 0x000fc800078e0203 */
[----:B------:R-:W-:-:S07]  /*17440*/  IMAD.MOV.U32 R13, RZ, RZ, R2 ;  /* 0x000000ffff0d7224 */ /* 0x000fce00078e0002 */
[----:B------:R-:W-:Y:S05]  /*17450*/  WARPSYNC.COLLECTIVE R15, `(.L_x_373) ;  /* 0x000000000f087348 */ /* 0x000fea0003c00000 */
[----:B------:R0:W1:Y:S02]  /*17460*/  SHFL.UP P6, R14, R13, R12, R11 ;  /* 0x0400000c0d0e7389 */ /* 0x00006400000c000b */
[----:B01----:R-:W-:Y:S01]  /*17470*/  ENDCOLLECTIVE ;  /* 0x000000000000791b */ /* 0x003fe20003800000 */
.L_x_373:
        /* <DEDUP_REMOVED lines=8> */
.L_x_374:
        /* <DEDUP_REMOVED lines=8> */
.L_x_375:
        /* <DEDUP_REMOVED lines=8> */
.L_x_376:
[----:B------:R-:W-:Y:S02]  /*17600*/  IMAD.MOV.U32 R12, RZ, RZ, 0x1f ;  /* 0x0000001fff0c7424 */ /* 0x000fe400078e00ff */
[----:B------:R-:W-:Y:S02]  /*17610*/  IMAD.MOV.U32 R11, RZ, RZ, 0x1f ;  /* 0x0000001fff0b7424 */ /* 0x000fe400078e00ff */
[----:B------:R-:W-:-:S05]  /*17620*/  IMAD.MOV.U32 R3, RZ, RZ, R14 ;  /* 0x000000ffff037224 */ /* 0x000fca00078e000e */
[----:B------:R-:W-:-:S05]  /*17630*/  SEL R3, R3, RZ, P5 ;  /* 0x000000ff03037207 */ /* 0x000fca0002800000 */
[----:B------:R-:W-:-:S04]  /*17640*/  IMAD.IADD R2, R2, 0x1, R3 ;  /* 0x0000000102027824 */ /* 0x000fc800078e0203 */
[----:B------:R-:W-:-:S07]  /*17650*/  IMAD.MOV.U32 R13, RZ, RZ, R2 ;  /* 0x000000ffff0d7224 */ /* 0x000fce00078e0002 */
[----:B------:R-:W-:Y:S05]  /*17660*/  WARPSYNC.COLLECTIVE R15, `(.L_x_377) ;  /* 0x000000000f087348 */ /* 0x000fea0003c00000 */
[----:B------:R0:W1:Y:S02]  /*17670*/  SHFL.IDX P6, R14, R13, R12, R11 ;  /* 0x0000000c0d0e7389 */ /* 0x00006400000c000b */
[----:B01----:R-:W-:Y:S01]  /*17680*/  ENDCOLLECTIVE ;  /* 0x000000000000791b */ /* 0x003fe20003800000 */
.L_x_377:
[----:B------:R-:W-:Y:S01]  /*17690*/  IMAD.MOV.U32 R9, RZ, RZ, R14 ;  /* 0x000000ffff097224 */ /* 0x000fe200078e000e */
[----:B------:R-:W-:Y:S06]  /*176a0*/  BRA `(.L_x_378) ;  /* 0xffffffd800e87947 */ /* 0x000fec000383ffff */
.L_x_317:
[----:B------:R-:W-:Y:S01]  /*176b0*/  BSSY B0, `(.L_x_379) ;  /* 0x0000008000007945 */ /* 0x000fe20003800000 */
[----:B------:R-:W-:Y:S02]  /*176c0*/  IMAD.MOV.U32 R13, RZ, RZ, R2 ;  /* 0x000000ffff0d7224 */ /* 0x000fe400078e0002 */
[----:B0-----:R-:W-:Y:S02]  /*176d0*/  IMAD.MOV.U32 R12, RZ, RZ, 0x1 ;  /* 0x00000001ff0c7424 */ /* 0x001fe400078e00ff */
[----:B------:R-:W-:Y:S02]  /*176e0*/  IMAD.MOV.U32 R11, RZ, RZ, RZ ;  /* 0x000000ffff0b7224 */ /* 0x000fe400078e00ff */
[----:B------:R-:W-:-:S07]  /*176f0*/  IMAD.MOV.U32 R15, RZ, RZ, -0x1 ;  /* 0xffffffffff0f7424 */ /* 0x000fce00078e00ff */
[----:B------:R-:W-:Y:S05]  /*17700*/  WARPSYNC.COLLECTIVE R15, `(.L_x_380) ;  /* 0x000000000f087348 */ /* 0x000fea0003c00000 */
[----:B------:R0:W1:Y:S02]  /*17710*/  SHFL.UP P6, R14, R13, R12, R11 ;  /* 0x0400000c0d0e7389 */ /* 0x00006400000c000b */
[----:B01----:R-:W-:Y:S01]  /*17720*/  ENDCOLLECTIVE ;  /* 0x000000000000791b */ /* 0x003fe20003800000 */
.L_x_380:
[----:B------:R-:W-:Y:S05]  /*17730*/  BSYNC B0 ;  /* 0x0000000000007941 */ /* 0x000fea0003800000 */
.L_x_379:
[----:B------:R-:W-:Y:S02]  /*17740*/  IMAD.MOV.U32 R3, RZ, RZ, R14 ;  /* 0x000000ffff037224 */ /* 0x000fe400078e000e */
[----:B------:R-:W-:Y:S02]  /*17750*/  IMAD.MOV.U32 R12, RZ, RZ, 0x2 ;  /* 0x00000002ff0c7424 */ /* 0x000fe400078e00ff */
[----:B------:R-:W-:Y:S01]  /*17760*/  IMAD.MOV.U32 R11, RZ, RZ, RZ ;  /* 0x000000ffff0b7224 */ /* 0x000fe200078e00ff */
[----:B------:R-:W-:Y:S01]  /*17770*/  SEL R3, R3, RZ, P1 ;  /* 0x000000ff03037207 */ /* 0x000fe20000800000 */
[----:B------:R-:W-:-:S04]  /*17780*/  IMAD.MOV.U32 R15, RZ, RZ, -0x1 ;  /* 0xffffffffff0f7424 */ /* 0x000fc800078e00ff */
[----:B------:R-:W-:-:S04]  /*17790*/  IMAD.IADD R2, R2, 0x1, R3 ;  /* 0x0000000102027824 */ /* 0x000fc800078e0203 */
[----:B------:R-:W-:-:S07]  /*177a0*/  IMAD.MOV.U32 R13, RZ, RZ, R2 ;  /* 0x000000ffff0d7224 */ /* 0x000fce00078e0002 */
[----:B------:R-:W-:Y:S05]  /*177b0*/  WARPSYNC.COLLECTIVE R15, `(.L_x_381) ;  /* 0x000000000f087348 */ /* 0x000fea0003c00000 */
[----:B------:R0:W1:Y:S02]  /*177c0*/  SHFL.UP P6, R14, R13, R12, R11 ;  /* 0x0400000c0d0e7389 */ /* 0x00006400000c000b */
[----:B01----:R-:W-:Y:S01]  /*177d0*/  ENDCOLLECTIVE ;  /* 0x000000000000791b */ /* 0x003fe20003800000 */
.L_x_381:
        /* <DEDUP_REMOVED lines=8> */
.L_x_382:
        /* <DEDUP_REMOVED lines=8> */
.L_x_383:
        /* <DEDUP_REMOVED lines=8> */
.L_x_384:
        /* <DEDUP_REMOVED lines=9> */
.L_x_385:
[----:B------:R-:W-:Y:S01]  /*179f0*/  IMAD.MOV.U32 R9, RZ, RZ, R14 ;  /* 0x000000ffff097224 */ /* 0x000fe200078e000e */
[----:B------:R-:W-:Y:S06]  /*17a00*/  BRA `(.L_x_386) ;  /* 0xffffffd800c07947 */ /* 0x000fec000383ffff */
.L_x_319:
[----:B------:R-:W-:Y:S01]  /*17a10*/  BSSY B0, `(.L_x_387) ;  /* 0x0000006000007945 */ /* 0x000fe20003800000 */
[----:B------:R-:W-:Y:S01]  /*17a20*/  PLOP3.LUT P6, PT, P6, PT, PT, 0x8, 0x0 ;  /* 0x000000000000781c */ /* 0x000fe200037ce170 */
[----:B------:R-:W-:-:S12]  /*17a30*/  IMAD.MOV.U32 R15, RZ, RZ, -0x1 ;  /* 0xffffffffff0f7424 */ /* 0x000fd800078e00ff */
[----:B01----:R-:W-:Y:S05]  /*17a40*/  WARPSYNC.COLLECTIVE R15, `(.L_x_388) ;  /* 0x000000000f087348 */ /* 0x003fea0003c00000 */
[----:B------:R-:W-:Y:S01]  /*17a50*/  VOTE.ANY R14, PT, P6 ;  /* 0x00000000000e7806 */ /* 0x000fe200030e0100 */
[----:B01----:R-:W-:Y:S06]  /*17a60*/  ENDCOLLECTIVE ;  /* 0x000000000000791b */ /* 0x003fec0003800000 */
.L_x_388:
[----:B------:R-:W-:Y:S05]  /*17a70*/  BSYNC B0 ;  /* 0x0000000000007941 */ /* 0x000fea0003800000 */
.L_x_387:
[----:B------:R-:W-:Y:S02]  /*17a80*/  IMAD.MOV.U32 R8, RZ, RZ, R14 ;  /* 0x000000ffff087224 */ /* 0x000fe400078e000e */
[----:B------:R-:W-:Y:S02]  /*17a90*/  IMAD.MOV.U32 R13, RZ, RZ, R5 ;  /* 0x000000ffff0d7224 */ /* 0x000fe400078e0005 */
[----:B------:R-:W0:Y:S01]  /*17aa0*/  POPC R4, R8 ;  /* 0x0000000800047309 */ /* 0x000e220000000000 */
[----:B------:R-:W-:Y:S02]  /*17ab0*/  IMAD.MOV.U32 R11, RZ, RZ, 0x1f ;  /* 0x0000001fff0b7424 */ /* 0x000fe400078e00ff */
[----:B------:R-:W-:Y:S02]  /*17ac0*/  IMAD.MOV.U32 R15, RZ, RZ, -0x1 ;  /* 0xffffffffff0f7424 */ /* 0x000fe400078e00ff */
[----:B0-----:R-:W-:-:S07]  /*17ad0*/  IMAD.MOV.U32 R12, RZ, RZ, R4 ;  /* 0x000000ffff0c7224 */ /* 0x001fce00078e0004 */
[----:B------:R-:W-:Y:S05]  /*17ae0*/  WARPSYNC.COLLECTIVE R15, `(.L_x_389) ;  /* 0x000000000f087348 */ /* 0x000fea0003c00000 */
[----:B------:R0:W1:Y:S02]  /*17af0*/  SHFL.IDX P6, R14, R13, R12, R11 ;  /* 0x0000000c0d0e7389 */ /* 0x00006400000c000b */
[----:B01----:R-:W-:Y:S01]  /*17b00*/  ENDCOLLECTIVE ;  /* 0x000000000000791b */ /* 0x003fe20003800000 */
.L_x_389:
[----:B------:R-:W-:Y:S02]  /*17b10*/  IMAD.MOV.U32 R13, RZ, RZ, R7 ;  /* 0x000000ffff0d7224 */ /* 0x000fe400078e0007 */
[----:B------:R-:W-:-:S07]  /*17b20*/  IMAD.MOV.U32 R5, RZ, RZ, R14 ;  /* 0x000000ffff057224 */ /* 0x000fce00078e000e */
[----:B------:R-:W-:Y:S05]  /*17b30*/  WARPSYNC.COLLECTIVE R15, `(.L_x_390) ;  /* 0x000000000f087348 */ /* 0x000fea0003c00000 */
[----:B------:R0:W1:Y:S02]  /*17b40*/  SHFL.IDX P6, R14, R13, R12, R11 ;  /* 0x0000000c0d0e7389 */ /* 0x00006400000c000b */
[----:B01----:R-:W-:Y:S01]  /*17b50*/  ENDCOLLECTIVE ;  /* 0x000000000000791b */ /* 0x003fe20003800000 */
.L_x_390:
[----:B------:R-:W-:Y:S01]  /*17b60*/  IMAD.MOV.U32 R7, RZ, RZ, R14 ;  /* 0x000000ffff077224 */ /* 0x000fe200078e000e */
[----:B------:R-:W-:Y:S06]  /*17b70*/  BRA `(.L_x_391) ;  /* 0xffffffd800a07947 */ /* 0x000fec000383ffff */
.L_x_321:
[----:B------:R-:W-:Y:S01]  /*17b80*/  BSSY B0, `(.L_x_392) ;  /* 0x0000007000007945 */ /* 0x000fe20003800000 */
[----:B------:R-:W-:Y:S02]  /*17b90*/  IMAD.MOV.U32 R13, RZ, RZ, R2 ;  /* 0x000000ffff0d7224 */ /* 0x000fe400078e0002 */
[----:B------:R-:W-:Y:S02]  /*17ba0*/  IMAD.MOV.U32 R11, RZ, RZ, 0x1f ;  /* 0x0000001fff0b7424 */ /* 0x000fe400078e00ff */
[----:B------:R-:W-:-:S07]  /*17bb0*/  IMAD.MOV.U32 R15, RZ, RZ, -0x1 ;  /* 0xffffffffff0f7424 */ /* 0x000fce00078e00ff */
[----:B-1234-:R-:W-:Y:S05]  /*17bc0*/  WARPSYNC.COLLECTIVE R15, `(.L_x_393) ;  /* 0x000000000f087348 */ /* 0x01efea0003c00000 */
[----:B------:R0:W0:Y:S02]  /*17bd0*/  SHFL.IDX P6, R14, R13, R12, R11 ;  /* 0x0000000c0d0e7389 */ /* 0x00002400000c000b */
[----:B01234-:R-:W-:Y:S01]  /*17be0*/  ENDCOLLECTIVE ;  /* 0x000000000000791b */ /* 0x01ffe20003800000 */
.L_x_393:
[----:B------:R-:W-:Y:S05]  /*17bf0*/  BSYNC B0 ;  /* 0x0000000000007941 */ /* 0x000fea0003800000 */
.L_x_392:
[----:B------:R-:W-:Y:S01]  /*17c00*/  IMAD.MOV.U32 R2, RZ, RZ, R14 ;  /* 0x000000ffff027224 */ /* 0x000fe200078e000e */
[----:B------:R-:W-:Y:S06]  /*17c10*/  BRA `(.L_x_394) ;  /* 0xffffffd800907947 */ /* 0x000fec000383ffff */
.L_x_325:
[----:B0-----:R0:W1:Y:S02]  /*17c20*/  SYNCS.PHASECHK.TRANS64.TRYWAIT P0, [R0+URZ+0x34820], R3 ;  /* 0x03482003000075a7 */ /* 0x001064000800017f */
[----:B-1----:R-:W-:Y:S05]  /*17c30*/  @!P0 NANOSLEEP.SYNCS 0x989680 ;  /* 0x009896800000895d */ /* 0x002fea0003900000 */
[----:B------:R-:W1:Y:S02]  /*17c40*/  @!P0 SYNCS.PHASECHK.TRANS64 P0, [R0+URZ+0x34820], R3 ;  /* 0x03482003000085a7 */ /* 0x000e64000800007f */
[----:B-1----:R-:W-:Y:S05]  /*17c50*/  @!P0 BRA `(.L_x_325) ;  /* 0xfffffffc00f08947 */ /* 0x002fea000383ffff */
[----:B------:R-:W-:Y:S05]  /*17c60*/  BRA `(.L_x_395) ;  /* 0xffffffe000287947 */ /* 0x000fea000383ffff */
.L_x_326:
        /* <DEDUP_REMOVED lines=11> */
.L_x_397:
[----:B------:R-:W-:Y:S05]  /*17d20*/  BSYNC B0 ;  /* 0x0000000000007941 */ /* 0x000fea0003800000 */
.L_x_396:
[----:B------:R-:W-:Y:S05]  /*17d30*/  BRA `(.L_x_398) ;  /* 0xffffffe000107947 */ /* 0x000fea000383ffff */
.L_x_329:
[----:B------:R-:W-:Y:S01]  /*17d40*/  BSSY B1, `(.L_x_399) ;  /* 0x0000006000017945 */ /* 0x000fe20003800000 */
[----:B------:R-:W-:-:S07]  /*17d50*/  IMAD.MOV.U32 R15, RZ, RZ, -0x1 ;  /* 0xffffffffff0f7424 */ /* 0x000fce00078e00ff */
[----:B01----:R-:W-:Y:S05]  /*17d60*/  WARPSYNC.COLLECTIVE R15, `(.L_x_400) ;  /* 0x000000000f0c7348 */ /* 0x003fea0003c00000 */
[----:B------:R-:W-:Y:S02]  /*17d70*/  ELECT P6, UR62, PT ;  /* 0x00000000003e782f */ /* 0x000fe400038c0000 */
[----:B------:R-:W-:Y:S01]  /*17d80*/  MOV R14, UR62 ;  /* 0x0000003e000e7c02 */ /* 0x000fe20008000f00 */
[----:B01----:R-:W-:Y:S10]  /*17d90*/  ENDCOLLECTIVE ;  /* 0x000000000000791b */ /* 0x003ff40003800000 */
.L_x_400:
[----:B------:R-:W-:Y:S05]  /*17da0*/  BSYNC B1 ;  /* 0x0000000000017941 */ /* 0x000fea0003800000 */
.L_x_399:
[----:B------:R-:W-:Y:S05]  /*17db0*/  BRA `(.L_x_401) ;  /* 0xffffffe000087947 */ /* 0x000fea000383ffff */
.L_x_331:
[----:B0-----:R0:W1:Y:S02]  /*17dc0*/  SYNCS.PHASECHK.TRANS64.TRYWAIT P0, [R6+URZ], R5 ;  /* 0x00000005060075a7 */ /* 0x001064000800017f */
[----:B-1----:R-:W-:Y:S05]  /*17dd0*/  @!P0 NANOSLEEP.SYNCS 0x989680 ;  /* 0x009896800000895d */ /* 0x002fea0003900000 */
[----:B------:R-:W1:Y:S02]  /*17de0*/  @!P0 SYNCS.PHASECHK.TRANS64 P0, [R6+URZ], R5 ;  /* 0x00000005060085a7 */ /* 0x000e64000800007f */
[----:B-1----:R-:W-:Y:S05]  /*17df0*/  @!P0 BRA `(.L_x_331) ;  /* 0xfffffffc00f08947 */ /* 0x002fea000383ffff */
[----:B------:R-:W-:Y:S05]  /*17e00*/  BRA `(.L_x_402) ;  /* 0xffffffe000487947 */ /* 0x000fea000383ffff */
.L_x_332:
[----:B-1----:R1:W2:Y:S02]  /*17e10*/  SYNCS.PHASECHK.TRANS64.TRYWAIT P0, [R7+URZ], R2 ;  /* 0x00000002070075a7 */ /* 0x0022a4000800017f */
[----:B--2---:R-:W-:Y:S05]  /*17e20*/  @!P0 NANOSLEEP.SYNCS 0x989680 ;  /* 0x009896800000895d */ /* 0x004fea0003900000 */
[----:B------:R-:W2:Y:S02]  /*17e30*/  @!P0 SYNCS.PHASECHK.TRANS64 P0, [R7+URZ], R2 ;  /* 0x00000002070085a7 */ /* 0x000ea4000800007f */
[----:B--2---:R-:W-:Y:S05]  /*17e40*/  @!P0 BRA `(.L_x_332) ;  /* 0xfffffffc00f08947 */ /* 0x004fea000383ffff */
[----:B------:R-:W-:Y:S05]  /*17e50*/  BRA `(.L_x_403) ;  /* 0xffffffe0003c7947 */ /* 0x000fea000383ffff */
.L_x_334:
[----:B--2---:R2:W3:Y:S02]  /*17e60*/  SYNCS.PHASECHK.TRANS64.TRYWAIT P0, [R4+URZ], R5 ;  /* 0x00000005040075a7 */ /* 0x0044e4000800017f */
[----:B---3--:R-:W-:Y:S05]  /*17e70*/  @!P0 NANOSLEEP.SYNCS 0x989680 ;  /* 0x009896800000895d */ /* 0x008fea0003900000 */
[----:B------:R-:W3:Y:S02]  /*17e80*/  @!P0 SYNCS.PHASECHK.TRANS64 P0, [R4+URZ], R5 ;  /* 0x00000005040085a7 */ /* 0x000ee4000800007f */
[----:B---3--:R-:W-:Y:S05]  /*17e90*/  @!P0 BRA `(.L_x_334) ;  /* 0xfffffffc00f08947 */ /* 0x008fea000383ffff */
[----:B------:R-:W-:Y:S05]  /*17ea0*/  BRA `(.L_x_404) ;  /* 0xffffffe000407947 */ /* 0x000fea000383ffff */
.L_x_405:
        /* <DEDUP_REMOVED lines=13> */
.L_x_3092:


//--------------------- .text._ZN7cutlass13device_kernelIN5flash11enable_sm90INS1_16FlashAttnFwdSm90INS1_25CollectiveMainloopFwdSm90ILi2EN4cute5tupleIJNS5_1CILi1EEES8_S8_EEENS6_IJNS7_ILi128EEENS7_ILi176EEESA_EEELi128ENS_10bfloat16_tEfNS_4arch4Sm90ELb0ELb0ELb0ELb1ELb0ELb1ELb0ELb1ELb1ELb1ELb1ELb0EEENS1_21CollectiveEpilogueFwdINS6_IJSA_SA_SB_EEES9_SD_SF_Li256ELb1ELb1ELb1ELb0EEENS1_36VarlenDynamicPersistentTileSchedulerILi128ELi176ELi256ELi128ELb1ELb1ELb1ELb0ELb1ELb1EEEEEEEEEvNT_6ParamsE --------------------------
	.section	.text._ZN7cutlass13device_kernelIN5flash11enable_sm90INS1_16FlashAttnFwdSm90INS1_25CollectiveMainloopFwdSm90ILi2EN4cute5tupleIJNS5_1CILi1EEES8_S8_EEENS6_IJNS7_ILi128EEENS7_ILi176EEESA_EEELi128ENS_10bfloat16_tEfNS_4arch4Sm90ELb0ELb0ELb0ELb1ELb0ELb1ELb0ELb1ELb1ELb1ELb1ELb0EEENS1_21CollectiveEpilogueFwdINS6_IJSA_SA_SB_EEES9_SD_SF_Li256ELb1ELb1ELb1ELb0EEENS1_36VarlenDynamicPersistentTileSchedulerILi128ELi176ELi256ELi128ELb1ELb1ELb1ELb0ELb1ELb1EEEEEEEEEvNT_6ParamsE,"ax",@progbits
	.align	128
.text._ZN7cutlass13device_kernelIN5flash11enable_sm90INS1_16FlashAttnFwdSm90INS1_25CollectiveMainloopFwdSm90ILi2EN4cute5tupleIJNS5_1CILi1EEES8_S8_EEENS6_IJNS7_ILi128EEENS7_ILi176EEESA_EEELi128ENS_10bfloat16_tEfNS_4arch4Sm90ELb0ELb0ELb0ELb1ELb0ELb1ELb0ELb1ELb1ELb1ELb1ELb0EEENS1_21CollectiveEpilogueFwdINS6_IJSA_SA_SB_EEES9_SD_SF_Li256ELb1ELb1ELb1ELb0EEENS1_36VarlenDynamicPersistentTileSchedulerILi128ELi176ELi256ELi128ELb1ELb1ELb1ELb0ELb1ELb1EEEEEEEEEvNT_6ParamsE:
        .type           _ZN7cutlass13device_kernelIN5flash11enable_sm90INS1_16FlashAttnFwdSm90INS1_25CollectiveMainloopFwdSm90ILi2EN4cute5tupleIJNS5_1CILi1EEES8_S8_EEENS6_IJNS7_ILi128EEENS7_ILi176EEESA_EEELi128ENS_10bfloat16_tEfNS_4arch4Sm90ELb0ELb0ELb0ELb1ELb0ELb1ELb0ELb1ELb1ELb1ELb1ELb0EEENS1_21CollectiveEpilogueFwdINS6_IJSA_SA_SB_EEES9_SD_SF_Li256ELb1ELb1ELb1ELb0EEENS1_36VarlenDynamicPersistentTileSchedulerILi128ELi176ELi256ELi128ELb1ELb1ELb1ELb0ELb1ELb1EEEEEEEEEvNT_6ParamsE,@function
        .size           _ZN7cutlass13device_kernelIN5flash11enable_sm90INS1_16FlashAttnFwdSm90INS1_25CollectiveMainloopFwdSm90ILi2EN4cute5tupleIJNS5_1CILi1EEES8_S8_EEENS6_IJNS7_ILi128EEENS7_ILi176EEESA_EEELi128ENS_10bfloat16_tEfNS_4arch4Sm90ELb0ELb0ELb0ELb1ELb0ELb1ELb0ELb1ELb1ELb1ELb1ELb0EEENS1_21CollectiveEpilogueFwdINS6_IJSA_SA_SB_EEES9_SD_SF_Li256ELb1ELb1ELb1ELb0EEENS1_36VarlenDynamicPersistentTileSchedulerILi128ELi176ELi256ELi128ELb1ELb1ELb1ELb0ELb1ELb1EEEEEEEEEvNT_6ParamsE,(.L_x_3093 - _ZN7cutlass13device_kernelIN5flash11enable_sm90INS1_16FlashAttnFwdSm90INS1_25CollectiveMainloopFwdSm90ILi2EN4cute5tupleIJNS5_1CILi1EEES8_S8_EEENS6_IJNS7_ILi128EEENS7_ILi176EEESA_EEELi128ENS_10bfloat16_tEfNS_4arch4Sm90ELb0ELb0ELb0ELb1ELb0ELb1ELb0ELb1ELb1ELb1ELb1ELb0EEENS1_21CollectiveEpilogueFwdINS6_IJSA_SA_SB_EEES9_SD_SF_Li256ELb1ELb1ELb1ELb0EEENS1_36VarlenDynamicPersistentTileSchedulerILi128ELi176ELi256ELi128ELb1ELb1ELb1ELb0ELb1ELb1EEEEEEEEEvNT_6ParamsE)
        .other          _ZN7cutlass13device_kernelIN5flash11enable_sm90INS1_16FlashAttnFwdSm90INS1_25CollectiveMainloopFwdSm90ILi2EN4cute5tupleIJNS5_1CILi1EEES8_S8_EEENS6_IJNS7_ILi128EEENS7_ILi176EEESA_EEELi128ENS_10bfloat16_tEfNS_4arch4Sm90ELb0ELb0ELb0ELb1ELb0ELb1ELb0ELb1ELb1ELb1ELb1ELb0EEENS1_21CollectiveEpilogueFwdINS6_IJSA_SA_SB_EEES9_SD_SF_Li256ELb1ELb1ELb1ELb0EEENS1_36VarlenDynamicPersistentTileSchedulerILi128ELi176ELi256ELi128ELb1ELb1ELb1ELb0ELb1ELb1EEEEEEEEEvNT_6ParamsE,@"STO_CUDA_ENTRY STV_DEFAULT"
_ZN7cutlass13device_kernelIN5flash11enable_sm90INS1_16FlashAttnFwdSm90INS1_25CollectiveMainloopFwdSm90ILi2EN4cute5tupleIJNS5_1CILi1EEES8_S8_EEENS6_IJNS7_ILi128EEENS7_ILi176EEESA_EEELi128ENS_10bfloat16_tEfNS_4arch4Sm90ELb0ELb0ELb0ELb1ELb0ELb1ELb0ELb1ELb1ELb1ELb1ELb0EEENS1_21CollectiveEpilogueFwdINS6_IJSA_SA_SB_EEES9_SD_SF_Li256ELb1ELb1ELb1ELb0EEENS1_36VarlenDynamicPersistentTileSchedulerILi128ELi176ELi256ELi128ELb1ELb1ELb1ELb0ELb1ELb1EEEEEEEEEvNT_6ParamsE:
[----:B------:R-:W0:Y:S02]  /*0000*/  LDC R1, c[0x0][0x28] ;  /* 0x00000a00ff017b82 */ /* 0x000e240000000800 */
[----:B0-----:R-:W-:Y:S01]  /*0010*/  VIADD R1, R1, 0xffffff58 ;  /* 0xffffff5801017836 */ /* 0x001fe20000000000 */
[----:B------:R-:W0:Y:S01]  /*0020*/  S2R R6, SR_TID.X ;  /* 0x0000000000067919 */ /* 0x000e220000002100 */
[----:B------:R-:W-:Y:S01]  /*0030*/  ELECT P0, URZ, PT ;  /* 0x00000000003f782f */ /* 0x000fe20003800000 */
[----:B------:R-:W-:Y:S01]  /*0040*/  BSSY B0, `(.L_x_406) ;  /* 0x0000013000007945 */ /* 0x000fe20003800000 */
[----:B0-----:R-:W-:-:S05]  /*0050*/  SHF.R.U32.HI R0, RZ, 0x5, R6 ;  /* 0x00000005ff007819 */ /* 0x001fca0000011606 */
[----:B------:R-:W0:Y:S02]  /*0060*/  SHFL.IDX PT, R2, R0, RZ, 0x1f ;  /* 0x00001fff00027589 */ /* 0x000e2400000e0000 */
[----:B0-----:R-:W-:-:S13]  /*0070*/  ISETP.EQ.AND P0, PT, R2, RZ, P0 ;  /* 0x000000ff0200720c */ /* 0x001fda0000702270 */
[----:B------:R-:W-:Y:S05]  /*0080*/  @!P0 BRA `(.L_x_407) ;  /* 0x0000000000388947 */ /* 0x000fea0003800000 */
[----:B------:R-:W-:Y:S02]  /*0090*/  ULDC.64 UR4, c[0x0][0x198] ;  /* 0x0000660000047ab9 */ /* 0x000fe40000000a00 */
[----:B------:R-:W-:Y:S02]  /*00a0*/  UIADD3 UR6, UP0, UR4, 0x370, URZ ;  /* 0x0000037004067890 */ /* 0x000fe4000ff1e03f */
[----:B------:R-:W-:Y:S02]  /*00b0*/  UIADD3 UR8, UP1, UR4, 0x470, URZ ;  /* 0x0000047004087890 */ /* 0x000fe4000ff3e03f */
[----:B------:R-:W-:Y:S02]  /*00c0*/  UIADD3 UR10, UP2, UR4, 0x570, URZ ;  /* 0x00000570040a7890 */ /* 0x000fe4000ff5e03f */
[----:B------:R-:W-:Y:S02]  /*00d0*/  UIADD3 UR4, UP3, UR4, 0x670, URZ ;  /* 0x0000067004047890 */ /* 0x000fe4000ff7e03f */
[----:B------:R-:W-:-:S02]  /*00e0*/  UIADD3.X UR7, URZ, UR5, URZ, UP0, !UPT ;  /* 0x000000053f077290 */ /* 0x000fc400087fe43f */
[----:B------:R-:W-:Y:S02]  /*00f0*/  UIADD3.X UR9, URZ, UR5, URZ, UP1, !UPT ;  /* 0x000000053f097290 */ /* 0x000fe40008ffe43f */
[----:B------:R-:W-:Y:S02]  /*0100*/  UIADD3.X UR11, URZ, UR5, URZ, UP2, !UPT ;  /* 0x000000053f0b7290 */ /* 0x000fe400097fe43f */
[----:B------:R-:W-:-:S03]  /*0110*/  UIADD3.X UR5, URZ, UR5, URZ, UP3, !UPT ;  /* 0x000000053f057290 */ /* 0x000fc60009ffe43f */
[----:B------:R0:W-:Y:S02]  /*0120*/  UTMACCTL.PF [UR6] ;  /* 0x00000000060079b9 */ /* 0x0001e40008040000 */
[----:B------:R0:W-:Y:S02]  /*0130*/  UTMACCTL.PF [UR8] ;  /* 0x00000000080079b9 */ /* 0x0001e40008040000 */
[----:B------:R0:W-:Y:S02]  /*0140*/  UTMACCTL.PF [UR10] ;  /* 0x000000000a0079b9 */ /* 0x0001e40008040000 */
[----:B------:R0:W-:Y:S02]  /*0150*/  UTMACCTL.PF [UR4] ;  /* 0x00000000040079b9 */ /* 0x0001e40008040000 */
[----:B0-----:R-:W-:Y:S01]  /*0160*/  NOP ;  /* 0x0000000000007918 */ /* 0x001fe20000000000 */
.L_x_407:
[----:B------:R-:W-:Y:S05]  /*0170*/  BSYNC B0 ;  /* 0x0000000000007941 */ /* 0x000fea0003800000 */
.L_x_406:
[----:B------:R-:W-:Y:S01]  /*0180*/  VOTEU.ANY UP0, P0 ;  /* 0x00000000003f7886 */ /* 0x000fe20000000100 */
[----:B------:R-:W0:Y:S01]  /*0190*/  SHFL.IDX PT, R2, R0, RZ, 0x1f ;  /* 0x00001fff00027589 */ /* 0x000e2200000e0000 */
[----:B------:R-:W-:Y:S01]  /*01a0*/  UMOV UR4, 0x80 ;  /* 0x0000008000047882 */ /* 0x000fe20000000000 */
[----:B------:R-:W-:Y:S01]  /*01b0*/  UMOV UR7, 0x100 ;  /* 0x0000010000077882 */ /* 0x000fe20000000000 */
[----:B------:R-:W-:Y:S01]  /*01c0*/  SHF.R.U32.HI R3, RZ, 0x7, R6 ;  /* 0x00000007ff037819 */ /* 0x000fe20000011606 */
[----:B------:R-:W1:Y:S01]  /*01d0*/  @UP0 S2UR UR8, SR_CgaCtaId ;  /* 0x00000000000809c3 */ /* 0x000e620000008800 */
[----:B------:R-:W-:Y:S01]  /*01e0*/  @UP0 UMOV UR6, 0x400 ;  /* 0x0000040000060882 */ /* 0x000fe20000000000 */
[----:B------:R-:W-:-:S04]  /*01f0*/  @UP0 UIADD3 UR4, -UR4, 0x100000, URZ ;  /* 0x0010000004040890 */ /* 0x000fc8000fffe13f */
[----:B------:R-:W-:Y:S02]  /*0200*/  @UP0 USHF.L.U32 UR5, UR4, 0xb, URZ ;  /* 0x0000000b04050899 */ /* 0x000fe4000800063f */
[----:B------:R-:W-:Y:S01]  /*0210*/  @UP0 USHF.L.U32 UR4, UR4, 0x1, URZ ;  /* 0x0000000104040899 */ /* 0x000fe2000800063f */
[----:B------:R-:W-:Y:S01]  /*0220*/  VOTEU.ANY UP1, P0 ;  /* 0x00000000003f7886 */ /* 0x000fe20000020100 */
[----:B0-----:R-:W-:Y:S02]  /*0230*/  ISETP.NE.AND P1, PT, R2, RZ, PT ;  /* 0x000000ff0200720c */ /* 0x001fe40003f25270 */
[----:B------:R0:W2:Y:S01]  /*0240*/  SHFL.IDX PT, R2, R3, RZ, 0x1f ;  /* 0x00001fff03027589 */ /* 0x0000a200000e0000 */
[----:B-1----:R-:W-:Y:S02]  /*0250*/  @UP0 ULEA UR8, UR8, UR6, 0x18 ;  /* 0x0000000608080291 */ /* 0x002fe4000f8ec03f */
[----:B------:R-:W-:-:S04]  /*0260*/  @UP0 UIADD3 UR6, -UR7, 0x100000, URZ ;  /* 0x0010000007060890 */ /* 0x000fc8000fffe13f */
[----:B------:R-:W-:Y:S02]  /*0270*/  @UP0 USHF.L.U32 UR7, UR6, 0xb, URZ ;  /* 0x0000000b06070899 */ /* 0x000fe4000800063f */
[----:B------:R-:W-:Y:S01]  /*0280*/  @UP0 USHF.L.U32 UR6, UR6, 0x1, URZ ;  /* 0x0000000106060899 */ /* 0x000fe2000800063f */
[----:B------:R-:W-:Y:S01]  /*0290*/  VOTEU.ANY UP0, P0 ;  /* 0x00000000003f7886 */ /* 0x000fe20000000100 */
[----:B------:R-:W1:Y:S04]  /*02a0*/  FENCE.VIEW.ASYNC.S ;  /* 0x00000000000073c6 */ /* 0x000e680000000000 */
[----:B-1----:R0:W1:Y:S06]  /*02b0*/  @UP0 SYNCS.EXCH.64 URZ, [UR8+0x34800], UR4 ;  /* 0x03480004083f05b2 */ /* 0x00206c0008000100 */
[----:B------:R0:W3:Y:S02]  /*02c0*/  @UP1 SYNCS.EXCH.64 URZ, [UR8+0x34820], UR6 ;  /* 0x03482006083f15b2 */ /* 0x0000e40008000100 */
[----:B0-----:R-:W-:Y:S05]  /*02d0*/  @P1 BRA `(.L_x_408) ;  /* 0x0000000000481947 */ /* 0x001fea0003800000 */
[----:B------:R-:W0:Y:S01]  /*02e0*/  S2UR UR5, SR_CgaCtaId ;  /* 0x00000000000579c3 */ /* 0x000e220000008800 */
        /* <DEDUP_REMOVED lines=15> */
[----:B------:R0:W0:Y:S01]  /*03e0*/  SYNCS.EXCH.64 URZ, [UR8+0x34848], UR6 ;  /* 0x03484806083f75b2 */ /* 0x0000220008000100 */
[----:B------:R-:W-:Y:S01]  /*03f0*/  NOP ;  /* 0x0000000000007918 */ /* 0x000fe20000000000 */
.L_x_408:
[----:B------:R-:W5:Y:S01]  /*0400*/  SHFL.IDX PT, R3, R0, RZ, 0x1f ;  /* 0x00001fff00037589 */ /* 0x000f6200000e0000 */
[----:B------:R-:W-:Y:S01]  /*0410*/  NOP ;  /* 0x0000000000007918 */ /* 0x000fe20000000000 */
[----:B-----5:R-:W-:-:S13]  /*0420*/  ISETP.NE.AND P0, PT, R3, RZ, PT ;  /* 0x000000ff0300720c */ /* 0x020fda0003f05270 */
        /* <DEDUP_REMOVED lines=17> */
[----:B------:R0:W0:Y:S01]  /*0540*/  SYNCS.EXCH.64 URZ, [UR8+0x34868], UR6 ;  /* 0x03486806083f75b2 */ /* 0x0000220008000100 */
[----:B------:R-:W-:Y:S01]  /*0550*/  NOP ;  /* 0x0000000000007918 */ /* 0x000fe20000000000 */
.L_x_409:
[----:B------:R-:W5:Y:S01]  /*0560*/  SHFL.IDX PT, R3, R0, RZ, 0x1f ;  /* 0x00001fff00037589 */ /* 0x000f6200000e0000 */
[----:B------:R-:W-:Y:S01]  /*0570*/  NOP ;  /* 0x0000000000007918 */ /* 0x000fe20000000000 */
[----:B-----5:R-:W-:-:S13]  /*0580*/  ISETP.NE.AND P0, PT, R3, RZ, PT ;  /* 0x000000ff0300720c */ /* 0x020fda0003f05270 */
        /* <DEDUP_REMOVED lines=13> */
[----:B------:R0:W0:Y:S01]  /*0660*/  SYNCS.EXCH.64 URZ, [UR6+0x34888], UR4 ;  /* 0x03488804063f75b2 */ /* 0x0000220008000100 */
[----:B------:R-:W-:Y:S01]  /*0670*/  NOP ;  /* 0x0000000000007918 */ /* 0x000fe20000000000 */
.L_x_410:
        /* <DEDUP_REMOVED lines=22> */
.L_x_411:
        /* <DEDUP_REMOVED lines=22> */
.L_x_412:
[----:B--2---:R-:W-:Y:S01]  /*0940*/  ISETP.NE.AND P0, PT, R2, RZ, PT ;  /* 0x000000ff0200720c */ /* 0x004fe20003f05270 */
[----:B------:R-:W-:Y:S01]  /*0950*/  IMAD.MOV.U32 R2, RZ, RZ, 0x1 ;  /* 0x00000001ff027424 */ /* 0x000fe200078e00ff */
[----:B------:R-:W-:Y:S01]  /*0960*/  NOP ;  /* 0x0000000000007918 */ /* 0x000fe20000000000 */
[----:B------:R-:W-:Y:S03]  /*0970*/  BSSY B9, `(.L_x_413) ;  /* 0x00027aa000097945 */ /* 0x000fe60003800000 */
[----:B------:R-:W-:-:S05]  /*0980*/  SEL R2, R2, 0x2, !P0 ;  /* 0x0000000202027807 */ /* 0x000fca0004000000 */
[----:B------:R2:W-:Y:S01]  /*0990*/  STL [R1+0x74], R2 ;  /* 0x0000740201007387 */ /* 0x0005e20000100800 */
[----:B01-34-:R-:W-:Y:S06]  /*09a0*/  BAR.SYNC.DEFER_BLOCKING 0x0 ;  /* 0x0000000000007b1d */ /* 0x01bfec0000010000 */
[----:B------:R-:W-:Y:S05]  /*09b0*/  @!P0 BRA `(.L_x_414) ;  /* 0x0000020000048947 */ /* 0x000fea0003800000 */
.L_x_415:
[----:B------:R-:W-:-:S08]  /*09c0*/  NOP ;  /* 0x0000000000007918 */ /* 0x000fd00000000000 */
[----:B------:R-:W0:Y:S02]  /*09d0*/  USETMAXREG.TRY_ALLOC.CTAPOOL UP0, 0xf0 ;  /* 0x000000f0000079c8 */ /* 0x000e240008000600 */
[----:B0-----:R-:W-:-:S13]  /*09e0*/  PLOP3.LUT P0, PT, PT, PT, UP0, 0x80, 0x0 ;  /* 0x000000000000781c */ /* 0x001fda0003f0f008 */
[----:B------:R-:W-:Y:S05]  /*09f0*/  @!P0 BRA `(.L_x_415) ;  /* 0xfffffffc00f08947 */ /* 0x000fea000383ffff */
[----:B------:R-:W3:Y:S01]  /*0a00*/  LDL.LU R0, [R1] ;  /* 0x0000000001007983 */ /* 0x000ee20000300800 */
[----:B--2---:R-:W-:Y:S01]  /*0a10*/  SHF.R.U32.HI R2, RZ, 0x7, R6 ;  /* 0x00000007ff027819 */ /* 0x004fe20000011606 */
[----:B------:R-:W0:Y:S01]  /*0a20*/  S2UR UR5, SR_CgaCtaId ;  /* 0x00000000000579c3 */ /* 0x000e220000008800 */
[----:B------:R-:W-:-:S07]  /*0a30*/  UMOV UR4, 0x400 ;  /* 0x0000040000047882 */ /* 0x000fce0000000000 */
[----:B------:R-:W-:Y:S06]  /*0a40*/  BAR.ARV 0x8, 0x180 ;  /* 0x0206000000007b1d */ /* 0x000fec0000002000 */
[----:B------:R-:W-:-:S13]  /*0a50*/  ISETP.NE.AND P0, PT, R2, 0x1, PT ;  /* 0x000000010200780c */ /* 0x000fda0003f05270 */
[----:B------:R-:W-:Y:S06]  /*0a60*/  @!P0 BAR.ARV 0x9, 0x100 ;  /* 0x0244000000008b1d */ /* 0x000fec0000002000 */
[----:B0-----:R-:W-:Y:S02]  /*0a70*/  ULEA UR4, UR5, UR4, 0x18 ;  /* 0x0000000405047291 */ /* 0x001fe4000f8ec03f */
[----:B------:R-:W-:Y:S04]  /*0a80*/  BAR.SYNC.DEFER_BLOCKING 0x5, 0x180 ;  /* 0x0146000000007b1d */ /* 0x000fe80000010000 */
[----:B------:R-:W-:-:S02]  /*0a90*/  IMAD.U32 R2, RZ, RZ, UR4 ;  /* 0x00000004ff027e24 */ /* 0x000fc4000f8e00ff */
[----:B------:R-:W-:-:S03]  /*0aa0*/  ULDC UR4, c[0x0][0xc3c] ;  /* 0x00030f0000047ab9 */ /* 0x000fc60000000800 */
[----:B------:R-:W0:Y:S01]  /*0ab0*/  LDS.128 R148, [R2+0x348d0] ;  /* 0x0348d00002947984 */ /* 0x000e220000000c00 */
[----:B------:R-:W-:Y:S06]  /*0ac0*/  BAR.ARV 0x4, 0x180 ;  /* 0x0106000000007b1d */ /* 0x000fec0000002000 */
[----:B---3--:R-:W-:-:S04]  /*0ad0*/  LOP3.LUT R0, R0, 0xffffffdf, RZ, 0xc0, !PT ;  /* 0xffffffdf00007812 */ /* 0x008fc800078ec0ff */
[----:B------:R-:W-:Y:S02]  /*0ae0*/  @P0 LOP3.LUT R0, R0, 0x20, RZ, 0xfc, !PT ;  /* 0x0000002000000812 */ /* 0x000fe400078efcff */
[----:B0-----:R-:W-:-:S03]  /*0af0*/  ISETP.GE.AND P0, PT, R151, UR4, PT ;  /* 0x0000000497007c0c */ /* 0x001fc6000bf06270 */
[----:B------:R0:W-:Y:S10]  /*0b00*/  STL [R1], R0 ;  /* 0x0000000001007387 */ /* 0x0001f40000100800 */
[----:B0-----:R-:W-:Y:S05]  /*0b10*/  @P0 BRA `(.L_x_416) ;  /* 0x00000278003c0947 */ /* 0x001fea0003800000 */
[----:B------:R-:W2:Y:S01]  /*0b20*/  LDL R16, [R1+0x74] ;  /* 0x0000740001107983 */ /* 0x000ea20000100800 */
[----:B------:R-:W-:Y:S01]  /*0b30*/  VIADD R14, R6, 0xffffff80 ;  /* 0xffffff80060e7836 */ /* 0x000fe20000000000 */
[----:B------:R-:W-:Y:S01]  /*0b40*/  CS2R R222, SRZ ;  /* 0x0000000000de7805 */ /* 0x000fe2000001ff00 */
[----:B------:R-:W-:Y:S02]  /*0b50*/  VIADD R20, R2, 0x16400 ;  /* 0x0001640002147836 */ /* 0x000fe40000000000 */
[----:B------:R-:W-:Y:S01]  /*0b60*/  IMAD.MOV.U32 R23, RZ, RZ, RZ ;  /* 0x000000ffff177224 */ /* 0x000fe200078e00ff */
[----:B------:R-:W-:Y:S01]  /*0b70*/  SHF.R.S32.HI R0, RZ, 0x1f, R14 ;  /* 0x0000001fff007819 */ /* 0x000fe2000001140e */
[----:B------:R-:W-:-:S03]  /*0b80*/  IMAD.MOV.U32 R233, RZ, RZ, RZ ;  /* 0x000000ffffe97224 */ /* 0x000fc600078e00ff */
[CC--:B------:R-:W-:Y:S02]  /*0b90*/  LEA.HI R3, R0.reuse, R14.reuse, RZ, 0x7 ;  /* 0x0000000e00037211 */ /* 0x0c0fe400078f38ff */
[CC--:B------:R-:W-:Y:S02]  /*0ba0*/  LEA.HI R5, R0.reuse, R14.reuse, RZ, 0x4 ;  /* 0x0000000e00057211 */ /* 0x0c0fe400078f20ff */
[----:B------:R-:W-:Y:S02]  /*0bb0*/  LOP3.LUT R4, R3, 0xffffff80, RZ, 0xc0, !PT ;  /* 0xffffff8003047812 */ /* 0x000fe400078ec0ff */
[CC--:B------:R-:W-:Y:S02]  /*0bc0*/  LEA.HI R13, R0.reuse, R14.reuse, RZ, 0x2 ;  /* 0x0000000e000d7211 */ /* 0x0c0fe400078f10ff */
[-C--:B------:R-:W-:Y:S01]  /*0bd0*/  LEA.HI R22, R0, R14.reuse, RZ, 0x3 ;  /* 0x0000000e00167211 */ /* 0x080fe200078f18ff */
[----:B------:R-:W-:Y:S01]  /*0be0*/  IMAD.IADD R21, R14, 0x1, -R4 ;  /* 0x000000010e157824 */ /* 0x000fe200078e0a04 */
[----:B------:R-:W-:-:S02]  /*0bf0*/  LEA.HI R4, R0, R14, RZ, 0x5 ;  /* 0x0000000e00047211 */ /* 0x000fc400078f28ff */
[----:B------:R-:W-:Y:S02]  /*0c00*/  LOP3.LUT R13, R13, 0xfffffffc, RZ, 0xc0, !PT ;  /* 0xfffffffc0d0d7812 */ /* 0x000fe400078ec0ff */
[----:B------:R-:W-:Y:S01]  /*0c10*/  SHF.R.S32.HI R9, RZ, 0x1f, R21 ;  /* 0x0000001fff097819 */ /* 0x000fe20000011415 */
[----:B------:R-:W-:Y:S01]  /*0c20*/  IMAD.SHL.U32 R6, R4, 0x20, RZ ;  /* 0x0000002004067824 */ /* 0x000fe200078e00ff */
[----:B------:R-:W-:Y:S01]  /*0c30*/  LOP3.LUT R4, R5, 0x3fffff0, RZ, 0xc0, !PT ;  /* 0x03fffff005047812 */ /* 0x000fe200078ec0ff */
[----:B------:R-:W-:Y:S01]  /*0c40*/  IMAD.IADD R13, R14, 0x1, -R13 ;  /* 0x000000010e0d7824 */ /* 0x000fe200078e0a0d */
[----:B------:R-:W-:Y:S02]  /*0c50*/  LEA.HI R10, R9, R21, RZ, 0x2 ;  /* 0x00000015090a7211 */ /* 0x000fe400078f10ff */
[----:B------:R-:W-:Y:S01]  /*0c60*/  LOP3.LUT R7, R6, 0xfffffc00, RZ, 0xc0, !PT ;  /* 0xfffffc0006077812 */ /* 0x000fe200078ec0ff */
[----:B------:R-:W-:Y:S01]  /*0c70*/  IMAD.IADD R4, R14, 0x1, -R4 ;  /* 0x000000010e047824 */ /* 0x000fe200078e0a04 */
[----:B------:R-:W-:-:S02]  /*0c80*/  SHF.R.S32.HI R11, RZ, 0x2, R10 ;  /* 0x00000002ff0b7819 */ /* 0x000fc4000001140a */
[----:B------:R-:W-:Y:S02]  /*0c90*/  SHF.R.S32.HI R8, RZ, 0x1f, R10 ;  /* 0x0000001fff087819 */ /* 0x000fe4000001140a */
[----:B------:R-:W-:Y:S02]  /*0ca0*/  LEA.HI R9, R9, R21, RZ, 0x5 ;  /* 0x0000001509097211 */ /* 0x000fe400078f28ff */
[----:B------:R-:W-:Y:S01]  /*0cb0*/  LEA.HI R6, R8, R11, RZ, 0x3 ;  /* 0x0000000b08067211 */ /* 0x000fe200078f18ff */
[----:B------:R-:W-:Y:S01]  /*0cc0*/  IMAD R8, R4, 0x40, R7 ;  /* 0x0000004004087824 */ /* 0x000fe200078e0207 */
[----:B------:R-:W-:Y:S02]  /*0cd0*/  SHF.R.S32.HI R4, RZ, 0x7, R3 ;  /* 0x00000007ff047819 */ /* 0x000fe40000011403 */
[----:B------:R-:W-:Y:S02]  /*0ce0*/  LOP3.LUT R12, R6, 0xfffffff8, RZ, 0xc0, !PT ;  /* 0xfffffff8060c7812 */ /* 0x000fe400078ec0ff */
[----:B------:R-:W-:-:S02]  /*0cf0*/  SHF.R.S32.HI R6, RZ, 0x4, R5 ;  /* 0x00000004ff067819 */ /* 0x000fc40000011405 */
[----:B------:R-:W-:Y:S01]  /*0d00*/  LEA.HI R3, R3, R4, RZ, 0x1 ;  /* 0x0000000403037211 */ /* 0x000fe200078f08ff */
[----:B------:R-:W-:Y:S01]  /*0d10*/  IMAD.IADD R12, R11, 0x1, -R12 ;  /* 0x000000010b0c7824 */ /* 0x000fe200078e0a0c */
[----:B------:R-:W-:Y:S02]  /*0d20*/  LEA.HI R5, R5, R6, RZ, 0x1 ;  /* 0x0000000605057211 */ /* 0x000fe400078f08ff */
[----:B------:R-:W-:Y:S02]  /*0d30*/  LOP3.LUT R3, R3, 0x3fffffe, RZ, 0xc0, !PT ;  /* 0x03fffffe03037812 */ /* 0x000fe400078ec0ff */
[----:B------:R-:W-:Y:S02]  /*0d40*/  SHF.R.S32.HI R9, RZ, 0x5, R9 ;  /* 0x00000005ff097819 */ /* 0x000fe40000011409 */
[----:B------:R-:W-:Y:S01]  /*0d50*/  LOP3.LUT R5, R5, 0x1ffffffe, RZ, 0xc0, !PT ;  /* 0x1ffffffe05057812 */ /* 0x000fe200078ec0ff */
[----:B------:R-:W-:Y:S01]  /*0d60*/  IMAD.IADD R3, R4, 0x1, -R3 ;  /* 0x0000000104037824 */ /* 0x000fe200078e0a03 */
[----:B------:R-:W-:Y:S01]  /*0d70*/  LEA.HI R7, R13, R13, RZ, 0x1 ;  /* 0x0000000d0d077211 */ /* 0x000fe200078f08ff */
[----:B------:R-:W-:Y:S01]  /*0d80*/  IMAD R12, R9, 0x10, R12 ;  /* 0x00000010090c7824 */ /* 0x000fe200078e020c */
[----:B------:R-:W-:Y:S01]  /*0d90*/  LOP3.LUT R10, R10, 0x7ffffffc, RZ, 0xc0, !PT ;  /* 0x7ffffffc0a0a7812 */ /* 0x000fe200078ec0ff */
[----:B------:R-:W-:Y:S01]  /*0da0*/  IMAD.IADD R5, R6, 0x1, -R5 ;  /* 0x0000000106057824 */ /* 0x000fe200078e0a05 */
[----:B------:R-:W-:Y:S01]  /*0db0*/  LOP3.LUT R4, R7, 0x1ffffffe, RZ, 0xc0, !PT ;  /* 0x1ffffffe07047812 */ /* 0x000fe200078ec0ff */
[----:B------:R-:W-:Y:S01]  /*0dc0*/  IMAD R15, R3, 0x40, R12 ;  /* 0x00000040030f7824 */ /* 0x000fe200078e020c */
[----:B------:R-:W-:Y:S01]  /*0dd0*/  LEA.HI R3, R0, R14, RZ, 0x6 ;  /* 0x0000000e00037211 */ /* 0x000fe200078f30ff */
[----:B------:R-:W-:Y:S01]  /*0de0*/  IMAD R5, R5, 0x8, R8 ;  /* 0x0000000805057824 */ /* 0x000fe200078e0208 */
[----:B------:R-:W-:Y:S01]  /*0df0*/  LOP3.LUT R0, R22, 0xfffffff8, RZ, 0xc0, !PT ;  /* 0xfffffff816007812 */ /* 0x000fe200078ec0ff */
[----:B------:R-:W-:Y:S01]  /*0e00*/  IMAD.IADD R4, R13, 0x1, -R4 ;  /* 0x000000010d047824 */ /* 0x000fe200078e0a04 */
[----:B------:R-:W-:Y:S01]  /*0e10*/  SHF.R.S32.HI R22, RZ, 0x3, R22 ;  /* 0x00000003ff167819 */ /* 0x000fe20000011416 */
[----:B------:R-:W-:Y:S01]  /*0e20*/  IMAD.SHL.U32 R3, R3, 0x8, RZ ;  /* 0x0000000803037824 */ /* 0x000fe200078e00ff */
[----:B------:R0:W-:Y:S01]  /*0e30*/  STL [R1+0x98], R5 ;  /* 0x0000980501007387 */ /* 0x0001e20000100800 */
[----:B------:R-:W-:Y:S01]  /*0e40*/  IMAD.IADD R18, R14, 0x1, -R0 ;  /* 0x000000010e127824 */ /* 0x000fe200078e0a00 */
[----:B------:R-:W-:Y:S01]  /*0e50*/  SHF.R.S32.HI R0, RZ, 0x1f, R22 ;  /* 0x0000001fff007819 */ /* 0x000fe20000011416 */
[C---:B------:R-:W-:Y:S01]  /*0e60*/  VIADD R24, R22.reuse, 0xa0 ;  /* 0x000000a016187836 */ /* 0x040fe20000000000 */
[----:B------:R-:W-:Y:S01]  /*0e70*/  LOP3.LUT R26, R3, 0xfffffe00, RZ, 0xc0, !PT ;  /* 0xfffffe00031a7812 */ /* 0x000fe200078ec0ff */
[C---:B------:R-:W-:Y:S01]  /*0e80*/  VIADD R30, R22.reuse, 0x20 ;  /* 0x00000020161e7836 */ /* 0x040fe20000000000 */
[----:B------:R-:W-:Y:S01]  /*0e90*/  STL [R1+0x90], R15 ;  /* 0x0000900f01007387 */ /* 0x000fe20000100800 */
[C---:B------:R-:W-:Y:S01]  /*0ea0*/  VIADD R29, R22.reuse, 0x40 ;  /* 0x00000040161d7836 */ /* 0x040fe20000000000 */
[----:B------:R-:W-:Y:S01]  /*0eb0*/  SHF.R.S32.HI R14, RZ, 0x1f, R24 ;  /* 0x0000001fff0e7819 */ /* 0x000fe20000011418 */
[C---:B------:R-:W-:Y:S01]  /*0ec0*/  VIADD R28, R22.reuse, 0x60 ;  /* 0x00000060161c7836 */ /* 0x040fe20000000000 */
[----:B------:R-:W-:Y:S01]  /*0ed0*/  STL [R1+0x78], RZ ;  /* 0x000078ff01007387 */ /* 0x000fe20000100800 */
[C---:B0-----:R-:W-:Y:S01]  /*0ee0*/  IMAD.SHL.U32 R5, R22.reuse, 0x40, RZ ;  /* 0x0000004016057824 */ /* 0x041fe200078e00ff */
[----:B------:R-:W-:Y:S01]  /*0ef0*/  SHF.R.S32.HI R7, RZ, 0x1f, R29 ;  /* 0x0000001fff077819 */ /* 0x000fe2000001141d */
[----:B------:R-:W-:Y:S01]  /*0f00*/  VIADD R25, R22, 0x80 ;  /* 0x0000008016197836 */ /* 0x000fe20000000000 */
[----:B------:R-:W-:Y:S01]  /*0f10*/  SHF.R.S32.HI R9, RZ, 0x1f, R28 ;  /* 0x0000001fff097819 */ /* 0x000fe2000001141c */
[----:B------:R-:W-:Y:S01]  /*0f20*/  IMAD.SHL.U32 R0, R30, 0x40, RZ ;  /* 0x000000401e007824 */ /* 0x000fe200078e00ff */
[----:B------:R-:W-:Y:S01]  /*0f30*/  LOP3.LUT R3, R5, 0x1c0, RZ, 0xc0, !PT ;  /* 0x000001c005037812 */ /* 0x000fe200078ec0ff */
[----:B------:R-:W-:Y:S01]  /*0f40*/  IMAD.SHL.U32 R13, R24, 0x40, RZ ;  /* 0x00000040180d7824 */ /* 0x000fe200078e00ff */
[----:B------:R-:W-:Y:S01]  /*0f50*/  SHF.R.S32.HI R5, RZ, 0x1f, R30 ;  /* 0x0000001fff057819 */ /* 0x000fe2000001141e */
[----:B------:R-:W-:Y:S01]  /*0f60*/  IMAD.SHL.U32 R6, R29, 0x40, RZ ;  /* 0x000000401d067824 */ /* 0x000fe200078e00ff */
[----:B------:R-:W-:Y:S01]  /*0f70*/  SHF.R.U32.HI R27, RZ, 0x3, R3 ;  /* 0x00000003ff1b7819 */ /* 0x000fe20000011603 */
[----:B------:R-:W-:Y:S01]  /*0f80*/  IMAD.SHL.U32 R8, R28, 0x40, RZ ;  /* 0x000000401c087824 */ /* 0x000fe200078e00ff */
[----:B------:R-:W-:Y:S01]  /*0f90*/  SHF.R.S32.HI R12, RZ, 0x1f, R25 ;  /* 0x0000001fff0c7819 */ /* 0x000fe20000011419 */
[----:B------:R-:W-:Y:S01]  /*0fa0*/  IMAD.SHL.U32 R11, R25, 0x40, RZ ;  /* 0x00000040190b7824 */ /* 0x000fe200078e00ff */
[----:B------:R-:W-:Y:S01]  /*0fb0*/  LEA.HI R14, R14, R24, RZ, 0x3 ;  /* 0x000000180e0e7211 */ /* 0x000fe200078f18ff */
[----:B------:R-:W-:Y:S01]  /*0fc0*/  STL [R1+0x84], R20 ;  /* 0x0000841401007387 */ /* 0x000fe20000100800 */
[----:B------:R-:W-:Y:S01]  /*0fd0*/  LEA.HI R7, R7, R29, RZ, 0x3 ;  /* 0x0000001d07077211 */ /* 0x000fe200078f18ff */
[----:B------:R-:W-:Y:S01]  /*0fe0*/  IMAD.IADD R10, R21, 0x1, -R10 ;  /* 0x00000001150a7824 */ /* 0x000fe200078e0a0a */
[----:B------:R-:W-:Y:S01]  /*0ff0*/  LEA.HI R9, R9, R28, RZ, 0x3 ;  /* 0x0000001c09097211 */ /* 0x000fe200078f18ff */
[----:B------:R-:W-:Y:S01]  /*1000*/  IMAD.SHL.U32 R14, R14, 0x40, RZ ;  /* 0x000000400e0e7824 */ /* 0x000fe200078e00ff */
[----:B------:R-:W-:Y:S01]  /*1010*/  LOP3.LUT R24, R0, 0x1c0, RZ, 0xc0, !PT ;  /* 0x000001c000187812 */ /* 0x000fe200078ec0ff */
[----:B------:R-:W-:Y:S01]  /*1020*/  IMAD.SHL.U32 R7, R7, 0x40, RZ ;  /* 0x0000004007077824 */ /* 0x000fe200078e00ff */
[----:B------:R-:W-:Y:S01]  /*1030*/  LEA.HI R5, R5, R30, RZ, 0x3 ;  /* 0x0000001e05057211 */ /* 0x000fe200078f18ff */
[----:B------:R-:W-:Y:S01]  /*1040*/  IMAD.SHL.U32 R9, R9, 0x40, RZ ;  /* 0x0000004009097824 */ /* 0x000fe200078e00ff */
[----:B------:R-:W-:-:S02]  /*1050*/  LOP3.LUT R0, R13, 0x1c0, RZ, 0xc0, !PT ;  /* 0x000001c00d007812 */ /* 0x000fc400078ec0ff */
[----:B------:R-:W-:Y:S01]  /*1060*/  LEA.HI R12, R12, R25, RZ, 0x3 ;  /* 0x000000190c0c7211 */ /* 0x000fe200078f18ff */
[----:B------:R-:W-:Y:S01]  /*1070*/  IMAD.SHL.U32 R5, R5, 0x40, RZ ;  /* 0x0000004005057824 */ /* 0x000fe200078e00ff */
[----:B------:R-:W-:Y:S02]  /*1080*/  LOP3.LUT R6, R6, 0x1c0, RZ, 0xc0, !PT ;  /* 0x000001c006067812 */ /* 0x000fe400078ec0ff */
[----:B------:R-:W-:Y:S01]  /*1090*/  LOP3.LUT R25, R8, 0x1c0, RZ, 0xc0, !PT ;  /* 0x000001c008197812 */ /* 0x000fe200078ec0ff */
[----:B------:R-:W-:Y:S01]  /*10a0*/  IMAD.SHL.U32 R12, R12, 0x40, RZ ;  /* 0x000000400c0c7824 */ /* 0x000fe200078e00ff */
[----:B------:R-:W-:Y:S02]  /*10b0*/  LOP3.LUT R8, R11, 0x1c0, RZ, 0xc0, !PT ;  /* 0x000001c00b087812 */ /* 0x000fe400078ec0ff */
[----:B------:R-:W-:Y:S02]  /*10c0*/  SHF.R.U32.HI R11, RZ, 0x3, R6 ;  /* 0x00000003ff0b7819 */ /* 0x000fe40000011606 */
[----:B------:R-:W-:-:S02]  /*10d0*/  LOP3.LUT R7, R7, 0xfffffe00, RZ, 0xc0, !PT ;  /* 0xfffffe0007077812 */ /* 0x000fc400078ec0ff */
[----:B------:R-:W-:Y:S02]  /*10e0*/  SHF.R.U32.HI R8, RZ, 0x3, R25 ;  /* 0x00000003ff087819 */ /* 0x000fe40000011619 */
[----:B--2---:R-:W-:Y:S01]  /*10f0*/  LOP3.LUT R224, R16, 0x1, RZ, 0xfc, !PT ;  /* 0x0000000110e07812 */ /* 0x004fe200078efcff */
[C---:B------:R-:W-:Y:S02]  /*1100*/  IMAD.SHL.U32 R16, R18.reuse, 0x8, RZ ;  /* 0x0000000812107824 */ /* 0x040fe400078e00ff */
[----:B------:R-:W-:Y:S02]  /*1110*/  IMAD.SHL.U32 R18, R18, 0x4, RZ ;  /* 0x0000000412127824 */ /* 0x000fe400078e00ff */
[----:B------:R-:W-:Y:S01]  /*1120*/  VIADD R221, R16, 0x40 ;  /* 0x0000004010dd7836 */ /* 0x000fe20000000000 */
[--C-:B------:R-:W-:Y:S01]  /*1130*/  LOP3.LUT R3, R3, 0x38, R16.reuse, 0xf8, !PT ;  /* 0x0000003803037812 */ /* 0x100fe200078ef810 */
[----:B------:R-:W-:Y:S01]  /*1140*/  VIADD R220, R18, 0x20 ;  /* 0x0000002012dc7836 */ /* 0x000fe20000000000 */
[----:B------:R-:W-:-:S02]  /*1150*/  SHF.R.S32.HI R17, RZ, 0x1f, R16 ;  /* 0x0000001fff117819 */ /* 0x000fc40000011410 */
[----:B------:R-:W-:Y:S02]  /*1160*/  LOP3.LUT R0, R26, R3, R27, 0xf6, !PT ;  /* 0x000000031a007212 */ /* 0x000fe400078ef61b */
[----:B------:R-:W-:-:S03]  /*1170*/  LOP3.LUT R3, R25, 0x38, R16, 0xf8, !PT ;  /* 0x0000003819037812 */ /* 0x000fc600078ef810 */
[----:B------:R0:W-:Y:S04]  /*1180*/  STL [R1+0x4c], R0 ;  /* 0x00004c0001007387 */ /* 0x0001e80000100800 */
[----:B------:R1:W-:Y:S01]  /*1190*/  STL [R1+0x54], R7 ;  /* 0x0000540701007387 */ /* 0x0003e20000100800 */
[----:B0-----:R-:W-:Y:S02]  /*11a0*/  LOP3.LUT R0, R6, 0x38, R16, 0xf8, !PT ;  /* 0x0000003806007812 */ /* 0x001fe400078ef810 */
[----:B------:R-:W-:Y:S02]  /*11b0*/  SHF.R.U32.HI R6, RZ, 0x3, R24 ;  /* 0x00000003ff067819 */ /* 0x000fe40000011618 */
[----:B------:R-:W-:Y:S02]  /*11c0*/  LOP3.LUT R6, R9, 0xfffffe00, RZ, 0xc0, !PT ;  /* 0xfffffe0009067812 */ /* 0x000fe400078ec0ff */
[----:B------:R-:W-:-:S02]  /*11d0*/  LOP3.LUT R9, R5, 0xfffffe00, RZ, 0xc0, !PT ;  /* 0xfffffe0005097812 */ /* 0x000fc400078ec0ff */
[----:B------:R-:W-:Y:S02]  /*11e0*/  LOP3.LUT R5, R12, 0xfffffe00, RZ, 0xc0, !PT ;  /* 0xfffffe000c057812 */ /* 0x000fe400078ec0ff */
[----:B------:R-:W-:Y:S01]  /*11f0*/  LOP3.LUT R0, R7, R0, R11, 0xf6, !PT ;  /* 0x0000000007007212 */ /* 0x000fe200078ef60b */
[----:B------:R-:W-:Y:S01]  /*1200*/  STL [R1+0x48], R9 ;  /* 0x0000480901007387 */ /* 0x000fe20000100800 */
[----:B------:R-:W-:Y:S02]  /*1210*/  LOP3.LUT R3, R6, R3, R8, 0xf6, !PT ;  /* 0x0000000306037212 */ /* 0x000fe400078ef608 */
[----:B-1----:R-:W-:Y:S01]  /*1220*/  LOP3.LUT R7, R14, 0xfffffe00, RZ, 0xc0, !PT ;  /* 0xfffffe000e077812 */ /* 0x002fe200078ec0ff */
[----:B------:R0:W-:Y:S02]  /*1230*/  STL [R1+0x68], R5 ;  /* 0x0000680501007387 */ /* 0x0001e40000100800 */
[--C-:B------:R-:W-:Y:S02]  /*1240*/  IMAD R3, R3, 0x2, R20.reuse ;  /* 0x0000000203037824 */ /* 0x100fe400078e0214 */
[----:B------:R1:W-:Y:S04]  /*1250*/  STL [R1+0x50], R6 ;  /* 0x0000500601007387 */ /* 0x0003e80000100800 */
[----:B------:R2:W-:Y:S01]  /*1260*/  STL [R1+0x64], R7 ;  /* 0x0000640701007387 */ /* 0x0005e20000100800 */
[----:B0-----:R-:W-:-:S02]  /*1270*/  IMAD R5, R0, 0x2, R20 ;  /* 0x0000000200057824 */ /* 0x001fc400078e0214 */
[----:B------:R-:W-:Y:S02]  /*1280*/  IMAD R0, R4, 0x8, R15 ;  /* 0x0000000804007824 */ /* 0x000fe400078e020f */
[----:B-1----:R-:W-:-:S05]  /*1290*/  IMAD.SHL.U32 R6, R10, 0x2, RZ ;  /* 0x000000020a067824 */ /* 0x002fca00078e00ff */
[----:B------:R2:W-:Y:S04]  /*12a0*/  STL [R1+0x40], R6 ;  /* 0x0000400601007387 */ /* 0x0005e80000100800 */
[----:B------:R2:W-:Y:S04]  /*12b0*/  STL [R1+0x8c], R5 ;  /* 0x00008c0501007387 */ /* 0x0005e80000100800 */
[----:B------:R2:W-:Y:S04]  /*12c0*/  STL [R1+0x94], R0 ;  /* 0x0000940001007387 */ /* 0x0005e80000100800 */
[----:B------:R2:W-:Y:S02]  /*12d0*/  STL [R1+0x88], R3 ;  /* 0x0000880301007387 */ /* 0x0005e40000100800 */
.L_x_647:
[----:B0-234-:R-:W0:Y:S01]  /*12e0*/  LDC.64 R4, c[0x0][0xc88] ;  /* 0x00032200ff047b82 */ /* 0x01de220000000a00 */
[----:B------:R-:W-:Y:S01]  /*12f0*/  ULDC.64 UR4, c[0x0][0x208] ;  /* 0x0000820000047ab9 */ /* 0x000fe20000000a00 */
[----:B0-----:R-:W-:-:S05]  /*1300*/  IMAD.WIDE R4, R151, 0x4, R4 ;  /* 0x0000000497047825 */ /* 0x001fca00078e0204 */
[----:B------:R-:W2:Y:S01]  /*1310*/  LDG.E R32, desc[UR4][R4.64] ;  /* 0x0000000404207981 */ /* 0x000ea2000c1e1900 */
[----:B------:R-:W-:Y:S05]  /*1320*/  YIELD ;  /* 0x0000000000007946 */ /* 0x000fea0003800000 */
[----:B------:R-:W-:Y:S01]  /*1330*/  ULDC.64 UR4, c[0x0][0xa28] ;  /* 0x00028a0000047ab9 */ /* 0x000fe20000000a00 */
[----:B------:R-:W-:Y:S01]  /*1340*/  ULDC.64 UR8, c[0x0][0xa18] ;  /* 0x0002860000087ab9 */ /* 0x000fe20000000a00 */
[----:B------:R-:W-:Y:S01]  /*1350*/  ISETP.NE.U32.AND P1, PT, RZ, UR4, PT ;  /* 0x00000004ff007c0c */ /* 0x000fe2000bf25070 */
[----:B------:R-:W-:Y:S01]  /*1360*/  ULDC.64 UR6, c[0x0][0xa08] ;  /* 0x0002820000067ab9 */ /* 0x000fe20000000a00 */
[----:B------:R-:W-:Y:S01]  /*1370*/  IMAD.MOV.U32 R11, RZ, RZ, RZ ;  /* 0x000000ffff0b7224 */ /* 0x000fe200078e00ff */
[----:B------:R-:W-:Y:S01]  /*1380*/  ISETP.NE.U32.AND P0, PT, RZ, UR6, PT ;  /* 0x00000006ff007c0c */ /* 0x000fe2000bf05070 */
[----:B------:R-:W-:Y:S01]  /*1390*/  ULDC.64 UR10, c[0x0][0x208] ;  /* 0x00008200000a7ab9 */ /* 0x000fe20000000a00 */
[----:B------:R-:W-:Y:S01]  /*13a0*/  ISETP.NE.AND.EX P1, PT, RZ, UR5, PT, P1 ;  /* 0x00000005ff007c0c */ /* 0x000fe2000bf25310 */
[----:B------:R-:W-:Y:S01]  /*13b0*/  IMAD.MOV.U32 R27, RZ, RZ, RZ ;  /* 0x000000ffff1b7224 */ /* 0x000fe200078e00ff */
[----:B------:R-:W-:-:S02]  /*13c0*/  ISETP.NE.AND.EX P0, PT, RZ, UR7, PT, P0 ;  /* 0x00000007ff007c0c */ /* 0x000fc4000bf05300 */
[----:B--2---:R-:W-:Y:S01]  /*13d0*/  SHF.R.S32.HI R0, RZ, 0x1f, R32 ;  /* 0x0000001fff007819 */ /* 0x004fe20000011420 */
[----:B------:R0:W-:Y:S08]  /*13e0*/  STL [R1+0x60], R32 ;  /* 0x0000602001007387 */ /* 0x0001f00000100800 */
[C---:B------:R-:W-:Y:S01]  /*13f0*/  @P1 LEA R6, P2, R32.reuse, UR4, 0x2 ;  /* 0x0000000420061c11 */ /* 0x040fe2000f8410ff */
[C---:B------:R-:W-:Y:S01]  /*1400*/  IMAD.SHL.U32 R28, R32.reuse, 0x4, RZ ;  /* 0x00000004201c7824 */ /* 0x040fe200078e00ff */
[----:B------:R-:W-:-:S02]  /*1410*/  SHF.L.U64.HI R29, R32, 0x2, R0 ;  /* 0x00000002201d7819 */ /* 0x000fc40000010200 */
[----:B------:R-:W-:Y:S02]  /*1420*/  @P1 LEA.HI.X R7, R32, UR5, R0, 0x2, P2 ;  /* 0x0000000520071c11 */ /* 0x000fe400090f1400 */
[----:B------:R-:W-:Y:S01]  /*1430*/  ISETP.NE.U32.AND P2, PT, RZ, UR8, PT ;  /* 0x00000008ff007c0c */ /* 0x000fe2000bf45070 */
[----:B------:R-:W-:Y:S01]  /*1440*/  ULDC UR4, c[0x0][0x288] ;  /* 0x0000a20000047ab9 */ /* 0x000fe20000000800 */
[----:B------:R-:W-:Y:S01]  /*1450*/  IADD3 R8, P3, R28, UR6, RZ ;  /* 0x000000061c087c10 */ /* 0x000fe2000ff7e0ff */
[----:B------:R-:W-:Y:S01]  /*1460*/  IMAD.U32 R161, RZ, RZ, UR4 ;  /* 0x00000004ffa17e24 */ /* 0x000fe2000f8e00ff */
[----:B------:R-:W-:Y:S01]  /*1470*/  ISETP.NE.AND.EX P2, PT, RZ, UR9, PT, P2 ;  /* 0x00000009ff007c0c */ /* 0x000fe2000bf45320 */
[----:B------:R-:W-:Y:S01]  /*1480*/  ULDC.64 UR4, c[0x0][0x418] ;  /* 0x0001060000047ab9 */ /* 0x000fe20000000a00 */
[----:B------:R0:W5:Y:S01]  /*1490*/  @P1 LDG.E R11, desc[UR10][R6.64] ;  /* 0x0000000a060b1981 */ /* 0x000162000c1e1900 */
[----:B------:R-:W-:Y:S01]  /*14a0*/  UISETP.NE.U32.AND UP0, UPT, UR4, URZ, UPT ;  /* 0x0000003f0400728c */ /* 0x000fe2000bf05070 */
[----:B------:R-:W-:-:S02]  /*14b0*/  IADD3.X R9, R29, UR7, RZ, P3, !PT ;  /* 0x000000071d097c10 */ /* 0x000fc40009ffe4ff */
[----:B------:R-:W-:Y:S01]  /*14c0*/  ULDC UR4, c[0x0][0x424] ;  /* 0x0001090000047ab9 */ /* 0x000fe20000000800 */
[----:B------:R-:W-:Y:S02]  /*14d0*/  UISETP.NE.AND.EX UP0, UPT, UR5, URZ, UPT, UP0 ;  /* 0x0000003f0500728c */ /* 0x000fe4000bf05300 */
[----:B------:R0:W5:Y:S01]  /*14e0*/  @P0 LDG.E R27, desc[UR10][R8.64] ;  /* 0x0000000a081b0981 */ /* 0x000162000c1e1900 */
[----:B------:R-:W-:Y:S01]  /*14f0*/  ULDC UR5, c[0x0][0x2f0] ;  /* 0x0000bc0000057ab9 */ /* 0x000fe20000000800 */
[----:B------:R-:W-:Y:S02]  /*1500*/  USEL UR4, UR4, 0x1, UP0 ;  /* 0x0000000104047887 */ /* 0x000fe40008000000 */
[----:B------:R-:W-:Y:S02]  /*1510*/  @P2 IADD3 R4, P1, R28, UR8, RZ ;  /* 0x000000081c042c10 */ /* 0x000fe4000ff3e0ff */
[----:B------:R-:W-:Y:S02]  /*1520*/  UIMAD UR4, UR4, UR5, URZ ;  /* 0x00000005040472a4 */ /* 0x000fe4000f8e023f */
[----:B------:R-:W-:Y:S01]  /*1530*/  @P2 IADD3.X R5, R29, UR9, RZ, P1, !PT ;  /* 0x000000091d052c10 */ /* 0x000fe20008ffe4ff */
[----:B------:R-:W-:-:S02]  /*1540*/  ULDC UR5, c[0x0][0x348] ;  /* 0x0000d20000057ab9 */ /* 0x000fc40000000800 */
[----:B------:R-:W-:Y:S02]  /*1550*/  IMAD.U32 R25, RZ, RZ, UR5 ;  /* 0x00000005ff197e24 */ /* 0x000fe4000f8e00ff */
[----:B------:R0:W5:Y:S01]  /*1560*/  @P2 LDG.E R161, desc[UR10][R4.64] ;  /* 0x0000000a04a12981 */ /* 0x000162000c1e1900 */
[----:B------:R-:W-:Y:S01]  /*1570*/  IMAD.U32 R26, RZ, RZ, UR4 ;  /* 0x00000004ff1a7e24 */ /* 0x000fe2000f8e00ff */
[----:B------:R-:W-:Y:S06]  /*1580*/  @P2 BRA `(.L_x_417) ;  /* 0x0000000000282947 */ /* 0x000fec0003800000 */
[----:B------:R-:W-:Y:S02]  /*1590*/  ULDC.64 UR4, c[0x0][0xa00] ;  /* 0x0002800000047ab9 */ /* 0x000fe40000000a00 */
[----:B------:R-:W-:-:S04]  /*15a0*/  ISETP.NE.U32.AND P1, PT, RZ, UR4, PT ;  /* 0x00000004ff007c0c */ /* 0x000fc8000bf25070 */
[----:B------:R-:W-:-:S13]  /*15b0*/  ISETP.NE.AND.EX P1, PT, RZ, UR5, PT, P1 ;  /* 0x00000005ff007c0c */ /* 0x000fda000bf25310 */
[----:B------:R-:W-:Y:S05]  /*15c0*/  @!P1 BRA `(.L_x_417) ;  /* 0x0000000000189947 */ /* 0x000fea0003800000 */
[----:B0-----:R-:W0:Y:S01]  /*15d0*/  LDC.64 R4, c[0x0][0xa00] ;  /* 0x00028000ff047b82 */ /* 0x001e220000000a00 */
[----:B------:R-:W-:Y:S01]  /*15e0*/  ULDC.64 UR4, c[0x0][0x208] ;  /* 0x0000820000047ab9 */ /* 0x000fe20000000a00 */
[----:B0-----:R-:W-:-:S05]  /*15f0*/  IMAD.WIDE R4, R32, 0x4, R4 ;  /* 0x0000000420047825 */ /* 0x001fca00078e0204 */
[----:B-----5:R-:W2:Y:S04]  /*1600*/  LDG.E R161, desc[UR4][R4.64] ;  /* 0x0000000404a17981 */ /* 0x020ea8000c1e1900 */
[----:B------:R-:W2:Y:S02]  /*1610*/  LDG.E R0, desc[UR4][R4.64+0x4] ;  /* 0x0000040404007981 */ /* 0x000ea4000c1e1900 */
[----:B--2---:R-:W-:-:S07]  /*1620*/  IMAD.IADD R161, R0, 0x1, -R161 ;  /* 0x0000000100a17824 */ /* 0x004fce00078e0aa1 */
.L_x_417:
[C---:B------:R-:W-:Y:S01]  /*1630*/  LOP3.LUT R31, R150.reuse, 0xffff, RZ, 0xc0, !PT ;  /* 0x0000ffff961f7812 */ /* 0x040fe200078ec0ff */
[----:B------:R-:W-:Y:S01]  /*1640*/  ULDC.64 UR4, c[0x0][0xa20] ;  /* 0x0002880000047ab9 */ /* 0x000fe20000000a00 */
[----:B------:R1:W-:Y:S01]  /*1650*/  STL [R1+0x7c], R149 ;  /* 0x00007c9501007387 */ /* 0x0003e20000100800 */
[----:B------:R-:W-:Y:S02]  /*1660*/  ISETP.NE.U32.AND P1, PT, RZ, UR4, PT ;  /* 0x00000004ff007c0c */ /* 0x000fe4000bf25070 */
[C---:B------:R-:W-:Y:S01]  /*1670*/  LOP3.LUT R3, R150.reuse, 0xff000000, RZ, 0xc0, !PT ;  /* 0xff00000096037812 */ /* 0x040fe200078ec0ff */
[----:B------:R1:W-:Y:S01]  /*1680*/  STL [R1+0x6c], R31 ;  /* 0x00006c1f01007387 */ /* 0x0003e20000100800 */
[----:B------:R-:W-:Y:S02]  /*1690*/  ISETP.NE.AND.EX P1, PT, RZ, UR5, PT, P1 ;  /* 0x00000005ff007c0c */ /* 0x000fe4000bf25310 */
[----:B------:R-:W-:Y:S02]  /*16a0*/  LOP3.LUT R0, R150, 0xff0000, RZ, 0xc0, !PT ;  /* 0x00ff000096007812 */ /* 0x000fe400078ec0ff */
[----:B------:R-:W-:-:S04]  /*16b0*/  SHF.R.U32.HI R3, RZ, 0x8, R3 ;  /* 0x00000008ff037819 */ /* 0x000fc80000011603 */
[----:B------:R-:W-:-:S05]  /*16c0*/  LEA.HI R10, R0, R3, RZ, 0x10 ;  /* 0x00000003000a7211 */ /* 0x000fca00078f80ff */
[----:B-1----:R-:W-:Y:S05]  /*16d0*/  @!P1 BRA `(.L_x_418) ;  /* 0x0000000000149947 */ /* 0x002fea0003800000 */
[----:B0-----:R-:W-:Y:S01]  /*16e0*/  IADD3 R4, P0, R28, UR4, RZ ;  /* 0x000000041c047c10 */ /* 0x001fe2000ff1e0ff */
[----:B------:R-:W-:-:S03]  /*16f0*/  ULDC.64 UR6, c[0x0][0x208] ;  /* 0x0000820000067ab9 */ /* 0x000fc60000000a00 */
[----:B------:R-:W-:-:S05]  /*1700*/  IADD3.X R5, R29, UR5, RZ, P0, !PT ;  /* 0x000000051d057c10 */ /* 0x000fca00087fe4ff */
[----:B------:R1:W5:Y:S01]  /*1710*/  LDG.E R26, desc[UR6][R4.64] ;  /* 0x00000006041a7981 */ /* 0x000362000c1e1900 */
[----:B------:R-:W-:Y:S05]  /*1720*/  BRA `(.L_x_419) ;  /* 0x0000000000147947 */ /* 0x000fea0003800000 */
.L_x_418:
[----:B------:R-:W-:Y:S05]  /*1730*/  @!P0 BRA `(.L_x_419) ;  /* 0x0000000000108947 */ /* 0x000fea0003800000 */
[----:B------:R-:W-:Y:S02]  /*1740*/  ULDC.64 UR4, c[0x0][0x208] ;  /* 0x0000820000047ab9 */ /* 0x000fe40000000a00 */
[----:B------:R-:W2:Y:S04]  /*1750*/  LDG.E R3, desc[UR4][R8.64] ;  /* 0x0000000408037981 */ /* 0x000ea8000c1e1900 */
[----:B------:R-:W2:Y:S02]  /*1760*/  LDG.E R26, desc[UR4][R8.64+0x4] ;  /* 0x00000404081a7981 */ /* 0x000ea4000c1e1900 */
[----:B--2---:R-:W-:-:S07]  /*1770*/  IMAD.IADD R26, R26, 0x1, -R3 ;  /* 0x000000011a1a7824 */ /* 0x004fce00078e0a03 */
.L_x_419:
[----:B------:R-:W-:Y:S01]  /*1780*/  ULDC.64 UR4, c[0x0][0xa10] ;  /* 0x0002840000047ab9 */ /* 0x000fe20000000a00 */
[----:B------:R-:W2:Y:S01]  /*1790*/  LDL.LU R30, [R1] ;  /* 0x00000000011e7983 */ /* 0x000ea20000300800 */
[----:B------:R-:W-:Y:S01]  /*17a0*/  ISETP.NE.U32.AND P0, PT, RZ, UR4, PT ;  /* 0x00000004ff007c0c */ /* 0x000fe2000bf05070 */
[----:B------:R-:W-:-:S03]  /*17b0*/  ULDC.64 UR6, c[0x0][0x208] ;  /* 0x0000820000067ab9 */ /* 0x000fc60000000a00 */
[----:B------:R-:W-:Y:S01]  /*17c0*/  ISETP.NE.AND.EX P0, PT, RZ, UR5, PT, P0 ;  /* 0x00000005ff007c0c */ /* 0x000fe2000bf05300 */
[----:B-----5:R-:W-:Y:S01]  /*17d0*/  IMAD.IADD R12, R26, 0x1, -R11 ;  /* 0x000000011a0c7824 */ /* 0x020fe200078e0a0b */
[----:B------:R-:W-:-:S11]  /*17e0*/  ULDC.64 UR4, c[0x0][0xa30] ;  /* 0x00028c0000047ab9 */ /* 0x000fd60000000a00 */
[----:B01----:R-:W0:Y:S02]  /*17f0*/  @P0 LDC.64 R4, c[0x0][0xa10] ;  /* 0x00028400ff040b82 */ /* 0x003e240000000a00 */
[----:B0-----:R-:W-:-:S05]  /*1800*/  @P0 IMAD.WIDE R4, R32, 0x4, R4 ;  /* 0x0000000420040825 */ /* 0x001fca00078e0204 */
[----:B------:R-:W3:Y:S04]  /*1810*/  @P0 LDG.E R0, desc[UR6][R4.64] ;  /* 0x0000000604000981 */ /* 0x000ee8000c1e1900 */
[----:B------:R-:W3:Y:S01]  /*1820*/  @P0 LDG.E R3, desc[UR6][R4.64+0x4] ;  /* 0x0000040604030981 */ /* 0x000ee2000c1e1900 */
[----:B------:R-:W-:Y:S01]  /*1830*/  ISETP.NE.U32.AND P1, PT, RZ, UR4, PT ;  /* 0x00000004ff007c0c */ /* 0x000fe2000bf25070 */
[----:B------:R-:W-:Y:S01]  /*1840*/  IMAD.MOV.U32 R147, RZ, RZ, R26 ;  /* 0x000000ffff937224 */ /* 0x000fe200078e001a */
[----:B------:R-:W-:Y:S02]  /*1850*/  LOP3.LUT R13, R10, 0xff, RZ, 0xc0, !PT ;  /* 0x000000ff0a0d7812 */ /* 0x000fe400078ec0ff */
[----:B------:R-:W-:Y:S02]  /*1860*/  ISETP.NE.AND.EX P1, PT, RZ, UR5, PT, P1 ;  /* 0x00000005ff007c0c */ /* 0x000fe4000bf25310 */
[----:B------:R-:W-:Y:S01]  /*1870*/  SHF.R.U32.HI R8, RZ, 0x10, R10 ;  /* 0x00000010ff087819 */ /* 0x000fe2000001160a */
[----:B------:R0:W-:Y:S01]  /*1880*/  STL [R1+0x80], R13 ;  /* 0x0000800d01007387 */ /* 0x0001e20000100800 */
[----:B------:R-:W-:Y:S09]  /*1890*/  BSSY B0, `(.L_x_420) ;  /* 0x000002e000007945 */ /* 0x000ff20003800000 */
[----:B------:R-:W-:-:S04]  /*18a0*/  @P1 IADD3 R6, P2, R28, UR4, RZ ;  /* 0x000000041c061c10 */ /* 0x000fc8000ff5e0ff */
[----:B------:R-:W-:-:S05]  /*18b0*/  @P1 IADD3.X R7, R29, UR5, RZ, P2, !PT ;  /* 0x000000051d071c10 */ /* 0x000fca00097fe4ff */
[----:B------:R0:W5:Y:S01]  /*18c0*/  @P1 LDG.E R147, desc[UR6][R6.64] ;  /* 0x0000000606931981 */ /* 0x000162000c1e1900 */
[----:B--2---:R-:W-:Y:S01]  /*18d0*/  LOP3.LUT R30, R30, 0xffffffbf, RZ, 0xc0, !PT ;  /* 0xffffffbf1e1e7812 */ /* 0x004fe200078ec0ff */
[----:B---3--:R-:W-:-:S04]  /*18e0*/  @P0 IMAD.IADD R25, R3, 0x1, -R0 ;  /* 0x0000000103190824 */ /* 0x008fc800078e0a00 */
[----:B------:R-:W-:-:S04]  /*18f0*/  IMAD.IADD R162, R12, 0x1, R25 ;  /* 0x000000010ca27824 */ /* 0x000fc800078e0219 */
[C---:B------:R-:W-:Y:S01]  /*1900*/  VIADD R0, R162.reuse, 0xaf ;  /* 0x000000afa2007836 */ /* 0x040fe20000000000 */
[----:B------:R-:W-:-:S03]  /*1910*/  ISETP.GE.AND P3, PT, R162, 0x1, PT ;  /* 0x00000001a200780c */ /* 0x000fc60003f66270 */
[----:B------:R-:W-:-:S05]  /*1920*/  IMAD.HI R0, R0, 0x2e8ba2e9, RZ ;  /* 0x2e8ba2e900007827 */ /* 0x000fca00078e02ff */
[----:B------:R-:W-:-:S04]  /*1930*/  SHF.R.U32.HI R3, RZ, 0x1f, R0 ;  /* 0x0000001fff037819 */ /* 0x000fc80000011600 */
[----:B------:R-:W-:Y:S01]  /*1940*/  LEA.HI.SX32 R160, R0, R3, 0x1b ;  /* 0x0000000300a07211 */ /* 0x000fe200078fdaff */
[----:B------:R-:W-:Y:S01]  /*1950*/  IMAD.MOV.U32 R3, RZ, RZ, RZ ;  /* 0x000000ffff037224 */ /* 0x000fe200078e00ff */
[----:B------:R-:W-:-:S05]  /*1960*/  @P3 LOP3.LUT R30, R30, 0x40, RZ, 0xfc, !PT ;  /* 0x000000401e1e3812 */ /* 0x000fca00078efcff */
[----:B------:R0:W-:Y:S04]  /*1970*/  STL [R1], R30 ;  /* 0x0000001e01007387 */ /* 0x0001e80000100800 */
[----:B------:R0:W-:Y:S01]  /*1980*/  STL [R1+0x70], R8 ;  /* 0x0000700801007387 */ /* 0x0001e20000100800 */
[----:B------:R-:W-:Y:S05]  /*1990*/  @!P3 BRA `(.L_x_421) ;  /* 0x000000000074b947 */ /* 0x000fea0003800000 */
[----:B------:R-:W-:Y:S01]  /*19a0*/  ISETP.NE.AND P0, PT, R8, RZ, PT ;  /* 0x000000ff0800720c */ /* 0x000fe20003f05270 */
[----:B------:R-:W-:-:S03]  /*19b0*/  ULDC UR4, c[0x0][0x9f0] ;  /* 0x00027c0000047ab9 */ /* 0x000fc60000000800 */
[----:B------:R-:W-:-:S04]  /*19c0*/  SEL R9, R8, UR4, P0 ;  /* 0x0000000408097c07 */ /* 0x000fc80008000000 */
[-C--:B0-----:R-:W-:Y:S02]  /*19d0*/  IABS R6, R9.reuse ;  /* 0x0000000900067213 */ /* 0x081fe40000000000 */
[----:B------:R-:W-:Y:S02]  /*19e0*/  IADD3 R0, R160, -0x1, R9 ;  /* 0xffffffffa0007810 */ /* 0x000fe40007ffe009 */
[----:B------:R-:W0:Y:S01]  /*19f0*/  I2F.RP R3, R6 ;  /* 0x0000000600037306 */ /* 0x000e220000209400 */
[-C--:B------:R-:W-:Y:S02]  /*1a00*/  IABS R10, R9.reuse ;  /* 0x00000009000a7213 */ /* 0x080fe40000000000 */
[----:B------:R-:W-:Y:S02]  /*1a10*/  IABS R8, R0 ;  /* 0x0000000000087213 */ /* 0x000fe40000000000 */
[----:B------:R-:W-:-:S04]  /*1a20*/  LOP3.LUT R0, R0, R9, RZ, 0x3c, !PT ;  /* 0x0000000900007212 */ /* 0x000fc800078e3cff */
[----:B------:R-:W-:Y:S01]  /*1a30*/  ISETP.GE.AND P2, PT, R0, RZ, PT ;  /* 0x000000ff0000720c */ /* 0x000fe20003f46270 */
[----:B0-----:R-:W0:Y:S02]  /*1a40*/  MUFU.RCP R3, R3 ;  /* 0x0000000300037308 */ /* 0x001e240000001000 */
[----:B0-----:R-:W-:Y:S02]  /*1a50*/  VIADD R4, R3, 0xffffffe ;  /* 0x0ffffffe03047836 */ /* 0x001fe40000000000 */
[----:B------:R-:W-:-:S04]  /*1a60*/  IMAD.MOV R3, RZ, RZ, -R10 ;  /* 0x000000ffff037224 */ /* 0x000fc800078e0a0a */
[----:B------:R0:W1:Y:S02]  /*1a70*/  F2I.FTZ.U32.TRUNC.NTZ R5, R4 ;  /* 0x0000000400057305 */ /* 0x000064000021f000 */
[----:B0-----:R-:W-:Y:S02]  /*1a80*/  IMAD.MOV.U32 R4, RZ, RZ, RZ ;  /* 0x000000ffff047224 */ /* 0x001fe400078e00ff */
[----:B-1----:R-:W-:-:S04]  /*1a90*/  IMAD.MOV R7, RZ, RZ, -R5 ;  /* 0x000000ffff077224 */ /* 0x002fc800078e0a05 */
[----:B------:R-:W-:-:S04]  /*1aa0*/  IMAD R7, R7, R6, RZ ;  /* 0x0000000607077224 */ /* 0x000fc800078e02ff */
[----:B------:R-:W-:-:S06]  /*1ab0*/  IMAD.HI.U32 R5, R5, R7, R4 ;  /* 0x0000000705057227 */ /* 0x000fcc00078e0004 */
[----:B------:R-:W-:-:S04]  /*1ac0*/  IMAD.HI.U32 R5, R5, R8, RZ ;  /* 0x0000000805057227 */ /* 0x000fc800078e00ff */
[----:B------:R-:W-:-:S05]  /*1ad0*/  IMAD R3, R5, R3, R8 ;  /* 0x0000000305037224 */ /* 0x000fca00078e0208 */
[----:B------:R-:W-:-:S13]  /*1ae0*/  ISETP.GT.U32.AND P1, PT, R6, R3, PT ;  /* 0x000000030600720c */ /* 0x000fda0003f24070 */
[----:B------:R-:W-:Y:S02]  /*1af0*/  @!P1 IMAD.IADD R3, R3, 0x1, -R6 ;  /* 0x0000000103039824 */ /* 0x000fe400078e0a06 */
[----:B------:R-:W-:Y:S01]  /*1b00*/  @!P1 VIADD R5, R5, 0x1 ;  /* 0x0000000105059836 */ /* 0x000fe20000000000 */
[----:B------:R-:W-:Y:S02]  /*1b10*/  ISETP.NE.AND P1, PT, R9, RZ, PT ;  /* 0x000000ff0900720c */ /* 0x000fe40003f25270 */
[----:B------:R-:W-:-:S13]  /*1b20*/  ISETP.GE.U32.AND P0, PT, R3, R6, PT ;  /* 0x000000060300720c */ /* 0x000fda0003f06070 */
[----:B------:R-:W-:-:S04]  /*1b30*/  @P0 VIADD R5, R5, 0x1 ;  /* 0x0000000105050836 */ /* 0x000fc80000000000 */
[----:B------:R-:W-:-:S04]  /*1b40*/  IMAD.MOV.U32 R3, RZ, RZ, R5 ;  /* 0x000000ffff037224 */ /* 0x000fc800078e0005 */
[----:B------:R-:W-:Y:S01]  /*1b50*/  @!P2 IMAD.MOV R3, RZ, RZ, -R3 ;  /* 0x000000ffff03a224 */ /* 0x000fe200078e0a03 */
[----:B------:R-:W-:-:S07]  /*1b60*/  @!P1 LOP3.LUT R3, RZ, R9, RZ, 0x33, !PT ;  /* 0x00000009ff039212 */ /* 0x000fce00078e33ff */
.L_x_421:
[----:B------:R-:W-:Y:S05]  /*1b70*/  BSYNC B0 ;  /* 0x0000000000007941 */ /* 0x000fea0003800000 */
.L_x_420:
[----:B------:R-:W-:-:S05]  /*1b80*/  IMAD R0, R13, R3, RZ ;  /* 0x000000030d007224 */ /* 0x000fca00078e02ff */
[C---:B------:R-:W-:Y:S01]  /*1b90*/  VIADDMNMX R3, R0.reuse, R3, R160, PT ;  /* 0x0000000300037246 */ /* 0x040fe200038001a0 */
[----:B------:R-:W-:-:S04]  /*1ba0*/  IMAD R0, R0, 0xb0, -R12 ;  /* 0x000000b000007824 */ /* 0x000fc800078e0a0c */
[----:B------:R-:W-:Y:S01]  /*1bb0*/  IMAD R4, R3, 0xb0, -R12 ;  /* 0x000000b003047824 */ /* 0x000fe200078e0a0c */
[----:B------:R-:W-:-:S04]  /*1bc0*/  VIMNMX R0, RZ, R0, !PT ;  /* 0x00000000ff007248 */ /* 0x000fc80007fe0100 */
[----:B------:R-:W-:Y:S01]  /*1bd0*/  VIMNMX R3, R4, R25, PT ;  /* 0x0000001904037248 */ /* 0x000fe20003fe0100 */
[----:B------:R-:W-:-:S03]  /*1be0*/  IMAD.WIDE.U32 R130, R0, -0x45d1745d, RZ ;  /* 0xba2e8ba300827825 */ /* 0x000fc600078e00ff */
[----:B------:R-:W-:Y:S02]  /*1bf0*/  ISETP.GT.AND P0, PT, R3, R0, PT ;  /* 0x000000000300720c */ /* 0x000fe40003f04270 */
[----:B------:R-:W-:-:S05]  /*1c00*/  SHF.R.U32.HI R130, RZ, 0x7, R131 ;  /* 0x00000007ff827819 */ /* 0x000fca0000011683 */
[----:B------:R-:W-:-:S06]  /*1c10*/  IMAD.MOV.U32 R24, RZ, RZ, R130 ;  /* 0x000000ffff187224 */ /* 0x000fcc00078e0082 */
[----:B------:R-:W-:-:S04]  /*1c20*/  @P0 VIADD R0, R3, 0xaf ;  /* 0x000000af03000836 */ /* 0x000fc80000000000 */
[----:B------:R-:W-:-:S05]  /*1c30*/  @P0 IMAD.HI R0, R0, 0x2e8ba2e9, RZ ;  /* 0x2e8ba2e900000827 */ /* 0x000fca00078e02ff */
[----:B------:R-:W-:-:S04]  /*1c40*/  @P0 SHF.R.U32.HI R3, RZ, 0x1f, R0 ;  /* 0x0000001fff030819 */ /* 0x000fc80000011600 */
[----:B------:R-:W-:Y:S02]  /*1c50*/  @P0 LEA.HI.SX32 R24, R0, R3, 0x1b ;  /* 0x0000000300180211 */ /* 0x000fe400078fdaff */
[----:B------:R-:W-:Y:S02]  /*1c60*/  PLOP3.LUT P0, PT, PT, PT, PT, 0x80, 0x0 ;  /* 0x000000000000781c */ /* 0x000fe40003f0f070 */
[----:B------:R-:W-:-:S13]  /*1c70*/  ISETP.GT.AND P1, PT, R24, R130, PT ;  /* 0x000000821800720c */ /* 0x000fda0003f24270 */
[----:B------:R-:W-:Y:S05]  /*1c80*/  @!P1 BRA `(.L_x_422) ;  /* 0x000000ac007c9947 */ /* 0x000fea0003800000 */
[----:B------:R-:W-:Y:S01]  /*1c90*/  VIADD R0, R2, 0x1e400 ;  /* 0x0001e40002007836 */ /* 0x000fe20000000000 */
[----:B------:R-:W-:Y:S04]  /*1ca0*/  BSSY B6, `(.L_x_423) ;  /* 0x0000013000067945 */ /* 0x000fe80003800000 */
[----:B------:R-:W-:-:S13]  /*1cb0*/  LOP3.LUT P0, RZ, R0, 0x3ff, RZ, 0xc0, !PT ;  /* 0x000003ff00ff7812 */ /* 0x000fda000780c0ff */
[----:B------:R-:W-:Y:S05]  /*1cc0*/  @!P0 BRA `(.L_x_424) ;  /* 0x0000000000408947 */ /* 0x000fea0003800000 */
[----:B------:R-:W-:Y:S01]  /*1cd0*/  MOV R0, 0x0 ;  /* 0x0000000000007802 */ /* 0x000fe20000000f00 */
[----:B------:R-:W-:Y:S01]  /*1ce0*/  ULDC.64 UR4, c[0x4][0xa0] ;  /* 0x0100280000047ab9 */ /* 0x000fe20000000a00 */
[----:B------:R-:W-:Y:S01]  /*1cf0*/  ULDC.64 UR6, c[0x4][0x38] ;  /* 0x01000e0000067ab9 */ /* 0x000fe20000000a00 */
[----:B------:R-:W-:Y:S01]  /*1d00*/  IMAD.U32 R4, RZ, RZ, UR4 ;  /* 0x00000004ff047e24 */ /* 0x000fe2000f8e00ff */
[----:B------:R1:W2:Y:S01]  /*1d10*/  LDC.64 R14, c[0x4][R0] ;  /* 0x01000000000e7b82 */ /* 0x0002a20000000a00 */
[----:B------:R-:W-:Y:S01]  /*1d20*/  IMAD.U32 R5, RZ, RZ, UR5 ;  /* 0x00000005ff057e24 */ /* 0x000fe2000f8e00ff */
[----:B------:R-:W-:Y:S01]  /*1d30*/  ULDC.64 UR4, c[0x4][0xa8] ;  /* 0x01002a0000047ab9 */ /* 0x000fe20000000a00 */
[----:B------:R-:W-:Y:S02]  /*1d40*/  IMAD.U32 R10, RZ, RZ, UR6 ;  /* 0x00000006ff0a7e24 */ /* 0x000fe4000f8e00ff */
[----:B0-----:R-:W-:Y:S02]  /*1d50*/  IMAD.U32 R6, RZ, RZ, UR4 ;  /* 0x00000004ff067e24 */ /* 0x001fe4000f8e00ff */
[----:B------:R-:W-:-:S02]  /*1d60*/  IMAD.U32 R7, RZ, RZ, UR5 ;  /* 0x00000005ff077e24 */ /* 0x000fc4000f8e00ff */
[----:B------:R-:W-:Y:S02]  /*1d70*/  IMAD.U32 R11, RZ, RZ, UR7 ;  /* 0x00000007ff0b7e24 */ /* 0x000fe4000f8e00ff */
[----:B------:R-:W-:Y:S02]  /*1d80*/  IMAD.MOV.U32 R8, RZ, RZ, 0x70 ;  /* 0x00000070ff087424 */ /* 0x000fe400078e00ff */
[----:B------:R-:W-:Y:S02]  /*1d90*/  IMAD.MOV.U32 R12, RZ, RZ, 0x1 ;  /* 0x00000001ff0c7424 */ /* 0x000fe400078e00ff */
[----:B-1----:R-:W-:-:S07]  /*1da0*/  IMAD.MOV.U32 R13, RZ, RZ, RZ ;  /* 0x000000ffff0d7224 */ /* 0x002fce00078e00ff */
[----:B------:R-:W-:-:S07]  /*1db0*/  LEPC R20, `(.L_x_424) ;  /* 0x000000001014794e */ /* 0x000fce0000000000 */
[----:B--2--5:R-:W-:Y:S05]  /*1dc0*/  CALL.ABS.NOINC R14 ;  /* 0x000000000e007343 */ /* 0x024fea0003c00000 */
.L_x_424:
[----:B------:R-:W-:Y:S05]  /*1dd0*/  BSYNC B6 ;  /* 0x0000000000067941 */ /* 0x000fea0003800000 */
.L_x_423:
        /* <DEDUP_REMOVED lines=20> */
.L_x_426:
[----:B------:R-:W-:Y:S05]  /*1f20*/  BSYNC B6 ;  /* 0x0000000000067941 */ /* 0x000fea0003800000 */
.L_x_425:
[----:B------:R-:W-:Y:S01]  /*1f30*/  ULDC.64 UR4, c[0x0][0x9f8] ;  /* 0x00027e0000047ab9 */ /* 0x000fe20000000a00 */
[----:B------:R-:W-:Y:S01]  /*1f40*/  IMAD.MOV.U32 R0, RZ, RZ, R32 ;  /* 0x000000ffff007224 */ /* 0x000fe200078e0020 */
[----:B------:R-:W-:Y:S01]  /*1f50*/  ISETP.NE.U32.AND P0, PT, RZ, UR4, PT ;  /* 0x00000004ff007c0c */ /* 0x000fe2000bf05070 */
[----:B------:R-:W-:Y:S01]  /*1f60*/  ULDC.64 UR6, c[0x0][0x208] ;  /* 0x0000820000067ab9 */ /* 0x000fe20000000a00 */
[----:B0-----:R-:W0:Y:S08]  /*1f70*/  LDC R13, c[0x0][0x3f4] ;  /* 0x0000fd00ff0d7b82 */ /* 0x001e300000000800 */
[----:B------:R-:W1:Y:S01]  /*1f80*/  LDC.64 R42, c[0x0][0x300] ;  /* 0x0000c000ff2a7b82 */ /* 0x000e620000000a00 */
[----:B------:R-:W-:Y:S01]  /*1f90*/  ISETP.NE.AND.EX P0, PT, RZ, UR5, PT, P0 ;  /* 0x00000005ff007c0c */ /* 0x000fe2000bf05300 */
[----:B------:R-:W-:Y:S01]  /*1fa0*/  IMAD.IADD R119, R27, 0x1, R26 ;  /* 0x000000011b777824 */ /* 0x000fe200078e021a */
[----:B------:R-:W-:Y:S01]  /*1fb0*/  LOP3.LUT R30, R30, 0xfffffffe, RZ, 0xc0, !PT ;  /* 0xfffffffe1e1e7812 */ /* 0x000fe200078ec0ff */
[----:B------:R-:W2:Y:S04]  /*1fc0*/  LDL R26, [R1+0x54] ;  /* 0x00005400011a7983 */ /* 0x000ea80000100800 */
[----:B------:R-:W3:Y:S01]  /*1fd0*/  LDL R27, [R1+0x48] ;  /* 0x00004800011b7983 */ /* 0x000ee20000100800 */
[----:B------:R-:W4:Y:S03]  /*1fe0*/  LDC.64 R108, c[0x0][0x3f8] ;  /* 0x0000fe00ff6c7b82 */ /* 0x000f260000000a00 */
[----:B------:R-:W3:Y:S02]  /*1ff0*/  LDL R14, [R1+0x50] ;  /* 0x00005000010e7983 */ /* 0x000ee40000100800 */
[----:B------:R-:W-:Y:S01]  /*2000*/  @P0 IADD3 R4, P1, R28, UR4, RZ ;  /* 0x000000041c040c10 */ /* 0x000fe2000ff3e0ff */
[----:B------:R-:W4:Y:S02]  /*2010*/  S2R R20, SR_TID.X ;  /* 0x0000000000147919 */ /* 0x000f240000002100 */
[----:B------:R-:W4:Y:S01]  /*2020*/  LDC.64 R114, c[0x0][0x408] ;  /* 0x00010200ff727b82 */ /* 0x000f220000000a00 */
[----:B------:R-:W-:Y:S01]  /*2030*/  @P0 IADD3.X R5, R29, UR5, RZ, P1, !PT ;  /* 0x000000051d050c10 */ /* 0x000fe20008ffe4ff */
[----:B------:R-:W-:-:S04]  /*2040*/  ULDC.64 UR4, c[0x0][0xa08] ;  /* 0x0002820000047ab9 */ /* 0x000fc80000000a00 */
[----:B------:R4:W2:Y:S01]  /*2050*/  @P0 LDG.E R0, desc[UR6][R4.64] ;  /* 0x0000000604000981 */ /* 0x0008a2000c1e1900 */
[----:B0-----:R-:W-:Y:S01]  /*2060*/  ISETP.GE.AND P2, PT, R16, R13, PT ;  /* 0x0000000d1000720c */ /* 0x001fe20003f46270 */
[-C--:B-1----:R-:W-:Y:S01]  /*2070*/  IMAD.WIDE.U32 R6, R119, R42.reuse, RZ ;  /* 0x0000002a77067225 */ /* 0x082fe200078e00ff */
[----:B------:R-:W-:Y:S02]  /*2080*/  SHF.R.S32.HI R21, RZ, 0x1f, R119 ;  /* 0x0000001fff157819 */ /* 0x000fe40000011477 */
[----:B------:R-:W-:Y:S02]  /*2090*/  ISETP.NE.U32.AND P0, PT, RZ, UR4, PT ;  /* 0x00000004ff007c0c */ /* 0x000fe4000bf05070 */
[----:B------:R-:W-:Y:S01]  /*20a0*/  SHF.R.S32.HI R10, RZ, 0x1f, R22 ;  /* 0x0000001fff0a7819 */ /* 0x000fe20000011416 */
[----:B------:R-:W-:Y:S01]  /*20b0*/  IMAD R8, R21, R42, RZ ;  /* 0x0000002a15087224 */ /* 0x000fe200078e02ff */
[----:B------:R-:W-:Y:S01]  /*20c0*/  ISETP.NE.AND.EX P0, PT, RZ, UR5, PT, P0 ;  /* 0x00000005ff007c0c */ /* 0x000fe2000bf05300 */
[----:B------:R-:W-:Y:S01]  /*20d0*/  ULDC.64 UR4, c[0x0][0x308] ;  /* 0x0000c20000047ab9 */ /* 0x000fe20000000a00 */
[----:B------:R-:W-:Y:S01]  /*20e0*/  SHF.R.S32.HI R19, RZ, 0x1f, R18 ;  /* 0x0000001fff137819 */ /* 0x000fe20000011412 */
[----:B------:R-:W-:-:S02]  /*20f0*/  IMAD R3, R119, R43, R8 ;  /* 0x0000002b77037224 */ /* 0x000fc400078e0208 */
[----:B------:R-:W-:Y:S02]  /*2100*/  @P2 LOP3.LUT R30, R30, 0x1, RZ, 0xfc, !PT ;  /* 0x000000011e1e2812 */ /* 0x000fe400078efcff */
[----:B------:R-:W-:Y:S01]  /*2110*/  IMAD.IADD R7, R7, 0x1, R3 ;  /* 0x0000000107077824 */ /* 0x000fe200078e0203 */
[----:B----4-:R-:W-:Y:S02]  /*2120*/  SHF.R.U32.HI R20, RZ, 0x7, R20 ;  /* 0x00000007ff147819 */ /* 0x010fe40000011614 */
[----:B------:R0:W-:Y:S01]  /*2130*/  STL [R1], R30 ;  /* 0x0000001e01007387 */ /* 0x0001e20000100800 */
[C---:B------:R-:W-:Y:S01]  /*2140*/  IMAD.WIDE.U32 R4, R31.reuse, UR4, R6 ;  /* 0x000000041f047c25 */ /* 0x040fe2000f8e0006 */
[----:B------:R-:W-:Y:S02]  /*2150*/  ISETP.NE.AND P6, PT, R20, 0x1, PT ;  /* 0x000000011400780c */ /* 0x000fe40003fc5270 */
[----:B------:R-:W4:Y:S01]  /*2160*/  LDL R8, [R1+0x68] ;  /* 0x0000680001087983 */ /* 0x000f220000100800 */
[----:B------:R-:W-:Y:S01]  /*2170*/  IMAD R5, R31, UR5, R5 ;  /* 0x000000051f057c24 */ /* 0x000fe2000f8e0205 */
[----:B------:R-:W-:Y:S01]  /*2180*/  ULDC.64 UR4, c[0x0][0x310] ;  /* 0x0000c40000047ab9 */ /* 0x000fe20000000a00 */
[C---:B------:R-:W-:Y:S01]  /*2190*/  VIADD R11, R22.reuse, 0x40 ;  /* 0x00000040160b7836 */ /* 0x040fe20000000000 */
[----:B------:R-:W4:Y:S01]  /*21a0*/  LDL R12, [R1+0x64] ;  /* 0x00006400010c7983 */ /* 0x000f220000100800 */
[----:B------:R-:W-:-:S02]  /*21b0*/  VIADD R28, R22, 0x20 ;  /* 0x00000020161c7836 */ /* 0x000fc40000000000 */
[-C--:B------:R-:W-:Y:S01]  /*21c0*/  IMAD.WIDE.U32 R110, R22, R114.reuse, R18 ;  /* 0x00000072166e7225 */ /* 0x080fe200078e0012 */
[----:B0-----:R-:W0:Y:S03]  /*21d0*/  S2R R30, SR_TID.X ;  /* 0x00000000001e7919 */ /* 0x001e260000002100 */
[----:B------:R-:W-:Y:S02]  /*21e0*/  IMAD.SHL.U32 R11, R11, 0x40, RZ ;  /* 0x000000400b0b7824 */ /* 0x000fe400078e00ff */
[----:B------:R-:W-:Y:S02]  /*21f0*/  IMAD.SHL.U32 R28, R28, 0x40, RZ ;  /* 0x000000401c1c7824 */ /* 0x000fe400078e00ff */
[----:B------:R-:W-:Y:S01]  /*2200*/  IMAD.WIDE.U32 R112, R22, R114, R16 ;  /* 0x0000007216707225 */ /* 0x000fe200078e0010 */
[----:B------:R-:W-:Y:S02]  /*2210*/  LOP3.LUT R11, R11, 0x1c0, RZ, 0xc0, !PT ;  /* 0x000001c00b0b7812 */ /* 0x000fe400078ec0ff */
[----:B------:R-:W-:Y:S01]  /*2220*/  LOP3.LUT R28, R28, 0x1c0, RZ, 0xc0, !PT ;  /* 0x000001c01c1c7812 */ /* 0x000fe200078ec0ff */
[C---:B------:R-:W-:Y:S01]  /*2230*/  IMAD.SHL.U32 R116, R42.reuse, 0x20, RZ ;  /* 0x000000202a747824 */ /* 0x040fe200078e00ff */
[----:B------:R-:W-:Y:S01]  /*2240*/  SHF.L.U64.HI R117, R42, 0x5, R43 ;  /* 0x000000052a757819 */ /* 0x000fe2000001022b */
[----:B------:R-:W-:-:S02]  /*2250*/  VIADD R29, R22, 0xa0 ;  /* 0x000000a0161d7836 */ /* 0x000fc40000000000 */
[----:B------:R-:W-:-:S04]  /*2260*/  IMAD.WIDE.U32 R104, R22, R108, R18 ;  /* 0x0000006c16687225 */ /* 0x000fc800078e0012 */
[----:B0-----:R-:W-:Y:S02]  /*2270*/  VIADD R30, R30, 0xffffff80 ;  /* 0xffffff801e1e7836 */ /* 0x001fe40000000000 */
[----:B------:R-:W-:-:S04]  /*2280*/  IMAD.WIDE.U32 R158, R22, R42, R116 ;  /* 0x0000002a169e7225 */ /* 0x000fc800078e0074 */
[----:B------:R-:W-:Y:S01]  /*2290*/  IMAD.SHL.U32 R29, R29, 0x40, RZ ;  /* 0x000000401d1d7824 */ /* 0x000fe200078e00ff */
[----:B------:R-:W-:Y:S01]  /*22a0*/  IADD3 R125, P1, R116, R158, RZ ;  /* 0x0000009e747d7210 */ /* 0x000fe20007f3e0ff */
[----:B------:R-:W-:-:S03]  /*22b0*/  IMAD.WIDE.U32 R106, R22, R108, R16 ;  /* 0x0000006c166a7225 */ /* 0x000fc600078e0010 */
[----:B------:R-:W-:Y:S01]  /*22c0*/  LOP3.LUT R29, R29, 0x1c0, RZ, 0xc0, !PT ;  /* 0x000001c01d1d7812 */ /* 0x000fe200078ec0ff */
[----:B------:R-:W-:-:S03]  /*22d0*/  IMAD.WIDE.U32 R120, R22, R42, R16 ;  /* 0x0000002a16787225 */ /* 0x000fc600078e0010 */
[----:B------:R-:W-:Y:S01]  /*22e0*/  SHF.R.U32.HI R164, RZ, 0x3, R29 ;  /* 0x00000003ffa47819 */ /* 0x000fe2000001161d */
[----:B------:R-:W-:Y:S01]  /*22f0*/  VIADD R163, R20, 0x8 ;  /* 0x0000000814a37836 */ /* 0x000fe20000000000 */
[C-C-:B------:R-:W-:Y:S01]  /*2300*/  SHF.L.U64.HI R34, R114.reuse, 0x5, R115.reuse ;  /* 0x0000000572227819 */ /* 0x140fe20000010273 */
[----:B------:R-:W-:Y:S01]  /*2310*/  IMAD R41, R43, 0xb0, RZ ;  /* 0x000000b02b297824 */ /* 0x000fe200078e02ff */
[C-C-:B------:R-:W-:Y:S01]  /*2320*/  SHF.L.U64.HI R33, R114.reuse, 0x6, R115.reuse ;  /* 0x0000000672217819 */ /* 0x140fe20000010273 */
[----:B------:R-:W-:Y:S01]  /*2330*/  IMAD R135, R109, 0xb0, RZ ;  /* 0x000000b06d877824 */ /* 0x000fe200078e02ff */
[----:B------:R-:W-:Y:S01]  /*2340*/  SHF.L.U64.HI R32, R114, 0x7, R115 ;  /* 0x0000000772207819 */ /* 0x000fe20000010273 */
[----:B------:R-:W-:Y:S01]  /*2350*/  IMAD.SHL.U32 R37, R108, 0x20, RZ ;  /* 0x000000206c257824 */ /* 0x000fe200078e00ff */
[--C-:B------:R-:W-:Y:S01]  /*2360*/  SHF.L.U64.HI R140, R42, 0x6, R43.reuse ;  /* 0x000000062a8c7819 */ /* 0x100fe2000001022b */
[----:B------:R-:W-:Y:S01]  /*2370*/  IMAD.SHL.U32 R36, R108, 0x40, RZ ;  /* 0x000000406c247824 */ /* 0x000fe200078e00ff */
[----:B------:R-:W-:Y:S01]  /*2380*/  SHF.L.U64.HI R131, R42, 0x7, R43 ;  /* 0x000000072a837819 */ /* 0x000fe2000001022b */
[C---:B------:R-:W-:Y:S01]  /*2390*/  IMAD.SHL.U32 R35, R108.reuse, 0x80, RZ ;  /* 0x000000806c237824 */ /* 0x040fe200078e00ff */
[--C-:B------:R-:W-:Y:S01]  /*23a0*/  SHF.L.U64.HI R40, R108, 0x5, R109.reuse ;  /* 0x000000056c287819 */ /* 0x100fe2000001026d */
[----:B------:R-:W-:Y:S01]  /*23b0*/  IMAD.WIDE.U32 R156, R42, 0xb0, RZ ;  /* 0x000000b02a9c7825 */ /* 0x000fe200078e00ff */
[----:B------:R-:W-:-:S02]  /*23c0*/  SHF.L.U64.HI R39, R108, 0x6, R109 ;  /* 0x000000066c277819 */ /* 0x000fc4000001026d */
[----:B------:R-:W-:Y:S01]  /*23d0*/  SHF.L.U64.HI R38, R108, 0x7, R109 ;  /* 0x000000076c267819 */ /* 0x000fe2000001026d */
[----:B------:R-:W-:Y:S01]  /*23e0*/  IMAD.IADD R41, R157, 0x1, R41 ;  /* 0x000000019d297824 */ /* 0x000fe200078e0229 */
[----:B--2---:R-:W-:Y:S02]  /*23f0*/  SHF.R.S32.HI R3, RZ, 0x1f, R0 ;  /* 0x0000001fff037819 */ /* 0x004fe40000011400 */
[----:B------:R-:W-:Y:S02]  /*2400*/  SEL R103, R0, RZ, !P0 ;  /* 0x000000ff00677207 */ /* 0x000fe40004000000 */
[----:B------:R-:W-:-:S03]  /*2410*/  SEL R6, R3, RZ, !P0 ;  /* 0x000000ff03067207 */ /* 0x000fc60004000000 */
[----:B------:R-:W-:-:S04]  /*2420*/  IMAD.WIDE.U32 R100, R103, UR4, R4 ;  /* 0x0000000467647c25 */ /* 0x000fc8000f8e0004 */
[----:B------:R-:W-:-:S04]  /*2430*/  IMAD R0, R6, UR4, RZ ;  /* 0x0000000406007c24 */ /* 0x000fc8000f8e02ff */
[----:B------:R-:W-:Y:S01]  /*2440*/  IMAD R15, R103, UR5, R0 ;  /* 0x00000005670f7c24 */ /* 0x000fe2000f8e0200 */
[----:B------:R-:W-:Y:S05]  /*2450*/  @!P6 WARPSYNC.ALL ;  /* 0x000000000000e948 */ /* 0x000fea0003800000 */
[----:B------:R-:W-:Y:S01]  /*2460*/  ULDC.64 UR4, c[0x0][0x330] ;  /* 0x0000cc0000047ab9 */ /* 0x000fe20000000a00 */
[----:B------:R-:W-:Y:S02]  /*2470*/  IMAD R0, R10, R108, RZ ;  /* 0x0000006c0a007224 */ /* 0x000fe400078e02ff */
[----:B------:R-:W-:Y:S01]  /*2480*/  IMAD.WIDE.U32 R4, R31, UR4, R16 ;  /* 0x000000041f047c25 */ /* 0x000fe2000f8e0010 */
[----:B------:R-:W-:-:S03]  /*2490*/  SEL R3, R13, RZ, P2 ;  /* 0x000000ff0d037207 */ /* 0x000fc60001000000 */
[----:B------:R-:W-:Y:S01]  /*24a0*/  IMAD R5, R31, UR5, R5 ;  /* 0x000000051f057c24 */ /* 0x000fe2000f8e0205 */
[----:B------:R-:W-:Y:S01]  /*24b0*/  ULDC.64 UR4, c[0x0][0x338] ;  /* 0x0000ce0000047ab9 */ /* 0x000fe20000000a00 */
[----:B------:R-:W-:Y:S02]  /*24c0*/  IMAD R7, R22, R109, R0 ;  /* 0x0000006d16077224 */ /* 0x000fe400078e0200 */
[----:B------:R-:W-:Y:S02]  /*24d0*/  IMAD R0, R6, UR4, RZ ;  /* 0x0000000406007c24 */ /* 0x000fe4000f8e02ff */
[----:B------:R-:W-:Y:S02]  /*24e0*/  IMAD.IADD R3, R16, 0x1, R3 ;  /* 0x0000000110037824 */ /* 0x000fe400078e0203 */
[----:B------:R-:W-:-:S03]  /*24f0*/  IMAD R45, R103, UR5, R0 ;  /* 0x00000005672d7c24 */ /* 0x000fc6000f8e0200 */
[----:B------:R-:W-:-:S04]  /*2500*/  SHF.R.S32.HI R0, RZ, 0x1f, R3 ;  /* 0x0000001fff007819 */ /* 0x000fc80000011403 */
[CC--:B------:R-:W-:Y:S02]  /*2510*/  LEA.HI R9, R0.reuse, R3.reuse, RZ, 0x3 ;  /* 0x0000000300097211 */ /* 0x0c0fe400078f18ff */
[----:B------:R-:W-:Y:S01]  /*2520*/  LEA.HI R0, R0, R3, RZ, 0x6 ;  /* 0x0000000300007211 */ /* 0x000fe200078f30ff */
[----:B------:R-:W-:Y:S01]  /*2530*/  IMAD.WIDE.U32 R102, R103, UR4, R4 ;  /* 0x0000000467667c25 */ /* 0x000fe2000f8e0004 */
[----:B------:R-:W-:Y:S01]  /*2540*/  IADD3 R118, P0, R22, R119, RZ ;  /* 0x0000007716767210 */ /* 0x000fe20007f1e0ff */
[----:B------:R-:W-:Y:S01]  /*2550*/  ULDC UR4, c[0x0][0x2f4] ;  /* 0x0000bd0000047ab9 */ /* 0x000fe20000000800 */
[----:B------:R-:W-:Y:S01]  /*2560*/  SHF.R.S32.HI R3, RZ, 0x6, R0 ;  /* 0x00000006ff037819 */ /* 0x000fe20000011400 */
[----:B------:R-:W-:Y:S01]  /*2570*/  IMAD R4, R10, R114, RZ ;  /* 0x000000720a047224 */ /* 0x000fe200078e02ff */
[----:B------:R-:W-:-:S03]  /*2580*/  LOP3.LUT R0, R28, 0x38, R9, 0xf8, !PT ;  /* 0x000000381c007812 */ /* 0x000fc600078ef809 */
[----:B------:R-:W-:Y:S02]  /*2590*/  IMAD R144, R3, 0x2c00, R26 ;  /* 0x00002c0003907824 */ /* 0x000fe400078e021a */
[C---:B------:R-:W-:Y:S01]  /*25a0*/  IMAD R5, R22.reuse, R115, R4 ;  /* 0x0000007316057224 */ /* 0x040fe200078e0204 */
[----:B------:R-:W-:Y:S01]  /*25b0*/  LOP3.LUT R4, R11, 0x38, R9, 0xf8, !PT ;  /* 0x000000380b047812 */ /* 0x000fe200078ef809 */
[C---:B------:R-:W-:Y:S02]  /*25c0*/  VIADD R26, R22.reuse, 0x80 ;  /* 0x00000080161a7836 */ /* 0x040fe40000000000 */
[C---:B------:R-:W-:Y:S02]  /*25d0*/  VIADD R11, R22.reuse, 0x40 ;  /* 0x00000040160b7836 */ /* 0x040fe40000000000 */
[----:B------:R-:W-:Y:S02]  /*25e0*/  VIADD R28, R22, 0x20 ;  /* 0x00000020161c7836 */ /* 0x000fe40000000000 */
[----:B------:R-:W-:-:S02]  /*25f0*/  IMAD.SHL.U32 R26, R26, 0x40, RZ ;  /* 0x000000401a1a7824 */ /* 0x000fc400078e00ff */
[----:B------:R-:W-:Y:S02]  /*2600*/  IMAD.SHL.U32 R11, R11, 0x40, RZ ;  /* 0x000000400b0b7824 */ /* 0x000fe400078e00ff */
[----:B---3--:R-:W-:Y:S02]  /*2610*/  IMAD R145, R3, 0x2c00, R27 ;  /* 0x00002c0003917824 */ /* 0x008fe400078e021b */
[----:B------:R-:W-:Y:S02]  /*2620*/  IMAD.SHL.U32 R28, R28, 0x40, RZ ;  /* 0x000000401c1c7824 */ /* 0x000fe400078e00ff */
[----:B------:R-:W-:Y:S01]  /*2630*/  VIADD R27, R22, 0x60 ;  /* 0x00000060161b7836 */ /* 0x000fe20000000000 */
[----:B------:R-:W-:Y:S02]  /*2640*/  LOP3.LUT R26, R26, 0x1c0, RZ, 0xc0, !PT ;  /* 0x000001c01a1a7812 */ /* 0x000fe400078ec0ff */
[----:B------:R-:W-:Y:S01]  /*2650*/  LOP3.LUT R11, R11, 0x1c0, RZ, 0xc0, !PT ;  /* 0x000001c00b0b7812 */ /* 0x000fe200078ec0ff */
[----:B------:R-:W-:Y:S01]  /*2660*/  IMAD.SHL.U32 R27, R27, 0x40, RZ ;  /* 0x000000401b1b7824 */ /* 0x000fe200078e00ff */
[----:B------:R-:W-:-:S02]  /*2670*/  LOP3.LUT R28, R28, 0x1c0, RZ, 0xc0, !PT ;  /* 0x000001c01c1c7812 */ /* 0x000fc400078ec0ff */
[----:B------:R-:W-:Y:S02]  /*2680*/  SHF.R.U32.HI R165, RZ, 0x3, R26 ;  /* 0x00000003ffa57819 */ /* 0x000fe4000001161a */
[----:B------:R-:W-:Y:S02]  /*2690*/  LOP3.LUT R6, R26, 0x38, R9, 0xf8, !PT ;  /* 0x000000381a067812 */ /* 0x000fe400078ef809 */
[----:B------:R-:W-:Y:S02]  /*26a0*/  SHF.R.S32.HI R26, RZ, 0x1f, R30 ;  /* 0x0000001fff1a7819 */ /* 0x000fe4000001141e */
[----:B------:R-:W-:Y:S02]  /*26b0*/  SHF.R.U32.HI R11, RZ, 0x3, R11 ;  /* 0x00000003ff0b7819 */ /* 0x000fe4000001160b */
[----:B------:R-:W-:Y:S02]  /*26c0*/  SHF.R.U32.HI R28, RZ, 0x3, R28 ;  /* 0x00000003ff1c7819 */ /* 0x000fe4000001161c */
[----:B------:R-:W-:Y:S01]  /*26d0*/  LOP3.LUT R27, R27, 0x1c0, RZ, 0xc0, !PT ;  /* 0x000001c01b1b7812 */ /* 0x000fe200078ec0ff */
[----:B------:R-:W-:Y:S01]  /*26e0*/  IMAD.IADD R111, R111, 0x1, R5 ;  /* 0x000000016f6f7824 */ /* 0x000fe200078e0205 */
[----:B------:R-:W-:Y:S01]  /*26f0*/  LEA.HI R26, R26, R30, RZ, 0x6 ;  /* 0x0000001e1a1a7211 */ /* 0x000fe200078f30ff */
[----:B------:R-:W-:Y:S01]  /*2700*/  IMAD.IADD R113, R5, 0x1, R113 ;  /* 0x0000000105717824 */ /* 0x000fe200078e0271 */
[----:B------:R-:W-:Y:S01]  /*2710*/  LOP3.LUT R5, R4, R11, RZ, 0x3c, !PT ;  /* 0x0000000b04057212 */ /* 0x000fe200078e3cff */
[----:B----4-:R-:W-:Y:S01]  /*2720*/  IMAD R142, R3, 0x2c00, R8 ;  /* 0x00002c00038e7824 */ /* 0x010fe200078e0208 */
[----:B------:R-:W-:Y:S01]  /*2730*/  LOP3.LUT R0, R0, R28, RZ, 0x3c, !PT ;  /* 0x0000001c00007212 */ /* 0x000fe200078e3cff */
[C---:B------:R-:W-:Y:S01]  /*2740*/  IMAD.SHL.U32 R8, R22.reuse, 0x40, RZ ;  /* 0x0000004016087824 */ /* 0x040fe200078e00ff */
[----:B------:R-:W-:Y:S01]  /*2750*/  LOP3.LUT R4, R27, 0x38, R9, 0xf8, !PT ;  /* 0x000000381b047812 */ /* 0x000fe200078ef809 */
[----:B------:R-:W-:-:S02]  /*2760*/  VIADD R27, R22, 0x60 ;  /* 0x00000060161b7836 */ /* 0x000fc40000000000 */
[----:B------:R-:W-:Y:S01]  /*2770*/  IMAD.SHL.U32 R26, R26, 0x8, RZ ;  /* 0x000000081a1a7824 */ /* 0x000fe200078e00ff */
[----:B------:R-:W-:Y:S01]  /*2780*/  LOP3.LUT R8, R8, 0x1c0, RZ, 0xc0, !PT ;  /* 0x000001c008087812 */ /* 0x000fe200078ec0ff */
[----:B------:R-:W-:Y:S01]  /*2790*/  IMAD.IADD R145, R145, 0x1, R0 ;  /* 0x0000000191917824 */ /* 0x000fe200078e0200 */
[----:B------:R-:W-:Y:S01]  /*27a0*/  LOP3.LUT R0, R9, 0x38, RZ, 0xc0, !PT ;  /* 0x0000003809007812 */ /* 0x000fe200078ec0ff */
[----:B------:R-:W-:Y:S02]  /*27b0*/  IMAD.SHL.U32 R27, R27, 0x40, RZ ;  /* 0x000000401b1b7824 */ /* 0x000fe400078e00ff */
[----:B------:R-:W-:Y:S01]  /*27c0*/  IMAD.SHL.U32 R28, R22, 0x40, RZ ;  /* 0x00000040161c7824 */ /* 0x000fe200078e00ff */
[----:B------:R-:W-:Y:S02]  /*27d0*/  LOP3.LUT R26, R26, 0xfffffe00, RZ, 0xc0, !PT ;  /* 0xfffffe001a1a7812 */ /* 0x000fe400078ec0ff */
[----:B-----5:R-:W-:Y:S02]  /*27e0*/  SHF.R.S32.HI R11, RZ, 0x1f, R147 ;  /* 0x0000001fff0b7819 */ /* 0x020fe40000011493 */
[----:B------:R-:W-:-:S02]  /*27f0*/  LOP3.LUT R27, R27, 0x1c0, RZ, 0xc0, !PT ;  /* 0x000001c01b1b7812 */ /* 0x000fc400078ec0ff */
[----:B------:R-:W-:Y:S02]  /*2800*/  LOP3.LUT R0, R0, 0x1c0, R28, 0xf8, !PT ;  /* 0x000001c000007812 */ /* 0x000fe400078ef81c */
[----:B------:R-:W-:Y:S01]  /*2810*/  SHF.R.U32.HI R8, RZ, 0x3, R8 ;  /* 0x00000003ff087819 */ /* 0x000fe20000011608 */
[C---:B------:R-:W-:Y:S01]  /*2820*/  IMAD R146, R3.reuse, 0x2c00, R26 ;  /* 0x00002c0003927824 */ /* 0x040fe200078e021a */
[----:B------:R-:W-:Y:S01]  /*2830*/  SHF.R.U32.HI R27, RZ, 0x3, R27 ;  /* 0x00000003ff1b7819 */ /* 0x000fe2000001161b */
[C---:B------:R-:W-:Y:S02]  /*2840*/  IMAD R143, R3.reuse, 0x2c00, R14 ;  /* 0x00002c00038f7824 */ /* 0x040fe400078e020e */
[----:B------:R-:W-:Y:S01]  /*2850*/  IMAD R141, R3, 0x2c00, R12 ;  /* 0x00002c00038d7824 */ /* 0x000fe200078e020c */
[----:B------:R-:W-:Y:S01]  /*2860*/  LOP3.LUT R3, R0, R8, RZ, 0x3c, !PT ;  /* 0x0000000800037212 */ /* 0x000fe200078e3cff */
[----:B------:R-:W-:Y:S01]  /*2870*/  IMAD R0, R11, R108, RZ ;  /* 0x0000006c0b007224 */ /* 0x000fe200078e02ff */
[----:B------:R-:W-:-:S03]  /*2880*/  LOP3.LUT R4, R4, R27, RZ, 0x3c, !PT ;  /* 0x0000001b04047212 */ /* 0x000fc600078e3cff */
[----:B------:R-:W-:Y:S02]  /*2890*/  IMAD R27, R147, R109, R0 ;  /* 0x0000006d931b7224 */ /* 0x000fe400078e0200 */
[----:B------:R-:W-:Y:S02]  /*28a0*/  IMAD R0, R11, R114, RZ ;  /* 0x000000720b007224 */ /* 0x000fe400078e02ff */
[----:B------:R-:W-:Y:S01]  /*28b0*/  IMAD.IADD R144, R144, 0x1, R5 ;  /* 0x0000000190907824 */ /* 0x000fe200078e0205 */
[----:B------:R-:W-:Y:S01]  /*28c0*/  LOP3.LUT R5, R6, R165, RZ, 0x3c, !PT ;  /* 0x000000a506057212 */ /* 0x000fe200078e3cff */
[----:B------:R-:W-:Y:S02]  /*28d0*/  IMAD.IADD R146, R146, 0x1, R3 ;  /* 0x0000000192927824 */ /* 0x000fe400078e0203 */
[----:B------:R-:W-:Y:S02]  /*28e0*/  IMAD R3, R147, R115, R0 ;  /* 0x0000007393037224 */ /* 0x000fe400078e0200 */
[----:B------:R-:W-:-:S02]  /*28f0*/  IMAD R0, R10, R42, RZ ;  /* 0x0000002a0a007224 */ /* 0x000fc400078e02ff */
[----:B------:R-:W-:Y:S02]  /*2900*/  IMAD.IADD R142, R142, 0x1, R5 ;  /* 0x000000018e8e7824 */ /* 0x000fe400078e0205 */
[----:B------:R-:W-:Y:S02]  /*2910*/  IMAD R5, R22, R43, R0 ;  /* 0x0000002b16057224 */ /* 0x000fe400078e0200 */
[----:B------:R-:W-:Y:S02]  /*2920*/  IMAD.X R119, R10, 0x1, R21, P0 ;  /* 0x000000010a777824 */ /* 0x000fe400000e0615 */
[----:B------:R-:W-:Y:S01]  /*2930*/  IMAD.IADD R123, R5, 0x1, R159 ;  /* 0x00000001057b7824 */ /* 0x000fe200078e029f */
[----:B------:R-:W-:-:S03]  /*2940*/  IADD3 R127, P0, R125, R116, RZ ;  /* 0x000000747d7f7210 */ /* 0x000fc60007f1e0ff */
[----:B------:R-:W-:Y:S01]  /*2950*/  IMAD.X R124, R123, 0x1, R117, P1 ;  /* 0x000000017b7c7824 */ /* 0x000fe200008e0675 */
[----:B------:R-:W-:Y:S01]  /*2960*/  IADD3 R129, P1, R127, R116, RZ ;  /* 0x000000747f817210 */ /* 0x000fe20007f3e0ff */
[----:B------:R-:W-:Y:S02]  /*2970*/  IMAD.IADD R105, R105, 0x1, R7 ;  /* 0x0000000169697824 */ /* 0x000fe400078e0207 */
[----:B------:R-:W-:Y:S01]  /*2980*/  IMAD.IADD R107, R7, 0x1, R107 ;  /* 0x00000001076b7824 */ /* 0x000fe200078e026b */
[----:B------:R-:W-:Y:S01]  /*2990*/  LOP3.LUT R7, R29, 0x38, R9, 0xf8, !PT ;  /* 0x000000381d077812 */ /* 0x000fe200078ef809 */
[C---:B------:R-:W-:Y:S02]  /*29a0*/  VIADD R8, R22.reuse, 0x20 ;  /* 0x0000002016087836 */ /* 0x040fe40000000000 */
[C---:B------:R-:W-:Y:S02]  /*29b0*/  VIADD R14, R22.reuse, 0x60 ;  /* 0x00000060160e7836 */ /* 0x040fe40000000000 */
[----:B------:R-:W-:-:S02]  /*29c0*/  VIADD R12, R22, 0x80 ;  /* 0x00000080160c7836 */ /* 0x000fc40000000000 */
[----:B------:R-:W-:Y:S01]  /*29d0*/  IMAD.X R126, R124, 0x1, R117, P0 ;  /* 0x000000017c7e7824 */ /* 0x000fe200000e0675 */
[----:B------:R-:W-:Y:S01]  /*29e0*/  IADD3 R20, P0, R100, R120, RZ ;  /* 0x0000007864147210 */ /* 0x000fe20007f1e0ff */
[----:B------:R-:W-:Y:S01]  /*29f0*/  IMAD.IADD R122, R121, 0x1, R5 ;  /* 0x00000001797a7824 */ /* 0x000fe200078e0205 */
[----:B------:R-:W-:Y:S01]  /*2a00*/  LOP3.LUT R6, R7, R164, RZ, 0x3c, !PT ;  /* 0x000000a407067212 */ /* 0x000fe200078e3cff */
[----:B------:R-:W-:Y:S01]  /*2a10*/  IMAD.IADD R15, R101, 0x1, R15 ;  /* 0x00000001650f7824 */ /* 0x000fe200078e020f */
[----:B------:R-:W-:Y:S01]  /*2a20*/  SHF.R.S32.HI R154, RZ, 0x1f, R8 ;  /* 0x0000001fff9a7819 */ /* 0x000fe20000011408 */
[----:B------:R-:W-:Y:S01]  /*2a30*/  IMAD.X R128, R126, 0x1, R117, P1 ;  /* 0x000000017e807824 */ /* 0x000fe200008e0675 */
[----:B------:R-:W-:Y:S01]  /*2a40*/  SHF.R.S32.HI R151, RZ, 0x1f, R14 ;  /* 0x0000001fff977819 */ /* 0x000fe2000001140e */
[----:B------:R-:W-:Y:S01]  /*2a50*/  IMAD R7, R115, 0xb0, RZ ;  /* 0x000000b073077824 */ /* 0x000fe200078e02ff */
[----:B------:R-:W-:Y:S01]  /*2a60*/  SHF.R.S32.HI R150, RZ, 0x1f, R12 ;  /* 0x0000001fff967819 */ /* 0x000fe2000001140c */
[----:B------:R-:W-:Y:S01]  /*2a70*/  IMAD.SHL.U32 R31, R114, 0x20, RZ ;  /* 0x00000020721f7824 */ /* 0x000fe200078e00ff */
[----:B------:R-:W-:Y:S01]  /*2a80*/  IADD3 R14, P1, R100, 0x40, RZ ;  /* 0x00000040640e7810 */ /* 0x000fe20007f3e0ff */
[C---:B------:R-:W-:Y:S01]  /*2a90*/  IMAD.SHL.U32 R30, R114.reuse, 0x40, RZ ;  /* 0x00000040721e7824 */ /* 0x040fe200078e00ff */
[----:B------:R-:W-:Y:S01]  /*2aa0*/  IADD3 R133, P2, R129, R116, RZ ;  /* 0x0000007481857210 */ /* 0x000fe20007f5e0ff */
[----:B------:R-:W-:Y:S01]  /*2ab0*/  IMAD.SHL.U32 R29, R114, 0x80, RZ ;  /* 0x00000080721d7824 */ /* 0x000fe200078e00ff */
[----:B------:R-:W-:Y:S01]  /*2ac0*/  IADD3 R12, P3, R20, 0x40, RZ ;  /* 0x00000040140c7810 */ /* 0x000fe20007f7e0ff */
[----:B------:R-:W-:Y:S01]  /*2ad0*/  IMAD.WIDE.U32 R110, R147, R114, R110 ;  /* 0x00000072936e7225 */ /* 0x000fe200078e006e */
[----:B------:R-:W-:-:S03]  /*2ae0*/  LOP3.LUT R21, R9, 0xfffffff8, RZ, 0xc0, !PT ;  /* 0xfffffff809157812 */ /* 0x000fc600078ec0ff */
[----:B------:R-:W-:-:S04]  /*2af0*/  IMAD.WIDE.U32 R112, R147, R114, R112 ;  /* 0x0000007293707225 */ /* 0x000fc800078e0070 */
[C---:B------:R-:W-:Y:S02]  /*2b00*/  VIADD R26, R22.reuse, 0x40 ;  /* 0x00000040161a7836 */ /* 0x040fe40000000000 */
[----:B------:R-:W-:Y:S02]  /*2b10*/  VIADD R8, R22, 0xa0 ;  /* 0x000000a016087836 */ /* 0x000fe40000000000 */
[----:B------:R-:W-:-:S04]  /*2b20*/  IMAD.WIDE.U32 R104, R147, R108, R104 ;  /* 0x0000006c93687225 */ /* 0x000fc800078e0068 */
[----:B------:R-:W-:-:S04]  /*2b30*/  IMAD.WIDE.U32 R106, R147, R108, R106 ;  /* 0x0000006c936a7225 */ /* 0x000fc800078e006a */
[----:B------:R-:W-:-:S04]  /*2b40*/  IMAD.WIDE.U32 R114, R114, 0xb0, RZ ;  /* 0x000000b072727825 */ /* 0x000fc800078e00ff */
[----:B------:R-:W-:Y:S02]  /*2b50*/  IMAD.SHL.U32 R43, R13, 0x2, RZ ;  /* 0x000000020d2b7824 */ /* 0x000fe400078e00ff */
[----:B------:R-:W-:Y:S01]  /*2b60*/  IMAD.WIDE.U32 R108, R108, 0xb0, RZ ;  /* 0x000000b06c6c7825 */ /* 0x000fe200078e00ff */
[----:B------:R-:W-:-:S03]  /*2b70*/  SHF.R.S32.HI R152, RZ, 0x1f, R26 ;  /* 0x0000001fff987819 */ /* 0x000fc6000001141a */
[----:B------:R-:W-:Y:S01]  /*2b80*/  IMAD.X R13, R122, 0x1, R15, P0 ;  /* 0x000000017a0d7824 */ /* 0x000fe200000e060f */
[----:B------:R-:W-:Y:S01]  /*2b90*/  SHF.R.S32.HI R148, RZ, 0x1f, R8 ;  /* 0x0000001fff947819 */ /* 0x000fe20000011408 */
[----:B------:R-:W-:Y:S01]  /*2ba0*/  IMAD.IADD R141, R141, 0x1, R6 ;  /* 0x000000018d8d7824 */ /* 0x000fe200078e0206 */
[----:B------:R-:W-:Y:S01]  /*2bb0*/  ISETP.GE.AND P0, PT, R16, UR4, PT ;  /* 0x0000000410007c0c */ /* 0x000fe2000bf06270 */
[----:B------:R-:W-:Y:S01]  /*2bc0*/  IMAD.IADD R134, R115, 0x1, R7 ;  /* 0x0000000173867824 */ /* 0x000fe200078e0207 */
[----:B------:R-:W-:Y:S01]  /*2bd0*/  SHF.R.S32.HI R9, RZ, 0x3, R9 ;  /* 0x00000003ff097819 */ /* 0x000fe20000011409 */
[----:B------:R-:W-:Y:S01]  /*2be0*/  IMAD.IADD R28, R105, 0x1, R27 ;  /* 0x00000001691c7824 */ /* 0x000fe200078e021b */
[----:B------:R-:W-:Y:S01]  /*2bf0*/  SHF.R.S32.HI R8, RZ, 0x1f, R21 ;  /* 0x0000001fff087819 */ /* 0x000fe20000011415 */
[----:B------:R-:W-:Y:S01]  /*2c00*/  IMAD.X R11, RZ, RZ, R15, P1 ;  /* 0x000000ffff0b7224 */ /* 0x000fe200008e060f */
[----:B------:R-:W-:Y:S01]  /*2c10*/  ISETP.GE.AND P1, PT, R221, UR4, PT ;  /* 0x00000004dd007c0c */ /* 0x000fe2000bf26270 */
[----:B------:R-:W-:-:S02]  /*2c20*/  IMAD.IADD R143, R143, 0x1, R4 ;  /* 0x000000018f8f7824 */ /* 0x000fc400078e0204 */
[----:B------:R-:W-:Y:S02]  /*2c30*/  IMAD.IADD R135, R109, 0x1, R135 ;  /* 0x000000016d877824 */ /* 0x000fe400078e0287 */
[----:B------:R-:W-:Y:S02]  /*2c40*/  IMAD.IADD R27, R27, 0x1, R107 ;  /* 0x000000011b1b7824 */ /* 0x000fe400078e026b */
[----:B------:R-:W-:Y:S02]  /*2c50*/  IMAD.IADD R26, R111, 0x1, R3 ;  /* 0x000000016f1a7824 */ /* 0x000fe400078e0203 */
[----:B------:R-:W-:Y:S02]  /*2c60*/  IMAD.IADD R10, R3, 0x1, R113 ;  /* 0x00000001030a7824 */ /* 0x000fe400078e0271 */
[----:B------:R-:W-:Y:S02]  /*2c70*/  IMAD.X R132, R128, 0x1, R117, P2 ;  /* 0x0000000180847824 */ /* 0x000fe400010e0675 */
[----:B------:R-:W-:-:S02]  /*2c80*/  IMAD.X R7, RZ, RZ, R13, P3 ;  /* 0x000000ffff077224 */ /* 0x000fc400018e060d */
[----:B------:R-:W-:Y:S01]  /*2c90*/  IMAD.IADD R6, R103, 0x1, R45 ;  /* 0x0000000167067824 */ /* 0x000fe200078e022d */
[----:B------:R-:W-:Y:S06]  /*2ca0*/  @!P6 BAR.SYNC.DEFER_BLOCKING 0x9, 0x100 ;  /* 0x024400000000eb1d */ /* 0x000fec0000010000 */
.L_x_550:
[----:B--2---:R-:W2:Y:S01]  /*2cb0*/  LDL R0, [R1+0x4c] ;  /* 0x00004c0001007983 */ /* 0x004ea20000100800 */
[----:B0-----:R-:W0:Y:S03]  /*2cc0*/  LDC R92, c[0x0][0x3f4] ;  /* 0x0000fd00ff5c7b82 */ /* 0x001e260000000800 */
[----:B---34-:R-:W3:Y:S01]  /*2cd0*/  LDL.LU R51, [R1] ;  /* 0x0000000001337983 */ /* 0x018ee20000300800 */
[----:B------:R-:W-:Y:S01]  /*2ce0*/  VIADD R24, R24, 0xffffffff ;  /* 0xffffffff18187836 */ /* 0x000fe20000000000 */
[----:B------:R-:W-:Y:S05]  /*2cf0*/  YIELD ;  /* 0x0000000000007946 */ /* 0x000fea0003800000 */
[----:B------:R-:W-:Y:S01]  /*2d00*/  ISETP.GT.AND P3, PT, R24, R130, PT ;  /* 0x000000821800720c */ /* 0x000fe20003f64270 */
[----:B------:R-:W-:Y:S01]  /*2d10*/  BSSY B0, `(.L_x_427) ;  /* 0x0000924000007945 */ /* 0x000fe20003800000 */
[----:B0-----:R-:W-:Y:S01]  /*2d20*/  ISETP.GE.AND P2, PT, R92, 0x1, PT ;  /* 0x000000015c00780c */ /* 0x001fe20003f46270 */
[----:B--2---:R-:W-:Y:S01]  /*2d30*/  IMAD R5, R23, 0x5800, R0 ;  /* 0x0000580017057824 */ /* 0x004fe200078e0200 */
[----:B---3--:R-:W-:-:S03]  /*2d40*/  LOP3.LUT R51, R51, 0xffffffef, RZ, 0xc0, !PT ;  /* 0xffffffef33337812 */ /* 0x008fc600078ec0ff */
[----:B------:R-:W-:-:S06]  /*2d50*/  IMAD R5, R5, 0x2, R2 ;  /* 0x0000000205057824 */ /* 0x000fcc00078e0202 */
[----:B------:R-:W-:-:S05]  /*2d60*/  @P3 LOP3.LUT R51, R51, 0x10, RZ, 0xfc, !PT ;  /* 0x0000001033333812 */ /* 0x000fca00078efcff */
[----:B------:R0:W-:Y:S01]  /*2d70*/  STL [R1], R51 ;  /* 0x0000003301007387 */ /* 0x0001e20000100800 */
[----:B------:R-:W-:Y:S05]  /*2d80*/  @!P2 BRA `(.L_x_428) ;  /* 0x000000880018a947 */ /* 0x000fea0003800000 */
[----:B------:R-:W-:Y:S01]  /*2d90*/  ULDC.U8 UR4, c[0x0][0x410] ;  /* 0x0001040000047ab9 */ /* 0x000fe20000000000 */
[----:B------:R-:W-:Y:S01]  /*2da0*/  SHF.R.S32.HI R3, RZ, 0x1f, R24 ;  /* 0x0000001fff037819 */ /* 0x000fe20000011418 */
[-C--:B------:R-:W-:Y:S01]  /*2db0*/  IMAD R4, R135, R24.reuse, RZ ;  /* 0x0000001887047224 */ /* 0x080fe200078e02ff */
[----:B------:R-:W-:Y:S01]  /*2dc0*/  ISETP.NE.AND P2, PT, RZ, UR4, PT ;  /* 0x00000004ff007c0c */ /* 0x000fe2000bf45270 */
[-C--:B------:R-:W-:Y:S02]  /*2dd0*/  IMAD R0, R41, R24.reuse, RZ ;  /* 0x0000001829007224 */ /* 0x080fe400078e02ff */
[----:B------:R-:W-:Y:S02]  /*2de0*/  IMAD R44, R134, R24, RZ ;  /* 0x00000018862c7224 */ /* 0x000fe400078e02ff */
[----:B------:R-:W-:Y:S02]  /*2df0*/  IMAD R45, R3, R108, R4 ;  /* 0x0000006c032d7224 */ /* 0x000fe400078e0204 */
[----:B------:R-:W-:-:S02]  /*2e00*/  IMAD R4, R24, -0xb0, R25 ;  /* 0xffffff5018047824 */ /* 0x000fc400078e0219 */
[C---:B------:R-:W-:Y:S02]  /*2e10*/  IMAD R93, R3.reuse, R156, R0 ;  /* 0x0000009c035d7224 */ /* 0x040fe400078e0200 */
[----:B------:R-:W-:Y:S01]  /*2e20*/  IMAD R47, R3, R114, R44 ;  /* 0x00000072032f7224 */ /* 0x000fe200078e022c */
[----:B------:R-:W-:Y:S01]  /*2e30*/  VIMNMX R4, R4, 0xb0, PT ;  /* 0x000000b004047848 */ /* 0x000fe20003fe0100 */
[----:B------:R-:W-:-:S04]  /*2e40*/  IMAD.WIDE.U32 R136, R156, R24, RZ ;  /* 0x000000189c887225 */ /* 0x000fc800078e00ff */
[----:B------:R-:W-:-:S04]  /*2e50*/  IMAD.WIDE.U32 R96, R108, R24, RZ ;  /* 0x000000186c607225 */ /* 0x000fc800078e00ff */
[----:B------:R-:W-:-:S04]  /*2e60*/  IMAD.WIDE.U32 R94, R114, R24, RZ ;  /* 0x00000018725e7225 */ /* 0x000fc800078e00ff */
[----:B------:R-:W-:Y:S02]  /*2e70*/  IMAD.IADD R93, R137, 0x1, R93 ;  /* 0x00000001895d7824 */ /* 0x000fe400078e025d */
[----:B------:R-:W-:Y:S02]  /*2e80*/  IMAD.IADD R3, R97, 0x1, R45 ;  /* 0x0000000161037824 */ /* 0x000fe400078e022d */
[----:B------:R-:W-:Y:S01]  /*2e90*/  IMAD.IADD R0, R95, 0x1, R47 ;  /* 0x000000015f007824 */ /* 0x000fe200078e022f */
[----:B------:R-:W-:Y:S06]  /*2ea0*/  @!P2 BRA `(.L_x_429) ;  /* 0x000000400088a947 */ /* 0x000fec0003800000 */
[----:B------:R-:W-:Y:S01]  /*2eb0*/  ISETP.GE.AND P3, PT, R22, R4, PT ;  /* 0x000000041600720c */ /* 0x000fe20003f66270 */
[----:B------:R-:W-:Y:S01]  /*2ec0*/  BSSY B1, `(.L_x_430) ;  /* 0x000001c000017945 */ /* 0x000fe20003800000 */
[----:B------:R-:W-:Y:S02]  /*2ed0*/  CS2R R80, SRZ ;  /* 0x0000000000507805 */ /* 0x000fe4000001ff00 */
[----:B------:R-:W-:Y:S02]  /*2ee0*/  CS2R R88, SRZ ;  /* 0x0000000000587805 */ /* 0x000fe4000001ff00 */
[----:B------:R-:W-:Y:S02]  /*2ef0*/  CS2R R98, SRZ ;  /* 0x0000000000627805 */ /* 0x000fe4000001ff00 */
[----:B------:R-:W-:Y:S02]  /*2f00*/  CS2R R90, SRZ ;  /* 0x00000000005a7805 */ /* 0x000fe4000001ff00 */
[----:B------:R-:W-:-:S03]  /*2f10*/  CS2R R138, SRZ ;  /* 0x00000000008a7805 */ /* 0x000fc6000001ff00 */
[----:B------:R-:W-:Y:S05]  /*2f20*/  @P3 BRA `(.L_x_431) ;  /* 0x0000000000543947 */ /* 0x000fea0003800000 */
[----:B------:R-:W-:Y:S01]  /*2f30*/  IADD3 R45, P2, R104, R96, RZ ;  /* 0x00000060682d7210 */ /* 0x000fe20007f5e0ff */
[----:B------:R-:W-:Y:S01]  /*2f40*/  ULDC.64 UR4, c[0x0][0x3e8] ;  /* 0x0000fa0000047ab9 */ /* 0x000fe20000000a00 */
[----:B------:R-:W-:Y:S02]  /*2f50*/  CS2R R98, SRZ ;  /* 0x0000000000627805 */ /* 0x000fe4000001ff00 */
[----:B------:R-:W-:Y:S01]  /*2f60*/  CS2R R138, SRZ ;  /* 0x00000000008a7805 */ /* 0x000fe2000001ff00 */
[----:B------:R-:W-:Y:S01]  /*2f70*/  ULDC.64 UR6, c[0x0][0x208] ;  /* 0x0000820000067ab9 */ /* 0x000fe20000000a00 */
[----:B------:R-:W-:Y:S01]  /*2f80*/  IMAD.X R46, R3, 0x1, R28, P2 ;  /* 0x00000001032e7824 */ /* 0x000fe200010e061c */
[----:B------:R-:W-:-:S05]  /*2f90*/  IADD3 R47, P2, R110, R94, RZ ;  /* 0x0000005e6e2f7210 */ /* 0x000fca0007f5e0ff */
[----:B------:R-:W-:Y:S01]  /*2fa0*/  IMAD.X R48, R0, 0x1, R26, P2 ;  /* 0x0000000100307824 */ /* 0x000fe200010e061a */
[----:B------:R-:W-:-:S04]  /*2fb0*/  LEA R44, P2, R45, UR4, 0x1 ;  /* 0x000000042d2c7c11 */ /* 0x000fc8000f8408ff */
[----:B------:R-:W-:Y:S01]  /*2fc0*/  LEA.HI.X R45, R45, UR5, R46, 0x1, P2 ;  /* 0x000000052d2d7c11 */ /* 0x000fe200090f0c2e */
[----:B------:R-:W-:Y:S02]  /*2fd0*/  ULDC.64 UR4, c[0x0][0x400] ;  /* 0x0001000000047ab9 */ /* 0x000fe40000000a00 */
[----:B------:R-:W-:-:S04]  /*2fe0*/  LEA R46, P2, R47, UR4, 0x1 ;  /* 0x000000042f2e7c11 */ /* 0x000fc8000f8408ff */
[----:B------:R-:W-:Y:S02]  /*2ff0*/  LEA.HI.X R47, R47, UR5, R48, 0x1, P2 ;  /* 0x000000052f2f7c11 */ /* 0x000fe400090f0c30 */
[----:B------:R-:W-:Y:S02]  /*3000*/  ISETP.GE.AND P2, PT, R18, R92, PT ;  /* 0x0000005c1200720c */ /* 0x000fe40003f46270 */
[----:B------:R-:W-:Y:S02]  /*3010*/  CS2R R88, SRZ ;  /* 0x0000000000587805 */ /* 0x000fe4000001ff00 */
[----:B------:R-:W-:-:S09]  /*3020*/  CS2R R90, SRZ ;  /* 0x00000000005a7805 */ /* 0x000fd2000001ff00 */
[----:B------:R1:W5:Y:S04]  /*3030*/  @!P2 LDG.E.64 R98, desc[UR6][R44.64] ;  /* 0x000000062c62a981 */ /* 0x000368000c1e1b00 */
[----:B------:R1:W5:Y:S01]  /*3040*/  @!P2 LDG.E.64 R138, desc[UR6][R46.64] ;  /* 0x000000062e8aa981 */ /* 0x000362000c1e1b00 */
[----:B------:R-:W-:-:S13]  /*3050*/  ISETP.GE.AND P2, PT, R220, R92, PT ;  /* 0x0000005cdc00720c */ /* 0x000fda0003f46270 */
[----:B------:R1:W5:Y:S04]  /*3060*/  @!P2 LDG.E.64 R88, desc[UR6][R44.64+0x40] ;  /* 0x000040062c58a981 */ /* 0x000368000c1e1b00 */
[----:B------:R1:W5:Y:S02]  /*3070*/  @!P2 LDG.E.64 R90, desc[UR6][R46.64+0x40] ;  /* 0x000040062e5aa981 */ /* 0x000364000c1e1b00 */
.L_x_431:
[----:B------:R-:W-:Y:S05]  /*3080*/  BSYNC B1 ;  /* 0x0000000000017941 */ /* 0x000fea0003800000 */
.L_x_430:
[----:B------:R-:W-:Y:S01]  /*3090*/  VIADD R48, R22, 0x20 ;  /* 0x0000002016307836 */ /* 0x000fe20000000000 */
[----:B------:R-:W-:Y:S01]  /*30a0*/  BSSY B1, `(.L_x_432) ;  /* 0x0000029000017945 */ /* 0x000fe20003800000 */
[----:B-1---5:R-:W-:Y:S01]  /*30b0*/  IMAD.MOV.U32 R44, RZ, RZ, R88 ;  /* 0x000000ffff2c7224 */ /* 0x022fe200078e0058 */
[----:B------:R-:W-:Y:S01]  /*30c0*/  CS2R R84, SRZ ;  /* 0x0000000000547805 */ /* 0x000fe2000001ff00 */
[----:B------:R-:W-:Y:S01]  /*30d0*/  IMAD.MOV.U32 R45, RZ, RZ, R89 ;  /* 0x000000ffff2d7224 */ /* 0x000fe200078e0059 */
[----:B------:R-:W-:Y:S01]  /*30e0*/  ISETP.GE.AND P4, PT, R48, R4, PT ;  /* 0x000000043000720c */ /* 0x000fe20003f86270 */
[----:B------:R-:W-:Y:S01]  /*30f0*/  IMAD.MOV.U32 R46, RZ, RZ, R98 ;  /* 0x000000ffff2e7224 */ /* 0x000fe200078e0062 */
[----:B------:R-:W-:Y:S01]  /*3100*/  PRMT R155, R155, 0x5410, R44 ;  /* 0x000054109b9b7816 */ /* 0x000fe2000000002c */
[----:B------:R-:W-:Y:S01]  /*3110*/  IMAD.MOV.U32 R44, RZ, RZ, R99 ;  /* 0x000000ffff2c7224 */ /* 0x000fe200078e0063 */
[----:B------:R-:W-:Y:S01]  /*3120*/  PRMT R166, R166, 0x5410, R45 ;  /* 0x00005410a6a67816 */ /* 0x000fe2000000002d */
[----:B------:R-:W-:Y:S01]  /*3130*/  IMAD.MOV.U32 R45, RZ, RZ, R90 ;  /* 0x000000ffff2d7224 */ /* 0x000fe200078e005a */
[----:B------:R-:W-:Y:S01]  /*3140*/  PRMT R167, R167, 0x5410, R46 ;  /* 0x00005410a7a77816 */ /* 0x000fe2000000002e */
[----:B------:R-:W-:Y:S01]  /*3150*/  IMAD.MOV.U32 R47, RZ, RZ, R91 ;  /* 0x000000ffff2f7224 */ /* 0x000fe200078e005b */
[----:B------:R-:W-:-:S02]  /*3160*/  PRMT R185, R44, 0x7610, R185 ;  /* 0x000076102cb97816 */ /* 0x000fc400000000b9 */
[----:B------:R-:W-:Y:S02]  /*3170*/  CS2R R82, SRZ ;  /* 0x0000000000527805 */ /* 0x000fe4000001ff00 */
[----:B------:R-:W-:Y:S02]  /*3180*/  PRMT R204, R45, 0x7610, R204 ;  /* 0x000076102dcc7816 */ /* 0x000fe400000000cc */
[----:B------:R-:W-:Y:S02]  /*3190*/  CS2R R86, SRZ ;  /* 0x0000000000567805 */ /* 0x000fe4000001ff00 */
[----:B------:R-:W-:Y:S01]  /*31a0*/  PRMT R205, R47, 0x7610, R205 ;  /* 0x000076102fcd7816 */ /* 0x000fe200000000cd */
[----:B------:R-:W-:Y:S02]  /*31b0*/  IMAD.MOV.U32 R49, RZ, RZ, R138 ;  /* 0x000000ffff317224 */ /* 0x000fe400078e008a */
[----:B------:R-:W-:Y:S01]  /*31c0*/  IMAD.MOV.U32 R50, RZ, RZ, R139 ;  /* 0x000000ffff327224 */ /* 0x000fe200078e008b */
[----:B------:R-:W-:Y:S06]  /*31d0*/  @P4 BRA `(.L_x_433) ;  /* 0x0000000000544947 */ /* 0x000fec0003800000 */
[----:B------:R-:W-:Y:S01]  /*31e0*/  IADD3 R45, P2, P5, R104, R96, R37 ;  /* 0x00000060682d7210 */ /* 0x000fe20007d5e025 */
[----:B------:R-:W-:Y:S01]  /*31f0*/  ULDC.64 UR4, c[0x0][0x3e8] ;  /* 0x0000fa0000047ab9 */ /* 0x000fe20000000a00 */
[----:B------:R-:W-:Y:S02]  /*3200*/  CS2R R84, SRZ ;  /* 0x0000000000547805 */ /* 0x000fe4000001ff00 */
[----:B------:R-:W-:Y:S02]  /*3210*/  CS2R R86, SRZ ;  /* 0x0000000000567805 */ /* 0x000fe4000001ff00 */
[----:B------:R-:W-:Y:S01]  /*3220*/  IADD3.X R46, R28, R3, R40, P2, P5 ;  /* 0x000000031c2e7210 */ /* 0x000fe200017ea428 */
[----:B------:R-:W-:Y:S01]  /*3230*/  ULDC.64 UR6, c[0x0][0x208] ;  /* 0x0000820000067ab9 */ /* 0x000fe20000000a00 */
[----:B------:R-:W-:-:S04]  /*3240*/  IADD3 R47, P2, P5, R110, R94, R31 ;  /* 0x0000005e6e2f7210 */ /* 0x000fc80007d5e01f */
[----:B------:R-:W-:Y:S02]  /*3250*/  IADD3.X R48, R26, R0, R34, P2, P5 ;  /* 0x000000001a307210 */ /* 0x000fe400017ea422 */
        /* <DEDUP_REMOVED lines=13> */
.L_x_433:
[----:B------:R-:W-:Y:S05]  /*3330*/  BSYNC B1 ;  /* 0x0000000000017941 */ /* 0x000fea0003800000 */
.L_x_432:
[----:B------:R-:W-:Y:S01]  /*3340*/  VIADD R48, R22, 0x40 ;  /* 0x0000004016307836 */ /* 0x000fe20000000000 */
[----:B0-----:R-:W-:Y:S01]  /*3350*/  LOP3.LUT R51, R51, 0xfffffffb, RZ, 0xc0, !PT ;  /* 0xfffffffb33337812 */ /* 0x001fe200078ec0ff */
[----:B-1---5:R-:W-:Y:S01]  /*3360*/  IMAD.MOV.U32 R44, RZ, RZ, R80 ;  /* 0x000000ffff2c7224 */ /* 0x022fe200078e0050 */
[----:B------:R-:W-:Y:S01]  /*3370*/  BSSY B1, `(.L_x_434) ;  /* 0x000002e000017945 */ /* 0x000fe20003800000 */
        /* <DEDUP_REMOVED lines=13> */
[----:B------:R-:W-:Y:S02]  /*3450*/  PRMT R153, R153, 0x5410, R45 ;  /* 0x0000541099997816 */ /* 0x000fe4000000002d */
[----:B------:R-:W-:Y:S02]  /*3460*/  CS2R R76, SRZ ;  /* 0x00000000004c7805 */ /* 0x000fe4000001ff00 */
[----:B------:R-:W-:-:S02]  /*3470*/  @P2 LOP3.LUT R51, R51, 0x4, RZ, 0xfc, !PT ;  /* 0x0000000433332812 */ /* 0x000fc400078efcff */
[----:B------:R-:W-:Y:S02]  /*3480*/  CS2R R74, SRZ ;  /* 0x00000000004a7805 */ /* 0x000fe4000001ff00 */
[----:B------:R-:W-:Y:S02]  /*3490*/  PRMT R175, R46, 0x7610, R175 ;  /* 0x000076102eaf7816 */ /* 0x000fe400000000af */
[----:B------:R-:W-:Y:S02]  /*34a0*/  CS2R R78, SRZ ;  /* 0x00000000004e7805 */ /* 0x000fe4000001ff00 */
[----:B------:R-:W-:Y:S01]  /*34b0*/  PRMT R174, R47, 0x7610, R174 ;  /* 0x000076102fae7816 */ /* 0x000fe200000000ae */
[----:B------:R0:W-:Y:S01]  /*34c0*/  STL [R1], R51 ;  /* 0x0000003301007387 */ /* 0x0001e20000100800 */
        /* <DEDUP_REMOVED lines=24> */
.L_x_435:
[----:B------:R-:W-:Y:S05]  /*3650*/  BSYNC B1 ;  /* 0x0000000000017941 */ /* 0x000fea0003800000 */
.L_x_434:
[----:B------:R-:W-:Y:S01]  /*3660*/  IMAD.MOV.U32 R53, RZ, RZ, R51 ;  /* 0x000000ffff357224 */ /* 0x000fe200078e0033 */
[----:B------:R-:W-:Y:S01]  /*3670*/  BSSY B1, `(.L_x_436) ;  /* 0x0000039000017945 */ /* 0x000fe20003800000 */
[----:B0-----:R-:W-:Y:S01]  /*3680*/  VIADD R51, R22, 0x60 ;  /* 0x0000006016337836 */ /* 0x001fe20000000000 */
[----:B------:R-:W-:Y:S01]  /*3690*/  PRMT R206, R49, 0x7610, R206 ;  /* 0x0000761031ce7816 */ /* 0x000fe200000000ce */
[----:B-1---5:R-:W-:Y:S01]  /*36a0*/  IMAD.MOV.U32 R44, RZ, RZ, R72 ;  /* 0x000000ffff2c7224 */ /* 0x022fe200078e0048 */
[----:B------:R-:W-:Y:S01]  /*36b0*/  LOP3.LUT R53, R53, 0xfffffff7, RZ, 0xc0, !PT ;  /* 0xfffffff735357812 */ /* 0x000fe200078ec0ff */
        /* <DEDUP_REMOVED lines=15> */
[----:B------:R-:W-:Y:S01]  /*37b0*/  @P2 LOP3.LUT R53, R53, 0x8, RZ, 0xfc, !PT ;  /* 0x0000000835352812 */ /* 0x000fe200078efcff */
[----:B------:R-:W-:Y:S01]  /*37c0*/  IMAD.MOV.U32 R49, RZ, RZ, R78 ;  /* 0x000000ffff317224 */ /* 0x000fe200078e004e */
[----:B------:R-:W-:Y:S01]  /*37d0*/  PRMT R167, R47, 0x7610, R167 ;  /* 0x000076102fa77816 */ /* 0x000fe200000000a7 */
[----:B------:R-:W-:-:S02]  /*37e0*/  IMAD.MOV.U32 R48, RZ, RZ, R79 ;  /* 0x000000ffff307224 */ /* 0x000fc400078e004f */
[----:B------:R0:W-:Y:S01]  /*37f0*/  STL [R1], R53 ;  /* 0x0000003501007387 */ /* 0x0001e20000100800 */
[----:B------:R-:W-:Y:S05]  /*3800*/  @P2 BRA `(.L_x_437) ;  /* 0x00000000007c2947 */ /* 0x000fea0003800000 */
[----:B------:R-:W1:Y:S01]  /*3810*/  LDC.64 R44, c[0x0][0x3f8] ;  /* 0x0000fe00ff2c7b82 */ /* 0x000e620000000a00 */
[----:B------:R-:W-:Y:S01]  /*3820*/  IMAD.MOV.U32 R46, RZ, RZ, R96 ;  /* 0x000000ffff2e7224 */ /* 0x000fe200078e0060 */
[----:B------:R-:W-:Y:S01]  /*3830*/  ULDC.64 UR4, c[0x0][0x3e8] ;  /* 0x0000fa0000047ab9 */ /* 0x000fe20000000a00 */
[----:B------:R-:W-:Y:S01]  /*3840*/  IMAD.MOV.U32 R47, RZ, RZ, R3 ;  /* 0x000000ffff2f7224 */ /* 0x000fe200078e0003 */
[----:B------:R-:W-:Y:S02]  /*3850*/  CS2R R68, SRZ ;  /* 0x0000000000447805 */ /* 0x000fe4000001ff00 */
[----:B------:R-:W-:Y:S01]  /*3860*/  CS2R R70, SRZ ;  /* 0x0000000000467805 */ /* 0x000fe2000001ff00 */
[----:B------:R-:W-:Y:S01]  /*3870*/  ULDC.64 UR6, c[0x0][0x208] ;  /* 0x0000820000067ab9 */ /* 0x000fe20000000a00 */
[----:B-1----:R-:W-:-:S04]  /*3880*/  IMAD.WIDE.U32 R46, R44, 0x60, R46 ;  /* 0x000000602c2e7825 */ /* 0x002fc800078e002e */
[----:B------:R-:W-:Y:S01]  /*3890*/  IMAD R45, R45, 0x60, RZ ;  /* 0x000000602d2d7824 */ /* 0x000fe200078e02ff */
[----:B------:R-:W-:Y:S01]  /*38a0*/  IADD3 R51, P2, R104, R46, RZ ;  /* 0x0000002e68337210 */ /* 0x000fe20007f5e0ff */
[----:B------:R-:W-:-:S03]  /*38b0*/  IMAD.MOV.U32 R46, RZ, RZ, R94 ;  /* 0x000000ffff2e7224 */ /* 0x000fc600078e005e */
[----:B------:R-:W-:Y:S01]  /*38c0*/  IADD3.X R52, R28, R47, R45, P2, !PT ;  /* 0x0000002f1c347210 */ /* 0x000fe200017fe42d */
[----:B------:R-:W-:Y:S01]  /*38d0*/  IMAD.MOV.U32 R47, RZ, RZ, R0 ;  /* 0x000000ffff2f7224 */ /* 0x000fe200078e0000 */
[----:B------:R-:W1:Y:S02]  /*38e0*/  LDC.64 R44, c[0x0][0x408] ;  /* 0x00010200ff2c7b82 */ /* 0x000e640000000a00 */
[----:B-1----:R-:W-:-:S04]  /*38f0*/  IMAD.WIDE.U32 R46, R44, 0x60, R46 ;  /* 0x000000602c2e7825 */ /* 0x002fc800078e002e */
[----:B------:R-:W-:Y:S01]  /*3900*/  IMAD R45, R45, 0x60, RZ ;  /* 0x000000602d2d7824 */ /* 0x000fe200078e02ff */
[----:B------:R-:W-:-:S04]  /*3910*/  IADD3 R50, P2, R110, R46, RZ ;  /* 0x0000002e6e327210 */ /* 0x000fc80007f5e0ff */
[----:B------:R-:W-:Y:S02]  /*3920*/  IADD3.X R47, R26, R47, R45, P2, !PT ;  /* 0x0000002f1a2f7210 */ /* 0x000fe400017fe42d */
        /* <DEDUP_REMOVED lines=13> */
.L_x_437:
[----:B------:R-:W-:Y:S05]  /*3a00*/  BSYNC B1 ;  /* 0x0000000000017941 */ /* 0x000fea0003800000 */
.L_x_436:
[----:B-1----:R-:W-:Y:S01]  /*3a10*/  VIADD R47, R22, 0x80 ;  /* 0x00000080162f7836 */ /* 0x002fe20000000000 */
[----:B------:R-:W-:Y:S01]  /*3a20*/  BSSY B1, `(.L_x_438) ;  /* 0x000002a000017945 */ /* 0x000fe20003800000 */
[----:B------:R-:W-:Y:S01]  /*3a30*/  IMAD.MOV.U32 R46, RZ, RZ, R53 ;  /* 0x000000ffff2e7224 */ /* 0x000fe200078e0035 */
[----:B------:R-:W-:Y:S01]  /*3a40*/  PRMT R184, R49, 0x7610, R184 ;  /* 0x0000761031b87816 */ /* 0x000fe200000000b8 */
[----:B-----5:R-:W-:Y:S01]  /*3a50*/  IMAD.MOV.U32 R44, RZ, RZ, R64 ;  /* 0x000000ffff2c7224 */ /* 0x020fe200078e0040 */
[----:B------:R-:W-:Y:S01]  /*3a60*/  ISETP.GE.AND P2, PT, R47, R4, PT ;  /* 0x000000042f00720c */ /* 0x000fe20003f46270 */
[----:B------:R-:W-:Y:S01]  /*3a70*/  IMAD.MOV.U32 R45, RZ, RZ, R65 ;  /* 0x000000ffff2d7224 */ /* 0x000fe200078e0041 */
[----:B------:R-:W-:Y:S02]  /*3a80*/  LOP3.LUT R46, R46, 0xfffffffd, RZ, 0xc0, !PT ;  /* 0xfffffffd2e2e7812 */ /* 0x000fe400078ec0ff */
[----:B------:R-:W-:Y:S02]  /*3a90*/  CS2R R56, SRZ ;  /* 0x0000000000387805 */ /* 0x000fe4000001ff00 */
[----:B------:R-:W-:-:S02]  /*3aa0*/  PRMT R188, R48, 0x7610, R188 ;  /* 0x0000761030bc7816 */ /* 0x000fc400000000bc */
[----:B------:R-:W-:Y:S02]  /*3ab0*/  CS2R R48, SRZ ;  /* 0x0000000000307805 */ /* 0x000fe4000001ff00 */
[----:B------:R-:W-:Y:S02]  /*3ac0*/  PRMT R169, R44, 0x7610, R169 ;  /* 0x000076102ca97816 */ /* 0x000fe400000000a9 */
[----:B------:R-:W-:Y:S02]  /*3ad0*/  CS2R R60, SRZ ;  /* 0x00000000003c7805 */ /* 0x000fe4000001ff00 */
[----:B------:R-:W-:Y:S02]  /*3ae0*/  PRMT R168, R45, 0x7610, R168 ;  /* 0x000076102da87816 */ /* 0x000fe400000000a8 */
[----:B------:R-:W-:Y:S02]  /*3af0*/  CS2R R58, SRZ ;  /* 0x00000000003a7805 */ /* 0x000fe4000001ff00 */
[----:B------:R-:W-:-:S02]  /*3b00*/  CS2R R62, SRZ ;  /* 0x00000000003e7805 */ /* 0x000fc4000001ff00 */
[----:B0-----:R-:W-:Y:S02]  /*3b10*/  CS2R R52, SRZ ;  /* 0x0000000000347805 */ /* 0x001fe4000001ff00 */
[----:B------:R-:W-:Y:S02]  /*3b20*/  CS2R R50, SRZ ;  /* 0x0000000000327805 */ /* 0x000fe4000001ff00 */
[----:B------:R-:W-:Y:S02]  /*3b30*/  @P2 LOP3.LUT R46, R46, 0x2, RZ, 0xfc, !PT ;  /* 0x000000022e2e2812 */ /* 0x000fe400078efcff */
[----:B------:R-:W-:-:S03]  /*3b40*/  CS2R R54, SRZ ;  /* 0x0000000000367805 */ /* 0x000fc6000001ff00 */
[----:B------:R0:W-:Y:S01]  /*3b50*/  STL [R1], R46 ;  /* 0x0000002e01007387 */ /* 0x0001e20000100800 */
[----:B------:R-:W-:Y:S05]  /*3b60*/  @P2 BRA `(.L_x_439) ;  /* 0x0000000000542947 */ /* 0x000fea0003800000 */
        /* <DEDUP_REMOVED lines=8> */
[----:B0-----:R-:W-:-:S04]  /*3bf0*/  LEA R46, P2, R44, UR4, 0x1 ;  /* 0x000000042c2e7c11 */ /* 0x001fc8000f8408ff */
        /* <DEDUP_REMOVED lines=12> */
.L_x_439:
[----:B------:R-:W-:Y:S05]  /*3cc0*/  BSYNC B1 ;  /* 0x0000000000017941 */ /* 0x000fea0003800000 */
.L_x_438:
[----:B-1----:R-:W-:Y:S01]  /*3cd0*/  VIADD R44, R22, 0xa0 ;  /* 0x000000a0162c7836 */ /* 0x002fe20000000000 */
[----:B------:R-:W-:Y:S04]  /*3ce0*/  BSSY B1, `(.L_x_440) ;  /* 0x0000020000017945 */ /* 0x000fe80003800000 */
[----:B------:R-:W-:-:S13]  /*3cf0*/  ISETP.GE.AND P5, PT, R44, R4, PT ;  /* 0x000000042c00720c */ /* 0x000fda0003fa6270 */
        /* <DEDUP_REMOVED lines=10> */
[----:B------:R-:W-:-:S04]  /*3da0*/  IADD3 R3, P2, R104, R96, RZ ;  /* 0x0000006068037210 */ /* 0x000fc80007f5e0ff */
[----:B------:R-:W-:Y:S02]  /*3db0*/  IADD3.X R96, R28, R97, R45, P2, !PT ;  /* 0x000000611c607210 */ /* 0x000fe400017fe42d */
        /* <DEDUP_REMOVED lines=8> */
[----:B0-----:R-:W-:-:S04]  /*3e40*/  LEA R46, P2, R0, UR4, 0x1 ;  /* 0x00000004002e7c11 */ /* 0x001fc8000f8408ff */
        /* <DEDUP_REMOVED lines=9> */
.L_x_441:
[----:B------:R-:W-:Y:S05]  /*3ee0*/  BSYNC B1 ;  /* 0x0000000000017941 */ /* 0x000fea0003800000 */
.L_x_440:
[----:B------:R-:W-:Y:S01]  /*3ef0*/  IMAD.MOV.U32 R0, RZ, RZ, R68 ;  /* 0x000000ffff007224 */ /* 0x000fe200078e0044 */
[----:B------:R-:W-:Y:S01]  /*3f00*/  ISETP.NE.AND P2, PT, R224, 0x3, PT ;  /* 0x00000003e000780c */ /* 0x000fe20003f45270 */
[----:B------:R-:W-:Y:S02]  /*3f10*/  IMAD.MOV.U32 R3, RZ, RZ, R69 ;  /* 0x000000ffff037224 */ /* 0x000fe400078e0045 */
[----:B-1----:R-:W-:Y:S01]  /*3f20*/  IMAD.MOV.U32 R44, RZ, RZ, R66 ;  /* 0x000000ffff2c7224 */ /* 0x002fe200078e0042 */
[----:B------:R-:W-:Y:S01]  /*3f30*/  PRMT R200, R0, 0x7610, R200 ;  /* 0x0000761000c87816 */ /* 0x000fe200000000c8 */
[----:B-----5:R-:W-:Y:S01]  /*3f40*/  IMAD.MOV.U32 R0, RZ, RZ, R57 ;  /* 0x000000ffff007224 */ /* 0x020fe200078e0039 */
[----:B------:R-:W-:Y:S01]  /*3f50*/  PRMT R201, R3, 0x7610, R201 ;  /* 0x0000761003c97816 */ /* 0x000fe200000000c9 */
[----:B------:R-:W-:Y:S01]  /*3f60*/  IMAD.MOV.U32 R3, RZ, RZ, R70 ;  /* 0x000000ffff037224 */ /* 0x000fe200078e0046 */
        /* <DEDUP_REMOVED lines=31> */
[----:B------:R-:W-:Y:S01]  /*4160*/  PRMT R96, R0, 0x7610, R96 ;  /* 0x0000761000607816 */ /* 0x000fe20000000060 */
[----:B------:R-:W-:Y:S01]  /*4170*/  IMAD.MOV.U32 R0, RZ, RZ, R55 ;  /* 0x000000ffff007224 */ /* 0x000fe200078e0037 */
[----:B------:R-:W-:Y:S01]  /*4180*/  PRMT R97, R3, 0x7610, R97 ;  /* 0x0000761003617816 */ /* 0x000fe20000000061 */
[----:B------:R-:W-:-:S03]  /*4190*/  IMAD.MOV.U32 R3, RZ, RZ, R54 ;  /* 0x000000ffff037224 */ /* 0x000fc600078e0036 */
[----:B------:R-:W-:Y:S02]  /*41a0*/  PRMT R195, R0, 0x7610, R195 ;  /* 0x0000761000c37816 */ /* 0x000fe400000000c3 */
[----:B------:R-:W-:Y:S01]  /*41b0*/  PRMT R193, R3, 0x7610, R193 ;  /* 0x0000761003c17816 */ /* 0x000fe200000000c1 */
[----:B------:R-:W-:Y:S06]  /*41c0*/  @!P2 BRA `(.L_x_442) ;  /* 0x000000000004a947 */ /* 0x000fec0003800000 */
[----:B------:R-:W-:Y:S01]  /*41d0*/  BPT.TRAP 0x1 ;  /* 0x000000040000795c */ /* 0x000fe20000300000 */
.L_x_442:
[----:B------:R-:W-:Y:S01]  /*41e0*/  IMAD R3, R23, 0x8, R2 ;  /* 0x0000000817037824 */ /* 0x000fe200078e0202 */
[----:B------:R-:W-:Y:S01]  /*41f0*/  SHF.L.U32 R0, R223, 0x1f, RZ ;  /* 0x0000001fdf007819 */ /* 0x000fe200000006ff */
[----:B------:R-:W-:Y:S03]  /*4200*/  BSSY B1, `(.L_x_443) ;  /* 0x0000003000017945 */ /* 0x000fe60003800000 */
[----:B------:R-:W1:Y:S02]  /*4210*/  SYNCS.PHASECHK.TRANS64.TRYWAIT P6, [R3+URZ+0x34890], R0 ;  /* 0x03489000030075a7 */ /* 0x000e6400080c017f */
[----:B-1----:R-:W-:Y:S05]  /*4220*/  @!P6 BRA `(.L_x_444) ;  /* 0x000002400080e947 */ /* 0x002fea0003800000 */
.L_x_803:
[----:B------:R-:W-:Y:S05]  /*4230*/  BSYNC B1 ;  /* 0x0000000000017941 */ /* 0x000fea0003800000 */
.L_x_443:
[----:B------:R-:W-:Y:S04]  /*4240*/  BSSY B1, `(.L_x_445) ;  /* 0x0000079000017945 */ /* 0x000fe80003800000 */
[----:B------:R-:W-:Y:S05]  /*4250*/  @P3 BRA `(.L_x_446) ;  /* 0x0000000400dc3947 */ /* 0x000fea0003800000 */
[----:B------:R-:W-:Y:S01]  /*4260*/  IADD3 R179, P3, R120, R136, RZ ;  /* 0x0000008878b37210 */ /* 0x000fe20007f7e0ff */
[----:B------:R-:W-:Y:S04]  /*4270*/  BSSY B2, `(.L_x_447) ;  /* 0x000003b000027945 */ /* 0x000fe80003800000 */
[----:B------:R-:W-:Y:S01]  /*4280*/  IMAD.X R180, R93, 0x1, R122, P3 ;  /* 0x000000015db47824 */ /* 0x000fe200018e067a */
[----:B------:R-:W-:Y:S07]  /*4290*/  @P0 BRA `(.L_x_448) ;  /* 0x0000000000e00947 */ /* 0x000fee0003800000 */
[----:B0-----:R0:W2:Y:S01]  /*42a0*/  LDS.128 R44, [R5+0x1e400] ;  /* 0x01e40000052c7984 */ /* 0x0010a20000000c00 */
[----:B------:R-:W-:Y:S01]  /*42b0*/  ISETP.GE.AND P3, PT, R18, R92, PT ;  /* 0x0000005c1200720c */ /* 0x000fe20003f66270 */
[----:B------:R-:W-:-:S12]  /*42c0*/  BSSY B3, `(.L_x_449) ;  /* 0x000002e000037945 */ /* 0x000fd80003800000 */
[----:B0-----:R-:W-:Y:S05]  /*42d0*/  @P3 BRA `(.L_x_450) ;  /* 0x0000000000b03947 */ /* 0x001fea0003800000 */
[--C-:B------:R-:W-:Y:S02]  /*42e0*/  SHF.R.U64 R94, R98, 0x10, R99.reuse ;  /* 0x00000010625e7819 */ /* 0x100fe40000001263 */
[----:B------:R-:W-:Y:S02]  /*42f0*/  SHF.R.U32.HI R95, RZ, 0x10, R99 ;  /* 0x00000010ff5f7819 */ /* 0x000fe40000011663 */
[----:B------:R-:W-:Y:S02]  /*4300*/  SHF.R.U64 R99, R138, 0x10, R139 ;  /* 0x000000108a637819 */ /* 0x000fe4000000128b */
[----:B------:R-:W-:Y:S02]  /*4310*/  PRMT R94, R167, 0x5432, R94 ;  /* 0x00005432a75e7816 */ /* 0x000fe4000000005e */
[----:B------:R-:W-:Y:S02]  /*4320*/  PRMT R99, R186, 0x5410, R99 ;  /* 0x00005410ba637816 */ /* 0x000fe40000000063 */
[----:B------:R-:W-:-:S02]  /*4330*/  SHF.R.U32.HI R138, RZ, 0x10, R139 ;  /* 0x00000010ff8a7819 */ /* 0x000fc4000001168b */
[C---:B--2---:R-:W-:Y:S01]  /*4340*/  LOP3.LUT R139, R45.reuse, 0xffff0000, RZ, 0xc0, !PT ;  /* 0xffff00002d8b7812 */ /* 0x044fe200078ec0ff */
[----:B------:R-:W-:Y:S01]  /*4350*/  IMAD.U32 R45, R45, 0x10000, RZ ;  /* 0x000100002d2d7824 */ /* 0x000fe200078e00ff */
[----:B------:R-:W-:Y:S02]  /*4360*/  LOP3.LUT R186, R99, 0xffff0000, RZ, 0xc0, !PT ;  /* 0xffff000063ba7812 */ /* 0x000fe400078ec0ff */
[C---:B------:R-:W-:Y:S01]  /*4370*/  LOP3.LUT R98, R94.reuse, 0xffff0000, RZ, 0xc0, !PT ;  /* 0xffff00005e627812 */ /* 0x040fe200078ec0ff */
[----:B------:R-:W-:Y:S01]  /*4380*/  IMAD.U32 R94, R94, 0x10000, RZ ;  /* 0x000100005e5e7824 */ /* 0x000fe200078e00ff */
[----:B------:R-:W-:Y:S01]  /*4390*/  PRMT R138, R168, 0x5432, R138 ;  /* 0x00005432a88a7816 */ /* 0x000fe2000000008a */
[----:B------:R-:W-:Y:S01]  /*43a0*/  FMUL.FTZ R190, R139, R186 ;  /* 0x000000ba8bbe7220 */ /* 0x000fe20000410000 */
[----:B------:R-:W-:Y:S01]  /*43b0*/  PRMT R95, R185, 0x5410, R95 ;  /* 0x00005410b95f7816 */ /* 0x000fe2000000005f */
[-C--:B------:R-:W-:Y:S02]  /*43c0*/  FMUL.FTZ R139, R139, R98.reuse ;  /* 0x000000628b8b7220 */ /* 0x080fe40000410000 */
[----:B------:R-:W-:-:S02]  /*43d0*/  FFMA.FTZ R98, R45, R98, -R190 ;  /* 0x000000622d627223 */ /* 0x000fc400000108be */
[----:B------:R-:W-:Y:S01]  /*43e0*/  FFMA.FTZ R45, R45, R186, R139 ;  /* 0x000000ba2d2d7223 */ /* 0x000fe2000001008b */
[----:B------:R-:W-:Y:S01]  /*43f0*/  LOP3.LUT R186, R46, 0xffff0000, RZ, 0xc0, !PT ;  /* 0xffff00002eba7812 */ /* 0x000fe200078ec0ff */
[----:B------:R-:W-:Y:S02]  /*4400*/  IMAD.U32 R139, R138, 0x10000, RZ ;  /* 0x000100008a8b7824 */ /* 0x000fe400078e00ff */
[C---:B------:R-:W-:Y:S01]  /*4410*/  IMAD.U32 R185, R95.reuse, 0x10000, RZ ;  /* 0x000100005fb97824 */ /* 0x040fe200078e00ff */
[----:B------:R-:W-:Y:S01]  /*4420*/  LOP3.LUT R95, R95, 0xffff0000, RZ, 0xc0, !PT ;  /* 0xffff00005f5f7812 */ /* 0x000fe200078ec0ff */
[----:B------:R-:W-:Y:S01]  /*4430*/  FMUL.FTZ R187, R186, R139 ;  /* 0x0000008bbabb7220 */ /* 0x000fe20000410000 */
[----:B------:R-:W-:Y:S02]  /*4440*/  IMAD.U32 R46, R46, 0x10000, RZ ;  /* 0x000100002e2e7824 */ /* 0x000fe400078e00ff */
[-C--:B------:R-:W-:Y:S01]  /*4450*/  FMUL.FTZ R186, R186, R185.reuse ;  /* 0x000000b9baba7220 */ /* 0x080fe20000410000 */
[----:B------:R-:W-:Y:S01]  /*4460*/  F2FP.BF16.F32.PACK_AB R45, R45, R98 ;  /* 0x000000622d2d723e */ /* 0x000fe200000010ff */
[----:B------:R-:W-:-:S02]  /*4470*/  FFMA.FTZ R187, R46, R185, -R187 ;  /* 0x000000b92ebb7223 */ /* 0x000fc400000108bb */
[----:B------:R-:W-:Y:S01]  /*4480*/  FFMA.FTZ R186, R46, R139, R186 ;  /* 0x0000008b2eba7223 */ /* 0x000fe200000100ba */
[----:B------:R-:W-:Y:S01]  /*4490*/  LOP3.LUT R139, R138, 0xffff0000, RZ, 0xc0, !PT ;  /* 0xffff00008a8b7812 */ /* 0x000fe200078ec0ff */
[C---:B------:R-:W-:Y:S01]  /*44a0*/  IMAD.U32 R138, R47.reuse, 0x10000, RZ ;  /* 0x000100002f8a7824 */ /* 0x040fe200078e00ff */
[----:B------:R-:W-:-:S05]  /*44b0*/  LOP3.LUT R46, R47, 0xffff0000, RZ, 0xc0, !PT ;  /* 0xffff00002f2e7812 */ /* 0x000fca00078ec0ff */
[C---:B------:R-:W-:Y:S01]  /*44c0*/  FMUL.FTZ R47, R46.reuse, R139 ;  /* 0x0000008b2e2f7220 */ /* 0x040fe20000410000 */
[----:B------:R-:W-:-:S03]  /*44d0*/  FMUL.FTZ R46, R46, R95 ;  /* 0x0000005f2e2e7220 */ /* 0x000fc60000410000 */
[C---:B------:R-:W-:Y:S01]  /*44e0*/  FFMA.FTZ R47, R138.reuse, R95, -R47 ;  /* 0x0000005f8a2f7223 */ /* 0x040fe2000001082f */
[----:B------:R-:W-:Y:S01]  /*44f0*/  FFMA.FTZ R46, R138, R139, R46 ;  /* 0x0000008b8a2e7223 */ /* 0x000fe2000001002e */
[C---:B------:R-:W-:Y:S01]  /*4500*/  LOP3.LUT R95, R44.reuse, 0xffff0000, RZ, 0xc0, !PT ;  /* 0xffff00002c5f7812 */ /* 0x040fe200078ec0ff */
[----:B------:R-:W-:Y:S02]  /*4510*/  IMAD.U32 R138, R99, 0x10000, RZ ;  /* 0x00010000638a7824 */ /* 0x000fe400078e00ff */
[----:B------:R-:W-:Y:S01]  /*4520*/  IMAD.U32 R99, R44, 0x10000, RZ ;  /* 0x000100002c637824 */ /* 0x000fe200078e00ff */
[----:B------:R-:W-:Y:S01]  /*4530*/  F2FP.BF16.F32.PACK_AB R47, R46, R47 ;  /* 0x0000002f2e2f723e */ /* 0x000fe200000010ff */
[C---:B------:R-:W-:Y:S01]  /*4540*/  FMUL.FTZ R44, R95.reuse, R138 ;  /* 0x0000008a5f2c7220 */ /* 0x040fe20000410000 */
[-C--:B------:R-:W-:Y:S01]  /*4550*/  FMUL.FTZ R95, R95, R94.reuse ;  /* 0x0000005e5f5f7220 */ /* 0x080fe20000410000 */
[----:B------:R-:W-:Y:S02]  /*4560*/  F2FP.BF16.F32.PACK_AB R46, R186, R187 ;  /* 0x000000bbba2e723e */ /* 0x000fe400000010ff */
[C---:B------:R-:W-:Y:S01]  /*4570*/  FFMA.FTZ R44, R99.reuse, R94, -R44 ;  /* 0x0000005e632c7223 */ /* 0x040fe2000001082c */
[----:B------:R-:W-:-:S05]  /*4580*/  FFMA.FTZ R95, R99, R138, R95 ;  /* 0x0000008a635f7223 */ /* 0x000fca000001005f */
[----:B------:R-:W-:-:S07]  /*4590*/  F2FP.BF16.F32.PACK_AB R44, R95, R44 ;  /* 0x0000002c5f2c723e */ /* 0x000fce00000010ff */
.L_x_450:
[----:B------:R-:W-:Y:S05]  /*45a0*/  BSYNC B3 ;  /* 0x0000000000037941 */ /* 0x000fea0003800000 */
.L_x_449:
[----:B------:R-:W-:Y:S01]  /*45b0*/  IADD3 R95, P3, R179, R100, RZ ;  /* 0x00000064b35f7210 */ /* 0x000fe20007f7e0ff */
[----:B------:R-:W-:Y:S01]  /*45c0*/  ULDC.64 UR4, c[0x0][0x2e8] ;  /* 0x0000ba0000047ab9 */ /* 0x000fe20000000a00 */
[----:B------:R-:W-:-:S03]  /*45d0*/  ULDC.64 UR6, c[0x0][0x208] ;  /* 0x0000820000067ab9 */ /* 0x000fc60000000a00 */
[----:B------:R-:W-:Y:S01]  /*45e0*/  IMAD.X R98, R180, 0x1, R15, P3 ;  /* 0x00000001b4627824 */ /* 0x000fe200018e060f */
[----:B------:R-:W-:-:S04]  /*45f0*/  LEA R94, P3, R95, UR4, 0x1 ;  /* 0x000000045f5e7c11 */ /* 0x000fc8000f8608ff */
[----:B------:R-:W-:-:S05]  /*4600*/  LEA.HI.X R95, R95, UR5, R98, 0x1, P3 ;  /* 0x000000055f5f7c11 */ /* 0x000fca00098f0c62 */
[----:B--2---:R2:W-:Y:S04]  /*4610*/  STG.E.128 desc[UR6][R94.64], R44 ;  /* 0x0000002c5e007986 */ /* 0x0045e8000c101d06 */
.L_x_448:
[----:B------:R-:W-:Y:S05]  /*4620*/  BSYNC B2 ;  /* 0x0000000000027941 */ /* 0x000fea0003800000 */
.L_x_447:
[----:B------:R-:W-:Y:S05]  /*4630*/  @P1 BRA `(.L_x_446) ;  /* 0x0000000000e41947 */ /* 0x000fea0003800000 */
[----:B0-2---:R0:W2:Y:S01]  /*4640*/  LDS.128 R44, [R5+0x23c00] ;  /* 0x023c0000052c7984 */ /* 0x0050a20000000c00 */
[----:B------:R-:W-:Y:S01]  /*4650*/  IADD3 R179, P3, R179, R14, RZ ;  /* 0x0000000eb3b37210 */ /* 0x000fe20007f7e0ff */
[----:B------:R-:W-:Y:S04]  /*4660*/  BSSY B2, `(.L_x_451) ;  /* 0x0000031000027945 */ /* 0x000fe80003800000 */
[----:B------:R-:W-:Y:S01]  /*4670*/  IMAD.X R180, R180, 0x1, R11, P3 ;  /* 0x00000001b4b47824 */ /* 0x000fe200018e060b */
[----:B------:R-:W-:-:S13]  /*4680*/  ISETP.GE.AND P3, PT, R220, R92, PT ;  /* 0x0000005cdc00720c */ /* 0x000fda0003f66270 */
[----:B0-----:R-:W-:Y:S05]  /*4690*/  @P3 BRA `(.L_x_452) ;  /* 0x0000000000b43947 */ /* 0x001fea0003800000 */
[--C-:B------:R-:W-:Y:S02]  /*46a0*/  SHF.R.U64 R88, R88, 0x10, R89.reuse ;  /* 0x0000001058587819 */ /* 0x100fe40000001259 */
[----:B------:R-:W-:Y:S02]  /*46b0*/  SHF.R.U32.HI R94, RZ, 0x10, R89 ;  /* 0x00000010ff5e7819 */ /* 0x000fe40000011659 */
[--C-:B------:R-:W-:Y:S02]  /*46c0*/  SHF.R.U64 R89, R90, 0x10, R91.reuse ;  /* 0x000000105a597819 */ /* 0x100fe4000000125b */
[----:B------:R-:W-:Y:S02]  /*46d0*/  SHF.R.U32.HI R95, RZ, 0x10, R91 ;  /* 0x00000010ff5f7819 */ /* 0x000fe4000001165b */
[----:B------:R-:W-:Y:S01]  /*46e0*/  PRMT R91, R204, 0x5410, R89 ;  /* 0x00005410cc5b7816 */ /* 0x000fe20000000059 */
[----:B--2---:R-:W-:Y:S01]  /*46f0*/  IMAD.U32 R89, R45, 0x10000, RZ ;  /* 0x000100002d597824 */ /* 0x004fe200078e00ff */
[----:B------:R-:W-:-:S02]  /*4700*/  PRMT R88, R155, 0x5432, R88 ;  /* 0x000054329b587816 */ /* 0x000fc40000000058 */
[----:B------:R-:W-:Y:S02]  /*4710*/  LOP3.LUT R99, R45, 0xffff0000, RZ, 0xc0, !PT ;  /* 0xffff00002d637812 */ /* 0x000fe400078ec0ff */
[----:B------:R-:W-:Y:S02]  /*4720*/  LOP3.LUT R98, R91, 0xffff0000, RZ, 0xc0, !PT ;  /* 0xffff00005b627812 */ /* 0x000fe400078ec0ff */
[C---:B------:R-:W-:Y:S01]  /*4730*/  LOP3.LUT R90, R88.reuse, 0xffff0000, RZ, 0xc0, !PT ;  /* 0xffff0000585a7812 */ /* 0x040fe200078ec0ff */
[----:B------:R-:W-:Y:S02]  /*4740*/  IMAD.U32 R88, R88, 0x10000, RZ ;  /* 0x0001000058587824 */ /* 0x000fe400078e00ff */
[C---:B------:R-:W-:Y:S02]  /*4750*/  FMUL.FTZ R138, R99.reuse, R98 ;  /* 0x00000062638a7220 */ /* 0x040fe40000410000 */
[-C--:B------:R-:W-:Y:S02]  /*4760*/  FMUL.FTZ R45, R99, R90.reuse ;  /* 0x0000005a632d7220 */ /* 0x080fe40000410000 */
[----:B------:R-:W-:-:S02]  /*4770*/  FFMA.FTZ R90, R89, R90, -R138 ;  /* 0x0000005a595a7223 */ /* 0x000fc4000001088a */
[----:B------:R-:W-:Y:S01]  /*4780*/  FFMA.FTZ R89, R89, R98, R45 ;  /* 0x0000006259597223 */ /* 0x000fe2000001002d */
[----:B------:R-:W-:Y:S02]  /*4790*/  PRMT R45, R166, 0x5432, R94 ;  /* 0x00005432a62d7816 */ /* 0x000fe4000000005e */
[----:B------:R-:W-:Y:S02]  /*47a0*/  PRMT R94, R205, 0x5410, R95 ;  /* 0x00005410cd5e7816 */ /* 0x000fe4000000005f */
[----:B------:R-:W-:Y:S01]  /*47b0*/  LOP3.LUT R98, R46, 0xffff0000, RZ, 0xc0, !PT ;  /* 0xffff00002e627812 */ /* 0x000fe200078ec0ff */
[C---:B------:R-:W-:Y:S01]  /*47c0*/  IMAD.U32 R99, R45.reuse, 0x10000, RZ ;  /* 0x000100002d637824 */ /* 0x040fe200078e00ff */
[----:B------:R-:W-:Y:S01]  /*47d0*/  LOP3.LUT R45, R45, 0xffff0000, RZ, 0xc0, !PT ;  /* 0xffff00002d2d7812 */ /* 0x000fe200078ec0ff */
[----:B------:R-:W-:Y:S01]  /*47e0*/  IMAD.U32 R95, R94, 0x10000, RZ ;  /* 0x000100005e5f7824 */ /* 0x000fe200078e00ff */
[----:B------:R-:W-:Y:S01]  /*47f0*/  F2FP.BF16.F32.PACK_AB R89, R89, R90 ;  /* 0x0000005a5959723e */ /* 0x000fe200000010ff */
[----:B------:R-:W-:-:S02]  /*4800*/  IMAD.U32 R46, R46, 0x10000, RZ ;  /* 0x000100002e2e7824 */ /* 0x000fc400078e00ff */
[C---:B------:R-:W-:Y:S01]  /*4810*/  FMUL.FTZ R139, R98.reuse, R95 ;  /* 0x0000005f628b7220 */ /* 0x040fe20000410000 */
[----:B------:R-:W-:-:S03]  /*4820*/  FMUL.FTZ R98, R98, R99 ;  /* 0x0000006362627220 */ /* 0x000fc60000410000 */
[C---:B------:R-:W-:Y:S01]  /*4830*/  FFMA.FTZ R139, R46.reuse, R99, -R139 ;  /* 0x000000632e8b7223 */ /* 0x040fe2000001088b */
        /* <DEDUP_REMOVED lines=17> */
[----:B------:R-:W-:Y:S01]  /*4950*/  F2FP.BF16.F32.PACK_AB R44, R45, R44 ;  /* 0x0000002c2d2c723e */ /* 0x000fe200000010ff */
[----:B------:R-:W-:-:S07]  /*4960*/  IMAD.MOV.U32 R45, RZ, RZ, R89 ;  /* 0x000000ffff2d7224 */ /* 0x000fce00078e0059 */
.L_x_452:
[----:B------:R-:W-:Y:S05]  /*4970*/  BSYNC B2 ;  /* 0x0000000000027941 */ /* 0x000fea0003800000 */
.L_x_451:
[----:B------:R-:W-:Y:S01]  /*4980*/  ULDC.64 UR4, c[0x0][0x2e8] ;  /* 0x0000ba0000047ab9 */ /* 0x000fe20000000a00 */
[----:B------:R-:W-:Y:S01]  /*4990*/  ULDC.64 UR6, c[0x0][0x208] ;  /* 0x0000820000067ab9 */ /* 0x000fe20000000a00 */
[----:B------:R-:W-:-:S04]  /*49a0*/  LEA R88, P3, R179, UR4, 0x1 ;  /* 0x00000004b3587c11 */ /* 0x000fc8000f8608ff */
[----:B------:R-:W-:-:S05]  /*49b0*/  LEA.HI.X R89, R179, UR5, R180, 0x1, P3 ;  /* 0x00000005b3597c11 */ /* 0x000fca00098f0cb4 */
[----:B--2---:R3:W-:Y:S04]  /*49c0*/  STG.E.128 desc[UR6][R88.64], R44 ;  /* 0x0000002c58007986 */ /* 0x0047e8000c101d06 */
.L_x_446:
[----:B------:R-:W-:Y:S05]  /*49d0*/  BSYNC B1 ;  /* 0x0000000000017941 */ /* 0x000fea0003800000 */
.L_x_445:
[----:B------:R-:W-:Y:S04]  /*49e0*/  BSSY B1, `(.L_x_453) ;  /* 0x000007a000017945 */ /* 0x000fe80003800000 */
[----:B------:R-:W-:Y:S05]  /*49f0*/  @P4 BRA `(.L_x_454) ;  /* 0x0000000400e04947 */ /* 0x000fea0003800000 */
[----:B---3--:R-:W-:Y:S01]  /*4a00*/  IADD3 R89, P3, P4, R158, R136, R16 ;  /* 0x000000889e597210 */ /* 0x008fe20007c7e010 */
[----:B------:R-:W-:Y:S03]  /*4a10*/  BSSY B2, `(.L_x_455) ;  /* 0x000003c000027945 */ /* 0x000fe60003800000 */
[----:B------:R-:W-:Y:S01]  /*4a20*/  IADD3.X R88, R123, R93, R17, P3, P4 ;  /* 0x0000005d7b587210 */ /* 0x000fe20001fe8411 */
[----:B------:R-:W-:Y:S08]  /*4a30*/  @P0 BRA `(.L_x_456) ;  /* 0x0000000000e40947 */ /* 0x000ff00003800000 */
        /* <DEDUP_REMOVED lines=51> */
.L_x_458:
[----:B------:R-:W-:Y:S05]  /*4d70*/  BSYNC B3 ;  /* 0x0000000000037941 */ /* 0x000fea0003800000 */
.L_x_457:
[----:B------:R-:W-:Y:S01]  /*4d80*/  ULDC.64 UR4, c[0x0][0x2e8] ;  /* 0x0000ba0000047ab9 */ /* 0x000fe20000000a00 */
[----:B------:R-:W-:Y:S01]  /*4d90*/  ULDC.64 UR6, c[0x0][0x208] ;  /* 0x0000820000067ab9 */ /* 0x000fe20000000a00 */
[----:B------:R-:W-:-:S04]  /*4da0*/  LEA R84, P3, R90, UR4, 0x1 ;  /* 0x000000045a547c11 */ /* 0x000fc8000f8608ff */
[----:B------:R-:W-:-:S05]  /*4db0*/  LEA.HI.X R85, R90, UR5, R91, 0x1, P3 ;  /* 0x000000055a557c11 */ /* 0x000fca00098f0c5b */
[----:B--2---:R3:W-:Y:S04]  /*4dc0*/  STG.E.128 desc[UR6][R84.64], R44 ;  /* 0x0000002c54007986 */ /* 0x0047e8000c101d06 */
.L_x_456:
[----:B------:R-:W-:Y:S05]  /*4dd0*/  BSYNC B2 ;  /* 0x0000000000027941 */ /* 0x000fea0003800000 */
.L_x_455:
[----:B------:R-:W-:Y:S05]  /*4de0*/  @P1 BRA `(.L_x_454) ;  /* 0x0000000000e41947 */ /* 0x000fea0003800000 */
[----:B0-23--:R0:W2:Y:S01]  /*4df0*/  LDS.128 R44, [R5+0x24c00] ;  /* 0x024c0000052c7984 */ /* 0x00d0a20000000c00 */
[----:B------:R-:W-:Y:S01]  /*4e00*/  IADD3 R89, P3, R89, R14, RZ ;  /* 0x0000000e59597210 */ /* 0x000fe20007f7e0ff */
[----:B------:R-:W-:Y:S04]  /*4e10*/  BSSY B2, `(.L_x_459) ;  /* 0x0000031000027945 */ /* 0x000fe80003800000 */
[----:B------:R-:W-:Y:S01]  /*4e20*/  IMAD.X R88, R88, 0x1, R11, P3 ;  /* 0x0000000158587824 */ /* 0x000fe200018e060b */
[----:B------:R-:W-:-:S13]  /*4e30*/  ISETP.GE.AND P3, PT, R220, R92, PT ;  /* 0x0000005cdc00720c */ /* 0x000fda0003f66270 */
[----:B0-----:R-:W-:Y:S05]  /*4e40*/  @P3 BRA `(.L_x_460) ;  /* 0x0000000000b43947 */ /* 0x001fea0003800000 */
[----:B------:R-:W-:Y:S01]  /*4e50*/  SHF.R.U64 R82, R82, 0x10, R83 ;  /* 0x0000001052527819 */ /* 0x000fe20000001253 */
[----:B--2---:R-:W-:Y:S01]  /*4e60*/  IMAD.U32 R84, R46, 0x10000, RZ ;  /* 0x000100002e547824 */ /* 0x004fe200078e00ff */
[----:B------:R-:W-:Y:S02]  /*4e70*/  SHF.R.U64 R80, R80, 0x10, R81 ;  /* 0x0000001050507819 */ /* 0x000fe40000001251 */
[----:B------:R-:W-:Y:S02]  /*4e80*/  PRMT R175, R175, 0x5410, R82 ;  /* 0x00005410afaf7816 */ /* 0x000fe40000000052 */
[----:B------:R-:W-:Y:S02]  /*4e90*/  PRMT R177, R177, 0x5410, R80 ;  /* 0x00005410b1b17816 */ /* 0x000fe40000000050 */
[----:B------:R-:W-:Y:S02]  /*4ea0*/  SHF.R.U32.HI R85, RZ, 0x10, R83 ;  /* 0x00000010ff557819 */ /* 0x000fe40000011653 */
[----:B------:R-:W-:-:S02]  /*4eb0*/  SHF.R.U32.HI R81, RZ, 0x10, R81 ;  /* 0x00000010ff517819 */ /* 0x000fc40000011651 */
[----:B------:R-:W-:Y:S02]  /*4ec0*/  LOP3.LUT R87, R45, 0xffff0000, RZ, 0xc0, !PT ;  /* 0xffff00002d577812 */ /* 0x000fe400078ec0ff */
[C---:B------:R-:W-:Y:S01]  /*4ed0*/  LOP3.LUT R80, R175.reuse, 0xffff0000, RZ, 0xc0, !PT ;  /* 0xffff0000af507812 */ /* 0x040fe200078ec0ff */
[----:B------:R-:W-:Y:S01]  /*4ee0*/  IMAD.U32 R175, R175, 0x10000, RZ ;  /* 0x00010000afaf7824 */ /* 0x000fe200078e00ff */
[C---:B------:R-:W-:Y:S01]  /*4ef0*/  LOP3.LUT R82, R177.reuse, 0xffff0000, RZ, 0xc0, !PT ;  /* 0xffff0000b1527812 */ /* 0x040fe200078ec0ff */
[----:B------:R-:W-:Y:S01]  /*4f00*/  IMAD.U32 R177, R177, 0x10000, RZ ;  /* 0x00010000b1b17824 */ /* 0x000fe200078e00ff */
[----:B------:R-:W-:Y:S01]  /*4f10*/  PRMT R174, R174, 0x5410, R85 ;  /* 0x00005410aeae7816 */ /* 0x000fe20000000055 */
[----:B------:R-:W-:Y:S01]  /*4f20*/  FMUL.FTZ R86, R87, R80 ;  /* 0x0000005057567220 */ /* 0x000fe20000410000 */
[----:B------:R-:W-:Y:S01]  /*4f30*/  PRMT R176, R176, 0x5410, R81 ;  /* 0x00005410b0b07816 */ /* 0x000fe20000000051 */
[----:B------:R-:W-:Y:S01]  /*4f40*/  IMAD.U32 R81, R45, 0x10000, RZ ;  /* 0x000100002d517824 */ /* 0x000fe200078e00ff */
[----:B------:R-:W-:Y:S01]  /*4f50*/  LOP3.LUT R46, R46, 0xffff0000, RZ, 0xc0, !PT ;  /* 0xffff00002e2e7812 */ /* 0x000fe200078ec0ff */
[----:B------:R-:W-:Y:S01]  /*4f60*/  FMUL.FTZ R87, R87, R82 ;  /* 0x0000005257577220 */ /* 0x000fe20000410000 */
[----:B------:R-:W-:-:S02]  /*4f70*/  IMAD.U32 R45, R174, 0x10000, RZ ;  /* 0x00010000ae2d7824 */ /* 0x000fc400078e00ff */
[C---:B------:R-:W-:Y:S01]  /*4f80*/  FFMA.FTZ R86, R81.reuse, R82, -R86 ;  /* 0x0000005251567223 */ /* 0x040fe20000010856 */
[----:B------:R-:W-:Y:S02]  /*4f90*/  IMAD.U32 R85, R176, 0x10000, RZ ;  /* 0x00010000b0557824 */ /* 0x000fe400078e00ff */
[----:B------:R-:W-:Y:S01]  /*4fa0*/  FFMA.FTZ R87, R81, R80, R87 ;  /* 0x0000005051577223 */ /* 0x000fe20000010057 */
[----:B------:R-:W-:Y:S01]  /*4fb0*/  FMUL.FTZ R81, R46, R45 ;  /* 0x0000002d2e517220 */ /* 0x000fe20000410000 */
[C---:B------:R-:W-:Y:S01]  /*4fc0*/  IMAD.U32 R80, R44.reuse, 0x10000, RZ ;  /* 0x000100002c507824 */ /* 0x040fe200078e00ff */
[----:B------:R-:W-:Y:S01]  /*4fd0*/  LOP3.LUT R44, R44, 0xffff0000, RZ, 0xc0, !PT ;  /* 0xffff00002c2c7812 */ /* 0x000fe200078ec0ff */
[-C--:B------:R-:W-:Y:S01]  /*4fe0*/  FMUL.FTZ R91, R46, R85.reuse ;  /* 0x000000552e5b7220 */ /* 0x080fe20000410000 */
[----:B------:R-:W-:Y:S01]  /*4ff0*/  LOP3.LUT R83, R47, 0xffff0000, RZ, 0xc0, !PT ;  /* 0xffff00002f537812 */ /* 0x000fe200078ec0ff */
[----:B------:R-:W-:Y:S01]  /*5000*/  FFMA.FTZ R81, R84, R85, -R81 ;  /* 0x0000005554517223 */ /* 0x000fe20000010851 */
[----:B------:R-:W-:Y:S01]  /*5010*/  LOP3.LUT R174, R174, 0xffff0000, RZ, 0xc0, !PT ;  /* 0xffff0000aeae7812 */ /* 0x000fe200078ec0ff */
[----:B------:R-:W-:Y:S01]  /*5020*/  FFMA.FTZ R84, R84, R45, R91 ;  /* 0x0000002d54547223 */ /* 0x000fe2000001005b */
[----:B------:R-:W-:Y:S01]  /*5030*/  LOP3.LUT R176, R176, 0xffff0000, RZ, 0xc0, !PT ;  /* 0xffff0000b0b07812 */ /* 0x000fe200078ec0ff */
[C---:B------:R-:W-:Y:S01]  /*5040*/  FMUL.FTZ R45, R44.reuse, R175 ;  /* 0x000000af2c2d7220 */ /* 0x040fe20000410000 */
[----:B------:R-:W-:Y:S01]  /*5050*/  FMUL.FTZ R44, R44, R177 ;  /* 0x000000b12c2c7220 */ /* 0x000fe20000410000 */
[----:B------:R-:W-:Y:S01]  /*5060*/  FMUL.FTZ R46, R83, R174 ;  /* 0x000000ae532e7220 */ /* 0x000fe20000410000 */
[----:B------:R-:W-:-:S02]  /*5070*/  IMAD.U32 R47, R47, 0x10000, RZ ;  /* 0x000100002f2f7824 */ /* 0x000fc400078e00ff */
[-C--:B------:R-:W-:Y:S01]  /*5080*/  FMUL.FTZ R83, R83, R176.reuse ;  /* 0x000000b053537220 */ /* 0x080fe20000410000 */
[C---:B------:R-:W-:Y:S01]  /*5090*/  FFMA.FTZ R45, R80.reuse, R177, -R45 ;  /* 0x000000b1502d7223 */ /* 0x040fe2000001082d */
[----:B------:R-:W-:Y:S01]  /*50a0*/  FFMA.FTZ R44, R80, R175, R44 ;  /* 0x000000af502c7223 */ /* 0x000fe2000001002c */
[C---:B------:R-:W-:Y:S01]  /*50b0*/  FFMA.FTZ R176, R47.reuse, R176, -R46 ;  /* 0x000000b02fb07223 */ /* 0x040fe2000001082e */
[----:B------:R-:W-:Y:S01]  /*50c0*/  FFMA.FTZ R83, R47, R174, R83 ;  /* 0x000000ae2f537223 */ /* 0x000fe20000010053 */
[----:B------:R-:W-:Y:S02]  /*50d0*/  F2FP.BF16.F32.PACK_AB R86, R87, R86 ;  /* 0x000000565756723e */ /* 0x000fe400000010ff */
[----:B------:R-:W-:Y:S02]  /*50e0*/  F2FP.BF16.F32.PACK_AB R44, R44, R45 ;  /* 0x0000002d2c2c723e */ /* 0x000fe400000010ff */
[----:B------:R-:W-:Y:S01]  /*50f0*/  F2FP.BF16.F32.PACK_AB R47, R83, R176 ;  /* 0x000000b0532f723e */ /* 0x000fe200000010ff */
[----:B------:R-:W-:Y:S01]  /*5100*/  IMAD.MOV.U32 R45, RZ, RZ, R86 ;  /* 0x000000ffff2d7224 */ /* 0x000fe200078e0056 */
[----:B------:R-:W-:-:S07]  /*5110*/  F2FP.BF16.F32.PACK_AB R46, R84, R81 ;  /* 0x00000051542e723e */ /* 0x000fce00000010ff */
.L_x_460:
[----:B------:R-:W-:Y:S05]  /*5120*/  BSYNC B2 ;  /* 0x0000000000027941 */ /* 0x000fea0003800000 */
.L_x_459:
[----:B------:R-:W-:Y:S01]  /*5130*/  ULDC.64 UR4, c[0x0][0x2e8] ;  /* 0x0000ba0000047ab9 */ /* 0x000fe20000000a00 */
[----:B------:R-:W-:Y:S01]  /*5140*/  ULDC.64 UR6, c[0x0][0x208] ;  /* 0x0000820000067ab9 */ /* 0x000fe20000000a00 */
[----:B------:R-:W-:-:S04]  /*5150*/  LEA R80, P3, R89, UR4, 0x1 ;  /* 0x0000000459507c11 */ /* 0x000fc8000f8608ff */
[----:B------:R-:W-:-:S05]  /*5160*/  LEA.HI.X R81, R89, UR5, R88, 0x1, P3 ;  /* 0x0000000559517c11 */ /* 0x000fca00098f0c58 */
[----:B--2---:R4:W-:Y:S04]  /*5170*/  STG.E.128 desc[UR6][R80.64], R44 ;  /* 0x0000002c50007986 */ /* 0x0049e8000c101d06 */
.L_x_454:
[----:B------:R-:W-:Y:S05]  /*5180*/  BSYNC B1 ;  /* 0x0000000000017941 */ /* 0x000fea0003800000 */
.L_x_453:
[----:B------:R-:W5:Y:S01]  /*5190*/  LDL R90, [R1] ;  /* 0x00000000015a7983 */ /* 0x000f620000100800 */
[----:B------:R-:W-:Y:S01]  /*51a0*/  BSSY B1, `(.L_x_461) ;  /* 0x000007b000017945 */ /* 0x000fe20003800000 */
[----:B-----5:R-:W-:-:S13]  /*51b0*/  LOP3.LUT P3, RZ, R90, 0x4, RZ, 0xc0, !PT ;  /* 0x000000045aff7812 */ /* 0x020fda000786c0ff */
[----:B------:R-:W-:Y:S05]  /*51c0*/  @P3 BRA `(.L_x_462) ;  /* 0x0000000400e03947 */ /* 0x000fea0003800000 */
[----:B----4-:R-:W-:Y:S01]  /*51d0*/  IADD3 R81, P3, P4, R125, R136, R16 ;  /* 0x000000887d517210 */ /* 0x010fe20007c7e010 */
[----:B------:R-:W-:Y:S03]  /*51e0*/  BSSY B2, `(.L_x_463) ;  /* 0x000003c000027945 */ /* 0x000fe60003800000 */
[----:B------:R-:W-:Y:S01]  /*51f0*/  IADD3.X R80, R124, R93, R17, P3, P4 ;  /* 0x0000005d7c507210 */ /* 0x000fe20001fe8411 */
[----:B------:R-:W-:Y:S08]  /*5200*/  @P0 BRA `(.L_x_464) ;  /* 0x0000000000e40947 */ /* 0x000ff00003800000 */
[----:B0-23--:R0:W2:Y:S01]  /*5210*/  LDS.128 R44, [R5+0x20400] ;  /* 0x02040000052c7984 */ /* 0x00d0a20000000c00 */
[----:B------:R-:W-:Y:S01]  /*5220*/  IADD3 R82, P3, R81, R100, RZ ;  /* 0x0000006451527210 */ /* 0x000fe20007f7e0ff */
[----:B------:R-:W-:Y:S04]  /*5230*/  BSSY B3, `(.L_x_465) ;  /* 0x0000031000037945 */ /* 0x000fe80003800000 */
[----:B------:R-:W-:Y:S01]  /*5240*/  IMAD.X R83, R80, 0x1, R15, P3 ;  /* 0x0000000150537824 */ /* 0x000fe200018e060f */
[----:B------:R-:W-:-:S13]  /*5250*/  ISETP.GE.AND P3, PT, R18, R92, PT ;  /* 0x0000005c1200720c */ /* 0x000fda0003f66270 */
[----:B0-----:R-:W-:Y:S05]  /*5260*/  @P3 BRA `(.L_x_466) ;  /* 0x0000000000b43947 */ /* 0x001fea0003800000 */
[--C-:B------:R-:W-:Y:S02]  /*5270*/  SHF.R.U64 R85, R78, 0x10, R79.reuse ;  /* 0x000000104e557819 */ /* 0x100fe4000000124f */
[----:B------:R-:W-:Y:S02]  /*5280*/  SHF.R.U32.HI R79, RZ, 0x10, R79 ;  /* 0x00000010ff4f7819 */ /* 0x000fe4000001164f */
[--C-:B------:R-:W-:Y:S01]  /*5290*/  SHF.R.U64 R84, R76, 0x10, R77.reuse ;  /* 0x000000104c547819 */ /* 0x100fe2000000124d */
[----:B--2---:R-:W-:Y:S01]  /*52a0*/  IMAD.U32 R76, R46, 0x10000, RZ ;  /* 0x000100002e4c7824 */ /* 0x004fe200078e00ff */
[----:B------:R-:W-:Y:S02]  /*52b0*/  SHF.R.U32.HI R87, RZ, 0x10, R77 ;  /* 0x00000010ff577819 */ /* 0x000fe4000001164d */
[----:B------:R-:W-:Y:S02]  /*52c0*/  PRMT R184, R184, 0x5410, R85 ;  /* 0x00005410b8b87816 */ /* 0x000fe40000000055 */
[----:B------:R-:W-:-:S02]  /*52d0*/  PRMT R188, R188, 0x5410, R79 ;  /* 0x00005410bcbc7816 */ /* 0x000fc4000000004f */
[----:B------:R-:W-:Y:S01]  /*52e0*/  PRMT R173, R173, 0x5410, R84 ;  /* 0x00005410adad7816 */ /* 0x000fe20000000054 */
[C---:B------:R-:W-:Y:S01]  /*52f0*/  IMAD.U32 R84, R45.reuse, 0x10000, RZ ;  /* 0x000100002d547824 */ /* 0x040fe200078e00ff */
[----:B------:R-:W-:Y:S01]  /*5300*/  PRMT R172, R172, 0x5410, R87 ;  /* 0x00005410acac7816 */ /* 0x000fe20000000057 */
[----:B------:R-:W-:Y:S01]  /*5310*/  IMAD.U32 R78, R188, 0x10000, RZ ;  /* 0x00010000bc4e7824 */ /* 0x000fe200078e00ff */
[----:B------:R-:W-:Y:S02]  /*5320*/  LOP3.LUT R77, R46, 0xffff0000, RZ, 0xc0, !PT ;  /* 0xffff00002e4d7812 */ /* 0x000fe400078ec0ff */
[----:B------:R-:W-:Y:S01]  /*5330*/  LOP3.LUT R79, R45, 0xffff0000, RZ, 0xc0, !PT ;  /* 0xffff00002d4f7812 */ /* 0x000fe200078ec0ff */
[----:B------:R-:W-:Y:S01]  /*5340*/  IMAD.U32 R85, R172, 0x10000, RZ ;  /* 0x00010000ac557824 */ /* 0x000fe200078e00ff */
[----:B------:R-:W-:Y:S01]  /*5350*/  LOP3.LUT R87, R184, 0xffff0000, RZ, 0xc0, !PT ;  /* 0xffff0000b8577812 */ /* 0x000fe200078ec0ff */
[----:B------:R-:W-:Y:S01]  /*5360*/  FMUL.FTZ R91, R77, R78 ;  /* 0x0000004e4d5b7220 */ /* 0x000fe20000410000 */
[----:B------:R-:W-:Y:S01]  /*5370*/  LOP3.LUT R86, R173, 0xffff0000, RZ, 0xc0, !PT ;  /* 0xffff0000ad567812 */ /* 0x000fe200078ec0ff */
[----:B------:R-:W-:Y:S01]  /*5380*/  IMAD.U32 R45, R44, 0x10000, RZ ;  /* 0x000100002c2d7824 */ /* 0x000fe200078e00ff */
[----:B------:R-:W-:Y:S01]  /*5390*/  LOP3.LUT R46, R47, 0xffff0000, RZ, 0xc0, !PT ;  /* 0xffff00002f2e7812 */ /* 0x000fe200078ec0ff */
[----:B------:R-:W-:Y:S01]  /*53a0*/  FMUL.FTZ R89, R79, R87 ;  /* 0x000000574f597220 */ /* 0x000fe20000410000 */
[-C--:B------:R-:W-:Y:S01]  /*53b0*/  FMUL.FTZ R77, R77, R85.reuse ;  /* 0x000000554d4d7220 */ /* 0x080fe20000410000 */
[-C--:B------:R-:W-:Y:S01]  /*53c0*/  FMUL.FTZ R88, R79, R86.reuse ;  /* 0x000000564f587220 */ /* 0x080fe20000410000 */
[----:B------:R-:W-:Y:S01]  /*53d0*/  LOP3.LUT R188, R188, 0xffff0000, RZ, 0xc0, !PT ;  /* 0xffff0000bcbc7812 */ /* 0x000fe200078ec0ff */
[----:B------:R-:W-:Y:S01]  /*53e0*/  IMAD.U32 R184, R184, 0x10000, RZ ;  /* 0x00010000b8b87824 */ /* 0x000fe200078e00ff */
[----:B------:R-:W-:Y:S01]  /*53f0*/  LOP3.LUT R172, R172, 0xffff0000, RZ, 0xc0, !PT ;  /* 0xffff0000acac7812 */ /* 0x000fe200078ec0ff */
[----:B------:R-:W-:Y:S01]  /*5400*/  IMAD.U32 R173, R173, 0x10000, RZ ;  /* 0x00010000adad7824 */ /* 0x000fe200078e00ff */
[----:B------:R-:W-:Y:S01]  /*5410*/  LOP3.LUT R44, R44, 0xffff0000, RZ, 0xc0, !PT ;  /* 0xffff00002c2c7812 */ /* 0x000fe200078ec0ff */
[----:B------:R-:W-:Y:S01]  /*5420*/  FFMA.FTZ R79, R84, R86, -R89 ;  /* 0x00000056544f7223 */ /* 0x000fe20000010859 */
[----:B------:R-:W-:Y:S01]  /*5430*/  FFMA.FTZ R85, R76, R85, -R91 ;  /* 0x000000554c557223 */ /* 0x000fe2000001085b */
[----:B------:R-:W-:Y:S01]  /*5440*/  FFMA.FTZ R84, R84, R87, R88 ;  /* 0x0000005754547223 */ /* 0x000fe20000010058 */
[----:B------:R-:W-:Y:S01]  /*5450*/  FFMA.FTZ R76, R76, R78, R77 ;  /* 0x0000004e4c4c7223 */ /* 0x000fe2000001004d */
[C---:B------:R-:W-:Y:S01]  /*5460*/  FMUL.FTZ R78, R46.reuse, R188 ;  /* 0x000000bc2e4e7220 */ /* 0x040fe20000410000 */
[----:B------:R-:W-:Y:S01]  /*5470*/  FMUL.FTZ R87, R46, R172 ;  /* 0x000000ac2e577220 */ /* 0x000fe20000410000 */
[CC--:B------:R-:W-:Y:S01]  /*5480*/  FMUL.FTZ R46, R44.reuse, R184.reuse ;  /* 0x000000b82c2e7220 */ /* 0x0c0fe20000410000 */
[----:B------:R-:W-:Y:S01]  /*5490*/  FMUL.FTZ R77, R44, R173 ;  /* 0x000000ad2c4d7220 */ /* 0x000fe20000410000 */
[----:B------:R-:W-:Y:S01]  /*54a0*/  IMAD.U32 R47, R47, 0x10000, RZ ;  /* 0x000100002f2f7824 */ /* 0x000fe200078e00ff */
[----:B------:R-:W-:Y:S01]  /*54b0*/  F2FP.BF16.F32.PACK_AB R76, R76, R85 ;  /* 0x000000554c4c723e */ /* 0x000fe200000010ff */
[C---:B------:R-:W-:Y:S01]  /*54c0*/  FFMA.FTZ R46, R45.reuse, R173, -R46 ;  /* 0x000000ad2d2e7223 */ /* 0x040fe2000001082e */
[----:B------:R-:W-:Y:S01]  /*54d0*/  FFMA.FTZ R77, R45, R184, R77 ;  /* 0x000000b82d4d7223 */ /* 0x000fe2000001004d */
[C---:B------:R-:W-:Y:S01]  /*54e0*/  FFMA.FTZ R78, R47.reuse, R172, -R78 ;  /* 0x000000ac2f4e7223 */ /* 0x040fe2000001084e */
[----:B------:R-:W-:Y:S01]  /*54f0*/  FFMA.FTZ R87, R47, R188, R87 ;  /* 0x000000bc2f577223 */ /* 0x000fe20000010057 */
[----:B------:R-:W-:-:S02]  /*5500*/  F2FP.BF16.F32.PACK_AB R45, R84, R79 ;  /* 0x0000004f542d723e */ /* 0x000fc400000010ff */
[----:B------:R-:W-:Y:S01]  /*5510*/  F2FP.BF16.F32.PACK_AB R44, R77, R46 ;  /* 0x0000002e4d2c723e */ /* 0x000fe200000010ff */
[----:B------:R-:W-:Y:S01]  /*5520*/  IMAD.MOV.U32 R46, RZ, RZ, R76 ;  /* 0x000000ffff2e7224 */ /* 0x000fe200078e004c */
[----:B------:R-:W-:-:S07]  /*5530*/  F2FP.BF16.F32.PACK_AB R47, R87, R78 ;  /* 0x0000004e572f723e */ /* 0x000fce00000010ff */
.L_x_466:
[----:B------:R-:W-:Y:S05]  /*5540*/  BSYNC B3 ;  /* 0x0000000000037941 */ /* 0x000fea0003800000 */
.L_x_465:
[----:B------:R-:W-:Y:S01]  /*5550*/  ULDC.64 UR4, c[0x0][0x2e8] ;  /* 0x0000ba0000047ab9 */ /* 0x000fe20000000a00 */
[----:B------:R-:W-:Y:S01]  /*5560*/  ULDC.64 UR6, c[0x0][0x208] ;  /* 0x0000820000067ab9 */ /* 0x000fe20000000a00 */
[----:B------:R-:W-:-:S04]  /*5570*/  LEA R76, P3, R82, UR4, 0x1 ;  /* 0x00000004524c7c11 */ /* 0x000fc8000f8608ff */
[----:B------:R-:W-:-:S05]  /*5580*/  LEA.HI.X R77, R82, UR5, R83, 0x1, P3 ;  /* 0x00000005524d7c11 */ /* 0x000fca00098f0c53 */
[----:B--2---:R4:W-:Y:S04]  /*5590*/  STG.E.128 desc[UR6][R76.64], R44 ;  /* 0x0000002c4c007986 */ /* 0x0049e8000c101d06 */
.L_x_464:
[----:B------:R-:W-:Y:S05]  /*55a0*/  BSYNC B2 ;  /* 0x0000000000027941 */ /* 0x000fea0003800000 */
.L_x_463:
[----:B------:R-:W-:Y:S05]  /*55b0*/  @P1 BRA `(.L_x_462) ;  /* 0x0000000000e41947 */ /* 0x000fea0003800000 */
[----:B0-234-:R0:W2:Y:S01]  /*55c0*/  LDS.128 R44, [R5+0x25c00] ;  /* 0x025c0000052c7984 */ /* 0x01d0a20000000c00 */
[----:B------:R-:W-:Y:S01]  /*55d0*/  IADD3 R81, P3, R81, R14, RZ ;  /* 0x0000000e51517210 */ /* 0x000fe20007f7e0ff */
[----:B------:R-:W-:Y:S04]  /*55e0*/  BSSY B2, `(.L_x_467) ;  /* 0x0000031000027945 */ /* 0x000fe80003800000 */
[----:B------:R-:W-:Y:S01]  /*55f0*/  IMAD.X R80, R80, 0x1, R11, P3 ;  /* 0x0000000150507824 */ /* 0x000fe200018e060b */
[----:B------:R-:W-:-:S13]  /*5600*/  ISETP.GE.AND P3, PT, R220, R92, PT ;  /* 0x0000005cdc00720c */ /* 0x000fda0003f66270 */
[----:B0-----:R-:W-:Y:S05]  /*5610*/  @P3 BRA `(.L_x_468) ;  /* 0x0000000000b43947 */ /* 0x001fea0003800000 */
[----:B------:R-:W-:Y:S02]  /*5620*/  SHF.R.U64 R77, R74, 0x10, R75 ;  /* 0x000000104a4d7819 */ /* 0x000fe4000000124b */
[----:B------:R-:W-:Y:S01]  /*5630*/  SHF.R.U64 R78, R72, 0x10, R73 ;  /* 0x00000010484e7819 */ /* 0x000fe20000001249 */
[----:B--2---:R-:W-:Y:S01]  /*5640*/  IMAD.U32 R72, R46, 0x10000, RZ ;  /* 0x000100002e487824 */ /* 0x004fe200078e00ff */
[----:B------:R-:W-:Y:S01]  /*5650*/  SHF.R.U32.HI R74, RZ, 0x10, R75 ;  /* 0x00000010ff4a7819 */ /* 0x000fe2000001164b */
[----:B------:R-:W-:Y:S01]  /*5660*/  IMAD.U32 R75, R45, 0x10000, RZ ;  /* 0x000100002d4b7824 */ /* 0x000fe200078e00ff */
[----:B------:R-:W-:Y:S02]  /*5670*/  SHF.R.U32.HI R76, RZ, 0x10, R73 ;  /* 0x00000010ff4c7819 */ /* 0x000fe40000011649 */
[----:B------:R-:W-:Y:S02]  /*5680*/  PRMT R153, R153, 0x5410, R78 ;  /* 0x0000541099997816 */ /* 0x000fe4000000004e */
[----:B------:R-:W-:-:S02]  /*5690*/  PRMT R166, R166, 0x5410, R77 ;  /* 0x00005410a6a67816 */ /* 0x000fc4000000004d */
[----:B------:R-:W-:Y:S02]  /*56a0*/  PRMT R167, R167, 0x5410, R74 ;  /* 0x00005410a7a77816 */ /* 0x000fe4000000004a */
[----:B------:R-:W-:Y:S02]  /*56b0*/  PRMT R155, R155, 0x5410, R76 ;  /* 0x000054109b9b7816 */ /* 0x000fe4000000004c */
[----:B------:R-:W-:Y:S01]  /*56c0*/  LOP3.LUT R73, R46, 0xffff0000, RZ, 0xc0, !PT ;  /* 0xffff00002e497812 */ /* 0x000fe200078ec0ff */
[----:B------:R-:W-:Y:S01]  /*56d0*/  IMAD.U32 R79, R167, 0x10000, RZ ;  /* 0x00010000a74f7824 */ /* 0x000fe200078e00ff */
[----:B------:R-:W-:Y:S01]  /*56e0*/  LOP3.LUT R74, R45, 0xffff0000, RZ, 0xc0, !PT ;  /* 0xffff00002d4a7812 */ /* 0x000fe200078ec0ff */
[----:B------:R-:W-:Y:S01]  /*56f0*/  IMAD.U32 R77, R155, 0x10000, RZ ;  /* 0x000100009b4d7824 */ /* 0x000fe200078e00ff */
[----:B------:R-:W-:Y:S01]  /*5700*/  LOP3.LUT R78, R166, 0xffff0000, RZ, 0xc0, !PT ;  /* 0xffff0000a64e7812 */ /* 0x000fe200078ec0ff */
[----:B------:R-:W-:Y:S01]  /*5710*/  FMUL.FTZ R85, R73, R79 ;  /* 0x0000004f49557220 */ /* 0x000fe20000410000 */
[----:B------:R-:W-:Y:S01]  /*5720*/  LOP3.LUT R76, R153, 0xffff0000, RZ, 0xc0, !PT ;  /* 0xffff0000994c7812 */ /* 0x000fe200078ec0ff */
[----:B------:R-:W-:Y:S01]  /*5730*/  FMUL.FTZ R73, R73, R77 ;  /* 0x0000004d49497220 */ /* 0x000fe20000410000 */
[----:B------:R-:W-:Y:S01]  /*5740*/  LOP3.LUT R46, R47, 0xffff0000, RZ, 0xc0, !PT ;  /* 0xffff00002f2e7812 */ /* 0x000fe200078ec0ff */
[C---:B------:R-:W-:Y:S01]  /*5750*/  FMUL.FTZ R82, R74.reuse, R78 ;  /* 0x0000004e4a527220 */ /* 0x040fe20000410000 */
[----:B------:R-:W-:Y:S01]  /*5760*/  LOP3.LUT R167, R167, 0xffff0000, RZ, 0xc0, !PT ;  /* 0xffff0000a7a77812 */ /* 0x000fe200078ec0ff */
[----:B------:R-:W-:Y:S01]  /*5770*/  FMUL.FTZ R83, R74, R76 ;  /* 0x0000004c4a537220 */ /* 0x000fe20000410000 */
[----:B------:R-:W-:Y:S01]  /*5780*/  LOP3.LUT R155, R155, 0xffff0000, RZ, 0xc0, !PT ;  /* 0xffff00009b9b7812 */ /* 0x000fe200078ec0ff */
[----:B------:R-:W-:Y:S01]  /*5790*/  IMAD.U32 R166, R166, 0x10000, RZ ;  /* 0x00010000a6a67824 */ /* 0x000fe200078e00ff */
[----:B------:R-:W-:Y:S01]  /*57a0*/  LOP3.LUT R74, R44, 0xffff0000, RZ, 0xc0, !PT ;  /* 0xffff00002c4a7812 */ /* 0x000fe200078ec0ff */
[----:B------:R-:W-:-:S02]  /*57b0*/  IMAD.U32 R153, R153, 0x10000, RZ ;  /* 0x0001000099997824 */ /* 0x000fc400078e00ff */
[C---:B------:R-:W-:Y:S01]  /*57c0*/  FFMA.FTZ R83, R75.reuse, R78, R83 ;  /* 0x0000004e4b537223 */ /* 0x040fe20000010053 */
[----:B------:R-:W-:Y:S02]  /*57d0*/  IMAD.U32 R45, R44, 0x10000, RZ ;  /* 0x000100002c2d7824 */ /* 0x000fe400078e00ff */
[----:B------:R-:W-:Y:S01]  /*57e0*/  FFMA.FTZ R44, R75, R76, -R82 ;  /* 0x0000004c4b2c7223 */ /* 0x000fe20000010852 */
[C---:B------:R-:W-:Y:S01]  /*57f0*/  FFMA.FTZ R85, R72.reuse, R77, -R85 ;  /* 0x0000004d48557223 */ /* 0x040fe20000010855 */
[----:B------:R-:W-:Y:S01]  /*5800*/  FFMA.FTZ R72, R72, R79, R73 ;  /* 0x0000004f48487223 */ /* 0x000fe20000010049 */
[C---:B------:R-:W-:Y:S01]  /*5810*/  FMUL.FTZ R76, R46.reuse, R167 ;  /* 0x000000a72e4c7220 */ /* 0x040fe20000410000 */
[----:B------:R-:W-:Y:S01]  /*5820*/  FMUL.FTZ R78, R46, R155 ;  /* 0x0000009b2e4e7220 */ /* 0x000fe20000410000 */
[----:B------:R-:W-:Y:S02]  /*5830*/  IMAD.U32 R47, R47, 0x10000, RZ ;  /* 0x000100002f2f7824 */ /* 0x000fe400078e00ff */
[CC--:B------:R-:W-:Y:S01]  /*5840*/  FMUL.FTZ R46, R74.reuse, R166.reuse ;  /* 0x000000a64a2e7220 */ /* 0x0c0fe20000410000 */
[----:B------:R-:W-:Y:S01]  /*5850*/  FMUL.FTZ R73, R74, R153 ;  /* 0x000000994a497220 */ /* 0x000fe20000410000 */
[----:B------:R-:W-:Y:S01]  /*5860*/  F2FP.BF16.F32.PACK_AB R72, R72, R85 ;  /* 0x000000554848723e */ /* 0x000fe200000010ff */
[----:B------:R-:W-:Y:S01]  /*5870*/  FFMA.FTZ R76, R47, R155, -R76 ;  /* 0x0000009b2f4c7223 */ /* 0x000fe2000001084c */
[C---:B------:R-:W-:Y:S01]  /*5880*/  FFMA.FTZ R46, R45.reuse, R153, -R46 ;  /* 0x000000992d2e7223 */ /* 0x040fe2000001082e */
[----:B------:R-:W-:Y:S01]  /*5890*/  FFMA.FTZ R73, R45, R166, R73 ;  /* 0x000000a62d497223 */ /* 0x000fe20000010049 */
[----:B------:R-:W-:Y:S01]  /*58a0*/  FFMA.FTZ R47, R47, R167, R78 ;  /* 0x000000a72f2f7223 */ /* 0x000fe2000001004e */
[----:B------:R-:W-:-:S03]  /*58b0*/  F2FP.BF16.F32.PACK_AB R45, R83, R44 ;  /* 0x0000002c532d723e */ /* 0x000fc600000010ff */
[----:B------:R-:W-:Y:S01]  /*58c0*/  F2FP.BF16.F32.PACK_AB R44, R73, R46 ;  /* 0x0000002e492c723e */ /* 0x000fe200000010ff */
[----:B------:R-:W-:Y:S01]  /*58d0*/  IMAD.MOV.U32 R46, RZ, RZ, R72 ;  /* 0x000000ffff2e7224 */ /* 0x000fe200078e0048 */
[----:B------:R-:W-:-:S07]  /*58e0*/  F2FP.BF16.F32.PACK_AB R47, R47, R76 ;  /* 0x0000004c2f2f723e */ /* 0x000fce00000010ff */
.L_x_468:
[----:B------:R-:W-:Y:S05]  /*58f0*/  BSYNC B2 ;  /* 0x0000000000027941 */ /* 0x000fea0003800000 */
.L_x_467:
[----:B------:R-:W-:Y:S01]  /*5900*/  ULDC.64 UR4, c[0x0][0x2e8] ;  /* 0x0000ba0000047ab9 */ /* 0x000fe20000000a00 */
[----:B------:R-:W-:Y:S01]  /*5910*/  ULDC.64 UR6, c[0x0][0x208] ;  /* 0x0000820000067ab9 */ /* 0x000fe20000000a00 */
[----:B------:R-:W-:-:S04]  /*5920*/  LEA R72, P3, R81, UR4, 0x1 ;  /* 0x0000000451487c11 */ /* 0x000fc8000f8608ff */
[----:B------:R-:W-:-:S05]  /*5930*/  LEA.HI.X R73, R81, UR5, R80, 0x1, P3 ;  /* 0x0000000551497c11 */ /* 0x000fca00098f0c50 */
[----:B--2---:R0:W-:Y:S04]  /*5940*/  STG.E.128 desc[UR6][R72.64], R44 ;  /* 0x0000002c48007986 */ /* 0x0041e8000c101d06 */
.L_x_462:
[----:B------:R-:W-:Y:S05]  /*5950*/  BSYNC B1 ;  /* 0x0000000000017941 */ /* 0x000fea0003800000 */
.L_x_461:
[----:B------:R-:W-:Y:S01]  /*5960*/  LOP3.LUT P3, RZ, R90, 0x8, RZ, 0xc0, !PT ;  /* 0x000000085aff7812 */ /* 0x000fe2000786c0ff */
[----:B------:R-:W-:-:S12]  /*5970*/  BSSY B1, `(.L_x_469) ;  /* 0x000007b000017945 */ /* 0x000fd80003800000 */
[----:B------:R-:W-:Y:S05]  /*5980*/  @P3 BRA `(.L_x_470) ;  /* 0x0000000400e43947 */ /* 0x000fea0003800000 */
[----:B0-----:R-:W-:Y:S01]  /*5990*/  IADD3 R73, P3, P4, R127, R136, R16 ;  /* 0x000000887f497210 */ /* 0x001fe20007c7e010 */
[----:B------:R-:W-:Y:S03]  /*59a0*/  BSSY B2, `(.L_x_471) ;  /* 0x000003c000027945 */ /* 0x000fe60003800000 */
[----:B------:R-:W-:Y:S01]  /*59b0*/  IADD3.X R72, R126, R93, R17, P3, P4 ;  /* 0x0000005d7e487210 */ /* 0x000fe20001fe8411 */
[----:B------:R-:W-:Y:S08]  /*59c0*/  @P0 BRA `(.L_x_472) ;  /* 0x0000000000e40947 */ /* 0x000ff00003800000 */
[----:B--234-:R0:W2:Y:S01]  /*59d0*/  LDS.128 R44, [R5+0x21400] ;  /* 0x02140000052c7984 */ /* 0x01c0a20000000c00 */
[----:B------:R-:W-:Y:S01]  /*59e0*/  IADD3 R74, P3, R73, R100, RZ ;  /* 0x00000064494a7210 */ /* 0x000fe20007f7e0ff */
[----:B------:R-:W-:Y:S04]  /*59f0*/  BSSY B3, `(.L_x_473) ;  /* 0x0000031000037945 */ /* 0x000fe80003800000 */
[----:B------:R-:W-:Y:S01]  /*5a00*/  IMAD.X R75, R72, 0x1, R15, P3 ;  /* 0x00000001484b7824 */ /* 0x000fe200018e060f */
[----:B------:R-:W-:-:S13]  /*5a10*/  ISETP.GE.AND P3, PT, R18, R92, PT ;  /* 0x0000005c1200720c */ /* 0x000fda0003f66270 */
[----:B0-----:R-:W-:Y:S05]  /*5a20*/  @P3 BRA `(.L_x_474) ;  /* 0x0000000000b43947 */ /* 0x001fea0003800000 */
[----:B------:R-:W-:Y:S02]  /*5a30*/  SHF.R.U64 R77, R70, 0x10, R71 ;  /* 0x00000010464d7819 */ /* 0x000fe40000001247 */
[----:B------:R-:W-:Y:S02]  /*5a40*/  SHF.R.U64 R79, R68, 0x10, R69 ;  /* 0x00000010444f7819 */ /* 0x000fe40000001245 */
[----:B------:R-:W-:Y:S02]  /*5a50*/  SHF.R.U32.HI R70, RZ, 0x10, R71 ;  /* 0x00000010ff467819 */ /* 0x000fe40000011647 */
[----:B------:R-:W-:Y:S01]  /*5a60*/  SHF.R.U32.HI R76, RZ, 0x10, R69 ;  /* 0x00000010ff4c7819 */ /* 0x000fe20000011645 */
[----:B--2---:R-:W-:Y:S01]  /*5a70*/  IMAD.U32 R69, R46, 0x10000, RZ ;  /* 0x000100002e457824 */ /* 0x004fe200078e00ff */
        /* <DEDUP_REMOVED lines=9> */
[----:B------:R-:W-:Y:S01]  /*5b10*/  IMAD.U32 R202, R202, 0x10000, RZ ;  /* 0x00010000caca7824 */ /* 0x000fe200078e00ff */
[----:B------:R-:W-:Y:S01]  /*5b20*/  LOP3.LUT R71, R46, 0xffff0000, RZ, 0xc0, !PT ;  /* 0xffff00002e477812 */ /* 0x000fe200078ec0ff */
[C---:B------:R-:W-:Y:S01]  /*5b30*/  IMAD.U32 R46, R47.reuse, 0x10000, RZ ;  /* 0x000100002f2e7824 */ /* 0x040fe200078e00ff */
[----:B------:R-:W-:Y:S01]  /*5b40*/  LOP3.LUT R68, R47, 0xffff0000, RZ, 0xc0, !PT ;  /* 0xffff00002f447812 */ /* 0x000fe200078ec0ff */
[----:B------:R-:W-:Y:S01]  /*5b50*/  FMUL.FTZ R82, R70, R77 ;  /* 0x0000004d46527220 */ /* 0x000fe20000410000 */
[----:B------:R-:W-:-:S02]  /*5b60*/  IMAD.U32 R47, R45, 0x10000, RZ ;  /* 0x000100002d2f7824 */ /* 0x000fc400078e00ff */
[----:B------:R-:W-:Y:S01]  /*5b70*/  FMUL.FTZ R70, R70, R76 ;  /* 0x0000004c46467220 */ /* 0x000fe20000410000 */
[----:B------:R-:W-:Y:S01]  /*5b80*/  FMUL.FTZ R84, R71, R80 ;  /* 0x0000005047547220 */ /* 0x000fe20000410000 */
[----:B------:R-:W-:Y:S01]  /*5b90*/  LOP3.LUT R203, R203, 0xffff0000, RZ, 0xc0, !PT ;  /* 0xffff0000cbcb7812 */ /* 0x000fe200078ec0ff */
[C---:B------:R-:W-:Y:S02]  /*5ba0*/  IMAD.U32 R45, R44.reuse, 0x10000, RZ ;  /* 0x000100002c2d7824 */ /* 0x040fe400078e00ff */
[----:B------:R-:W-:Y:S01]  /*5bb0*/  FFMA.FTZ R77, R47, R77, R70 ;  /* 0x0000004d2f4d7223 */ /* 0x000fe20000010046 */
[-C--:B------:R-:W-:Y:S01]  /*5bc0*/  FMUL.FTZ R70, R71, R78.reuse ;  /* 0x0000004e47467220 */ /* 0x080fe20000410000 */
[----:B------:R-:W-:Y:S01]  /*5bd0*/  LOP3.LUT R201, R201, 0xffff0000, RZ, 0xc0, !PT ;  /* 0xffff0000c9c97812 */ /* 0x000fe200078ec0ff */
[C---:B------:R-:W-:Y:S01]  /*5be0*/  FFMA.FTZ R84, R69.reuse, R78, -R84 ;  /* 0x0000004e45547223 */ /* 0x040fe20000010854 */
[----:B------:R-:W-:Y:S01]  /*5bf0*/  LOP3.LUT R44, R44, 0xffff0000, RZ, 0xc0, !PT ;  /* 0xffff00002c2c7812 */ /* 0x000fe200078ec0ff */
[----:B------:R-:W-:Y:S01]  /*5c00*/  FFMA.FTZ R69, R69, R80, R70 ;  /* 0x0000005045457223 */ /* 0x000fe20000010046 */
[----:B------:R-:W-:-:S02]  /*5c10*/  IMAD.U32 R200, R200, 0x10000, RZ ;  /* 0x00010000c8c87824 */ /* 0x000fc400078e00ff */
[C---:B------:R-:W-:Y:S01]  /*5c20*/  FMUL.FTZ R71, R68.reuse, R203 ;  /* 0x000000cb44477220 */ /* 0x040fe20000410000 */
[-C--:B------:R-:W-:Y:S01]  /*5c30*/  FMUL.FTZ R70, R68, R201.reuse ;  /* 0x000000c944467220 */ /* 0x080fe20000410000 */
[----:B------:R-:W-:Y:S01]  /*5c40*/  FFMA.FTZ R82, R47, R76, -R82 ;  /* 0x0000004c2f527223 */ /* 0x000fe20000010852 */
[C---:B------:R-:W-:Y:S01]  /*5c50*/  FMUL.FTZ R68, R44.reuse, R202 ;  /* 0x000000ca2c447220 */ /* 0x040fe20000410000 */
[-C--:B------:R-:W-:Y:S01]  /*5c60*/  FMUL.FTZ R47, R44, R200.reuse ;  /* 0x000000c82c2f7220 */ /* 0x080fe20000410000 */
[C---:B------:R-:W-:Y:S01]  /*5c70*/  FFMA.FTZ R71, R46.reuse, R201, -R71 ;  /* 0x000000c92e477223 */ /* 0x040fe20000010847 */
[----:B------:R-:W-:Y:S01]  /*5c80*/  FFMA.FTZ R70, R46, R203, R70 ;  /* 0x000000cb2e467223 */ /* 0x000fe20000010046 */
[C---:B------:R-:W-:Y:S01]  /*5c90*/  FFMA.FTZ R68, R45.reuse, R200, -R68 ;  /* 0x000000c82d447223 */ /* 0x040fe20000010844 */
[----:B------:R-:W-:Y:S01]  /*5ca0*/  FFMA.FTZ R47, R45, R202, R47 ;  /* 0x000000ca2d2f7223 */ /* 0x000fe2000001002f */
[----:B------:R-:W-:Y:S02]  /*5cb0*/  F2FP.BF16.F32.PACK_AB R45, R77, R82 ;  /* 0x000000524d2d723e */ /* 0x000fe400000010ff */
[----:B------:R-:W-:-:S02]  /*5cc0*/  F2FP.BF16.F32.PACK_AB R70, R70, R71 ;  /* 0x000000474646723e */ /* 0x000fc400000010ff */
[----:B------:R-:W-:Y:S02]  /*5cd0*/  F2FP.BF16.F32.PACK_AB R44, R47, R68 ;  /* 0x000000442f2c723e */ /* 0x000fe400000010ff */
[----:B------:R-:W-:Y:S01]  /*5ce0*/  F2FP.BF16.F32.PACK_AB R46, R69, R84 ;  /* 0x00000054452e723e */ /* 0x000fe200000010ff */
[----:B------:R-:W-:-:S07]  /*5cf0*/  IMAD.MOV.U32 R47, RZ, RZ, R70 ;  /* 0x000000ffff2f7224 */ /* 0x000fce00078e0046 */
.L_x_474:
[----:B------:R-:W-:Y:S05]  /*5d00*/  BSYNC B3 ;  /* 0x0000000000037941 */ /* 0x000fea0003800000 */
.L_x_473:
[----:B------:R-:W-:Y:S01]  /*5d10*/  ULDC.64 UR4, c[0x0][0x2e8] ;  /* 0x0000ba0000047ab9 */ /* 0x000fe20000000a00 */
[----:B------:R-:W-:Y:S01]  /*5d20*/  ULDC.64 UR6, c[0x0][0x208] ;  /* 0x0000820000067ab9 */ /* 0x000fe20000000a00 */
[----:B------:R-:W-:-:S04]  /*5d30*/  LEA R68, P3, R74, UR4, 0x1 ;  /* 0x000000044a447c11 */ /* 0x000fc8000f8608ff */
[----:B------:R-:W-:-:S05]  /*5d40*/  LEA.HI.X R69, R74, UR5, R75, 0x1, P3 ;  /* 0x000000054a457c11 */ /* 0x000fca00098f0c4b */
[----:B--2---:R0:W-:Y:S04]  /*5d50*/  STG.E.128 desc[UR6][R68.64], R44 ;  /* 0x0000002c44007986 */ /* 0x0041e8000c101d06 */
.L_x_472:
[----:B------:R-:W-:Y:S05]  /*5d60*/  BSYNC B2 ;  /* 0x0000000000027941 */ /* 0x000fea0003800000 */
.L_x_471:
[----:B------:R-:W-:Y:S05]  /*5d70*/  @P1 BRA `(.L_x_470) ;  /* 0x0000000000e81947 */ /* 0x000fea0003800000 */
[----:B0-234-:R0:W2:Y:S01]  /*5d80*/  LDS.128 R44, [R5+0x26c00] ;  /* 0x026c0000052c7984 */ /* 0x01d0a20000000c00 */
[----:B------:R-:W-:Y:S01]  /*5d90*/  IADD3 R73, P3, R73, R14, RZ ;  /* 0x0000000e49497210 */ /* 0x000fe20007f7e0ff */
[----:B------:R-:W-:Y:S04]  /*5da0*/  BSSY B2, `(.L_x_475) ;  /* 0x0000032000027945 */ /* 0x000fe80003800000 */
[----:B------:R-:W-:Y:S01]  /*5db0*/  IMAD.X R72, R72, 0x1, R11, P3 ;  /* 0x0000000148487824 */ /* 0x000fe200018e060b */
[----:B------:R-:W-:-:S13]  /*5dc0*/  ISETP.GE.AND P3, PT, R220, R92, PT ;  /* 0x0000005cdc00720c */ /* 0x000fda0003f66270 */
[----:B0-----:R-:W-:Y:S05]  /*5dd0*/  @P3 BRA `(.L_x_476) ;  /* 0x0000000000b83947 */ /* 0x001fea0003800000 */
[----:B------:R-:W-:Y:S01]  /*5de0*/  SHF.R.U64 R68, R66, 0x10, R67 ;  /* 0x0000001042447819 */ /* 0x000fe20000001243 */
[----:B--2---:R-:W-:Y:S01]  /*5df0*/  IMAD.U32 R66, R47, 0x10000, RZ ;  /* 0x000100002f427824 */ /* 0x004fe200078e00ff */
[----:B------:R-:W-:Y:S01]  /*5e00*/  SHF.R.U64 R70, R64, 0x10, R65 ;  /* 0x0000001040467819 */ /* 0x000fe20000001241 */
[----:B------:R-:W-:Y:S01]  /*5e10*/  IMAD.U32 R64, R46, 0x10000, RZ ;  /* 0x000100002e407824 */ /* 0x000fe200078e00ff */
[----:B------:R-:W-:Y:S02]  /*5e20*/  SHF.R.U32.HI R69, RZ, 0x10, R67 ;  /* 0x00000010ff457819 */ /* 0x000fe40000011643 */
[----:B------:R-:W-:Y:S02]  /*5e30*/  SHF.R.U32.HI R71, RZ, 0x10, R65 ;  /* 0x00000010ff477819 */ /* 0x000fe40000011641 */
[----:B------:R-:W-:Y:S02]  /*5e40*/  PRMT R197, R197, 0x5410, R68 ;  /* 0x00005410c5c57816 */ /* 0x000fe40000000044 */
[----:B------:R-:W-:-:S02]  /*5e50*/  PRMT R169, R169, 0x5410, R70 ;  /* 0x00005410a9a97816 */ /* 0x000fc40000000046 */
[----:B------:R-:W-:Y:S02]  /*5e60*/  PRMT R198, R198, 0x5410, R69 ;  /* 0x00005410c6c67816 */ /* 0x000fe40000000045 */
[----:B------:R-:W-:Y:S02]  /*5e70*/  LOP3.LUT R67, R47, 0xffff0000, RZ, 0xc0, !PT ;  /* 0xffff00002f437812 */ /* 0x000fe400078ec0ff */
[----:B------:R-:W-:Y:S01]  /*5e80*/  PRMT R168, R168, 0x5410, R71 ;  /* 0x00005410a8a87816 */ /* 0x000fe20000000047 */
[----:B------:R-:W-:Y:S01]  /*5e90*/  IMAD.U32 R71, R198, 0x10000, RZ ;  /* 0x00010000c6477824 */ /* 0x000fe200078e00ff */
[----:B------:R-:W-:Y:S02]  /*5ea0*/  LOP3.LUT R47, R45, 0xffff0000, RZ, 0xc0, !PT ;  /* 0xffff00002d2f7812 */ /* 0x000fe400078ec0ff */
[----:B------:R-:W-:Y:S01]  /*5eb0*/  LOP3.LUT R70, R197, 0xffff0000, RZ, 0xc0, !PT ;  /* 0xffff0000c5467812 */ /* 0x000fe200078ec0ff */
[----:B------:R-:W-:Y:S01]  /*5ec0*/  IMAD.U32 R69, R168, 0x10000, RZ ;  /* 0x00010000a8457824 */ /* 0x000fe200078e00ff */
[----:B------:R-:W-:Y:S01]  /*5ed0*/  LOP3.LUT R68, R169, 0xffff0000, RZ, 0xc0, !PT ;  /* 0xffff0000a9447812 */ /* 0x000fe200078ec0ff */
[----:B------:R-:W-:Y:S01]  /*5ee0*/  IMAD.U32 R197, R197, 0x10000, RZ ;  /* 0x00010000c5c57824 */ /* 0x000fe200078e00ff */
[----:B------:R-:W-:Y:S01]  /*5ef0*/  LOP3.LUT R65, R46, 0xffff0000, RZ, 0xc0, !PT ;  /* 0xffff00002e417812 */ /* 0x000fe200078ec0ff */
[----:B------:R-:W-:-:S02]  /*5f00*/  IMAD.U32 R46, R45, 0x10000, RZ ;  /* 0x000100002d2e7824 */ /* 0x000fc400078e00ff */
[C---:B------:R-:W-:Y:S01]  /*5f10*/  FMUL.FTZ R75, R47.reuse, R70 ;  /* 0x000000462f4b7220 */ /* 0x040fe20000410000 */
[C---:B------:R-:W-:Y:S02]  /*5f20*/  IMAD.U32 R45, R44.reuse, 0x10000, RZ ;  /* 0x000100002c2d7824 */ /* 0x040fe400078e00ff */
[-C--:B------:R-:W-:Y:S01]  /*5f30*/  FMUL.FTZ R47, R47, R68.reuse ;  /* 0x000000442f2f7220 */ /* 0x080fe20000410000 */
[----:B------:R-:W-:Y:S01]  /*5f40*/  LOP3.LUT R44, R44, 0xffff0000, RZ, 0xc0, !PT ;  /* 0xffff00002c2c7812 */ /* 0x000fe200078ec0ff */
[C---:B------:R-:W-:Y:S01]  /*5f50*/  FMUL.FTZ R77, R65.reuse, R71 ;  /* 0x00000047414d7220 */ /* 0x040fe20000410000 */
[----:B------:R-:W-:Y:S01]  /*5f60*/  LOP3.LUT R198, R198, 0xffff0000, RZ, 0xc0, !PT ;  /* 0xffff0000c6c67812 */ /* 0x000fe200078ec0ff */
[-C--:B------:R-:W-:Y:S01]  /*5f70*/  FMUL.FTZ R65, R65, R69.reuse ;  /* 0x0000004541417220 */ /* 0x080fe20000410000 */
[----:B------:R-:W-:Y:S01]  /*5f80*/  LOP3.LUT R168, R168, 0xffff0000, RZ, 0xc0, !PT ;  /* 0xffff0000a8a87812 */ /* 0x000fe200078ec0ff */
[----:B------:R-:W-:Y:S02]  /*5f90*/  IMAD.U32 R169, R169, 0x10000, RZ ;  /* 0x00010000a9a97824 */ /* 0x000fe400078e00ff */
[C---:B------:R-:W-:Y:S01]  /*5fa0*/  FFMA.FTZ R75, R46.reuse, R68, -R75 ;  /* 0x000000442e4b7223 */ /* 0x040fe2000001084b */
[----:B------:R-:W-:Y:S01]  /*5fb0*/  FFMA.FTZ R70, R46, R70, R47 ;  /* 0x000000462e467223 */ /* 0x000fe2000001002f */
[----:B------:R-:W-:Y:S01]  /*5fc0*/  FFMA.FTZ R77, R64, R69, -R77 ;  /* 0x00000045404d7223 */ /* 0x000fe2000001084d */
[----:B------:R-:W-:Y:S01]  /*5fd0*/  FMUL.FTZ R46, R44, R197 ;  /* 0x000000c52c2e7220 */ /* 0x000fe20000410000 */
[----:B------:R-:W-:Y:S01]  /*5fe0*/  FFMA.FTZ R64, R64, R71, R65 ;  /* 0x0000004740407223 */ /* 0x000fe20000010041 */
[C---:B------:R-:W-:Y:S01]  /*5ff0*/  FMUL.FTZ R47, R67.reuse, R198 ;  /* 0x000000c6432f7220 */ /* 0x040fe20000410000 */
[-C--:B------:R-:W-:Y:S01]  /*6000*/  FMUL.FTZ R44, R44, R169.reuse ;  /* 0x000000a92c2c7220 */ /* 0x080fe20000410000 */
[-C--:B------:R-:W-:Y:S01]  /*6010*/  FMUL.FTZ R67, R67, R168.reuse ;  /* 0x000000a843437220 */ /* 0x080fe20000410000 */
[C---:B------:R-:W-:Y:S01]  /*6020*/  FFMA.FTZ R46, R45.reuse, R169, -R46 ;  /* 0x000000a92d2e7223 */ /* 0x040fe2000001082e */
[C---:B------:R-:W-:Y:S01]  /*6030*/  FFMA.FTZ R47, R66.reuse, R168, -R47 ;  /* 0x000000a8422f7223 */ /* 0x040fe2000001082f */
[----:B------:R-:W-:Y:S01]  /*6040*/  FFMA.FTZ R45, R45, R197, R44 ;  /* 0x000000c52d2d7223 */ /* 0x000fe2000001002c */
[----:B------:R-:W-:Y:S01]  /*6050*/  FFMA.FTZ R66, R66, R198, R67 ;  /* 0x000000c642427223 */ /* 0x000fe20000010043 */
[----:B------:R-:W-:-:S02]  /*6060*/  F2FP.BF16.F32.PACK_AB R70, R70, R75 ;  /* 0x0000004b4646723e */ /* 0x000fc400000010ff */
[----:B------:R-:W-:Y:S02]  /*6070*/  F2FP.BF16.F32.PACK_AB R64, R64, R77 ;  /* 0x0000004d4040723e */ /* 0x000fe400000010ff */
[----:B------:R-:W-:Y:S01]  /*6080*/  F2FP.BF16.F32.PACK_AB R44, R45, R46 ;  /* 0x0000002e2d2c723e */ /* 0x000fe200000010ff */
[----:B------:R-:W-:Y:S01]  /*6090*/  IMAD.MOV.U32 R45, RZ, RZ, R70 ;  /* 0x000000ffff2d7224 */ /* 0x000fe200078e0046 */
[----:B------:R-:W-:Y:S01]  /*60a0*/  F2FP.BF16.F32.PACK_AB R47, R66, R47 ;  /* 0x0000002f422f723e */ /* 0x000fe200000010ff */
[----:B------:R-:W-:-:S07]  /*60b0*/  IMAD.MOV.U32 R46, RZ, RZ, R64 ;  /* 0x000000ffff2e7224 */ /* 0x000fce00078e0040 */
.L_x_476:
[----:B------:R-:W-:Y:S05]  /*60c0*/  BSYNC B2 ;  /* 0x0000000000027941 */ /* 0x000fea0003800000 */
.L_x_475:
[----:B------:R-:W-:Y:S01]  /*60d0*/  ULDC.64 UR4, c[0x0][0x2e8] ;  /* 0x0000ba0000047ab9 */ /* 0x000fe20000000a00 */
[----:B------:R-:W-:Y:S01]  /*60e0*/  ULDC.64 UR6, c[0x0][0x208] ;  /* 0x0000820000067ab9 */ /* 0x000fe20000000a00 */
[----:B------:R-:W-:-:S04]  /*60f0*/  LEA R64, P3, R73, UR4, 0x1 ;  /* 0x0000000449407c11 */ /* 0x000fc8000f8608ff */
[----:B------:R-:W-:-:S05]  /*6100*/  LEA.HI.X R65, R73, UR5, R72, 0x1, P3 ;  /* 0x0000000549417c11 */ /* 0x000fca00098f0c48 */
[----:B--2---:R0:W-:Y:S04]  /*6110*/  STG.E.128 desc[UR6][R64.64], R44 ;  /* 0x0000002c40007986 */ /* 0x0041e8000c101d06 */
.L_x_470:
[----:B------:R-:W-:Y:S05]  /*6120*/  BSYNC B1 ;  /* 0x0000000000017941 */ /* 0x000fea0003800000 */
.L_x_469:
        /* <DEDUP_REMOVED lines=13> */
[----:B------:R-:W-:Y:S02]  /*6200*/  SHF.R.U32.HI R68, RZ, 0x10, R63 ;  /* 0x00000010ff447819 */ /* 0x000fe4000001163f */
[----:B------:R-:W-:Y:S02]  /*6210*/  SHF.R.U32.HI R71, RZ, 0x10, R61 ;  /* 0x00000010ff477819 */ /* 0x000fe4000001163d */
[----:B------:R-:W-:Y:S01]  /*6220*/  SHF.R.U64 R69, R62, 0x10, R63 ;  /* 0x000000103e457819 */ /* 0x000fe2000000123f */
[----:B--2---:R-:W-:Y:S01]  /*6230*/  IMAD.U32 R62, R47, 0x10000, RZ ;  /* 0x000100002f3e7824 */ /* 0x004fe200078e00ff */
[----:B------:R-:W-:Y:S02]  /*6240*/  PRMT R199, R199, 0x5410, R68 ;  /* 0x00005410c7c77816 */ /* 0x000fe40000000044 */
[----:B------:R-:W-:Y:S01]  /*6250*/  SHF.R.U64 R73, R60, 0x10, R61 ;  /* 0x000000103c497819 */ /* 0x000fe2000000123d */
[----:B------:R-:W-:Y:S01]  /*6260*/  IMAD.U32 R60, R46, 0x10000, RZ ;  /* 0x000100002e3c7824 */ /* 0x000fe200078e00ff */
[----:B------:R-:W-:Y:S01]  /*6270*/  PRMT R194, R194, 0x5410, R71 ;  /* 0x00005410c2c27816 */ /* 0x000fe20000000047 */
[----:B------:R-:W-:Y:S01]  /*6280*/  IMAD.U32 R71, R199, 0x10000, RZ ;  /* 0x00010000c7477824 */ /* 0x000fe200078e00ff */
[----:B------:R-:W-:-:S02]  /*6290*/  PRMT R196, R196, 0x5410, R69 ;  /* 0x00005410c4c47816 */ /* 0x000fc40000000045 */
[----:B------:R-:W-:Y:S01]  /*62a0*/  LOP3.LUT R61, R46, 0xffff0000, RZ, 0xc0, !PT ;  /* 0xffff00002e3d7812 */ /* 0x000fe200078ec0ff */
[----:B------:R-:W-:Y:S01]  /*62b0*/  IMAD.U32 R69, R194, 0x10000, RZ ;  /* 0x00010000c2457824 */ /* 0x000fe200078e00ff */
[----:B------:R-:W-:Y:S01]  /*62c0*/  LOP3.LUT R63, R47, 0xffff0000, RZ, 0xc0, !PT ;  /* 0xffff00002f3f7812 */ /* 0x000fe200078ec0ff */
[----:B------:R-:W-:Y:S01]  /*62d0*/  IMAD.U32 R46, R45, 0x10000, RZ ;  /* 0x000100002d2e7824 */ /* 0x000fe200078e00ff */
[----:B------:R-:W-:Y:S01]  /*62e0*/  PRMT R192, R192, 0x5410, R73 ;  /* 0x00005410c0c07816 */ /* 0x000fe20000000049 */
[----:B------:R-:W-:Y:S01]  /*62f0*/  FMUL.FTZ R75, R61, R71 ;  /* 0x000000473d4b7220 */ /* 0x000fe20000410000 */
[----:B------:R-:W-:Y:S01]  /*6300*/  LOP3.LUT R47, R45, 0xffff0000, RZ, 0xc0, !PT ;  /* 0xffff00002d2f7812 */ /* 0x000fe200078ec0ff */
[-C--:B------:R-:W-:Y:S01]  /*6310*/  FMUL.FTZ R61, R61, R69.reuse ;  /* 0x000000453d3d7220 */ /* 0x080fe20000410000 */
[----:B------:R-:W-:Y:S01]  /*6320*/  LOP3.LUT R70, R196, 0xffff0000, RZ, 0xc0, !PT ;  /* 0xffff0000c4467812 */ /* 0x000fe200078ec0ff */
[----:B------:R-:W-:Y:S01]  /*6330*/  IMAD.U32 R45, R44, 0x10000, RZ ;  /* 0x000100002c2d7824 */ /* 0x000fe200078e00ff */
[----:B------:R-:W-:Y:S01]  /*6340*/  LOP3.LUT R68, R192, 0xffff0000, RZ, 0xc0, !PT ;  /* 0xffff0000c0447812 */ /* 0x000fe200078ec0ff */
[----:B------:R-:W-:Y:S01]  /*6350*/  FFMA.FTZ R75, R60, R69, -R75 ;  /* 0x000000453c4b7223 */ /* 0x000fe2000001084b */
[----:B------:R-:W-:Y:S01]  /*6360*/  LOP3.LUT R199, R199, 0xffff0000, RZ, 0xc0, !PT ;  /* 0xffff0000c7c77812 */ /* 0x000fe200078ec0ff */
[C---:B------:R-:W-:Y:S01]  /*6370*/  FMUL.FTZ R73, R47.reuse, R70 ;  /* 0x000000462f497220 */ /* 0x040fe20000410000 */
[----:B------:R-:W-:Y:S01]  /*6380*/  LOP3.LUT R194, R194, 0xffff0000, RZ, 0xc0, !PT ;  /* 0xffff0000c2c27812 */ /* 0x000fe200078ec0ff */
[-C--:B------:R-:W-:Y:S01]  /*6390*/  FMUL.FTZ R47, R47, R68.reuse ;  /* 0x000000442f2f7220 */ /* 0x080fe20000410000 */
[----:B------:R-:W-:Y:S01]  /*63a0*/  LOP3.LUT R44, R44, 0xffff0000, RZ, 0xc0, !PT ;  /* 0xffff00002c2c7812 */ /* 0x000fe200078ec0ff */
[----:B------:R-:W-:Y:S01]  /*63b0*/  FFMA.FTZ R73, R46, R68, -R73 ;  /* 0x000000442e497223 */ /* 0x000fe20000010849 */
[----:B------:R-:W-:Y:S01]  /*63c0*/  FFMA.FTZ R60, R60, R71, R61 ;  /* 0x000000473c3c7223 */ /* 0x000fe2000001003d */
[----:B------:R-:W-:-:S02]  /*63d0*/  IMAD.U32 R196, R196, 0x10000, RZ ;  /* 0x00010000c4c47824 */ /* 0x000fc400078e00ff */
[CC--:B------:R-:W-:Y:S01]  /*63e0*/  FMUL.FTZ R61, R63.reuse, R199.reuse ;  /* 0x000000c73f3d7220 */ /* 0x0c0fe20000410000 */
[----:B------:R-:W-:Y:S02]  /*63f0*/  IMAD.U32 R192, R192, 0x10000, RZ ;  /* 0x00010000c0c07824 */ /* 0x000fe400078e00ff */
[----:B------:R-:W-:Y:S01]  /*6400*/  FMUL.FTZ R68, R63, R194 ;  /* 0x000000c23f447220 */ /* 0x000fe20000410000 */
[----:B------:R-:W-:Y:S01]  /*6410*/  FFMA.FTZ R70, R46, R70, R47 ;  /* 0x000000462e467223 */ /* 0x000fe2000001002f */
[C---:B------:R-:W-:Y:S01]  /*6420*/  FMUL.FTZ R46, R44.reuse, R196 ;  /* 0x000000c42c2e7220 */ /* 0x040fe20000410000 */
[----:B------:R-:W-:Y:S01]  /*6430*/  FMUL.FTZ R47, R44, R192 ;  /* 0x000000c02c2f7220 */ /* 0x000fe20000410000 */
[C---:B------:R-:W-:Y:S01]  /*6440*/  FFMA.FTZ R61, R62.reuse, R194, -R61 ;  /* 0x000000c23e3d7223 */ /* 0x040fe2000001083d */
[----:B------:R-:W-:Y:S01]  /*6450*/  FFMA.FTZ R68, R62, R199, R68 ;  /* 0x000000c73e447223 */ /* 0x000fe20000010044 */
[C---:B------:R-:W-:Y:S01]  /*6460*/  FFMA.FTZ R46, R45.reuse, R192, -R46 ;  /* 0x000000c02d2e7223 */ /* 0x040fe2000001082e */
[----:B------:R-:W-:Y:S01]  /*6470*/  FFMA.FTZ R47, R45, R196, R47 ;  /* 0x000000c42d2f7223 */ /* 0x000fe2000001002f */
[----:B------:R-:W-:-:S02]  /*6480*/  F2FP.BF16.F32.PACK_AB R60, R60, R75 ;  /* 0x0000004b3c3c723e */ /* 0x000fc400000010ff */
[----:B------:R-:W-:Y:S02]  /*6490*/  F2FP.BF16.F32.PACK_AB R61, R68, R61 ;  /* 0x0000003d443d723e */ /* 0x000fe400000010ff */
[----:B------:R-:W-:Y:S01]  /*64a0*/  F2FP.BF16.F32.PACK_AB R44, R47, R46 ;  /* 0x0000002e2f2c723e */ /* 0x000fe200000010ff */
[----:B------:R-:W-:Y:S01]  /*64b0*/  IMAD.MOV.U32 R46, RZ, RZ, R60 ;  /* 0x000000ffff2e7224 */ /* 0x000fe200078e003c */
[----:B------:R-:W-:Y:S01]  /*64c0*/  F2FP.BF16.F32.PACK_AB R45, R70, R73 ;  /* 0x00000049462d723e */ /* 0x000fe200000010ff */
[----:B------:R-:W-:-:S07]  /*64d0*/  IMAD.MOV.U32 R47, RZ, RZ, R61 ;  /* 0x000000ffff2f7224 */ /* 0x000fce00078e003d */
.L_x_482:
[----:B------:R-:W-:Y:S05]  /*64e0*/  BSYNC B3 ;  /* 0x0000000000037941 */ /* 0x000fea0003800000 */
.L_x_481:
[----:B------:R-:W-:Y:S01]  /*64f0*/  ULDC.64 UR4, c[0x0][0x2e8] ;  /* 0x0000ba0000047ab9 */ /* 0x000fe20000000a00 */
[----:B------:R-:W-:Y:S01]  /*6500*/  ULDC.64 UR6, c[0x0][0x208] ;  /* 0x0000820000067ab9 */ /* 0x000fe20000000a00 */
[----:B------:R-:W-:-:S04]  /*6510*/  LEA R60, P3, R66, UR4, 0x1 ;  /* 0x00000004423c7c11 */ /* 0x000fc8000f8608ff */
[----:B------:R-:W-:-:S05]  /*6520*/  LEA.HI.X R61, R66, UR5, R67, 0x1, P3 ;  /* 0x00000005423d7c11 */ /* 0x000fca00098f0c43 */
[----:B--2---:R0:W-:Y:S04]  /*6530*/  STG.E.128 desc[UR6][R60.64], R44 ;  /* 0x0000002c3c007986 */ /* 0x0041e8000c101d06 */
.L_x_480:
[----:B------:R-:W-:Y:S05]  /*6540*/  BSYNC B2 ;  /* 0x0000000000027941 */ /* 0x000fea0003800000 */
.L_x_479:
        /* <DEDUP_REMOVED lines=31> */
[-C--:B------:R-:W-:Y:S01]  /*6740*/  FMUL.FTZ R57, R57, R61.reuse ;  /* 0x0000003d39397220 */ /* 0x080fe20000410000 */
[----:B------:R-:W-:Y:S01]  /*6750*/  LOP3.LUT R189, R189, 0xffff0000, RZ, 0xc0, !PT ;  /* 0xffff0000bdbd7812 */ /* 0x000fe200078ec0ff */
[----:B------:R-:W-:Y:S01]  /*6760*/  IMAD.U32 R181, R181, 0x10000, RZ ;  /* 0x00010000b5b57824 */ /* 0x000fe200078e00ff */
[----:B------:R-:W-:Y:S01]  /*6770*/  LOP3.LUT R182, R182, 0xffff0000, RZ, 0xc0, !PT ;  /* 0xffff0000b6b67812 */ /* 0x000fe200078ec0ff */
[C---:B------:R-:W-:Y:S01]  /*6780*/  FFMA.FTZ R65, R46.reuse, R60, -R65 ;  /* 0x0000003c2e417223 */ /* 0x040fe20000010841 */
[----:B------:R-:W-:Y:S01]  /*6790*/  FFMA.FTZ R62, R46, R62, R47 ;  /* 0x0000003e2e3e7223 */ /* 0x000fe2000001002f */
[----:B------:R-:W-:Y:S01]  /*67a0*/  FFMA.FTZ R67, R56, R61, -R67 ;  /* 0x0000003d38437223 */ /* 0x000fe20000010843 */
[----:B------:R-:W-:Y:S01]  /*67b0*/  FMUL.FTZ R46, R44, R183 ;  /* 0x000000b72c2e7220 */ /* 0x000fe20000410000 */
[----:B------:R-:W-:Y:S01]  /*67c0*/  FFMA.FTZ R56, R56, R63, R57 ;  /* 0x0000003f38387223 */ /* 0x000fe20000010039 */
[----:B------:R-:W-:Y:S01]  /*67d0*/  FMUL.FTZ R44, R44, R181 ;  /* 0x000000b52c2c7220 */ /* 0x000fe20000410000 */
[C---:B------:R-:W-:Y:S01]  /*67e0*/  FMUL.FTZ R47, R59.reuse, R189 ;  /* 0x000000bd3b2f7220 */ /* 0x040fe20000410000 */
[-C--:B------:R-:W-:Y:S01]  /*67f0*/  FMUL.FTZ R60, R59, R182.reuse ;  /* 0x000000b63b3c7220 */ /* 0x080fe20000410000 */
        /* <DEDUP_REMOVED lines=10> */
.L_x_484:
[----:B------:R-:W-:Y:S05]  /*68a0*/  BSYNC B2 ;  /* 0x0000000000027941 */ /* 0x000fea0003800000 */
.L_x_483:
[----:B------:R-:W-:Y:S01]  /*68b0*/  ULDC.64 UR4, c[0x0][0x2e8] ;  /* 0x0000ba0000047ab9 */ /* 0x000fe20000000a00 */
[----:B------:R-:W-:Y:S01]  /*68c0*/  ULDC.64 UR6, c[0x0][0x208] ;  /* 0x0000820000067ab9 */ /* 0x000fe20000000a00 */
[----:B------:R-:W-:-:S04]  /*68d0*/  LEA R56, P3, R66, UR4, 0x1 ;  /* 0x0000000442387c11 */ /* 0x000fc8000f8608ff */
[----:B------:R-:W-:-:S05]  /*68e0*/  LEA.HI.X R57, R66, UR5, R69, 0x1, P3 ;  /* 0x0000000542397c11 */ /* 0x000fca00098f0c45 */
[----:B--2---:R0:W-:Y:S04]  /*68f0*/  STG.E.128 desc[UR6][R56.64], R44 ;  /* 0x0000002c38007986 */ /* 0x0041e8000c101d06 */
.L_x_478:
[----:B------:R-:W-:Y:S05]  /*6900*/  BSYNC B1 ;  /* 0x0000000000017941 */ /* 0x000fea0003800000 */
.L_x_477:
[----:B------:R-:W-:Y:S05]  /*6910*/  @P5 BRA `(.L_x_485) ;  /* 0x00000054008c5947 */ /* 0x000fea0003800000 */
[----:B------:R-:W-:Y:S01]  /*6920*/  IADD3 R137, P3, P4, R133, R136, R16 ;  /* 0x0000008885897210 */ /* 0x000fe20007c7e010 */
[----:B------:R-:W-:Y:S03]  /*6930*/  BSSY B1, `(.L_x_486) ;  /* 0x000003d000017945 */ /* 0x000fe60003800000 */
[----:B0-----:R-:W-:Y:S01]  /*6940*/  IADD3.X R64, R132, R93, R17, P3, P4 ;  /* 0x0000005d84407210 */ /* 0x001fe20001fe8411 */
[----:B------:R-:W-:Y:S08]  /*6950*/  @P0 BRA `(.L_x_487) ;  /* 0x0000000000e80947 */ /* 0x000ff00003800000 */
[----:B--234-:R0:W2:Y:S01]  /*6960*/  LDS.128 R44, [R5+0x23400] ;  /* 0x02340000052c7984 */ /* 0x01c0a20000000c00 */
        /* <DEDUP_REMOVED lines=38> */
[-C--:B------:R-:W-:Y:S01]  /*6bd0*/  FMUL.FTZ R44, R44, R178.reuse ;  /* 0x000000b22c2c7220 */ /* 0x080fe20000410000 */
        /* <DEDUP_REMOVED lines=12> */
.L_x_489:
[----:B------:R-:W-:Y:S05]  /*6ca0*/  BSYNC B2 ;  /* 0x0000000000027941 */ /* 0x000fea0003800000 */
.L_x_488:
[----:B------:R-:W-:Y:S01]  /*6cb0*/  ULDC.64 UR4, c[0x0][0x2e8] ;  /* 0x0000ba0000047ab9 */ /* 0x000fe20000000a00 */
[----:B------:R-:W-:Y:S01]  /*6cc0*/  ULDC.64 UR6, c[0x0][0x208] ;  /* 0x0000820000067ab9 */ /* 0x000fe20000000a00 */
[----:B------:R-:W-:-:S04]  /*6cd0*/  LEA R52, P3, R60, UR4, 0x1 ;  /* 0x000000043c347c11 */ /* 0x000fc8000f8608ff */
[----:B------:R-:W-:-:S05]  /*6ce0*/  LEA.HI.X R53, R60, UR5, R65, 0x1, P3 ;  /* 0x000000053c357c11 */ /* 0x000fca00098f0c41 */
[----:B--2---:R0:W-:Y:S04]  /*6cf0*/  STG.E.128 desc[UR6][R52.64], R44 ;  /* 0x0000002c34007986 */ /* 0x0041e8000c101d06 */
.L_x_487:
[----:B------:R-:W-:Y:S05]  /*6d00*/  BSYNC B1 ;  /* 0x0000000000017941 */ /* 0x000fea0003800000 */
.L_x_486:
        /* <DEDUP_REMOVED lines=53> */
.L_x_491:
[----:B------:R-:W-:Y:S05]  /*7060*/  BSYNC B1 ;  /* 0x0000000000017941 */ /* 0x000fea0003800000 */
.L_x_490:
[----:B------:R-:W-:Y:S01]  /*7070*/  ULDC.64 UR4, c[0x0][0x2e8] ;  /* 0x0000ba0000047ab9 */ /* 0x000fe20000000a00 */
[----:B------:R-:W-:Y:S01]  /*7080*/  ULDC.64 UR6, c[0x0][0x208] ;  /* 0x0000820000067ab9 */ /* 0x000fe20000000a00 */
[----:B------:R-:W-:-:S04]  /*7090*/  LEA R48, P3, R56, UR4, 0x1 ;  /* 0x0000000438307c11 */ /* 0x000fc8000f8608ff */
[----:B------:R-:W-:-:S05]  /*70a0*/  LEA.HI.X R49, R56, UR5, R61, 0x1, P3 ;  /* 0x0000000538317c11 */ /* 0x000fca00098f0c3d */
[----:B--2---:R0:W-:Y:S01]  /*70b0*/  STG.E.128 desc[UR6][R48.64], R44 ;  /* 0x0000002c30007986 */ /* 0x0041e2000c101d06 */
[----:B------:R-:W-:Y:S05]  /*70c0*/  BRA `(.L_x_485) ;  /* 0x0000004c00a07947 */ /* 0x000fea0003800000 */
.L_x_429:
[----:B------:R-:W-:Y:S01]  /*70d0*/  VIADD R44, R22, 0x20 ;  /* 0x00000020162c7836 */ /* 0x000fe20000000000 */
[----:B------:R-:W-:-:S04]  /*70e0*/  ULDC.64 UR4, c[0x0][0x208] ;  /* 0x0000820000047ab9 */ /* 0x000fc80000000a00 */
[----:B------:R-:W-:Y:S01]  /*70f0*/  ISETP.GE.AND P4, PT, R44, R4, PT ;  /* 0x000000042c00720c */ /* 0x000fe20003f86270 */
[----:B------:R-:W-:-:S03]  /*7100*/  VIADD R44, R22, 0x40 ;  /* 0x00000040162c7836 */ /* 0x000fc60000000000 */
[----:B------:R-:W-:-:S13]  /*7110*/  ISETP.GE.OR P4, PT, R16, R92, P4 ;  /* 0x0000005c1000720c */ /* 0x000fda0002786670 */
[----:B------:R-:W-:Y:S01]  /*7120*/  @!P4 IADD3 R58, P2, P3, R106, R96, R37 ;  /* 0x000000606a3ac210 */ /* 0x000fe20007b5e025 */
[----:B------:R-:W1:Y:S03]  /*7130*/  @!P4 LDC.64 R62, c[0x0][0x400] ;  /* 0x00010000ff3ecb82 */ /* 0x000e660000000a00 */
[----:B------:R-:W-:Y:S02]  /*7140*/  @!P4 IADD3.X R59, R27, R3, R40, P2, P3 ;  /* 0x000000031b3bc210 */ /* 0x000fe400017e6428 */
[----:B------:R-:W-:-:S04]  /*7150*/  @!P4 IADD3 R56, P2, P3, R112, R94, R31 ;  /* 0x0000005e7038c210 */ /* 0x000fc80007b5e01f */
[----:B------:R-:W-:Y:S02]  /*7160*/  @!P4 IADD3.X R57, R10, R0, R34, P2, P3 ;  /* 0x000000000a39c210 */ /* 0x000fe400017e6422 */
[----:B------:R-:W-:Y:S01]  /*7170*/  ISETP.GE.AND P3, PT, R44, R4, PT ;  /* 0x000000042c00720c */ /* 0x000fe20003f66270 */
[----:B------:R-:W-:-:S03]  /*7180*/  VIADD R44, R22, 0x80 ;  /* 0x00000080162c7836 */ /* 0x000fc60000000000 */
[----:B------:R-:W-:-:S13]  /*7190*/  ISETP.GE.OR P3, PT, R16, R92, P3 ;  /* 0x0000005c1000720c */ /* 0x000fda0001f66670 */
[----:B------:R-:W-:Y:S01]  /*71a0*/  @!P3 IADD3 R50, P2, P5, R106, R36, R96 ;  /* 0x000000246a32b210 */ /* 0x000fe20007d5e060 */
[----:B------:R-:W2:Y:S03]  /*71b0*/  @!P3 LDC.64 R68, c[0x0][0x3e8] ;  /* 0x0000fa00ff44bb82 */ /* 0x000ea60000000a00 */
[----:B0-----:R-:W-:Y:S02]  /*71c0*/  @!P3 IADD3.X R51, R27, R39, R3, P2, P5 ;  /* 0x000000271b33b210 */ /* 0x001fe400017ea403 */
[----:B------:R-:W-:-:S03]  /*71d0*/  @!P3 IADD3 R48, P2, P5, R112, R30, R94 ;  /* 0x0000001e7030b210 */ /* 0x000fc60007d5e05e */
[----:B------:R-:W0:Y:S01]  /*71e0*/  @!P3 LDC.64 R70, c[0x0][0x400] ;  /* 0x00010000ff46bb82 */ /* 0x000e220000000a00 */
[----:B------:R-:W-:Y:S02]  /*71f0*/  @!P3 IADD3.X R49, R10, R33, R0, P2, P5 ;  /* 0x000000210a31b210 */ /* 0x000fe400017ea400 */
[----:B------:R-:W-:-:S04]  /*7200*/  ISETP.GE.AND P2, PT, R44, R4, PT ;  /* 0x000000042c00720c */ /* 0x000fc80003f46270 */
[----:B------:R-:W-:-:S13]  /*7210*/  ISETP.GE.OR P2, PT, R16, R92, P2 ;  /* 0x0000005c1000720c */ /* 0x000fda0001746670 */
[----:B------:R-:W-:Y:S01]  /*7220*/  @!P2 IADD3 R46, P5, P6, R106, R35, R96 ;  /* 0x000000236a2ea210 */ /* 0x000fe20007ebe060 */
[----:B------:R-:W3:Y:S03]  /*7230*/  @!P2 LDC.64 R76, c[0x0][0x3e8] ;  /* 0x0000fa00ff4cab82 */ /* 0x000ee60000000a00 */
[----:B------:R-:W-:Y:S02]  /*7240*/  @!P2 IADD3.X R47, R27, R38, R3, P5, P6 ;  /* 0x000000261b2fa210 */ /* 0x000fe40002fec403 */
[----:B------:R-:W-:-:S03]  /*7250*/  @!P2 IADD3 R44, P5, P6, R112, R29, R94 ;  /* 0x0000001d702ca210 */ /* 0x000fc60007ebe05e */
[----:B------:R-:W4:Y:S01]  /*7260*/  @!P2 LDC.64 R78, c[0x0][0x400] ;  /* 0x00010000ff4eab82 */ /* 0x000f220000000a00 */
[----:B------:R-:W-:Y:S02]  /*7270*/  @!P2 IADD3.X R45, R10, R32, R0, P5, P6 ;  /* 0x000000200a2da210 */ /* 0x000fe40002fec400 */
[----:B------:R-:W-:-:S04]  /*7280*/  ISETP.GE.AND P5, PT, R22, R4, PT ;  /* 0x000000041600720c */ /* 0x000fc80003fa6270 */
[----:B------:R-:W-:-:S13]  /*7290*/  ISETP.GE.OR P5, PT, R16, R92, P5 ;  /* 0x0000005c1000720c */ /* 0x000fda0002fa6670 */
[----:B------:R-:W1:Y:S01]  /*72a0*/  @!P5 LDC.64 R52, c[0x0][0x3e8] ;  /* 0x0000fa00ff34db82 */ /* 0x000e620000000a00 */
[----:B------:R-:W-:-:S05]  /*72b0*/  @!P5 IADD3 R54, P6, R106, R96, RZ ;  /* 0x000000606a36d210 */ /* 0x000fca0007fde0ff */
[----:B------:R-:W-:Y:S01]  /*72c0*/  @!P5 IMAD.X R55, R3, 0x1, R27, P6 ;  /* 0x000000010337d824 */ /* 0x000fe200030e061b */
[----:B-1----:R-:W-:-:S04]  /*72d0*/  @!P5 LEA R52, P6, R54, R52, 0x1 ;  /* 0x000000343634d211 */ /* 0x002fc800078c08ff */
[----:B------:R-:W-:Y:S02]  /*72e0*/  @!P5 LEA.HI.X R53, R54, R53, R55, 0x1, P6 ;  /* 0x000000353635d211 */ /* 0x000fe400030f0c37 */
[----:B------:R-:W1:Y:S01]  /*72f0*/  @!P5 LDC.64 R54, c[0x0][0x400] ;  /* 0x00010000ff36db82 */ /* 0x000e620000000a00 */
[----:B------:R-:W-:-:S05]  /*7300*/  @!P5 IADD3 R60, P6, R112, R94, RZ ;  /* 0x0000005e703cd210 */ /* 0x000fca0007fde0ff */
[----:B------:R-:W-:Y:S01]  /*7310*/  @!P5 IMAD.X R61, R0, 0x1, R10, P6 ;  /* 0x00000001003dd824 */ /* 0x000fe200030e060a */
[----:B-1----:R-:W-:-:S04]  /*7320*/  @!P5 LEA R54, P6, R60, R54, 0x1 ;  /* 0x000000363c36d211 */ /* 0x002fc800078c08ff */
[----:B------:R-:W-:Y:S02]  /*7330*/  @!P5 LEA.HI.X R55, R60, R55, R61, 0x1, P6 ;  /* 0x000000373c37d211 */ /* 0x000fe400030f0c3d */
[----:B------:R-:W1:Y:S02]  /*7340*/  @!P4 LDC.64 R60, c[0x0][0x3e8] ;  /* 0x0000fa00ff3ccb82 */ /* 0x000e640000000a00 */
[----:B-1----:R-:W-:-:S04]  /*7350*/  @!P4 LEA R60, P6, R58, R60, 0x1 ;  /* 0x0000003c3a3cc211 */ /* 0x002fc800078c08ff */
[----:B------:R-:W-:Y:S02]  /*7360*/  @!P4 LEA.HI.X R61, R58, R61, R59, 0x1, P6 ;  /* 0x0000003d3a3dc211 */ /* 0x000fe400030f0c3b */
[----:B------:R-:W-:-:S04]  /*7370*/  @!P4 LEA R62, P6, R56, R62, 0x1 ;  /* 0x0000003e383ec211 */ /* 0x000fc800078c08ff */
[----:B------:R-:W-:Y:S02]  /*7380*/  @!P4 LEA.HI.X R63, R56, R63, R57, 0x1, P6 ;  /* 0x0000003f383fc211 */ /* 0x000fe400030f0c39 */
[----:B--2---:R-:W-:-:S04]  /*7390*/  @!P3 LEA R68, P6, R50, R68, 0x1 ;  /* 0x000000443244b211 */ /* 0x004fc800078c08ff */
[----:B------:R-:W-:Y:S02]  /*73a0*/  @!P3 LEA.HI.X R69, R50, R69, R51, 0x1, P6 ;  /* 0x000000453245b211 */ /* 0x000fe400030f0c33 */
[----:B------:R-:W-:Y:S02]  /*73b0*/  CS2R R50, SRZ ;  /* 0x0000000000327805 */ /* 0x000fe4000001ff00 */
[----:B0-----:R-:W-:-:S04]  /*73c0*/  @!P3 LEA R70, P6, R48, R70, 0x1 ;  /* 0x000000463046b211 */ /* 0x001fc800078c08ff */
[----:B------:R-:W-:Y:S02]  /*73d0*/  @!P3 LEA.HI.X R71, R48, R71, R49, 0x1, P6 ;  /* 0x000000473047b211 */ /* 0x000fe400030f0c31 */
[----:B------:R-:W-:Y:S02]  /*73e0*/  CS2R R48, SRZ ;  /* 0x0000000000307805 */ /* 0x000fe4000001ff00 */
[----:B---3--:R-:W-:-:S04]  /*73f0*/  @!P2 LEA R76, P6, R46, R76, 0x1 ;  /* 0x0000004c2e4ca211 */ /* 0x008fc800078c08ff */
[----:B------:R-:W-:Y:S02]  /*7400*/  @!P2 LEA.HI.X R77, R46, R77, R47, 0x1, P6 ;  /* 0x0000004d2e4da211 */ /* 0x000fe400030f0c2f */
[----:B------:R-:W-:Y:S02]  /*7410*/  CS2R R46, SRZ ;  /* 0x00000000002e7805 */ /* 0x000fe4000001ff00 */
[C---:B----4-:R-:W-:Y:S01]  /*7420*/  @!P2 LEA R78, P6, R44.reuse, R78, 0x1 ;  /* 0x0000004e2c4ea211 */ /* 0x050fe200078c08ff */
[----:B------:R0:W5:Y:S03]  /*7430*/  @!P5 LDG.E.128 R48, desc[UR4][R54.64] ;  /* 0x000000043630d981 */ /* 0x000166000c1e1d00 */
[----:B------:R-:W-:Y:S02]  /*7440*/  @!P2 LEA.HI.X R79, R44, R79, R45, 0x1, P6 ;  /* 0x0000004f2c4fa211 */ /* 0x000fe400030f0c2d */
[----:B------:R-:W-:-:S02]  /*7450*/  CS2R R44, SRZ ;  /* 0x00000000002c7805 */ /* 0x000fc4000001ff00 */
[----:B------:R-:W-:Y:S02]  /*7460*/  CS2R R58, SRZ ;  /* 0x00000000003a7805 */ /* 0x000fe4000001ff00 */
[----:B------:R-:W-:Y:S02]  /*7470*/  CS2R R56, SRZ ;  /* 0x0000000000387805 */ /* 0x000fe4000001ff00 */
[----:B------:R1:W5:Y:S01]  /*7480*/  @!P5 LDG.E.128 R44, desc[UR4][R52.64] ;  /* 0x00000004342cd981 */ /* 0x000362000c1e1d00 */
[----:B0-----:R-:W-:Y:S02]  /*7490*/  CS2R R54, SRZ ;  /* 0x0000000000367805 */ /* 0x001fe4000001ff00 */
[----:B------:R-:W-:Y:S02]  /*74a0*/  CS2R R66, SRZ ;  /* 0x0000000000427805 */ /* 0x000fe4000001ff00 */
[----:B------:R-:W-:Y:S01]  /*74b0*/  CS2R R64, SRZ ;  /* 0x0000000000407805 */ /* 0x000fe2000001ff00 */
[----:B------:R0:W5:Y:S01]  /*74c0*/  @!P4 LDG.E.128 R56, desc[UR4][R62.64] ;  /* 0x000000043e38c981 */ /* 0x000162000c1e1d00 */
[----:B------:R-:W-:-:S04]  /*74d0*/  VIADD R81, R22, 0x60 ;  /* 0x0000006016517836 */ /* 0x000fc80000000000 */
[----:B------:R-:W5:Y:S01]  /*74e0*/  @!P3 LDG.E.128 R64, desc[UR4][R70.64] ;  /* 0x000000044640b981 */ /* 0x000f62000c1e1d00 */
[----:B-1----:R-:W-:Y:S02]  /*74f0*/  CS2R R52, SRZ ;  /* 0x0000000000347805 */ /* 0x002fe4000001ff00 */
[----:B0-----:R-:W-:-:S04]  /*7500*/  CS2R R62, SRZ ;  /* 0x00000000003e7805 */ /* 0x001fc8000001ff00 */
[----:B------:R0:W5:Y:S02]  /*7510*/  @!P4 LDG.E.128 R52, desc[UR4][R60.64] ;  /* 0x000000043c34c981 */ /* 0x000164000c1e1d00 */
[----:B0-----:R-:W-:-:S06]  /*7520*/  CS2R R60, SRZ ;  /* 0x00000000003c7805 */ /* 0x001fcc000001ff00 */
[----:B------:R0:W5:Y:S01]  /*7530*/  @!P3 LDG.E.128 R60, desc[UR4][R68.64] ;  /* 0x00000004443cb981 */ /* 0x000162000c1e1d00 */
[----:B------:R-:W-:-:S04]  /*7540*/  ISETP.GE.AND P3, PT, R81, R4, PT ;  /* 0x000000045100720c */ /* 0x000fc80003f66270 */
[----:B------:R-:W-:Y:S02]  /*7550*/  ISETP.GE.OR P3, PT, R16, R92, P3 ;  /* 0x0000005c1000720c */ /* 0x000fe40001f66670 */
[----:B------:R-:W-:Y:S02]  /*7560*/  CS2R R70, SRZ ;  /* 0x0000000000467805 */ /* 0x000fe4000001ff00 */
[----:B------:R-:W-:Y:S02]  /*7570*/  CS2R R74, SRZ ;  /* 0x00000000004a7805 */ /* 0x000fe4000001ff00 */
[----:B------:R-:W-:Y:S02]  /*7580*/  CS2R R72, SRZ ;  /* 0x0000000000487805 */ /* 0x000fe4000001ff00 */
[----:B0-----:R-:W-:Y:S01]  /*7590*/  CS2R R68, SRZ ;  /* 0x0000000000447805 */ /* 0x001fe2000001ff00 */
[----:B------:R-:W-:Y:S01]  /*75a0*/  VIADD R80, R22, 0xa0 ;  /* 0x000000a016507836 */ /* 0x000fe20000000000 */
[----:B------:R-:W-:Y:S02]  /*75b0*/  BSSY B1, `(.L_x_492) ;  /* 0x0000025000017945 */ /* 0x000fe40003800000 */
[----:B------:R0:W5:Y:S04]  /*75c0*/  @!P2 LDG.E.128 R72, desc[UR4][R78.64] ;  /* 0x000000044e48a981 */ /* 0x000168000c1e1d00 */
[----:B------:R1:W5:Y:S01]  /*75d0*/  @!P2 LDG.E.128 R68, desc[UR4][R76.64] ;  /* 0x000000044c44a981 */ /* 0x000362000c1e1d00 */
[----:B------:R-:W-:-:S02]  /*75e0*/  ISETP.GE.AND P2, PT, R80, R4, PT ;  /* 0x000000045000720c */ /* 0x000fc40003f46270 */
[----:B------:R-:W-:Y:S02]  /*75f0*/  CS2R R90, SRZ ;  /* 0x00000000005a7805 */ /* 0x000fe4000001ff00 */
[----:B------:R-:W-:Y:S02]  /*7600*/  CS2R R82, SRZ ;  /* 0x0000000000527805 */ /* 0x000fe4000001ff00 */
[----:B------:R-:W-:Y:S02]  /*7610*/  CS2R R80, SRZ ;  /* 0x0000000000507805 */ /* 0x000fe4000001ff00 */
[----:B------:R-:W-:Y:S02]  /*7620*/  ISETP.GE.OR P2, PT, R16, R92, P2 ;  /* 0x0000005c1000720c */ /* 0x000fe40001746670 */
[----:B0-----:R-:W-:Y:S02]  /*7630*/  CS2R R78, SRZ ;  /* 0x00000000004e7805 */ /* 0x001fe4000001ff00 */
[----:B------:R-:W-:-:S02]  /*7640*/  CS2R R86, SRZ ;  /* 0x0000000000567805 */ /* 0x000fc4000001ff00 */
[----:B------:R-:W-:Y:S02]  /*7650*/  CS2R R84, SRZ ;  /* 0x0000000000547805 */ /* 0x000fe4000001ff00 */
[----:B------:R-:W-:Y:S02]  /*7660*/  CS2R R88, SRZ ;  /* 0x0000000000587805 */ /* 0x000fe4000001ff00 */
[----:B-1----:R-:W-:Y:S01]  /*7670*/  CS2R R76, SRZ ;  /* 0x00000000004c7805 */ /* 0x002fe2000001ff00 */
[----:B------:R-:W-:Y:S06]  /*7680*/  @P3 BRA `(.L_x_493) ;  /* 0x00000000005c3947 */ /* 0x000fec0003800000 */
[----:B------:R-:W0:Y:S01]  /*7690*/  LDC.64 R76, c[0x0][0x3f8] ;  /* 0x0000fe00ff4c7b82 */ /* 0x000e220000000a00 */
[----:B------:R-:W-:Y:S01]  /*76a0*/  IMAD.MOV.U32 R78, RZ, RZ, R96 ;  /* 0x000000ffff4e7224 */ /* 0x000fe200078e0060 */
[----:B------:R-:W-:Y:S01]  /*76b0*/  ULDC.64 UR4, c[0x0][0x3e8] ;  /* 0x0000fa0000047ab9 */ /* 0x000fe20000000a00 */
[----:B------:R-:W-:Y:S01]  /*76c0*/  IMAD.MOV.U32 R79, RZ, RZ, R3 ;  /* 0x000000ffff4f7224 */ /* 0x000fe200078e0003 */
[----:B------:R-:W-:Y:S01]  /*76d0*/  ULDC.64 UR6, c[0x0][0x208] ;  /* 0x0000820000067ab9 */ /* 0x000fe20000000a00 */
[----:B0-----:R-:W-:-:S04]  /*76e0*/  IMAD.WIDE.U32 R78, R76, 0x60, R78 ;  /* 0x000000604c4e7825 */ /* 0x001fc800078e004e */
[----:B------:R-:W-:Y:S01]  /*76f0*/  IMAD R77, R77, 0x60, RZ ;  /* 0x000000604d4d7824 */ /* 0x000fe200078e02ff */
[----:B------:R-:W-:Y:S01]  /*7700*/  IADD3 R88, P3, R106, R78, RZ ;  /* 0x0000004e6a587210 */ /* 0x000fe20007f7e0ff */
[----:B------:R-:W-:-:S03]  /*7710*/  IMAD.MOV.U32 R78, RZ, RZ, R94 ;  /* 0x000000ffff4e7224 */ /* 0x000fc600078e005e */
[----:B------:R-:W-:Y:S01]  /*7720*/  IADD3.X R89, R27, R79, R77, P3, !PT ;  /* 0x0000004f1b597210 */ /* 0x000fe20001ffe44d */
[----:B------:R-:W-:Y:S01]  /*7730*/  IMAD.MOV.U32 R79, RZ, RZ, R0 ;  /* 0x000000ffff4f7224 */ /* 0x000fe200078e0000 */
[----:B------:R-:W0:Y:S02]  /*7740*/  LDC.64 R76, c[0x0][0x408] ;  /* 0x00010200ff4c7b82 */ /* 0x000e240000000a00 */
[----:B0-----:R-:W-:-:S04]  /*7750*/  IMAD.WIDE.U32 R78, R76, 0x60, R78 ;  /* 0x000000604c4e7825 */ /* 0x001fc800078e004e */
        /* <DEDUP_REMOVED lines=8> */
[----:B------:R-:W5:Y:S04]  /*77e0*/  LDG.E.128 R76, desc[UR6][R76.64] ;  /* 0x000000064c4c7981 */ /* 0x000f68000c1e1d00 */
[----:B------:R-:W5:Y:S03]  /*77f0*/  LDG.E.128 R88, desc[UR6][R88.64] ;  /* 0x0000000658587981 */ /* 0x000f66000c1e1d00 */
.L_x_493:
[----:B------:R-:W-:Y:S05]  /*7800*/  BSYNC B1 ;  /* 0x0000000000017941 */ /* 0x000fea0003800000 */
.L_x_492:
[----:B------:R-:W-:Y:S01]  /*7810*/  BSSY B1, `(.L_x_494) ;  /* 0x0000018000017945 */ /* 0x000fe20003800000 */
[----:B------:R-:W-:-:S03]  /*7820*/  ISETP.GE.AND P3, PT, R16, R92, PT ;  /* 0x0000005c1000720c */ /* 0x000fc60003f66270 */
[----:B------:R-:W-:Y:S10]  /*7830*/  @P2 BRA `(.L_x_495) ;  /* 0x0000000000542947 */ /* 0x000ff40003800000 */
[----:B------:R-:W0:Y:S01]  /*7840*/  LDC.64 R80, c[0x0][0x3f8] ;  /* 0x0000fe00ff507b82 */ /* 0x000e220000000a00 */
[----:B------:R-:W-:Y:S01]  /*7850*/  IMAD.MOV.U32 R97, RZ, RZ, R3 ;  /* 0x000000ffff617224 */ /* 0x000fe200078e0003 */
[----:B------:R-:W-:Y:S01]  /*7860*/  ULDC.64 UR4, c[0x0][0x3e8] ;  /* 0x0000fa0000047ab9 */ /* 0x000fe20000000a00 */
[----:B------:R-:W-:Y:S01]  /*7870*/  IMAD.MOV.U32 R95, RZ, RZ, R0 ;  /* 0x000000ffff5f7224 */ /* 0x000fe200078e0000 */
[----:B------:R-:W-:Y:S01]  /*7880*/  ULDC.64 UR6, c[0x0][0x208] ;  /* 0x0000820000067ab9 */ /* 0x000fe20000000a00 */
[----:B0-----:R-:W-:-:S04]  /*7890*/  IMAD.WIDE.U32 R96, R80, 0xa0, R96 ;  /* 0x000000a050607825 */ /* 0x001fc800078e0060 */
[----:B------:R-:W-:Y:S01]  /*78a0*/  IMAD R81, R81, 0xa0, RZ ;  /* 0x000000a051517824 */ /* 0x000fe200078e02ff */
[----:B------:R-:W-:-:S04]  /*78b0*/  IADD3 R3, P2, R106, R96, RZ ;  /* 0x000000606a037210 */ /* 0x000fc80007f5e0ff */
[----:B------:R-:W-:Y:S02]  /*78c0*/  IADD3.X R96, R27, R97, R81, P2, !PT ;  /* 0x000000611b607210 */ /* 0x000fe400017fe451 */
        /* <DEDUP_REMOVED lines=8> */
[----:B------:R-:W-:-:S03]  /*7950*/  LEA R84, P2, R0, UR4, 0x1 ;  /* 0x0000000400547c11 */ /* 0x000fc6000f8408ff */
[----:B------:R-:W5:Y:S01]  /*7960*/  LDG.E.128 R80, desc[UR6][R80.64] ;  /* 0x0000000650507981 */ /* 0x000f62000c1e1d00 */
[----:B------:R-:W-:-:S06]  /*7970*/  LEA.HI.X R85, R0, UR5, R95, 0x1, P2 ;  /* 0x0000000500557c11 */ /* 0x000fcc00090f0c5f */
[----:B------:R-:W5:Y:S03]  /*7980*/  LDG.E.128 R84, desc[UR6][R84.64] ;  /* 0x0000000654547981 */ /* 0x000f66000c1e1d00 */
.L_x_495:
[----:B------:R-:W-:Y:S05]  /*7990*/  BSYNC B1 ;  /* 0x0000000000017941 */ /* 0x000fea0003800000 */
.L_x_494:
[----:B-----5:R-:W-:Y:S01]  /*79a0*/  IMAD.MOV.U32 R0, RZ, RZ, R78 ;  /* 0x000000ffff007224 */ /* 0x020fe200078e004e */
[----:B------:R-:W-:Y:S01]  /*79b0*/  ISETP.NE.AND P2, PT, R224, 0x3, PT ;  /* 0x00000003e000780c */ /* 0x000fe20003f45270 */
[----:B------:R-:W-:Y:S02]  /*79c0*/  IMAD.MOV.U32 R3, RZ, RZ, R79 ;  /* 0x000000ffff037224 */ /* 0x000fe400078e004f */
[----:B------:R-:W-:Y:S02]  /*79d0*/  IMAD.MOV.U32 R92, RZ, RZ, R76 ;  /* 0x000000ffff5c7224 */ /* 0x000fe400078e004c */
[----:B------:R-:W-:-:S03]  /*79e0*/  IMAD.MOV.U32 R94, RZ, RZ, R77 ;  /* 0x000000ffff5e7224 */ /* 0x000fc600078e004d */
[----:B------:R-:W-:Y:S01]  /*79f0*/  PRMT R175, R92, 0x5410, R3 ;  /* 0x000054105caf7816 */ /* 0x000fe20000000003 */
[----:B------:R-:W-:Y:S01]  /*7a00*/  IMAD.MOV.U32 R3, RZ, RZ, R91 ;  /* 0x000000ffff037224 */ /* 0x000fe200078e005b */
[----:B------:R-:W-:Y:S01]  /*7a10*/  PRMT R176, R0, 0x5410, R94 ;  /* 0x0000541000b07816 */ /* 0x000fe2000000005e */
[----:B------:R-:W-:Y:S02]  /*7a20*/  IMAD.MOV.U32 R0, RZ, RZ, R90 ;  /* 0x000000ffff007224 */ /* 0x000fe400078e005a */
[----:B------:R-:W-:Y:S02]  /*7a30*/  IMAD.MOV.U32 R92, RZ, RZ, R88 ;  /* 0x000000ffff5c7224 */ /* 0x000fe400078e0058 */
[----:B------:R-:W-:Y:S01]  /*7a40*/  IMAD.MOV.U32 R94, RZ, RZ, R89 ;  /* 0x000000ffff5e7224 */ /* 0x000fe200078e0059 */
[----:B------:R-:W-:Y:S01]  /*7a50*/  PRMT R182, R0, 0x5410, R3 ;  /* 0x0000541000b67816 */ /* 0x000fe20000000003 */
[----:B------:R-:W-:Y:S02]  /*7a60*/  IMAD.MOV.U32 R0, RZ, RZ, R82 ;  /* 0x000000ffff007224 */ /* 0x000fe400078e0052 */
[----:B------:R-:W-:Y:S01]  /*7a70*/  IMAD.MOV.U32 R3, RZ, RZ, R83 ;  /* 0x000000ffff037224 */ /* 0x000fe200078e0053 */
[----:B------:R-:W-:Y:S01]  /*7a80*/  PRMT R183, R92, 0x5410, R94 ;  /* 0x000054105cb77816 */ /* 0x000fe2000000005e */
[----:B------:R-:W-:-:S02]  /*7a90*/  IMAD.MOV.U32 R92, RZ, RZ, R80 ;  /* 0x000000ffff5c7224 */ /* 0x000fc400078e0050 */
[----:B------:R-:W-:Y:S01]  /*7aa0*/  IMAD.MOV.U32 R94, RZ, RZ, R81 ;  /* 0x000000ffff5e7224 */ /* 0x000fe200078e0051 */
[----:B------:R-:W-:Y:S01]  /*7ab0*/  PRMT R166, R3, 0x5410, R0 ;  /* 0x0000541003a67816 */ /* 0x000fe20000000000 */
        /* <DEDUP_REMOVED lines=9> */
[----:B------:R-:W-:Y:S01]  /*7b50*/  IMAD.MOV.U32 R92, RZ, RZ, R44 ;  /* 0x000000ffff5c7224 */ /* 0x000fe200078e002c */
[----:B------:R-:W-:Y:S01]  /*7b60*/  PRMT R179, R179, 0x5410, R0 ;  /* 0x00005410b3b37816 */ /* 0x000fe20000000000 */
[----:B------:R-:W-:Y:S01]  /*7b70*/  IMAD.MOV.U32 R94, RZ, RZ, R45 ;  /* 0x000000ffff5e7224 */ /* 0x000fe200078e002d */
[----:B------:R-:W-:Y:S01]  /*7b80*/  PRMT R181, R3, 0x7610, R181 ;  /* 0x0000761003b57816 */ /* 0x000fe200000000b5 */
[----:B------:R-:W-:Y:S02]  /*7b90*/  IMAD.MOV.U32 R0, RZ, RZ, R50 ;  /* 0x000000ffff007224 */ /* 0x000fe400078e0032 */
[----:B------:R-:W-:Y:S01]  /*7ba0*/  IMAD.MOV.U32 R3, RZ, RZ, R51 ;  /* 0x000000ffff037224 */ /* 0x000fe200078e0033 */
[----:B------:R-:W-:Y:S01]  /*7bb0*/  PRMT R177, R94, 0x5410, R92 ;  /* 0x000054105eb17816 */ /* 0x000fe2000000005c */
        /* <DEDUP_REMOVED lines=35> */
[----:B------:R-:W-:-:S03]  /*7df0*/  IMAD.MOV.U32 R3, RZ, RZ, R70 ;  /* 0x000000ffff037224 */ /* 0x000fc600078e0046 */
[----:B------:R-:W-:Y:S02]  /*7e00*/  PRMT R186, R92, 0x7610, R186 ;  /* 0x000076105cba7816 */ /* 0x000fe400000000ba */
[----:B------:R-:W-:Y:S01]  /*7e10*/  PRMT R170, R3, 0x5410, R0 ;  /* 0x0000541003aa7816 */ /* 0x000fe20000000000 */
[----:B------:R-:W-:Y:S02]  /*7e20*/  IMAD.MOV.U32 R3, RZ, RZ, R68 ;  /* 0x000000ffff037224 */ /* 0x000fe400078e0044 */
[----:B------:R-:W-:-:S05]  /*7e30*/  IMAD.MOV.U32 R0, RZ, RZ, R69 ;  /* 0x000000ffff007224 */ /* 0x000fca00078e0045 */
[----:B------:R-:W-:Y:S01]  /*7e40*/  PRMT R171, R3, 0x5410, R0 ;  /* 0x0000541003ab7816 */ /* 0x000fe20000000000 */
[----:B------:R-:W-:Y:S02]  /*7e50*/  IMAD.MOV.U32 R3, RZ, RZ, R74 ;  /* 0x000000ffff037224 */ /* 0x000fe400078e004a */
[----:B------:R-:W-:-:S05]  /*7e60*/  IMAD.MOV.U32 R0, RZ, RZ, R75 ;  /* 0x000000ffff007224 */ /* 0x000fca00078e004b */
[----:B------:R-:W-:Y:S01]  /*7e70*/  PRMT R172, R3, 0x5410, R0 ;  /* 0x0000541003ac7816 */ /* 0x000fe20000000000 */
[----:B------:R-:W-:Y:S02]  /*7e80*/  IMAD.MOV.U32 R3, RZ, RZ, R72 ;  /* 0x000000ffff037224 */ /* 0x000fe400078e0048 */
[----:B------:R-:W-:-:S05]  /*7e90*/  IMAD.MOV.U32 R0, RZ, RZ, R73 ;  /* 0x000000ffff007224 */ /* 0x000fca00078e0049 */
[----:B------:R-:W-:Y:S01]  /*7ea0*/  PRMT R173, R3, 0x5410, R0 ;  /* 0x0000541003ad7816 */ /* 0x000fe20000000000 */
[----:B------:R-:W-:Y:S06]  /*7eb0*/  @!P2 BRA `(.L_x_496) ;  /* 0x000000000004a947 */ /* 0x000fec0003800000 */
[----:B------:R-:W-:Y:S01]  /*7ec0*/  BPT.TRAP 0x1 ;  /* 0x000000040000795c */ /* 0x000fe20000300000 */
.L_x_496:
[----:B------:R-:W-:Y:S01]  /*7ed0*/  IMAD R3, R23, 0x8, R2 ;  /* 0x0000000817037824 */ /* 0x000fe200078e0202 */
[----:B------:R-:W-:Y:S01]  /*7ee0*/  SHF.L.U32 R0, R223, 0x1f, RZ ;  /* 0x0000001fdf007819 */ /* 0x000fe200000006ff */
[----:B------:R-:W0:Y:S01]  /*7ef0*/  LDC R153, c[0x0][0x2f4] ;  /* 0x0000bd00ff997b82 */ /* 0x000e220000000800 */
[----:B------:R-:W-:Y:S01]  /*7f00*/  BSSY B1, `(.L_x_497) ;  /* 0x0000005000017945 */ /* 0x000fe20003800000 */
[----:B------:R-:W-:Y:S01]  /*7f10*/  IMAD.MOV.U32 R137, RZ, RZ, R93 ;  /* 0x000000ffff897224 */ /* 0x000fe200078e005d */
[----:B------:R-:W1:Y:S05]  /*7f20*/  SYNCS.PHASECHK.TRANS64.TRYWAIT P4, [R3+URZ+0x34890], R0 ;  /* 0x03489000030075a7 */ /* 0x000e6a000808017f */
[----:B------:R-:W2:Y:S01]  /*7f30*/  LDC.64 R138, c[0x0][0x300] ;  /* 0x0000c000ff8a7b82 */ /* 0x000ea20000000a00 */
[----:B-1----:R-:W-:Y:S05]  /*7f40*/  @!P4 BRA `(.L_x_498) ;  /* 0x00000204004cc947 */ /* 0x002fea0003800000 */
.L_x_804:
[----:B------:R-:W-:Y:S05]  /*7f50*/  BSYNC B1 ;  /* 0x0000000000017941 */ /* 0x000fea0003800000 */
.L_x_497:
[----:B------:R-:W-:Y:S01]  /*7f60*/  ISETP.GE.OR P4, PT, R22, R4, P0 ;  /* 0x000000041600720c */ /* 0x000fe20000786670 */
[----:B------:R-:W-:Y:S01]  /*7f70*/  BSSY B1, `(.L_x_499) ;  /* 0x0000095000017945 */ /* 0x000fe20003800000 */
[----:B0-----:R-:W-:-:S11]  /*7f80*/  IMAD.IADD R155, R153, 0x1, -R43 ;  /* 0x00000001999b7824 */ /* 0x001fd600078e0a2b */
[----:B------:R-:W-:Y:S05]  /*7f90*/  @P4 BRA `(.L_x_500) ;  /* 0x0000000800484947 */ /* 0x000fea0003800000 */
[----:B------:R-:W3:Y:S01]  /*7fa0*/  LDL R92, [R1] ;  /* 0x00000000015c7983 */ /* 0x000ee20000100800 */
[----:B------:R-:W-:Y:S01]  /*7fb0*/  IMAD.SHL.U32 R94, R22, 0x40, RZ ;  /* 0x00000040165e7824 */ /* 0x000fe200078e00ff */
[----:B------:R-:W-:Y:S01]  /*7fc0*/  BSSY B2, `(.L_x_501) ;  /* 0x000007c000027945 */ /* 0x000fe20003800000 */
[----:B------:R-:W0:Y:S03]  /*7fd0*/  S2R R96, SR_TID.X ;  /* 0x0000000000607919 */ /* 0x000e260000002100 */
[----:B------:R-:W-:-:S04]  /*7fe0*/  LOP3.LUT R94, R94, 0x1c0, RZ, 0xc0, !PT ;  /* 0x000001c05e5e7812 */ /* 0x000fc800078ec0ff */
[----:B------:R-:W-:Y:S01]  /*7ff0*/  SHF.R.U32.HI R94, RZ, 0x3, R94 ;  /* 0x00000003ff5e7819 */ /* 0x000fe2000001165e */
[----:B0-----:R-:W-:-:S05]  /*8000*/  VIADD R96, R96, 0xffffff80 ;  /* 0xffffff8060607836 */ /* 0x001fca0000000000 */
[----:B------:R-:W-:-:S04]  /*8010*/  SHF.R.S32.HI R95, RZ, 0x1f, R96 ;  /* 0x0000001fff5f7819 */ /* 0x000fc80000011460 */
[----:B------:R-:W-:Y:S01]  /*8020*/  LEA.HI R95, R95, R96, RZ, 0x6 ;  /* 0x000000605f5f7211 */ /* 0x000fe200078f30ff */
[----:B------:R-:W-:-:S04]  /*8030*/  IMAD.SHL.U32 R96, R22, 0x40, RZ ;  /* 0x0000004016607824 */ /* 0x000fc800078e00ff */
[----:B------:R-:W-:-:S05]  /*8040*/  IMAD.SHL.U32 R95, R95, 0x8, RZ ;  /* 0x000000085f5f7824 */ /* 0x000fca00078e00ff */
[----:B------:R-:W-:Y:S02]  /*8050*/  LOP3.LUT R95, R95, 0xfffffe00, RZ, 0xc0, !PT ;  /* 0xfffffe005f5f7812 */ /* 0x000fe400078ec0ff */
[----:B---3--:R-:W-:-:S04]  /*8060*/  LOP3.LUT P5, RZ, R92, 0x1, RZ, 0xc0, !PT ;  /* 0x000000015cff7812 */ /* 0x008fc800078ac0ff */
[----:B------:R-:W-:-:S04]  /*8070*/  SEL R92, R43, R155, !P5 ;  /* 0x0000009b2b5c7207 */ /* 0x000fc80006800000 */
[----:B------:R-:W-:-:S04]  /*8080*/  SHF.R.S32.HI R93, RZ, 0x1f, R92 ;  /* 0x0000001fff5d7819 */ /* 0x000fc8000001145c */
[----:B------:R-:W-:-:S04]  /*8090*/  LEA.HI R92, R93, R92, RZ, 0x4 ;  /* 0x0000005c5d5c7211 */ /* 0x000fc800078f20ff */
[----:B------:R-:W-:-:S04]  /*80a0*/  LEA.HI.SX32 R92, R92, R9, 0x1c ;  /* 0x000000095c5c7211 */ /* 0x000fc800078fe2ff */
[----:B------:R-:W-:Y:S01]  /*80b0*/  SHF.R.S32.HI R93, RZ, 0x1f, R92 ;  /* 0x0000001fff5d7819 */ /* 0x000fe2000001145c */
[----:B------:R-:W-:-:S03]  /*80c0*/  IMAD.SHL.U32 R174, R92, 0x8, RZ ;  /* 0x000000085cae7824 */ /* 0x000fc600078e00ff */
[----:B------:R-:W-:Y:S02]  /*80d0*/  LEA.HI R92, R93, R92, RZ, 0x3 ;  /* 0x0000005c5d5c7211 */ /* 0x000fe400078f18ff */
[----:B------:R-:W-:Y:S02]  /*80e0*/  LOP3.LUT R93, R174, 0x38, RZ, 0xc0, !PT ;  /* 0x00000038ae5d7812 */ /* 0x000fe400078ec0ff */
[----:B------:R-:W-:Y:S02]  /*80f0*/  SHF.R.S32.HI R92, RZ, 0x3, R92 ;  /* 0x00000003ff5c7819 */ /* 0x000fe4000001145c */
[----:B------:R-:W-:-:S03]  /*8100*/  LOP3.LUT R93, R93, 0x1c0, R96, 0xf8, !PT ;  /* 0x000001c05d5d7812 */ /* 0x000fc600078ef860 */
[----:B------:R-:W-:Y:S01]  /*8110*/  IMAD R92, R92, 0x2c00, R95 ;  /* 0x00002c005c5c7824 */ /* 0x000fe200078e025f */
[----:B------:R-:W-:-:S05]  /*8120*/  LOP3.LUT R93, R93, R94, RZ, 0x3c, !PT ;  /* 0x0000005e5d5d7212 */ /* 0x000fca00078e3cff */
[----:B------:R-:W-:-:S04]  /*8130*/  IMAD.IADD R92, R92, 0x1, R93 ;  /* 0x000000015c5c7824 */ /* 0x000fc800078e025d */
[C---:B------:R-:W-:Y:S02]  /*8140*/  IMAD R96, R23.reuse, 0x5800, R92 ;  /* 0x0000580017607824 */ /* 0x040fe400078e025c */
[----:B------:R-:W-:Y:S02]  /*8150*/  IMAD R92, R23, 0x5800, R146 ;  /* 0x00005800175c7824 */ /* 0x000fe400078e0292 */
[--C-:B------:R-:W-:Y:S02]  /*8160*/  IMAD R96, R96, 0x2, R2.reuse ;  /* 0x0000000260607824 */ /* 0x100fe400078e0202 */
[----:B------:R-:W-:-:S04]  /*8170*/  IMAD R92, R92, 0x2, R2 ;  /* 0x000000025c5c7824 */ /* 0x000fc800078e0202 */
[----:B------:R-:W0:Y:S04]  /*8180*/  LDS.128 R96, [R96+0x1e400] ;  /* 0x01e4000060607984 */ /* 0x000e280000000c00 */
[----:B------:R-:W3:Y:S01]  /*8190*/  LDS.128 R92, [R92+0x1e400] ;  /* 0x01e400005c5c7984 */ /* 0x000ee20000000c00 */
[----:B------:R-:W-:Y:S05]  /*81a0*/  @P3 BRA `(.L_x_502) ;  /* 0x0000000400743947 */ /* 0x000fea0003800000 */
[--C-:B------:R-:W-:Y:S02]  /*81b0*/  SHF.R.U64 R44, R44, 0x10, R45.reuse ;  /* 0x000000102c2c7819 */ /* 0x100fe4000000122d */
[----:B------:R-:W-:Y:S02]  /*81c0*/  SHF.R.U32.HI R45, RZ, 0x10, R45 ;  /* 0x00000010ff2d7819 */ /* 0x000fe4000001162d */
[C---:B------:R-:W-:Y:S02]  /*81d0*/  PRMT R44, R177.reuse, 0x5432, R44 ;  /* 0x00005432b12c7816 */ /* 0x040fe4000000002c */
[----:B------:R-:W-:Y:S02]  /*81e0*/  PRMT R45, R177, 0x5410, R45 ;  /* 0x00005410b12d7816 */ /* 0x000fe4000000002d */
[----:B------:R-:W-:Y:S02]  /*81f0*/  SHF.R.U64 R46, R46, 0x10, R47 ;  /* 0x000000102e2e7819 */ /* 0x000fe4000000122f */
[----:B------:R-:W-:-:S02]  /*8200*/  SHF.R.U32.HI R177, RZ, 0x10, R49 ;  /* 0x00000010ffb17819 */ /* 0x000fc40000011631 */
[----:B------:R-:W-:Y:S02]  /*8210*/  SHF.R.U64 R48, R48, 0x10, R49 ;  /* 0x0000001030307819 */ /* 0x000fe40000001231 */
[----:B------:R-:W-:Y:S02]  /*8220*/  SHF.R.U64 R49, R50, 0x10, R51 ;  /* 0x0000001032317819 */ /* 0x000fe40000001233 */
[----:B------:R-:W-:Y:S02]  /*8230*/  PRMT R50, R179, 0x5432, R46 ;  /* 0x00005432b3327816 */ /* 0x000fe4000000002e */
[----:B------:R-:W-:Y:S02]  /*8240*/  SHF.R.U32.HI R47, RZ, 0x10, R47 ;  /* 0x00000010ff2f7819 */ /* 0x000fe4000001162f */
[----:B------:R-:W-:Y:S01]  /*8250*/  PRMT R46, R180, 0x5410, R177 ;  /* 0x00005410b42e7816 */ /* 0x000fe200000000b1 */
[----:B------:R-:W-:Y:S01]  /*8260*/  IMAD.U32 R177, R45, 0x10000, RZ ;  /* 0x000100002db17824 */ /* 0x000fe200078e00ff */
[----:B------:R-:W-:-:S02]  /*8270*/  SHF.R.U32.HI R51, RZ, 0x10, R51 ;  /* 0x00000010ff337819 */ /* 0x000fc40000011633 */
[----:B------:R-:W-:Y:S01]  /*8280*/  PRMT R47, R181, 0x5410, R47 ;  /* 0x00005410b52f7816 */ /* 0x000fe2000000002f */
[----:B0-----:R-:W-:Y:S01]  /*8290*/  IMAD.U32 R181, R97, 0x10000, RZ ;  /* 0x0001000061b57824 */ /* 0x001fe200078e00ff */
[----:B------:R-:W-:Y:S01]  /*82a0*/  PRMT R48, R178, 0x5432, R48 ;  /* 0x00005432b2307816 */ /* 0x000fe20000000030 */
[----:B------:R-:W-:Y:S01]  /*82b0*/  IMAD.U32 R180, R46, 0x10000, RZ ;  /* 0x000100002eb47824 */ /* 0x000fe200078e00ff */
[----:B------:R-:W-:Y:S01]  /*82c0*/  PRMT R49, R179, 0x5410, R49 ;  /* 0x00005410b3317816 */ /* 0x000fe20000000031 */
[----:B---3--:R-:W-:Y:S01]  /*82d0*/  IMAD.U32 R179, R93, 0x10000, RZ ;  /* 0x000100005db37824 */ /* 0x008fe200078e00ff */
[----:B------:R-:W-:Y:S01]  /*82e0*/  PRMT R51, R178, 0x5410, R51 ;  /* 0x00005410b2337816 */ /* 0x000fe20000000033 */
[-C--:B------:R-:W-:Y:S01]  /*82f0*/  FMUL.FTZ R178, R181, R180.reuse ;  /* 0x000000b4b5b27220 */ /* 0x080fe20000410000 */
[----:B------:R-:W-:Y:S02]  /*8300*/  LOP3.LUT R46, R46, 0xffff0000, RZ, 0xc0, !PT ;  /* 0xffff00002e2e7812 */ /* 0x000fe400078ec0ff */
[----:B------:R-:W-:Y:S01]  /*8310*/  LOP3.LUT R97, R97, 0xffff0000, RZ, 0xc0, !PT ;  /* 0xffff000061617812 */ /* 0x000fe200078ec0ff */
[-C--:B------:R-:W-:Y:S01]  /*8320*/  FFMA.FTZ R178, R179, R177.reuse, -R178 ;  /* 0x000000b1b3b27223 */ /* 0x080fe200000108b2 */
[----:B------:R-:W-:Y:S01]  /*8330*/  FMUL.FTZ R177, R181, R177 ;  /* 0x000000b1b5b17220 */ /* 0x000fe20000410000 */
[----:B------:R-:W-:Y:S01]  /*8340*/  LOP3.LUT R93, R93, 0xffff0000, RZ, 0xc0, !PT ;  /* 0xffff00005d5d7812 */ /* 0x000fe200078ec0ff */
[C---:B------:R-:W-:Y:S01]  /*8350*/  IMAD.U32 R181, R99.reuse, 0x10000, RZ ;  /* 0x0001000063b57824 */ /* 0x040fe200078e00ff */
[----:B------:R-:W-:Y:S01]  /*8360*/  LOP3.LUT R99, R99, 0xffff0000, RZ, 0xc0, !PT ;  /* 0xffff000063637812 */ /* 0x000fe200078ec0ff */
[----:B------:R-:W-:Y:S01]  /*8370*/  FFMA.FTZ R177, R179, R180, R177 ;  /* 0x000000b4b3b17223 */ /* 0x000fe200000100b1 */
[----:B------:R-:W-:Y:S01]  /*8380*/  LOP3.LUT R179, R45, 0xffff0000, RZ, 0xc0, !PT ;  /* 0xffff00002db37812 */ /* 0x000fe200078ec0ff */
[----:B------:R-:W-:Y:S01]  /*8390*/  FMUL.FTZ R45, R97, R46 ;  /* 0x0000002e612d7220 */ /* 0x000fe20000410000 */
[C---:B------:R-:W-:Y:S01]  /*83a0*/  IMAD.U32 R180, R51.reuse, 0x10000, RZ ;  /* 0x0001000033b47824 */ /* 0x040fe200078e00ff */
[----:B------:R-:W-:-:S02]  /*83b0*/  LOP3.LUT R51, R51, 0xffff0000, RZ, 0xc0, !PT ;  /* 0xffff000033337812 */ /* 0x000fc400078ec0ff */
[-C--:B------:R-:W-:Y:S01]  /*83c0*/  FMUL.FTZ R97, R97, R179.reuse ;  /* 0x000000b361617220 */ /* 0x080fe20000410000 */
[----:B------:R-:W-:Y:S01]  /*83d0*/  FFMA.FTZ R45, R93, R179, -R45 ;  /* 0x000000b35d2d7223 */ /* 0x000fe2000001082d */
[----:B------:R-:W-:Y:S02]  /*83e0*/  IMAD.U32 R179, R95, 0x10000, RZ ;  /* 0x000100005fb37824 */ /* 0x000fe400078e00ff */
[----:B------:R-:W-:Y:S01]  /*83f0*/  FFMA.FTZ R46, R93, R46, R97 ;  /* 0x0000002e5d2e7223 */ /* 0x000fe20000010061 */
[----:B------:R-:W-:Y:S02]  /*8400*/  IMAD.U32 R97, R47, 0x10000, RZ ;  /* 0x000100002f617824 */ /* 0x000fe400078e00ff */
[----:B------:R-:W-:Y:S01]  /*8410*/  FMUL.FTZ R93, R181, R180 ;  /* 0x000000b4b55d7220 */ /* 0x000fe20000410000 */
[----:B------:R-:W-:Y:S02]  /*8420*/  F2FP.BF16.F32.PACK_AB R45, R45, R178 ;  /* 0x000000b22d2d723e */ /* 0x000fe400000010ff */
[----:B------:R-:W-:Y:S01]  /*8430*/  F2FP.BF16.F32.PACK_AB R46, R46, R177 ;  /* 0x000000b12e2e723e */ /* 0x000fe200000010ff */
[-C--:B------:R-:W-:Y:S01]  /*8440*/  FFMA.FTZ R93, R179, R97.reuse, -R93 ;  /* 0x00000061b35d7223 */ /* 0x080fe2000001085d */
[----:B------:R-:W-:-:S04]  /*8450*/  FMUL.FTZ R97, R181, R97 ;  /* 0x00000061b5617220 */ /* 0x000fc80000410000 */
[----:B------:R-:W-:Y:S01]  /*8460*/  FFMA.FTZ R97, R179, R180, R97 ;  /* 0x000000b4b3617223 */ /* 0x000fe20000010061 */
[----:B------:R-:W-:Y:S02]  /*8470*/  LOP3.LUT R179, R47, 0xffff0000, RZ, 0xc0, !PT ;  /* 0xffff00002fb37812 */ /* 0x000fe400078ec0ff */
[----:B------:R-:W-:Y:S01]  /*8480*/  LOP3.LUT R47, R95, 0xffff0000, RZ, 0xc0, !PT ;  /* 0xffff00005f2f7812 */ /* 0x000fe200078ec0ff */
[C---:B------:R-:W-:Y:S02]  /*8490*/  FMUL.FTZ R95, R99.reuse, R51 ;  /* 0x00000033635f7220 */ /* 0x040fe40000410000 */
[-C--:B------:R-:W-:Y:S02]  /*84a0*/  FMUL.FTZ R99, R99, R179.reuse ;  /* 0x000000b363637220 */ /* 0x080fe40000410000 */
[C---:B------:R-:W-:Y:S02]  /*84b0*/  FFMA.FTZ R95, R47.reuse, R179, -R95 ;  /* 0x000000b32f5f7223 */ /* 0x040fe4000001085f */
[----:B------:R-:W-:Y:S01]  /*84c0*/  FFMA.FTZ R99, R47, R51, R99 ;  /* 0x000000332f637223 */ /* 0x000fe20000010063 */
[C---:B------:R-:W-:Y:S01]  /*84d0*/  IMAD.U32 R51, R48.reuse, 0x10000, RZ ;  /* 0x0001000030337824 */ /* 0x040fe200078e00ff */
[----:B------:R-:W-:Y:S01]  /*84e0*/  LOP3.LUT R48, R48, 0xffff0000, RZ, 0xc0, !PT ;  /* 0xffff000030307812 */ /* 0x000fe200078ec0ff */
[----:B------:R-:W-:Y:S01]  /*84f0*/  IMAD.U32 R47, R92, 0x10000, RZ ;  /* 0x000100005c2f7824 */ /* 0x000fe200078e00ff */
[----:B------:R-:W-:Y:S01]  /*8500*/  F2FP.BF16.F32.PACK_AB R95, R95, R93 ;  /* 0x0000005d5f5f723e */ /* 0x000fe200000010ff */
[----:B------:R-:W-:Y:S01]  /*8510*/  IMAD.U32 R93, R96, 0x10000, RZ ;  /* 0x00010000605d7824 */ /* 0x000fe200078e00ff */
[----:B------:R-:W-:Y:S01]  /*8520*/  F2FP.BF16.F32.PACK_AB R99, R99, R97 ;  /* 0x000000616363723e */ /* 0x000fe200000010ff */
[C---:B------:R-:W-:Y:S01]  /*8530*/  IMAD.U32 R97, R44.reuse, 0x10000, RZ ;  /* 0x000100002c617824 */ /* 0x040fe200078e00ff */
[----:B------:R-:W-:Y:S01]  /*8540*/  LOP3.LUT R44, R44, 0xffff0000, RZ, 0xc0, !PT ;  /* 0xffff00002c2c7812 */ /* 0x000fe200078ec0ff */
[----:B------:R-:W-:-:S02]  /*8550*/  FMUL.FTZ R177, R93, R51 ;  /* 0x000000335db17220 */ /* 0x000fc40000410000 */
[-C--:B------:R-:W-:Y:S02]  /*8560*/  FMUL.FTZ R93, R93, R97.reuse ;  /* 0x000000615d5d7220 */ /* 0x080fe40000410000 */
[C---:B------:R-:W-:Y:S01]  /*8570*/  FFMA.FTZ R177, R47.reuse, R97, -R177 ;  /* 0x000000612fb17223 */ /* 0x040fe200000108b1 */
[----:B------:R-:W-:Y:S02]  /*8580*/  IMAD.U32 R97, R98, 0x10000, RZ ;  /* 0x0001000062617824 */ /* 0x000fe400078e00ff */
[----:B------:R-:W-:Y:S01]  /*8590*/  FFMA.FTZ R93, R47, R51, R93 ;  /* 0x000000332f5d7223 */ /* 0x000fe2000001005d */
[----:B------:R-:W-:Y:S02]  /*85a0*/  LOP3.LUT R47, R96, 0xffff0000, RZ, 0xc0, !PT ;  /* 0xffff0000602f7812 */ /* 0x000fe400078ec0ff */
[----:B------:R-:W-:-:S03]  /*85b0*/  LOP3.LUT R51, R92, 0xffff0000, RZ, 0xc0, !PT ;  /* 0xffff00005c337812 */ /* 0x000fc600078ec0ff */
[C---:B------:R-:W-:Y:S01]  /*85c0*/  FMUL.FTZ R92, R47.reuse, R48 ;  /* 0x000000302f5c7220 */ /* 0x040fe20000410000 */
[----:B------:R-:W-:-:S03]  /*85d0*/  FMUL.FTZ R47, R47, R44 ;  /* 0x0000002c2f2f7220 */ /* 0x000fc60000410000 */
[C---:B------:R-:W-:Y:S01]  /*85e0*/  FFMA.FTZ R44, R51.reuse, R44, -R92 ;  /* 0x0000002c332c7223 */ /* 0x040fe2000001085c */
[----:B------:R-:W-:Y:S01]  /*85f0*/  FFMA.FTZ R47, R51, R48, R47 ;  /* 0x00000030332f7223 */ /* 0x000fe2000001002f */
[C---:B------:R-:W-:Y:S01]  /*8600*/  IMAD.U32 R51, R49.reuse, 0x10000, RZ ;  /* 0x0001000031337824 */ /* 0x040fe200078e00ff */
[----:B------:R-:W-:Y:S01]  /*8610*/  LOP3.LUT R49, R49, 0xffff0000, RZ, 0xc0, !PT ;  /* 0xffff000031317812 */ /* 0x000fe200078ec0ff */
[C---:B------:R-:W-:Y:S01]  /*8620*/  IMAD.U32 R92, R50.reuse, 0x10000, RZ ;  /* 0x00010000325c7824 */ /* 0x040fe200078e00ff */
[----:B------:R-:W-:Y:S01]  /*8630*/  LOP3.LUT R50, R50, 0xffff0000, RZ, 0xc0, !PT ;  /* 0xffff000032327812 */ /* 0x000fe200078ec0ff */
[C---:B------:R-:W-:Y:S01]  /*8640*/  FMUL.FTZ R96, R97.reuse, R51 ;  /* 0x0000003361607220 */ /* 0x040fe20000410000 */
[----:B------:R-:W-:Y:S02]  /*8650*/  IMAD.U32 R48, R94, 0x10000, RZ ;  /* 0x000100005e307824 */ /* 0x000fe400078e00ff */
[-C--:B------:R-:W-:Y:S01]  /*8660*/  FMUL.FTZ R97, R97, R92.reuse ;  /* 0x0000005c61617220 */ /* 0x080fe20000410000 */
[----:B------:R-:W-:Y:S01]  /*8670*/  F2FP.BF16.F32.PACK_AB R44, R44, R177 ;  /* 0x000000b12c2c723e */ /* 0x000fe200000010ff */
[----:B------:R-:W-:-:S02]  /*8680*/  FFMA.FTZ R96, R48, R92, -R96 ;  /* 0x0000005c30607223 */ /* 0x000fc40000010860 */
[----:B------:R-:W-:Y:S01]  /*8690*/  FFMA.FTZ R97, R48, R51, R97 ;  /* 0x0000003330617223 */ /* 0x000fe20000010061 */
[----:B------:R-:W-:Y:S02]  /*86a0*/  LOP3.LUT R48, R98, 0xffff0000, RZ, 0xc0, !PT ;  /* 0xffff000062307812 */ /* 0x000fe400078ec0ff */
[----:B------:R-:W-:Y:S02]  /*86b0*/  LOP3.LUT R51, R94, 0xffff0000, RZ, 0xc0, !PT ;  /* 0xffff00005e337812 */ /* 0x000fe400078ec0ff */
[----:B------:R-:W-:Y:S01]  /*86c0*/  F2FP.BF16.F32.PACK_AB R47, R47, R93 ;  /* 0x0000005d2f2f723e */ /* 0x000fe200000010ff */
[CC--:B------:R-:W-:Y:S01]  /*86d0*/  FMUL.FTZ R92, R48.reuse, R49.reuse ;  /* 0x00000031305c7220 */ /* 0x0c0fe20000410000 */
[-C--:B------:R-:W-:Y:S01]  /*86e0*/  FMUL.FTZ R48, R48, R50.reuse ;  /* 0x0000003230307220 */ /* 0x080fe20000410000 */
[----:B------:R-:W-:Y:S02]  /*86f0*/  IMAD.MOV.U32 R93, RZ, RZ, R45 ;  /* 0x000000ffff5d7224 */ /* 0x000fe400078e002d */
[C---:B------:R-:W-:Y:S01]  /*8700*/  FFMA.FTZ R92, R51.reuse, R50, -R92 ;  /* 0x00000032335c7223 */ /* 0x040fe2000001085c */
[----:B------:R-:W-:-:S04]  /*8710*/  FFMA.FTZ R48, R51, R49, R48 ;  /* 0x0000003133307223 */ /* 0x000fc80000010030 */
[----:B------:R-:W-:Y:S01]  /*8720*/  F2FP.BF16.F32.PACK_AB R94, R92, R96 ;  /* 0x000000605c5e723e */ /* 0x000fe200000010ff */
[----:B------:R-:W-:Y:S01]  /*8730*/  IMAD.MOV.U32 R92, RZ, RZ, R44 ;  /* 0x000000ffff5c7224 */ /* 0x000fe200078e002c */
[----:B------:R-:W-:Y:S01]  /*8740*/  F2FP.BF16.F32.PACK_AB R48, R48, R97 ;  /* 0x000000613030723e */ /* 0x000fe200000010ff */
[----:B------:R-:W-:Y:S02]  /*8750*/  IMAD.MOV.U32 R96, RZ, RZ, R47 ;  /* 0x000000ffff607224 */ /* 0x000fe400078e002f */
[----:B------:R-:W-:Y:S02]  /*8760*/  IMAD.MOV.U32 R97, RZ, RZ, R46 ;  /* 0x000000ffff617224 */ /* 0x000fe400078e002e */
[----:B------:R-:W-:-:S07]  /*8770*/  IMAD.MOV.U32 R98, RZ, RZ, R48 ;  /* 0x000000ffff627224 */ /* 0x000fce00078e0030 */
.L_x_502:
[----:B------:R-:W-:Y:S05]  /*8780*/  BSYNC B2 ;  /* 0x0000000000027941 */ /* 0x000fea0003800000 */
.L_x_501:
[----:B------:R-:W-:Y:S01]  /*8790*/  SHF.R.S32.HI R44, RZ, 0x1f, R22 ;  /* 0x0000001fff2c7819 */ /* 0x000fe20000011416 */
[----:B------:R-:W-:Y:S01]  /*87a0*/  ULDC.64 UR4, c[0x0][0x2e8] ;  /* 0x0000ba0000047ab9 */ /* 0x000fe20000000a00 */
[----:B------:R-:W-:Y:S01]  /*87b0*/  ISETP.GE.AND P4, PT, R174, R153, PT ;  /* 0x00000099ae00720c */ /* 0x000fe20003f86270 */
[----:B------:R-:W-:Y:S02]  /*87c0*/  ULDC.64 UR6, c[0x0][0x208] ;  /* 0x0000820000067ab9 */ /* 0x000fe40000000a00 */
[-C--:B--2---:R-:W-:Y:S02]  /*87d0*/  IMAD R46, R44, R138.reuse, RZ ;  /* 0x0000008a2c2e7224 */ /* 0x084fe400078e02ff */
[----:B------:R-:W-:-:S04]  /*87e0*/  IMAD.WIDE.U32 R44, R22, R138, R136 ;  /* 0x0000008a162c7225 */ /* 0x000fc800078e0088 */
[----:B------:R-:W-:-:S04]  /*87f0*/  IMAD R46, R22, R139, R46 ;  /* 0x0000008b162e7224 */ /* 0x000fc800078e022e */
[----:B------:R-:W-:Y:S01]  /*8800*/  IMAD.IADD R45, R46, 0x1, R45 ;  /* 0x000000012e2d7824 */ /* 0x000fe200078e022d */
[--C-:B------:R-:W-:Y:S02]  /*8810*/  @!P4 SHF.R.S32.HI R47, RZ, 0x1f, R174.reuse ;  /* 0x0000001fff2fc819 */ /* 0x100fe400000114ae */
[----:B------:R-:W-:-:S04]  /*8820*/  @!P4 IADD3 R174, P5, P6, R100, R44, R174 ;  /* 0x0000002c64aec210 */ /* 0x000fc80007ebe0ae */
[----:B------:R-:W-:Y:S02]  /*8830*/  @!P4 IADD3.X R47, R15, R45, R47, P5, P6 ;  /* 0x0000002d0f2fc210 */ /* 0x000fe40002fec42f */
[----:B------:R-:W-:-:S04]  /*8840*/  IADD3 R46, P5, P6, R100, R44, R21 ;  /* 0x0000002c642e7210 */ /* 0x000fc80007ebe015 */
[----:B------:R-:W-:Y:S02]  /*8850*/  IADD3.X R45, R15, R45, R8, P5, P6 ;  /* 0x0000002d0f2d7210 */ /* 0x000fe40002fec408 */
[----:B------:R-:W-:-:S04]  /*8860*/  LEA R44, P5, R46, UR4, 0x1 ;  /* 0x000000042e2c7c11 */ /* 0x000fc8000f8a08ff */
[----:B------:R-:W-:Y:S02]  /*8870*/  LEA.HI.X R45, R46, UR5, R45, 0x1, P5 ;  /* 0x000000052e2d7c11 */ /* 0x000fe4000a8f0c2d */
[----:B------:R-:W-:-:S03]  /*8880*/  @!P4 LEA R46, P5, R174, UR4, 0x1 ;  /* 0x00000004ae2ecc11 */ /* 0x000fc6000f8a08ff */
[----:B---3--:R3:W-:Y:S01]  /*8890*/  STG.E.128 desc[UR6][R44.64], R92 ;  /* 0x0000005c2c007986 */ /* 0x0087e2000c101d06 */
[----:B------:R-:W-:-:S05]  /*88a0*/  @!P4 LEA.HI.X R47, R174, UR5, R47, 0x1, P5 ;  /* 0x00000005ae2fcc11 */ /* 0x000fca000a8f0c2f */
[----:B0-----:R3:W-:Y:S04]  /*88b0*/  @!P4 STG.E.128 desc[UR6][R46.64], R96 ;  /* 0x000000602e00c986 */ /* 0x0017e8000c101d06 */
.L_x_500:
[----:B------:R-:W-:Y:S05]  /*88c0*/  BSYNC B1 ;  /* 0x0000000000017941 */ /* 0x000fea0003800000 */
.L_x_499:
[----:B---3--:R-:W-:Y:S01]  /*88d0*/  VIADD R45, R22, 0x20 ;  /* 0x00000020162d7836 */ /* 0x008fe20000000000 */
[----:B------:R-:W-:Y:S04]  /*88e0*/  BSSY B1, `(.L_x_503) ;  /* 0x0000091000017945 */ /* 0x000fe80003800000 */
[----:B------:R-:W-:-:S13]  /*88f0*/  ISETP.GE.OR P4, PT, R45, R4, P0 ;  /* 0x000000042d00720c */ /* 0x000fda0000786670 */
[----:B------:R-:W-:Y:S05]  /*8900*/  @P4 BRA `(.L_x_504) ;  /* 0x0000000800384947 */ /* 0x000fea0003800000 */
[----:B------:R-:W3:Y:S04]  /*8910*/  LDL R44, [R1] ;  /* 0x00000000012c7983 */ /* 0x000ee80000100800 */
[----:B------:R-:W4:Y:S01]  /*8920*/  LDL R47, [R1+0x48] ;  /* 0x00004800012f7983 */ /* 0x000f220000100800 */
[----:B--2---:R-:W-:Y:S01]  /*8930*/  IMAD.WIDE.U32 R92, R45, R138, R136 ;  /* 0x0000008a2d5c7225 */ /* 0x004fe200078e0088 */
[----:B------:R-:W-:Y:S03]  /*8940*/  BSSY B2, `(.L_x_505) ;  /* 0x000007e000027945 */ /* 0x000fe60003800000 */
[----:B------:R-:W-:Y:S01]  /*8950*/  VIADD R46, R22, 0x20 ;  /* 0x00000020162e7836 */ /* 0x000fe20000000000 */
[----:B------:R-:W-:Y:S01]  /*8960*/  IADD3 R94, P4, P5, R100, R92, R21 ;  /* 0x0000005c645e7210 */ /* 0x000fe20007d9e015 */
[----:B------:R-:W-:-:S02]  /*8970*/  VIADD R48, R22, 0x20 ;  /* 0x0000002016307836 */ /* 0x000fc40000000000 */
[----:B------:R-:W-:Y:S02]  /*8980*/  IMAD.SHL.U32 R46, R46, 0x40, RZ ;  /* 0x000000402e2e7824 */ /* 0x000fe400078e00ff */
[----:B------:R-:W-:-:S03]  /*8990*/  IMAD.SHL.U32 R48, R48, 0x40, RZ ;  /* 0x0000004030307824 */ /* 0x000fc600078e00ff */
[----:B------:R-:W-:Y:S02]  /*89a0*/  LOP3.LUT R46, R46, 0x1c0, RZ, 0xc0, !PT ;  /* 0x000001c02e2e7812 */ /* 0x000fe400078ec0ff */
[----:B------:R-:W-:Y:S02]  /*89b0*/  LOP3.LUT R48, R48, 0x1c0, RZ, 0xc0, !PT ;  /* 0x000001c030307812 */ /* 0x000fe400078ec0ff */
[----:B------:R-:W-:Y:S02]  /*89c0*/  SHF.R.U32.HI R46, RZ, 0x3, R46 ;  /* 0x00000003ff2e7819 */ /* 0x000fe4000001162e */
[----:B---3--:R-:W-:Y:S01]  /*89d0*/  LOP3.LUT P6, RZ, R44, 0x1, RZ, 0xc0, !PT ;  /* 0x000000012cff7812 */ /* 0x008fe200078cc0ff */
[----:B------:R-:W-:-:S04]  /*89e0*/  IMAD R44, R154, R138, RZ ;  /* 0x0000008a9a2c7224 */ /* 0x000fc800078e02ff */
[----:B------:R-:W-:Y:S01]  /*89f0*/  IMAD R45, R45, R139, R44 ;  /* 0x0000008b2d2d7224 */ /* 0x000fe200078e022c */
[----:B------:R-:W-:-:S03]  /*8a00*/  SEL R44, R43, R155, !P6 ;  /* 0x0000009b2b2c7207 */ /* 0x000fc60007000000 */
[----:B------:R-:W-:Y:S01]  /*8a10*/  IMAD.IADD R96, R93, 0x1, R45 ;  /* 0x000000015d607824 */ /* 0x000fe200078e022d */
[----:B------:R-:W-:-:S04]  /*8a20*/  SHF.R.S32.HI R45, RZ, 0x1f, R44 ;  /* 0x0000001fff2d7819 */ /* 0x000fc8000001142c */
[----:B------:R-:W-:Y:S02]  /*8a30*/  LEA.HI R44, R45, R44, RZ, 0x4 ;  /* 0x0000002c2d2c7211 */ /* 0x000fe400078f20ff */
[----:B------:R-:W-:Y:S02]  /*8a40*/  IADD3.X R95, R15, R96, R8, P4, P5 ;  /* 0x000000600f5f7210 */ /* 0x000fe400027ea408 */
[----:B------:R-:W-:-:S04]  /*8a50*/  LEA.HI.SX32 R97, R44, R9, 0x1c ;  /* 0x000000092c617211 */ /* 0x000fc800078fe2ff */
[----:B------:R-:W-:-:S04]  /*8a60*/  SHF.R.S32.HI R44, RZ, 0x1f, R97 ;  /* 0x0000001fff2c7819 */ /* 0x000fc80000011461 */
[----:B------:R-:W-:Y:S01]  /*8a70*/  LEA.HI R45, R44, R97, RZ, 0x3 ;  /* 0x000000612c2d7211 */ /* 0x000fe200078f18ff */
[----:B------:R-:W-:-:S03]  /*8a80*/  IMAD.SHL.U32 R97, R97, 0x8, RZ ;  /* 0x0000000861617824 */ /* 0x000fc600078e00ff */
[----:B------:R-:W-:Y:S02]  /*8a90*/  SHF.R.S32.HI R45, RZ, 0x3, R45 ;  /* 0x00000003ff2d7819 */ /* 0x000fe4000001142d */
[----:B------:R-:W-:-:S03]  /*8aa0*/  LOP3.LUT R44, R48, 0x38, R97, 0xf8, !PT ;  /* 0x00000038302c7812 */ /* 0x000fc600078ef861 */
[----:B----4-:R-:W-:Y:S01]  /*8ab0*/  IMAD R45, R45, 0x2c00, R47 ;  /* 0x00002c002d2d7824 */ /* 0x010fe200078e022f */
[----:B------:R-:W-:Y:S01]  /*8ac0*/  LOP3.LUT R44, R44, R46, RZ, 0x3c, !PT ;  /* 0x0000002e2c2c7212 */ /* 0x000fe200078e3cff */
[----:B------:R-:W-:-:S04]  /*8ad0*/  IMAD R47, R23, 0x5800, R145 ;  /* 0x00005800172f7824 */ /* 0x000fc800078e0291 */
[----:B------:R-:W-:-:S04]  /*8ae0*/  IMAD.IADD R44, R45, 0x1, R44 ;  /* 0x000000012d2c7824 */ /* 0x000fc800078e022c */
[----:B------:R-:W-:Y:S02]  /*8af0*/  IMAD R45, R23, 0x5800, R44 ;  /* 0x00005800172d7824 */ /* 0x000fe400078e022c */
[--C-:B------:R-:W-:Y:S02]  /*8b00*/  IMAD R44, R47, 0x2, R2.reuse ;  /* 0x000000022f2c7824 */ /* 0x100fe400078e0202 */
[----:B------:R-:W-:-:S04]  /*8b10*/  IMAD R48, R45, 0x2, R2 ;  /* 0x000000022d307824 */ /* 0x000fc800078e0202 */
[----:B------:R-:W0:Y:S04]  /*8b20*/  LDS.128 R44, [R44+0x1e400] ;  /* 0x01e400002c2c7984 */ /* 0x000e280000000c00 */
[----:B------:R-:W2:Y:S01]  /*8b30*/  LDS.128 R48, [R48+0x1e400] ;  /* 0x01e4000030307984 */ /* 0x000ea20000000c00 */
[----:B------:R-:W-:Y:S05]  /*8b40*/  @P3 BRA `(.L_x_506) ;  /* 0x0000000400743947 */ /* 0x000fea0003800000 */
[----:B------:R-:W-:Y:S01]  /*8b50*/  SHF.R.U64 R98, R52, 0x10, R53 ;  /* 0x0000001034627819 */ /* 0x000fe20000001235 */
[----:B--2---:R-:W-:Y:S01]  /*8b60*/  IMAD.U32 R178, R49, 0x10000, RZ ;  /* 0x0001000031b27824 */ /* 0x004fe200078e00ff */
[--C-:B------:R-:W-:Y:S02]  /*8b70*/  SHF.R.U64 R52, R54, 0x10, R55.reuse ;  /* 0x0000001036347819 */ /* 0x100fe40000001237 */
[----:B------:R-:W-:Y:S02]  /*8b80*/  SHF.R.U32.HI R174, RZ, 0x10, R55 ;  /* 0x00000010ffae7819 */ /* 0x000fe40000011637 */
[----:B------:R-:W-:Y:S02]  /*8b90*/  SHF.R.U32.HI R55, RZ, 0x10, R57 ;  /* 0x00000010ff377819 */ /* 0x000fe40000011639 */
[----:B------:R-:W-:Y:S01]  /*8ba0*/  SHF.R.U32.HI R99, RZ, 0x10, R53 ;  /* 0x00000010ff637819 */ /* 0x000fe20000011635 */
[----:B0-----:R-:W-:Y:S01]  /*8bb0*/  IMAD.U32 R53, R45, 0x10000, RZ ;  /* 0x000100002d357824 */ /* 0x001fe200078e00ff */
[----:B------:R-:W-:-:S02]  /*8bc0*/  PRMT R55, R191, 0x5410, R55 ;  /* 0x00005410bf377816 */ /* 0x000fc40000000037 */
[----:B------:R-:W-:Y:S02]  /*8bd0*/  PRMT R99, R188, 0x5410, R99 ;  /* 0x00005410bc637816 */ /* 0x000fe40000000063 */
[----:B------:R-:W-:Y:S01]  /*8be0*/  LOP3.LUT R45, R45, 0xffff0000, RZ, 0xc0, !PT ;  /* 0xffff00002d2d7812 */ /* 0x000fe200078ec0ff */
[C---:B------:R-:W-:Y:S01]  /*8bf0*/  IMAD.U32 R177, R55.reuse, 0x10000, RZ ;  /* 0x0001000037b17824 */ /* 0x040fe200078e00ff */
[----:B------:R-:W-:Y:S01]  /*8c00*/  LOP3.LUT R55, R55, 0xffff0000, RZ, 0xc0, !PT ;  /* 0xffff000037377812 */ /* 0x000fe200078ec0ff */
[C---:B------:R-:W-:Y:S01]  /*8c10*/  IMAD.U32 R54, R99.reuse, 0x10000, RZ ;  /* 0x0001000063367824 */ /* 0x040fe200078e00ff */
[----:B------:R-:W-:Y:S01]  /*8c20*/  LOP3.LUT R99, R99, 0xffff0000, RZ, 0xc0, !PT ;  /* 0xffff000063637812 */ /* 0x000fe200078ec0ff */
[-C--:B------:R-:W-:Y:S01]  /*8c30*/  FMUL.FTZ R179, R178, R177.reuse ;  /* 0x000000b1b2b37220 */ /* 0x080fe20000410000 */
[----:B------:R-:W-:Y:S01]  /*8c40*/  PRMT R174, R190, 0x5432, R174 ;  /* 0x00005432beae7816 */ /* 0x000fe200000000ae */
[-C--:B------:R-:W-:Y:S01]  /*8c50*/  FMUL.FTZ R178, R178, R54.reuse ;  /* 0x00000036b2b27220 */ /* 0x080fe20000410000 */
[----:B------:R-:W-:Y:S01]  /*8c60*/  PRMT R98, R191, 0x5432, R98 ;  /* 0x00005432bf627816 */ /* 0x000fe20000000062 */
[C---:B------:R-:W-:Y:S01]  /*8c70*/  FFMA.FTZ R54, R53.reuse, R54, -R179 ;  /* 0x0000003635367223 */ /* 0x040fe200000108b3 */
[----:B------:R-:W-:Y:S01]  /*8c80*/  SHF.R.U64 R58, R58, 0x10, R59 ;  /* 0x000000103a3a7819 */ /* 0x000fe2000000123b */
[----:B------:R-:W-:Y:S01]  /*8c90*/  FFMA.FTZ R53, R53, R177, R178 ;  /* 0x000000b135357223 */ /* 0x000fe200000100b2 */
[----:B------:R-:W-:Y:S01]  /*8ca0*/  LOP3.LUT R177, R49, 0xffff0000, RZ, 0xc0, !PT ;  /* 0xffff000031b17812 */ /* 0x000fe200078ec0ff */
[----:B------:R-:W-:Y:S01]  /*8cb0*/  IMAD.U32 R178, R51, 0x10000, RZ ;  /* 0x0001000033b27824 */ /* 0x000fe200078e00ff */
[----:B------:R-:W-:-:S02]  /*8cc0*/  PRMT R58, R188, 0x5432, R58 ;  /* 0x00005432bc3a7816 */ /* 0x000fc4000000003a */
[----:B------:R-:W-:Y:S01]  /*8cd0*/  PRMT R52, R189, 0x5432, R52 ;  /* 0x00005432bd347816 */ /* 0x000fe20000000034 */
[C---:B------:R-:W-:Y:S01]  /*8ce0*/  FMUL.FTZ R49, R177.reuse, R55 ;  /* 0x00000037b1317220 */ /* 0x040fe20000410000 */
[----:B------:R-:W-:-:S03]  /*8cf0*/  FMUL.FTZ R177, R177, R99 ;  /* 0x00000063b1b17220 */ /* 0x000fc60000410000 */
[C---:B------:R-:W-:Y:S01]  /*8d00*/  FFMA.FTZ R49, R45.reuse, R99, -R49 ;  /* 0x000000632d317223 */ /* 0x040fe20000010831 */
[----:B------:R-:W-:Y:S01]  /*8d10*/  SHF.R.U32.HI R99, RZ, 0x10, R59 ;  /* 0x00000010ff637819 */ /* 0x000fe2000001163b */
[----:B------:R-:W-:Y:S01]  /*8d20*/  FFMA.FTZ R45, R45, R55, R177 ;  /* 0x000000372d2d7223 */ /* 0x000fe200000100b1 */
[----:B------:R-:W-:Y:S01]  /*8d30*/  SHF.R.U64 R55, R56, 0x10, R57 ;  /* 0x0000001038377819 */ /* 0x000fe20000001239 */
[C---:B------:R-:W-:Y:S01]  /*8d40*/  IMAD.U32 R57, R174.reuse, 0x10000, RZ ;  /* 0x00010000ae397824 */ /* 0x040fe200078e00ff */
[----:B------:R-:W-:Y:S01]  /*8d50*/  PRMT R99, R189, 0x5410, R99 ;  /* 0x00005410bd637816 */ /* 0x000fe20000000063 */
[C---:B------:R-:W-:Y:S01]  /*8d60*/  IMAD.U32 R56, R47.reuse, 0x10000, RZ ;  /* 0x000100002f387824 */ /* 0x040fe200078e00ff */
[----:B------:R-:W-:Y:S02]  /*8d70*/  LOP3.LUT R174, R174, 0xffff0000, RZ, 0xc0, !PT ;  /* 0xffff0000aeae7812 */ /* 0x000fe400078ec0ff */
[----:B------:R-:W-:Y:S01]  /*8d80*/  LOP3.LUT R47, R47, 0xffff0000, RZ, 0xc0, !PT ;  /* 0xffff00002f2f7812 */ /* 0x000fe200078ec0ff */
[C---:B------:R-:W-:Y:S01]  /*8d90*/  IMAD.U32 R177, R99.reuse, 0x10000, RZ ;  /* 0x0001000063b17824 */ /* 0x040fe200078e00ff */
[----:B------:R-:W-:-:S02]  /*8da0*/  LOP3.LUT R99, R99, 0xffff0000, RZ, 0xc0, !PT ;  /* 0xffff000063637812 */ /* 0x000fc400078ec0ff */
[----:B------:R-:W-:Y:S01]  /*8db0*/  PRMT R55, R190, 0x5410, R55 ;  /* 0x00005410be377816 */ /* 0x000fe20000000037 */
[C---:B------:R-:W-:Y:S01]  /*8dc0*/  FMUL.FTZ R179, R178.reuse, R177 ;  /* 0x000000b1b2b37220 */ /* 0x040fe20000410000 */
[-C--:B------:R-:W-:Y:S01]  /*8dd0*/  FMUL.FTZ R178, R178, R57.reuse ;  /* 0x00000039b2b27220 */ /* 0x080fe20000410000 */
[----:B------:R-:W-:Y:S02]  /*8de0*/  LOP3.LUT R59, R44, 0xffff0000, RZ, 0xc0, !PT ;  /* 0xffff00002c3b7812 */ /* 0x000fe400078ec0ff */
[C---:B------:R-:W-:Y:S01]  /*8df0*/  FFMA.FTZ R57, R56.reuse, R57, -R179 ;  /* 0x0000003938397223 */ /* 0x040fe200000108b3 */
[----:B------:R-:W-:Y:S01]  /*8e00*/  FFMA.FTZ R56, R56, R177, R178 ;  /* 0x000000b138387223 */ /* 0x000fe200000100b2 */
[----:B------:R-:W-:Y:S01]  /*8e10*/  LOP3.LUT R177, R51, 0xffff0000, RZ, 0xc0, !PT ;  /* 0xffff000033b17812 */ /* 0x000fe200078ec0ff */
[C---:B------:R-:W-:Y:S01]  /*8e20*/  IMAD.U32 R178, R98.reuse, 0x10000, RZ ;  /* 0x0001000062b27824 */ /* 0x040fe200078e00ff */
[----:B------:R-:W-:Y:S02]  /*8e30*/  LOP3.LUT R98, R98, 0xffff0000, RZ, 0xc0, !PT ;  /* 0xffff000062627812 */ /* 0x000fe400078ec0ff */
[----:B------:R-:W-:Y:S01]  /*8e40*/  F2FP.BF16.F32.PACK_AB R49, R49, R54 ;  /* 0x000000363131723e */ /* 0x000fe200000010ff */
[C---:B------:R-:W-:Y:S01]  /*8e50*/  FMUL.FTZ R51, R177.reuse, R99 ;  /* 0x00000063b1337220 */ /* 0x040fe20000410000 */
[----:B------:R-:W-:Y:S01]  /*8e60*/  FMUL.FTZ R177, R177, R174 ;  /* 0x000000aeb1b17220 */ /* 0x000fe20000410000 */
[----:B------:R-:W-:-:S02]  /*8e70*/  F2FP.BF16.F32.PACK_AB R53, R45, R53 ;  /* 0x000000352d35723e */ /* 0x000fc400000010ff */
[C---:B------:R-:W-:Y:S01]  /*8e80*/  FFMA.FTZ R51, R47.reuse, R174, -R51 ;  /* 0x000000ae2f337223 */ /* 0x040fe20000010833 */
[----:B------:R-:W-:Y:S01]  /*8e90*/  FFMA.FTZ R47, R47, R99, R177 ;  /* 0x000000632f2f7223 */ /* 0x000fe200000100b1 */
[C---:B------:R-:W-:Y:S01]  /*8ea0*/  IMAD.U32 R177, R48.reuse, 0x10000, RZ ;  /* 0x0001000030b17824 */ /* 0x040fe200078e00ff */
[----:B------:R-:W-:Y:S01]  /*8eb0*/  LOP3.LUT R48, R48, 0xffff0000, RZ, 0xc0, !PT ;  /* 0xffff000030307812 */ /* 0x000fe200078ec0ff */
[C---:B------:R-:W-:Y:S01]  /*8ec0*/  IMAD.U32 R174, R55.reuse, 0x10000, RZ ;  /* 0x0001000037ae7824 */ /* 0x040fe200078e00ff */
[----:B------:R-:W-:Y:S01]  /*8ed0*/  LOP3.LUT R55, R55, 0xffff0000, RZ, 0xc0, !PT ;  /* 0xffff000037377812 */ /* 0x000fe200078ec0ff */
[----:B------:R-:W-:Y:S01]  /*8ee0*/  IMAD.U32 R99, R44, 0x10000, RZ ;  /* 0x000100002c637824 */ /* 0x000fe200078e00ff */
[----:B------:R-:W-:Y:S01]  /*8ef0*/  F2FP.BF16.F32.PACK_AB R51, R51, R57 ;  /* 0x000000393333723e */ /* 0x000fe200000010ff */
[C---:B------:R-:W-:Y:S01]  /*8f00*/  FMUL.FTZ R179, R177.reuse, R174 ;  /* 0x000000aeb1b37220 */ /* 0x040fe20000410000 */
[----:B------:R-:W-:Y:S01]  /*8f10*/  FMUL.FTZ R177, R177, R178 ;  /* 0x000000b2b1b17220 */ /* 0x000fe20000410000 */
[CC--:B------:R-:W-:Y:S01]  /*8f20*/  FMUL.FTZ R44, R48.reuse, R55.reuse ;  /* 0x00000037302c7220 */ /* 0x0c0fe20000410000 */
[----:B------:R-:W-:Y:S01]  /*8f30*/  FMUL.FTZ R48, R48, R98 ;  /* 0x0000006230307220 */ /* 0x000fe20000410000 */
[C---:B------:R-:W-:Y:S01]  /*8f40*/  FFMA.FTZ R179, R99.reuse, R178, -R179 ;  /* 0x000000b263b37223 */ /* 0x040fe200000108b3 */
[----:B------:R-:W-:Y:S01]  /*8f50*/  FFMA.FTZ R177, R99, R174, R177 ;  /* 0x000000ae63b17223 */ /* 0x000fe200000100b1 */
[C---:B------:R-:W-:Y:S01]  /*8f60*/  FFMA.FTZ R44, R59.reuse, R98, -R44 ;  /* 0x000000623b2c7223 */ /* 0x040fe2000001082c */
[----:B------:R-:W-:Y:S01]  /*8f70*/  FFMA.FTZ R48, R59, R55, R48 ;  /* 0x000000373b307223 */ /* 0x000fe20000010030 */
[C---:B------:R-:W-:Y:S01]  /*8f80*/  IMAD.U32 R174, R50.reuse, 0x10000, RZ ;  /* 0x0001000032ae7824 */ /* 0x040fe200078e00ff */
[----:B------:R-:W-:Y:S01]  /*8f90*/  LOP3.LUT R50, R50, 0xffff0000, RZ, 0xc0, !PT ;  /* 0xffff000032327812 */ /* 0x000fe200078ec0ff */
[C---:B------:R-:W-:Y:S01]  /*8fa0*/  IMAD.U32 R59, R58.reuse, 0x10000, RZ ;  /* 0x000100003a3b7824 */ /* 0x040fe200078e00ff */
[----:B------:R-:W-:Y:S01]  /*8fb0*/  LOP3.LUT R58, R58, 0xffff0000, RZ, 0xc0, !PT ;  /* 0xffff00003a3a7812 */ /* 0x000fe200078ec0ff */
[C---:B------:R-:W-:Y:S01]  /*8fc0*/  IMAD.U32 R98, R52.reuse, 0x10000, RZ ;  /* 0x0001000034627824 */ /* 0x040fe200078e00ff */
[----:B------:R-:W-:Y:S01]  /*8fd0*/  LOP3.LUT R52, R52, 0xffff0000, RZ, 0xc0, !PT ;  /* 0xffff000034347812 */ /* 0x000fe200078ec0ff */
[----:B------:R-:W-:Y:S01]  /*8fe0*/  FMUL.FTZ R99, R174, R59 ;  /* 0x0000003bae637220 */ /* 0x000fe20000410000 */
[----:B------:R-:W-:-:S02]  /*8ff0*/  IMAD.U32 R55, R46, 0x10000, RZ ;  /* 0x000100002e377824 */ /* 0x000fc400078e00ff */
[-C--:B------:R-:W-:Y:S01]  /*9000*/  FMUL.FTZ R174, R174, R98.reuse ;  /* 0x00000062aeae7220 */ /* 0x080fe20000410000 */
[----:B------:R-:W-:Y:S01]  /*9010*/  LOP3.LUT R46, R46, 0xffff0000, RZ, 0xc0, !PT ;  /* 0xffff00002e2e7812 */ /* 0x000fe200078ec0ff */
[----:B------:R-:W-:Y:S02]  /*9020*/  IMAD.MOV.U32 R45, RZ, RZ, R49 ;  /* 0x000000ffff2d7224 */ /* 0x000fe400078e0031 */
[C---:B------:R-:W-:Y:S01]  /*9030*/  FFMA.FTZ R99, R55.reuse, R98, -R99 ;  /* 0x0000006237637223 */ /* 0x040fe20000010863 */
[----:B------:R-:W-:Y:S01]  /*9040*/  FFMA.FTZ R174, R55, R59, R174 ;  /* 0x0000003b37ae7223 */ /* 0x000fe200000100ae */
[C---:B------:R-:W-:Y:S01]  /*9050*/  FMUL.FTZ R55, R50.reuse, R58 ;  /* 0x0000003a32377220 */ /* 0x040fe20000410000 */
[----:B------:R-:W-:Y:S01]  /*9060*/  FMUL.FTZ R50, R50, R52 ;  /* 0x0000003432327220 */ /* 0x000fe20000410000 */
[----:B------:R-:W-:Y:S01]  /*9070*/  F2FP.BF16.F32.PACK_AB R56, R47, R56 ;  /* 0x000000382f38723e */ /* 0x000fe200000010ff */
[----:B------:R-:W-:Y:S02]  /*9080*/  IMAD.MOV.U32 R47, RZ, RZ, R51 ;  /* 0x000000ffff2f7224 */ /* 0x000fe400078e0033 */
[C---:B------:R-:W-:Y:S01]  /*9090*/  FFMA.FTZ R55, R46.reuse, R52, -R55 ;  /* 0x000000342e377223 */ /* 0x040fe20000010837 */
[----:B------:R-:W-:Y:S01]  /*90a0*/  FFMA.FTZ R50, R46, R58, R50 ;  /* 0x0000003a2e327223 */ /* 0x000fe20000010032 */
[----:B------:R-:W-:Y:S01]  /*90b0*/  F2FP.BF16.F32.PACK_AB R44, R44, R179 ;  /* 0x000000b32c2c723e */ /* 0x000fe200000010ff */
[----:B------:R-:W-:Y:S01]  /*90c0*/  IMAD.MOV.U32 R49, RZ, RZ, R53 ;  /* 0x000000ffff317224 */ /* 0x000fe200078e0035 */
[----:B------:R-:W-:Y:S01]  /*90d0*/  F2FP.BF16.F32.PACK_AB R48, R48, R177 ;  /* 0x000000b13030723e */ /* 0x000fe200000010ff */
[----:B------:R-:W-:Y:S01]  /*90e0*/  IMAD.MOV.U32 R51, RZ, RZ, R56 ;  /* 0x000000ffff337224 */ /* 0x000fe200078e0038 */
[----:B------:R-:W-:-:S02]  /*90f0*/  F2FP.BF16.F32.PACK_AB R55, R55, R99 ;  /* 0x000000633737723e */ /* 0x000fc400000010ff */
[----:B------:R-:W-:-:S03]  /*9100*/  F2FP.BF16.F32.PACK_AB R50, R50, R174 ;  /* 0x000000ae3232723e */ /* 0x000fc600000010ff */
[----:B------:R-:W-:-:S07]  /*9110*/  IMAD.MOV.U32 R46, RZ, RZ, R55 ;  /* 0x000000ffff2e7224 */ /* 0x000fce00078e0037 */
.L_x_506:
[----:B------:R-:W-:Y:S05]  /*9120*/  BSYNC B2 ;  /* 0x0000000000027941 */ /* 0x000fea0003800000 */
.L_x_505:
[----:B------:R-:W-:Y:S01]  /*9130*/  ISETP.GE.AND P4, PT, R97, R153, PT ;  /* 0x000000996100720c */ /* 0x000fe20003f86270 */
[----:B------:R-:W-:Y:S01]  /*9140*/  ULDC.64 UR4, c[0x0][0x2e8] ;  /* 0x0000ba0000047ab9 */ /* 0x000fe20000000a00 */
[----:B------:R-:W-:-:S11]  /*9150*/  ULDC.64 UR6, c[0x0][0x208] ;  /* 0x0000820000067ab9 */ /* 0x000fd60000000a00 */
[--C-:B------:R-:W-:Y:S02]  /*9160*/  @!P4 SHF.R.S32.HI R55, RZ, 0x1f, R97.reuse ;  /* 0x0000001fff37c819 */ /* 0x100fe40000011461 */
[----:B------:R-:W-:-:S04]  /*9170*/  @!P4 IADD3 R92, P5, P6, R100, R92, R97 ;  /* 0x0000005c645cc210 */ /* 0x000fc80007ebe061 */
[----:B------:R-:W-:Y:S02]  /*9180*/  @!P4 IADD3.X R55, R15, R96, R55, P5, P6 ;  /* 0x000000600f37c210 */ /* 0x000fe40002fec437 */
[----:B------:R-:W-:-:S04]  /*9190*/  LEA R52, P5, R94, UR4, 0x1 ;  /* 0x000000045e347c11 */ /* 0x000fc8000f8a08ff */
[----:B------:R-:W-:Y:S02]  /*91a0*/  LEA.HI.X R53, R94, UR5, R95, 0x1, P5 ;  /* 0x000000055e357c11 */ /* 0x000fe4000a8f0c5f */
[----:B------:R-:W-:-:S03]  /*91b0*/  @!P4 LEA R54, P5, R92, UR4, 0x1 ;  /* 0x000000045c36cc11 */ /* 0x000fc6000f8a08ff */
[----:B0-----:R0:W-:Y:S01]  /*91c0*/  STG.E.128 desc[UR6][R52.64], R44 ;  /* 0x0000002c34007986 */ /* 0x0011e2000c101d06 */
[----:B------:R-:W-:-:S05]  /*91d0*/  @!P4 LEA.HI.X R55, R92, UR5, R55, 0x1, P5 ;  /* 0x000000055c37cc11 */ /* 0x000fca000a8f0c37 */
[----:B--2---:R0:W-:Y:S04]  /*91e0*/  @!P4 STG.E.128 desc[UR6][R54.64], R48 ;  /* 0x000000303600c986 */ /* 0x0041e8000c101d06 */
.L_x_504:
[----:B------:R-:W-:Y:S05]  /*91f0*/  BSYNC B1 ;  /* 0x0000000000017941 */ /* 0x000fea0003800000 */
.L_x_503:
[----:B0-----:R-:W-:Y:S01]  /*9200*/  VIADD R45, R22, 0x40 ;  /* 0x00000040162d7836 */ /* 0x001fe20000000000 */
        /* <DEDUP_REMOVED lines=24> */
[----:B------:R-:W-:Y:S01]  /*9390*/  SHF.R.S32.HI R45, RZ, 0x1f, R44 ;  /* 0x0000001fff2d7819 */ /* 0x000fe2000001142c */
[----:B------:R-:W-:-:S03]  /*93a0*/  IMAD.SHL.U32 R57, R44, 0x8, RZ ;  /* 0x000000082c397824 */ /* 0x000fc600078e00ff */
[----:B------:R-:W-:Y:S02]  /*93b0*/  LEA.HI R45, R45, R44, RZ, 0x3 ;  /* 0x0000002c2d2d7211 */ /* 0x000fe400078f18ff */
[----:B------:R-:W-:Y:S02]  /*93c0*/  LOP3.LUT R44, R48, 0x38, R57, 0xf8, !PT ;  /* 0x00000038302c7812 */ /* 0x000fe400078ef839 */
[----:B------:R-:W-:Y:S02]  /*93d0*/  SHF.R.S32.HI R45, RZ, 0x3, R45 ;  /* 0x00000003ff2d7819 */ /* 0x000fe4000001142d */
[----:B------:R-:W-:-:S03]  /*93e0*/  LOP3.LUT R44, R44, R46, RZ, 0x3c, !PT ;  /* 0x0000002e2c2c7212 */ /* 0x000fc600078e3cff */
[----:B----4-:R-:W-:-:S04]  /*93f0*/  IMAD R45, R45, 0x2c00, R47 ;  /* 0x00002c002d2d7824 */ /* 0x010fc800078e022f */
[----:B------:R-:W-:Y:S02]  /*9400*/  IMAD.IADD R44, R45, 0x1, R44 ;  /* 0x000000012d2c7824 */ /* 0x000fe400078e022c */
[C---:B------:R-:W-:Y:S02]  /*9410*/  IMAD R45, R23.reuse, 0x5800, R144 ;  /* 0x00005800172d7824 */ /* 0x040fe400078e0290 */
[----:B------:R-:W-:Y:S02]  /*9420*/  IMAD R47, R23, 0x5800, R44 ;  /* 0x00005800172f7824 */ /* 0x000fe400078e022c */
[--C-:B------:R-:W-:Y:S02]  /*9430*/  IMAD R45, R45, 0x2, R2.reuse ;  /* 0x000000022d2d7824 */ /* 0x100fe400078e0202 */
[----:B------:R-:W-:-:S04]  /*9440*/  IMAD R48, R47, 0x2, R2 ;  /* 0x000000022f307824 */ /* 0x000fc800078e0202 */
[----:B------:R-:W0:Y:S04]  /*9450*/  LDS.128 R44, [R45+0x1e400] ;  /* 0x01e400002d2c7984 */ /* 0x000e280000000c00 */
[----:B------:R-:W2:Y:S01]  /*9460*/  LDS.128 R48, [R48+0x1e400] ;  /* 0x01e4000030307984 */ /* 0x000ea20000000c00 */
[----:B------:R-:W-:Y:S05]  /*9470*/  @P3 BRA `(.L_x_510) ;  /* 0x0000000400703947 */ /* 0x000fea0003800000 */
[----:B------:R-:W-:Y:S01]  /*9480*/  SHF.R.U32.HI R58, RZ, 0x10, R61 ;  /* 0x00000010ff3a7819 */ /* 0x000fe2000001163d */
[----:B--2---:R-:W-:Y:S01]  /*9490*/  IMAD.U32 R94, R49, 0x10000, RZ ;  /* 0x00010000315e7824 */ /* 0x004fe200078e00ff */
[----:B------:R-:W-:Y:S01]  /*94a0*/  SHF.R.U32.HI R92, RZ, 0x10, R65 ;  /* 0x00000010ff5c7819 */ /* 0x000fe20000011641 */
[----:B------:R-:W-:Y:S01]  /*94b0*/  IMAD.U32 R98, R51, 0x10000, RZ ;  /* 0x0001000033627824 */ /* 0x000fe200078e00ff */
[C---:B------:R-:W-:Y:S02]  /*94c0*/  PRMT R58, R187.reuse, 0x5432, R58 ;  /* 0x00005432bb3a7816 */ /* 0x040fe4000000003a */
[----:B------:R-:W-:Y:S01]  /*94d0*/  PRMT R187, R187, 0x5410, R92 ;  /* 0x00005410bbbb7816 */ /* 0x000fe2000000005c */
[----:B0-----:R-:W-:Y:S01]  /*94e0*/  IMAD.U32 R92, R45, 0x10000, RZ ;  /* 0x000100002d5c7824 */ /* 0x001fe200078e00ff */
[----:B------:R-:W-:Y:S01]  /*94f0*/  LOP3.LUT R49, R49, 0xffff0000, RZ, 0xc0, !PT ;  /* 0xffff000031317812 */ /* 0x000fe200078ec0ff */
[C---:B------:R-:W-:Y:S01]  /*9500*/  IMAD.U32 R93, R58.reuse, 0x10000, RZ ;  /* 0x000100003a5d7824 */ /* 0x040fe200078e00ff */
[----:B------:R-:W-:Y:S01]  /*9510*/  LOP3.LUT R58, R58, 0xffff0000, RZ, 0xc0, !PT ;  /* 0xffff00003a3a7812 */ /* 0x000fe200078ec0ff */
[----:B------:R-:W-:Y:S01]  /*9520*/  IMAD.U32 R59, R187, 0x10000, RZ ;  /* 0x00010000bb3b7824 */ /* 0x000fe200078e00ff */
[----:B------:R-:W-:-:S02]  /*9530*/  LOP3.LUT R45, R45, 0xffff0000, RZ, 0xc0, !PT ;  /* 0xffff00002d2d7812 */ /* 0x000fc400078ec0ff */
[----:B------:R-:W-:Y:S01]  /*9540*/  SHF.R.U64 R60, R60, 0x10, R61 ;  /* 0x000000103c3c7819 */ /* 0x000fe2000000123d */
[C---:B------:R-:W-:Y:S01]  /*9550*/  FMUL.FTZ R95, R94.reuse, R59 ;  /* 0x0000003b5e5f7220 */ /* 0x040fe20000410000 */
[-C--:B------:R-:W-:Y:S01]  /*9560*/  FMUL.FTZ R94, R94, R93.reuse ;  /* 0x0000005d5e5e7220 */ /* 0x080fe20000410000 */
[----:B------:R-:W-:Y:S02]  /*9570*/  LOP3.LUT R61, R51, 0xffff0000, RZ, 0xc0, !PT ;  /* 0xffff0000333d7812 */ /* 0x000fe400078ec0ff */
[C---:B------:R-:W-:Y:S01]  /*9580*/  FFMA.FTZ R93, R92.reuse, R93, -R95 ;  /* 0x0000005d5c5d7223 */ /* 0x040fe2000001085f */
[----:B------:R-:W-:Y:S01]  /*9590*/  FFMA.FTZ R92, R92, R59, R94 ;  /* 0x0000003b5c5c7223 */ /* 0x000fe2000001005e */
[----:B------:R-:W-:Y:S02]  /*95a0*/  LOP3.LUT R59, R187, 0xffff0000, RZ, 0xc0, !PT ;  /* 0xffff0000bb3b7812 */ /* 0x000fe400078ec0ff */
[----:B------:R-:W-:Y:S02]  /*95b0*/  SHF.R.U64 R64, R64, 0x10, R65 ;  /* 0x0000001040407819 */ /* 0x000fe40000001241 */
[----:B------:R-:W-:Y:S01]  /*95c0*/  PRMT R60, R184, 0x5432, R60 ;  /* 0x00005432b83c7816 */ /* 0x000fe2000000003c */
[C---:B------:R-:W-:Y:S01]  /*95d0*/  FMUL.FTZ R94, R49.reuse, R59 ;  /* 0x0000003b315e7220 */ /* 0x040fe20000410000 */
[----:B------:R-:W-:Y:S01]  /*95e0*/  FMUL.FTZ R49, R49, R58 ;  /* 0x0000003a31317220 */ /* 0x000fe20000410000 */
[----:B------:R-:W-:-:S02]  /*95f0*/  PRMT R64, R185, 0x5432, R64 ;  /* 0x00005432b9407816 */ /* 0x000fc40000000040 */
[C---:B------:R-:W-:Y:S01]  /*9600*/  FFMA.FTZ R58, R45.reuse, R58, -R94 ;  /* 0x0000003a2d3a7223 */ /* 0x040fe2000001085e */
[----:B------:R-:W-:Y:S01]  /*9610*/  FFMA.FTZ R45, R45, R59, R49 ;  /* 0x0000003b2d2d7223 */ /* 0x000fe20000010031 */
[----:B------:R-:W-:Y:S01]  /*9620*/  SHF.R.U32.HI R49, RZ, 0x10, R67 ;  /* 0x00000010ff317819 */ /* 0x000fe20000011643 */
[C---:B------:R-:W-:Y:S01]  /*9630*/  IMAD.U32 R94, R47.reuse, 0x10000, RZ ;  /* 0x000100002f5e7824 */ /* 0x040fe200078e00ff */
[----:B------:R-:W-:Y:S02]  /*9640*/  SHF.R.U32.HI R59, RZ, 0x10, R63 ;  /* 0x00000010ff3b7819 */ /* 0x000fe4000001163f */
[C---:B------:R-:W-:Y:S02]  /*9650*/  PRMT R49, R186.reuse, 0x5410, R49 ;  /* 0x00005410ba317816 */ /* 0x040fe40000000031 */
[----:B------:R-:W-:Y:S02]  /*9660*/  PRMT R59, R186, 0x5432, R59 ;  /* 0x00005432ba3b7816 */ /* 0x000fe4000000003b */
[----:B------:R-:W-:Y:S01]  /*9670*/  LOP3.LUT R47, R47, 0xffff0000, RZ, 0xc0, !PT ;  /* 0xffff00002f2f7812 */ /* 0x000fe200078ec0ff */
[C---:B------:R-:W-:Y:S01]  /*9680*/  IMAD.U32 R95, R49.reuse, 0x10000, RZ ;  /* 0x00010000315f7824 */ /* 0x040fe200078e00ff */
[----:B------:R-:W-:Y:S01]  /*9690*/  LOP3.LUT R49, R49, 0xffff0000, RZ, 0xc0, !PT ;  /* 0xffff000031317812 */ /* 0x000fe200078ec0ff */
[C---:B------:R-:W-:Y:S01]  /*96a0*/  IMAD.U32 R96, R59.reuse, 0x10000, RZ ;  /* 0x000100003b607824 */ /* 0x040fe200078e00ff */
[----:B------:R-:W-:Y:S01]  /*96b0*/  LOP3.LUT R59, R59, 0xffff0000, RZ, 0xc0, !PT ;  /* 0xffff00003b3b7812 */ /* 0x000fe200078ec0ff */
[----:B------:R-:W-:Y:S01]  /*96c0*/  FMUL.FTZ R97, R98, R95 ;  /* 0x0000005f62617220 */ /* 0x000fe20000410000 */
[----:B------:R-:W-:Y:S01]  /*96d0*/  SHF.R.U64 R63, R62, 0x10, R63 ;  /* 0x000000103e3f7819 */ /* 0x000fe2000000123f */
[C---:B------:R-:W-:Y:S01]  /*96e0*/  FMUL.FTZ R51, R61.reuse, R49 ;  /* 0x000000313d337220 */ /* 0x040fe20000410000 */
[-C--:B------:R-:W-:Y:S01]  /*96f0*/  FMUL.FTZ R98, R98, R96.reuse ;  /* 0x0000006062627220 */ /* 0x080fe20000410000 */
[-C--:B------:R-:W-:Y:S01]  /*9700*/  FMUL.FTZ R61, R61, R59.reuse ;  /* 0x0000003b3d3d7220 */ /* 0x080fe20000410000 */
[C---:B------:R-:W-:Y:S01]  /*9710*/  FFMA.FTZ R97, R94.reuse, R96, -R97 ;  /* 0x000000605e617223 */ /* 0x040fe20000010861 */
[C---:B------:R-:W-:Y:S01]  /*9720*/  FFMA.FTZ R51, R47.reuse, R59, -R51 ;  /* 0x0000003b2f337223 */ /* 0x040fe20000010833 */
[----:B------:R-:W-:Y:S01]  /*9730*/  FFMA.FTZ R98, R94, R95, R98 ;  /* 0x0000005f5e627223 */ /* 0x000fe20000010062 */
[----:B------:R-:W-:Y:S01]  /*9740*/  FFMA.FTZ R61, R47, R49, R61 ;  /* 0x000000312f3d7223 */ /* 0x000fe2000001003d */
[----:B------:R-:W-:Y:S01]  /*9750*/  IMAD.U32 R94, R48, 0x10000, RZ ;  /* 0x00010000305e7824 */ /* 0x000fe200078e00ff */
[----:B------:R-:W-:Y:S01]  /*9760*/  SHF.R.U64 R66, R66, 0x10, R67 ;  /* 0x0000001042427819 */ /* 0x000fe20000001243 */
[----:B------:R-:W-:Y:S01]  /*9770*/  IMAD.U32 R49, R64, 0x10000, RZ ;  /* 0x0001000040317824 */ /* 0x000fe200078e00ff */
[----:B------:R-:W-:Y:S01]  /*9780*/  LOP3.LUT R48, R48, 0xffff0000, RZ, 0xc0, !PT ;  /* 0xffff000030307812 */ /* 0x000fe200078ec0ff */
[C---:B------:R-:W-:Y:S01]  /*9790*/  IMAD.U32 R59, R60.reuse, 0x10000, RZ ;  /* 0x000100003c3b7824 */ /* 0x040fe200078e00ff */
[----:B------:R-:W-:Y:S01]  /*97a0*/  LOP3.LUT R67, R60, 0xffff0000, RZ, 0xc0, !PT ;  /* 0xffff00003c437812 */ /* 0x000fe200078ec0ff */
[----:B------:R-:W-:Y:S01]  /*97b0*/  FMUL.FTZ R65, R94, R49 ;  /* 0x000000315e417220 */ /* 0x000fe20000410000 */
[----:B------:R-:W-:-:S02]  /*97c0*/  IMAD.U32 R47, R44, 0x10000, RZ ;  /* 0x000100002c2f7824 */ /* 0x000fc400078e00ff */
[----:B------:R-:W-:Y:S01]  /*97d0*/  FMUL.FTZ R94, R94, R59 ;  /* 0x0000003b5e5e7220 */ /* 0x000fe20000410000 */
[----:B------:R-:W-:Y:S01]  /*97e0*/  PRMT R184, R184, 0x5410, R63 ;  /* 0x00005410b8b87816 */ /* 0x000fe2000000003f */
[----:B------:R-:W-:Y:S01]  /*97f0*/  FMUL.FTZ R99, R48, R67 ;  /* 0x0000004330637220 */ /* 0x000fe20000410000 */
[----:B------:R-:W-:Y:S01]  /*9800*/  PRMT R185, R185, 0x5410, R66 ;  /* 0x00005410b9b97816 */ /* 0x000fe20000000042 */
[C---:B------:R-:W-:Y:S01]  /*9810*/  FFMA.FTZ R94, R47.reuse, R49, R94 ;  /* 0x000000312f5e7223 */ /* 0x040fe2000001005e */
[----:B------:R-:W-:Y:S01]  /*9820*/  LOP3.LUT R49, R64, 0xffff0000, RZ, 0xc0, !PT ;  /* 0xffff000040317812 */ /* 0x000fe200078ec0ff */
[----:B------:R-:W-:Y:S01]  /*9830*/  FFMA.FTZ R65, R47, R59, -R65 ;  /* 0x0000003b2f417223 */ /* 0x000fe20000010841 */
[----:B------:R-:W-:Y:S01]  /*9840*/  LOP3.LUT R44, R44, 0xffff0000, RZ, 0xc0, !PT ;  /* 0xffff00002c2c7812 */ /* 0x000fe200078ec0ff */
[C---:B------:R-:W-:Y:S01]  /*9850*/  IMAD.U32 R47, R46.reuse, 0x10000, RZ ;  /* 0x000100002e2f7824 */ /* 0x040fe200078e00ff */
[----:B------:R-:W-:Y:S01]  /*9860*/  LOP3.LUT R59, R46, 0xffff0000, RZ, 0xc0, !PT ;  /* 0xffff00002e3b7812 */ /* 0x000fe200078ec0ff */
[----:B------:R-:W-:-:S02]  /*9870*/  IMAD.U32 R46, R50, 0x10000, RZ ;  /* 0x00010000322e7824 */ /* 0x000fc400078e00ff */
[----:B------:R-:W-:Y:S01]  /*9880*/  FMUL.FTZ R95, R48, R49 ;  /* 0x00000031305f7220 */ /* 0x000fe20000410000 */
[----:B------:R-:W-:Y:S01]  /*9890*/  IMAD.U32 R63, R184, 0x10000, RZ ;  /* 0x00010000b83f7824 */ /* 0x000fe200078e00ff */
[----:B------:R-:W-:Y:S01]  /*98a0*/  LOP3.LUT R50, R50, 0xffff0000, RZ, 0xc0, !PT ;  /* 0xffff000032327812 */ /* 0x000fe200078ec0ff */
[C---:B------:R-:W-:Y:S01]  /*98b0*/  IMAD.U32 R62, R185.reuse, 0x10000, RZ ;  /* 0x00010000b93e7824 */ /* 0x040fe200078e00ff */
[----:B------:R-:W-:Y:S01]  /*98c0*/  LOP3.LUT R184, R184, 0xffff0000, RZ, 0xc0, !PT ;  /* 0xffff0000b8b87812 */ /* 0x000fe200078ec0ff */
[C---:B------:R-:W-:Y:S01]  /*98d0*/  FFMA.FTZ R48, R44.reuse, R67, -R95 ;  /* 0x000000432c307223 */ /* 0x040fe2000001085f */
[----:B------:R-:W-:Y:S01]  /*98e0*/  LOP3.LUT R60, R185, 0xffff0000, RZ, 0xc0, !PT ;  /* 0xffff0000b93c7812 */ /* 0x000fe200078ec0ff */
[----:B------:R-:W-:Y:S01]  /*98f0*/  FFMA.FTZ R49, R44, R49, R99 ;  /* 0x000000312c317223 */ /* 0x000fe20000010063 */
[C---:B------:R-:W-:Y:S01]  /*9900*/  FMUL.FTZ R44, R46.reuse, R62 ;  /* 0x0000003e2e2c7220 */ /* 0x040fe20000410000 */
[-C--:B------:R-:W-:Y:S01]  /*9910*/  FMUL.FTZ R67, R46, R63.reuse ;  /* 0x0000003f2e437220 */ /* 0x080fe20000410000 */
[C---:B------:R-:W-:Y:S01]  /*9920*/  FMUL.FTZ R95, R50.reuse, R184 ;  /* 0x000000b8325f7220 */ /* 0x040fe20000410000 */
[----:B------:R-:W-:Y:S01]  /*9930*/  FMUL.FTZ R46, R50, R60 ;  /* 0x0000003c322e7220 */ /* 0x000fe20000410000 */
[C---:B------:R-:W-:Y:S01]  /*9940*/  FFMA.FTZ R63, R47.reuse, R63, -R44 ;  /* 0x0000003f2f3f7223 */ /* 0x040fe2000001082c */
[----:B------:R-:W-:Y:S01]  /*9950*/  FFMA.FTZ R47, R47, R62, R67 ;  /* 0x0000003e2f2f7223 */ /* 0x000fe20000010043 */
[----:B------:R-:W-:Y:S01]  /*9960*/  FFMA.FTZ R60, R59, R60, R95 ;  /* 0x0000003c3b3c7223 */ /* 0x000fe2000001005f */
[----:B------:R-:W-:Y:S01]  /*9970*/  F2FP.BF16.F32.PACK_AB R51, R51, R97 ;  /* 0x000000613333723e */ /* 0x000fe200000010ff */
[----:B------:R-:W-:Y:S01]  /*9980*/  FFMA.FTZ R46, R59, R184, -R46 ;  /* 0x000000b83b2e7223 */ /* 0x000fe2000001082e */
[----:B------:R-:W-:-:S02]  /*9990*/  F2FP.BF16.F32.PACK_AB R58, R58, R93 ;  /* 0x0000005d3a3a723e */ /* 0x000fc400000010ff */
[----:B------:R-:W-:Y:S02]  /*99a0*/  F2FP.BF16.F32.PACK_AB R92, R45, R92 ;  /* 0x0000005c2d5c723e */ /* 0x000fe400000010ff */
[----:B------:R-:W-:Y:S01]  /*99b0*/  F2FP.BF16.F32.PACK_AB R61, R61, R98 ;  /* 0x000000623d3d723e */ /* 0x000fe200000010ff */
[----:B------:R-:W-:Y:S01]  /*99c0*/  IMAD.MOV.U32 R45, RZ, RZ, R58 ;  /* 0x000000ffff2d7224 */ /* 0x000fe200078e003a */
[----:B------:R-:W-:Y:S02]  /*99d0*/  F2FP.BF16.F32.PACK_AB R44, R48, R65 ;  /* 0x00000041302c723e */ /* 0x000fe400000010ff */
[----:B------:R-:W-:Y:S01]  /*99e0*/  F2FP.BF16.F32.PACK_AB R50, R60, R47 ;  /* 0x0000002f3c32723e */ /* 0x000fe200000010ff */
[----:B------:R-:W-:Y:S01]  /*99f0*/  IMAD.MOV.U32 R47, RZ, RZ, R51 ;  /* 0x000000ffff2f7224 */ /* 0x000fe200078e0033 */
[----:B------:R-:W-:Y:S01]  /*9a00*/  F2FP.BF16.F32.PACK_AB R48, R49, R94 ;  /* 0x0000005e3130723e */ /* 0x000fe200000010ff */
[----:B------:R-:W-:Y:S01]  /*9a10*/  IMAD.MOV.U32 R49, RZ, RZ, R92 ;  /* 0x000000ffff317224 */ /* 0x000fe200078e005c */
[----:B------:R-:W-:Y:S01]  /*9a20*/  F2FP.BF16.F32.PACK_AB R46, R46, R63 ;  /* 0x0000003f2e2e723e */ /* 0x000fe200000010ff */
[----:B------:R-:W-:-:S07]  /*9a30*/  IMAD.MOV.U32 R51, RZ, RZ, R61 ;  /* 0x000000ffff337224 */ /* 0x000fce00078e003d */
.L_x_510:
[----:B------:R-:W-:Y:S05]  /*9a40*/  BSYNC B2 ;  /* 0x0000000000027941 */ /* 0x000fea0003800000 */
.L_x_509:
        /* <DEDUP_REMOVED lines=12> */
.L_x_508:
[----:B------:R-:W-:Y:S05]  /*9b10*/  BSYNC B1 ;  /* 0x0000000000017941 */ /* 0x000fea0003800000 */
.L_x_507:
        /* <DEDUP_REMOVED lines=40> */
[----:B------:R-:W-:Y:S01]  /*9da0*/  SHF.R.U64 R60, R88, 0x10, R89 ;  /* 0x00000010583c7819 */ /* 0x000fe20000001259 */
[----:B0-----:R-:W-:Y:S01]  /*9db0*/  IMAD.U32 R62, R45, 0x10000, RZ ;  /* 0x000100002d3e7824 */ /* 0x001fe200078e00ff */
[----:B------:R-:W-:Y:S01]  /*9dc0*/  SHF.R.U64 R58, R76, 0x10, R77 ;  /* 0x000000104c3a7819 */ /* 0x000fe2000000124d */
[----:B--2---:R-:W-:Y:S01]  /*9dd0*/  IMAD.U32 R76, R49, 0x10000, RZ ;  /* 0x00010000314c7824 */ /* 0x004fe200078e00ff */
[----:B------:R-:W-:Y:S01]  /*9de0*/  SHF.R.U32.HI R88, RZ, 0x10, R89 ;  /* 0x00000010ff587819 */ /* 0x000fe20000011659 */
[----:B------:R-:W-:Y:S01]  /*9df0*/  IMAD.U32 R66, R47, 0x10000, RZ ;  /* 0x000100002f427824 */ /* 0x000fe200078e00ff */
[----:B------:R-:W-:Y:S01]  /*9e00*/  SHF.R.U32.HI R77, RZ, 0x10, R77 ;  /* 0x00000010ff4d7819 */ /* 0x000fe2000001164d */
[----:B------:R-:W-:Y:S01]  /*9e10*/  IMAD.U32 R65, R46, 0x10000, RZ ;  /* 0x000100002e417824 */ /* 0x000fe200078e00ff */
[----:B------:R-:W-:Y:S02]  /*9e20*/  PRMT R88, R183, 0x5432, R88 ;  /* 0x00005432b7587816 */ /* 0x000fe40000000058 */
[----:B------:R-:W-:-:S02]  /*9e30*/  SHF.R.U64 R59, R78, 0x10, R79 ;  /* 0x000000104e3b7819 */ /* 0x000fc4000000124f */
[----:B------:R-:W-:Y:S01]  /*9e40*/  SHF.R.U64 R61, R90, 0x10, R91 ;  /* 0x000000105a3d7819 */ /* 0x000fe2000000125b */
[----:B------:R-:W-:Y:S01]  /*9e50*/  IMAD.U32 R89, R88, 0x10000, RZ ;  /* 0x0001000058597824 */ /* 0x000fe200078e00ff */
[----:B------:R-:W-:Y:S02]  /*9e60*/  PRMT R77, R176, 0x5432, R77 ;  /* 0x00005432b04d7816 */ /* 0x000fe4000000004d */
[----:B------:R-:W-:Y:S01]  /*9e70*/  SHF.R.U32.HI R91, RZ, 0x10, R91 ;  /* 0x00000010ff5b7819 */ /* 0x000fe2000001165b */
[----:B------:R-:W-:Y:S01]  /*9e80*/  FMUL.FTZ R93, R76, R89 ;  /* 0x000000594c5d7220 */ /* 0x000fe20000410000 */
[----:B------:R-:W-:Y:S01]  /*9e90*/  SHF.R.U32.HI R78, RZ, 0x10, R79 ;  /* 0x00000010ff4e7819 */ /* 0x000fe2000001164f */
[----:B------:R-:W-:Y:S01]  /*9ea0*/  IMAD.U32 R79, R51, 0x10000, RZ ;  /* 0x00010000334f7824 */ /* 0x000fe200078e00ff */
[----:B------:R-:W-:Y:S01]  /*9eb0*/  PRMT R176, R176, 0x5410, R59 ;  /* 0x00005410b0b07816 */ /* 0x000fe2000000003b */
[----:B------:R-:W-:Y:S01]  /*9ec0*/  IMAD.U32 R59, R77, 0x10000, RZ ;  /* 0x000100004d3b7824 */ /* 0x000fe200078e00ff */
[----:B------:R-:W-:-:S02]  /*9ed0*/  PRMT R91, R182, 0x5432, R91 ;  /* 0x00005432b65b7816 */ /* 0x000fc4000000005b */
[----:B------:R-:W-:Y:S01]  /*9ee0*/  LOP3.LUT R64, R49, 0xffff0000, RZ, 0xc0, !PT ;  /* 0xffff000031407812 */ /* 0x000fe200078ec0ff */
[-C--:B------:R-:W-:Y:S01]  /*9ef0*/  FMUL.FTZ R95, R76, R59.reuse ;  /* 0x0000003b4c5f7220 */ /* 0x080fe20000410000 */
[----:B------:R-:W-:Y:S01]  /*9f00*/  PRMT R78, R175, 0x5432, R78 ;  /* 0x00005432af4e7816 */ /* 0x000fe2000000004e */
[C---:B------:R-:W-:Y:S01]  /*9f10*/  FFMA.FTZ R59, R62.reuse, R59, -R93 ;  /* 0x0000003b3e3b7223 */ /* 0x040fe2000001085d */
[----:B------:R-:W-:Y:S01]  /*9f20*/  PRMT R183, R183, 0x5410, R60 ;  /* 0x00005410b7b77816 */ /* 0x000fe2000000003c */
[----:B------:R-:W-:Y:S01]  /*9f30*/  FFMA.FTZ R62, R62, R89, R95 ;  /* 0x000000593e3e7223 */ /* 0x000fe2000001005f */
[----:B------:R-:W-:Y:S01]  /*9f40*/  LOP3.LUT R88, R88, 0xffff0000, RZ, 0xc0, !PT ;  /* 0xffff000058587812 */ /* 0x000fe200078ec0ff */
[----:B------:R-:W-:Y:S01]  /*9f50*/  IMAD.U32 R76, R78, 0x10000, RZ ;  /* 0x000100004e4c7824 */ /* 0x000fe200078e00ff */
[----:B------:R-:W-:Y:S01]  /*9f60*/  LOP3.LUT R60, R77, 0xffff0000, RZ, 0xc0, !PT ;  /* 0xffff00004d3c7812 */ /* 0x000fe200078ec0ff */
[----:B------:R-:W-:Y:S01]  /*9f70*/  IMAD.U32 R77, R91, 0x10000, RZ ;  /* 0x000100005b4d7824 */ /* 0x000fe200078e00ff */
[----:B------:R-:W-:Y:S01]  /*9f80*/  LOP3.LUT R63, R45, 0xffff0000, RZ, 0xc0, !PT ;  /* 0xffff00002d3f7812 */ /* 0x000fe200078ec0ff */
[C---:B------:R-:W-:Y:S01]  /*9f90*/  FMUL.FTZ R90, R64.reuse, R88 ;  /* 0x00000058405a7220 */ /* 0x040fe20000410000 */
[----:B------:R-:W-:Y:S01]  /*9fa0*/  PRMT R58, R175, 0x5410, R58 ;  /* 0x00005410af3a7816 */ /* 0x000fe2000000003a */
[-C--:B------:R-:W-:Y:S01]  /*9fb0*/  FMUL.FTZ R64, R64, R60.reuse ;  /* 0x0000003c40407220 */ /* 0x080fe20000410000 */
[----:B------:R-:W-:Y:S01]  /*9fc0*/  FMUL.FTZ R89, R79, R77 ;  /* 0x0000004d4f597220 */ /* 0x000fe20000410000 */
[----:B------:R-:W-:Y:S01]  /*9fd0*/  FFMA.FTZ R60, R63, R60, -R90 ;  /* 0x0000003c3f3c7223 */ /* 0x000fe2000001085a */
[----:B------:R-:W-:Y:S01]  /*9fe0*/  FMUL.FTZ R92, R79, R76 ;  /* 0x0000004c4f5c7220 */ /* 0x000fe20000410000 */
[----:B------:R-:W-:Y:S01]  /*9ff0*/  FFMA.FTZ R63, R63, R88, R64 ;  /* 0x000000583f3f7223 */ /* 0x000fe20000010040 */
[----:B------:R-:W-:Y:S01]  /*a000*/  FFMA.FTZ R64, R66, R76, -R89 ;  /* 0x0000004c42407223 */ /* 0x000fe20000010859 */
[----:B------:R-:W-:-:S02]  /*a010*/  IMAD.U32 R49, R48, 0x10000, RZ ;  /* 0x0001000030317824 */ /* 0x000fc400078e00ff */
[----:B------:R-:W-:Y:S01]  /*a020*/  FFMA.FTZ R66, R66, R77, R92 ;  /* 0x0000004d42427223 */ /* 0x000fe2000001005c */
[----:B------:R-:W-:Y:S01]  /*a030*/  IMAD.U32 R76, R58, 0x10000, RZ ;  /* 0x000100003a4c7824 */ /* 0x000fe200078e00ff */
[----:B------:R-:W-:Y:S01]  /*a040*/  LOP3.LUT R48, R48, 0xffff0000, RZ, 0xc0, !PT ;  /* 0xffff000030307812 */ /* 0x000fe200078ec0ff */
[C---:B------:R-:W-:Y:S01]  /*a050*/  IMAD.U32 R88, R183.reuse, 0x10000, RZ ;  /* 0x00010000b7587824 */ /* 0x040fe200078e00ff */
[----:B------:R-:W-:Y:S01]  /*a060*/  LOP3.LUT R183, R183, 0xffff0000, RZ, 0xc0, !PT ;  /* 0xffff0000b7b77812 */ /* 0x000fe200078ec0ff */
[----:B------:R-:W-:Y:S01]  /*a070*/  IMAD.U32 R45, R44, 0x10000, RZ ;  /* 0x000100002c2d7824 */ /* 0x000fe200078e00ff */
[----:B------:R-:W-:Y:S01]  /*a080*/  LOP3.LUT R77, R58, 0xffff0000, RZ, 0xc0, !PT ;  /* 0xffff00003a4d7812 */ /* 0x000fe200078ec0ff */
[C---:B------:R-:W-:Y:S01]  /*a090*/  FMUL.FTZ R58, R49.reuse, R88 ;  /* 0x00000058313a7220 */ /* 0x040fe20000410000 */
[----:B------:R-:W-:Y:S01]  /*a0a0*/  PRMT R61, R182, 0x5410, R61 ;  /* 0x00005410b63d7816 */ /* 0x000fe2000000003d */
[-C--:B------:R-:W-:Y:S01]  /*a0b0*/  FMUL.FTZ R79, R49, R76.reuse ;  /* 0x0000004c314f7220 */ /* 0x080fe20000410000 */
[----:B------:R-:W-:Y:S01]  /*a0c0*/  LOP3.LUT R51, R51, 0xffff0000, RZ, 0xc0, !PT ;  /* 0xffff000033337812 */ /* 0x000fe200078ec0ff */
[C---:B------:R-:W-:Y:S01]  /*a0d0*/  FMUL.FTZ R89, R48.reuse, R183 ;  /* 0x000000b730597220 */ /* 0x040fe20000410000 */
[----:B------:R-:W-:Y:S01]  /*a0e0*/  LOP3.LUT R90, R91, 0xffff0000, RZ, 0xc0, !PT ;  /* 0xffff00005b5a7812 */ /* 0x000fe200078ec0ff */
[-C--:B------:R-:W-:Y:S01]  /*a0f0*/  FMUL.FTZ R91, R48, R77.reuse ;  /* 0x0000004d305b7220 */ /* 0x080fe20000410000 */
[----:B------:R-:W-:Y:S01]  /*a100*/  LOP3.LUT R78, R78, 0xffff0000, RZ, 0xc0, !PT ;  /* 0xffff00004e4e7812 */ /* 0x000fe200078ec0ff */
[C---:B------:R-:W-:Y:S01]  /*a110*/  FFMA.FTZ R49, R45.reuse, R76, -R58 ;  /* 0x0000004c2d317223 */ /* 0x040fe2000001083a */
[----:B------:R-:W-:Y:S01]  /*a120*/  LOP3.LUT R44, R44, 0xffff0000, RZ, 0xc0, !PT ;  /* 0xffff00002c2c7812 */ /* 0x000fe200078ec0ff */
[----:B------:R-:W-:Y:S01]  /*a130*/  FFMA.FTZ R79, R45, R88, R79 ;  /* 0x000000582d4f7223 */ /* 0x000fe2000001004f */
[----:B------:R-:W-:Y:S01]  /*a140*/  LOP3.LUT R67, R46, 0xffff0000, RZ, 0xc0, !PT ;  /* 0xffff00002e437812 */ /* 0x000fe200078ec0ff */
[C---:B------:R-:W-:Y:S01]  /*a150*/  IMAD.U32 R46, R50.reuse, 0x10000, RZ ;  /* 0x00010000322e7824 */ /* 0x040fe200078e00ff */
[----:B------:R-:W-:Y:S01]  /*a160*/  LOP3.LUT R47, R47, 0xffff0000, RZ, 0xc0, !PT ;  /* 0xffff00002f2f7812 */ /* 0x000fe200078ec0ff */
[----:B------:R-:W-:Y:S01]  /*a170*/  IMAD.U32 R48, R61, 0x10000, RZ ;  /* 0x000100003d307824 */ /* 0x000fe200078e00ff */
[----:B------:R-:W-:Y:S01]  /*a180*/  LOP3.LUT R50, R50, 0xffff0000, RZ, 0xc0, !PT ;  /* 0xffff000032327812 */ /* 0x000fe200078ec0ff */
[----:B------:R-:W-:Y:S01]  /*a190*/  FMUL.FTZ R92, R51, R90 ;  /* 0x0000005a335c7220 */ /* 0x000fe20000410000 */
[C---:B------:R-:W-:Y:S01]  /*a1a0*/  IMAD.U32 R45, R176.reuse, 0x10000, RZ ;  /* 0x00010000b02d7824 */ /* 0x040fe200078e00ff */
[----:B------:R-:W-:Y:S01]  /*a1b0*/  LOP3.LUT R61, R61, 0xffff0000, RZ, 0xc0, !PT ;  /* 0xffff00003d3d7812 */ /* 0x000fe200078ec0ff */
[-C--:B------:R-:W-:Y:S01]  /*a1c0*/  FMUL.FTZ R94, R51, R78.reuse ;  /* 0x0000004e335e7220 */ /* 0x080fe20000410000 */
[----:B------:R-:W-:Y:S01]  /*a1d0*/  LOP3.LUT R176, R176, 0xffff0000, RZ, 0xc0, !PT ;  /* 0xffff0000b0b07812 */ /* 0x000fe200078ec0ff */
[----:B------:R-:W-:Y:S01]  /*a1e0*/  FFMA.FTZ R58, R44, R77, -R89 ;  /* 0x0000004d2c3a7223 */ /* 0x000fe20000010859 */
[C---:B------:R-:W-:Y:S01]  /*a1f0*/  FFMA.FTZ R51, R47.reuse, R78, -R92 ;  /* 0x0000004e2f337223 */ /* 0x040fe2000001085c */
[C---:B------:R-:W-:Y:S01]  /*a200*/  FMUL.FTZ R76, R46.reuse, R48 ;  /* 0x000000302e4c7220 */ /* 0x040fe20000410000 */
[----:B------:R-:W-:Y:S01]  /*a210*/  FMUL.FTZ R77, R46, R45 ;  /* 0x0000002d2e4d7220 */ /* 0x000fe20000410000 */
[----:B------:R-:W-:Y:S01]  /*a220*/  FFMA.FTZ R47, R47, R90, R94 ;  /* 0x0000005a2f2f7223 */ /* 0x000fe2000001005e */
[C---:B------:R-:W-:Y:S01]  /*a230*/  FMUL.FTZ R46, R50.reuse, R61 ;  /* 0x0000003d322e7220 */ /* 0x040fe20000410000 */
[-C--:B------:R-:W-:Y:S01]  /*a240*/  FMUL.FTZ R50, R50, R176.reuse ;  /* 0x000000b032327220 */ /* 0x080fe20000410000 */
[----:B------:R-:W-:Y:S01]  /*a250*/  FFMA.FTZ R76, R65, R45, -R76 ;  /* 0x0000002d414c7223 */ /* 0x000fe2000001084c */
[----:B------:R-:W-:Y:S01]  /*a260*/  FFMA.FTZ R44, R44, R183, R91 ;  /* 0x000000b72c2c7223 */ /* 0x000fe2000001005b */
[----:B------:R-:W-:Y:S01]  /*a270*/  FFMA.FTZ R45, R67, R176, -R46 ;  /* 0x000000b0432d7223 */ /* 0x000fe2000001082e */
[----:B------:R-:W-:Y:S01]  /*a280*/  F2FP.BF16.F32.PACK_AB R51, R51, R64 ;  /* 0x000000403333723e */ /* 0x000fe200000010ff */
[----:B------:R-:W-:Y:S01]  /*a290*/  FFMA.FTZ R77, R65, R48, R77 ;  /* 0x00000030414d7223 */ /* 0x000fe2000001004d */
[----:B------:R-:W-:Y:S01]  /*a2a0*/  FFMA.FTZ R50, R67, R61, R50 ;  /* 0x0000003d43327223 */ /* 0x000fe20000010032 */
[----:B------:R-:W-:-:S02]  /*a2b0*/  F2FP.BF16.F32.PACK_AB R59, R60, R59 ;  /* 0x0000003b3c3b723e */ /* 0x000fc400000010ff */
[----:B------:R-:W-:Y:S02]  /*a2c0*/  F2FP.BF16.F32.PACK_AB R62, R63, R62 ;  /* 0x0000003e3f3e723e */ /* 0x000fe400000010ff */
[----:B------:R-:W-:Y:S01]  /*a2d0*/  F2FP.BF16.F32.PACK_AB R66, R47, R66 ;  /* 0x000000422f42723e */ /* 0x000fe200000010ff */
[----:B------:R-:W-:Y:S01]  /*a2e0*/  IMAD.MOV.U32 R47, RZ, RZ, R51 ;  /* 0x000000ffff2f7224 */ /* 0x000fe200078e0033 */
[----:B------:R-:W-:Y:S01]  /*a2f0*/  F2FP.BF16.F32.PACK_AB R58, R58, R49 ;  /* 0x000000313a3a723e */ /* 0x000fe200000010ff */
[----:B------:R-:W-:Y:S01]  /*a300*/  IMAD.MOV.U32 R49, RZ, RZ, R62 ;  /* 0x000000ffff317224 */ /* 0x000fe200078e003e */
[----:B------:R-:W-:Y:S01]  /*a310*/  F2FP.BF16.F32.PACK_AB R48, R44, R79 ;  /* 0x0000004f2c30723e */ /* 0x000fe200000010ff */
[----:B------:R-:W-:Y:S01]  /*a320*/  IMAD.MOV.U32 R51, RZ, RZ, R66 ;  /* 0x000000ffff337224 */ /* 0x000fe200078e0042 */
[----:B------:R-:W-:Y:S01]  /*a330*/  F2FP.BF16.F32.PACK_AB R46, R45, R76 ;  /* 0x0000004c2d2e723e */ /* 0x000fe200000010ff */
[----:B------:R-:W-:Y:S01]  /*a340*/  IMAD.MOV.U32 R44, RZ, RZ, R58 ;  /* 0x000000ffff2c7224 */ /* 0x000fe200078e003a */
[----:B------:R-:W-:Y:S01]  /*a350*/  F2FP.BF16.F32.PACK_AB R50, R50, R77 ;  /* 0x0000004d3232723e */ /* 0x000fe200000010ff */
[----:B------:R-:W-:-:S07]  /*a360*/  IMAD.MOV.U32 R45, RZ, RZ, R59 ;  /* 0x000000ffff2d7224 */ /* 0x000fce00078e003b */
.L_x_514:
[----:B------:R-:W-:Y:S05]  /*a370*/  BSYNC B2 ;  /* 0x0000000000027941 */ /* 0x000fea0003800000 */
.L_x_513:
        /* <DEDUP_REMOVED lines=12> */
.L_x_512:
[----:B------:R-:W-:Y:S05]  /*a440*/  BSYNC B1 ;  /* 0x0000000000017941 */ /* 0x000fea0003800000 */
.L_x_511:
        /* <DEDUP_REMOVED lines=9> */
[----:B------:R-:W-:-:S03]  /*a4e0*/  IADD3 R54, P4, P5, R100, R52, R21 ;  /* 0x0000003464367210 */ /* 0x000fc60007d9e015 */
[----:B------:R-:W-:-:S05]  /*a4f0*/  IMAD.SHL.U32 R47, R47, 0x40, RZ ;  /* 0x000000402f2f7824 */ /* 0x000fca00078e00ff */
[----:B------:R-:W-:Y:S02]  /*a500*/  LOP3.LUT R47, R47, 0x1c0, RZ, 0xc0, !PT ;  /* 0x000001c02f2f7812 */ /* 0x000fe400078ec0ff */
        /* <DEDUP_REMOVED lines=26> */
[----:B------:R-:W-:Y:S01]  /*a6b0*/  SHF.R.U32.HI R70, RZ, 0x10, R73 ;  /* 0x00000010ff467819 */ /* 0x000fe20000011649 */
[----:B0-----:R-:W-:Y:S01]  /*a6c0*/  IMAD.U32 R61, R45, 0x10000, RZ ;  /* 0x000100002d3d7824 */ /* 0x001fe200078e00ff */
[--C-:B------:R-:W-:Y:S01]  /*a6d0*/  SHF.R.U64 R78, R68, 0x10, R69.reuse ;  /* 0x00000010444e7819 */ /* 0x100fe20000001245 */
[----:B------:R-:W-:Y:S01]  /*a6e0*/  IMAD.U32 R67, R47, 0x10000, RZ ;  /* 0x000100002f437824 */ /* 0x000fe200078e00ff */
[----:B------:R-:W-:Y:S01]  /*a6f0*/  SHF.R.U32.HI R76, RZ, 0x10, R69 ;  /* 0x00000010ff4c7819 */ /* 0x000fe20000011645 */
[----:B------:R-:W-:Y:S01]  /*a700*/  IMAD.U32 R69, R51, 0x10000, RZ ;  /* 0x0001000033457824 */ /* 0x000fe200078e00ff */
[----:B------:R-:W-:Y:S01]  /*a710*/  PRMT R70, R173, 0x5432, R70 ;  /* 0x00005432ad467816 */ /* 0x000fe20000000046 */
[----:B------:R-:W-:Y:S01]  /*a720*/  IMAD.U32 R59, R48, 0x10000, RZ ;  /* 0x00010000303b7824 */ /* 0x000fe200078e00ff */
[----:B------:R-:W-:Y:S01]  /*a730*/  PRMT R65, R171, 0x5410, R78 ;  /* 0x00005410ab417816 */ /* 0x000fe2000000004e */
[----:B------:R-:W-:Y:S01]  /*a740*/  IMAD.U32 R58, R44, 0x10000, RZ ;  /* 0x000100002c3a7824 */ /* 0x000fe200078e00ff */
[----:B------:R-:W-:-:S02]  /*a750*/  SHF.R.U64 R62, R72, 0x10, R73 ;  /* 0x00000010483e7819 */ /* 0x000fc40000001249 */
[----:B------:R-:W-:Y:S02]  /*a760*/  PRMT R171, R171, 0x5432, R76 ;  /* 0x00005432abab7816 */ /* 0x000fe4000000004c */
[----:B------:R-:W-:Y:S01]  /*a770*/  SHF.R.U32.HI R77, RZ, 0x10, R71 ;  /* 0x00000010ff4d7819 */ /* 0x000fe20000011647 */
[----:B------:R-:W-:Y:S01]  /*a780*/  IMAD.U32 R71, R70, 0x10000, RZ ;  /* 0x0001000046477824 */ /* 0x000fe200078e00ff */
[--C-:B------:R-:W-:Y:S02]  /*a790*/  SHF.R.U64 R73, R74, 0x10, R75.reuse ;  /* 0x000000104a497819 */ /* 0x100fe4000000124b */
[----:B------:R-:W-:Y:S01]  /*a7a0*/  SHF.R.U32.HI R75, RZ, 0x10, R75 ;  /* 0x00000010ff4b7819 */ /* 0x000fe2000001164b */
[----:B------:R-:W-:Y:S01]  /*a7b0*/  FMUL.FTZ R72, R64, R71 ;  /* 0x0000004740487220 */ /* 0x000fe20000410000 */
[----:B------:R-:W-:Y:S01]  /*a7c0*/  LOP3.LUT R63, R51, 0xffff0000, RZ, 0xc0, !PT ;  /* 0xffff0000333f7812 */ /* 0x000fe200078ec0ff */
        /* <DEDUP_REMOVED lines=17> */
[-C--:B------:R-:W-:Y:S01]  /*a8e0*/  FMUL.FTZ R71, R68, R171.reuse ;  /* 0x000000ab44477220 */ /* 0x080fe20000410000 */
[C---:B------:R-:W-:Y:S01]  /*a8f0*/  FMUL.FTZ R68, R69.reuse, R72 ;  /* 0x0000004845447220 */ /* 0x040fe20000410000 */
[-C--:B------:R-:W-:Y:S01]  /*a900*/  FMUL.FTZ R69, R69, R70.reuse ;  /* 0x0000004645457220 */ /* 0x080fe20000410000 */
[----:B------:R-:W-:Y:S01]  /*a910*/  LOP3.LUT R170, R170, 0xffff0000, RZ, 0xc0, !PT ;  /* 0xffff0000aaaa7812 */ /* 0x000fe200078ec0ff */
[C---:B------:R-:W-:Y:S01]  /*a920*/  FFMA.FTZ R64, R66.reuse, R171, -R75 ;  /* 0x000000ab42407223 */ /* 0x040fe2000001084b */
[----:B------:R-:W-:Y:S01]  /*a930*/  FFMA.FTZ R74, R66, R73, R71 ;  /* 0x00000049424a7223 */ /* 0x000fe20000010047 */
[C---:B------:R-:W-:Y:S01]  /*a940*/  FFMA.FTZ R70, R67.reuse, R70, -R68 ;  /* 0x0000004643467223 */ /* 0x040fe20000010844 */
[----:B------:R-:W-:Y:S01]  /*a950*/  FFMA.FTZ R69, R67, R72, R69 ;  /* 0x0000004843457223 */ /* 0x000fe20000010045 */
[----:B------:R-:W-:-:S02]  /*a960*/  IMAD.U32 R66, R65, 0x10000, RZ ;  /* 0x0001000041427824 */ /* 0x000fc400078e00ff */
[----:B------:R-:W-:Y:S01]  /*a970*/  FMUL.FTZ R71, R63, R172 ;  /* 0x000000ac3f477220 */ /* 0x000fe20000410000 */
[----:B------:R-:W-:Y:S02]  /*a980*/  IMAD.U32 R67, R173, 0x10000, RZ ;  /* 0x00010000ad437824 */ /* 0x000fe400078e00ff */
[----:B------:R-:W-:Y:S01]  /*a990*/  FMUL.FTZ R73, R63, R170 ;  /* 0x000000aa3f497220 */ /* 0x000fe20000410000 */
[----:B------:R-:W-:Y:S01]  /*a9a0*/  LOP3.LUT R48, R48, 0xffff0000, RZ, 0xc0, !PT ;  /* 0xffff000030307812 */ /* 0x000fe200078ec0ff */
[-C--:B------:R-:W-:Y:S01]  /*a9b0*/  FMUL.FTZ R68, R59, R66.reuse ;  /* 0x000000423b447220 */ /* 0x080fe20000410000 */
[----:B------:R-:W-:Y:S01]  /*a9c0*/  LOP3.LUT R173, R173, 0xffff0000, RZ, 0xc0, !PT ;  /* 0xffff0000adad7812 */ /* 0x000fe200078ec0ff */
[-C--:B------:R-:W-:Y:S01]  /*a9d0*/  FMUL.FTZ R63, R59, R67.reuse ;  /* 0x000000433b3f7220 */ /* 0x080fe20000410000 */
[----:B------:R-:W-:Y:S01]  /*a9e0*/  LOP3.LUT R65, R65, 0xffff0000, RZ, 0xc0, !PT ;  /* 0xffff000041417812 */ /* 0x000fe200078ec0ff */
[----:B------:R-:W-:Y:S01]  /*a9f0*/  IMAD.U32 R45, R46, 0x10000, RZ ;  /* 0x000100002e2d7824 */ /* 0x000fe200078e00ff */
[----:B------:R-:W-:Y:S01]  /*aa00*/  LOP3.LUT R60, R47, 0xffff0000, RZ, 0xc0, !PT ;  /* 0xffff00002f3c7812 */ /* 0x000fe200078ec0ff */
[----:B------:R-:W-:Y:S01]  /*aa10*/  FFMA.FTZ R63, R58, R66, -R63 ;  /* 0x000000423a3f7223 */ /* 0x000fe2000001083f */
[----:B------:R-:W-:Y:S01]  /*aa20*/  LOP3.LUT R44, R44, 0xffff0000, RZ, 0xc0, !PT ;  /* 0xffff00002c2c7812 */ /* 0x000fe200078ec0ff */
[----:B------:R-:W-:Y:S01]  /*aa30*/  FFMA.FTZ R68, R58, R67, R68 ;  /* 0x000000433a447223 */ /* 0x000fe20000010044 */
[----:B------:R-:W-:Y:S01]  /*aa40*/  LOP3.LUT R47, R46, 0xffff0000, RZ, 0xc0, !PT ;  /* 0xffff00002e2f7812 */ /* 0x000fe200078ec0ff */
[----:B------:R-:W-:-:S02]  /*aa50*/  IMAD.U32 R46, R50, 0x10000, RZ ;  /* 0x00010000322e7824 */ /* 0x000fc400078e00ff */
[C---:B------:R-:W-:Y:S01]  /*aa60*/  FMUL.FTZ R59, R48.reuse, R173 ;  /* 0x000000ad303b7220 */ /* 0x040fe20000410000 */
[-C--:B------:R-:W-:Y:S01]  /*aa70*/  FMUL.FTZ R67, R48, R65.reuse ;  /* 0x0000004130437220 */ /* 0x080fe20000410000 */
[----:B------:R-:W-:Y:S01]  /*aa80*/  IMAD.U32 R58, R62, 0x10000, RZ ;  /* 0x000100003e3a7824 */ /* 0x000fe200078e00ff */
[----:B------:R-:W-:Y:S01]  /*aa90*/  LOP3.LUT R50, R50, 0xffff0000, RZ, 0xc0, !PT ;  /* 0xffff000032327812 */ /* 0x000fe200078ec0ff */
[C---:B------:R-:W-:Y:S01]  /*aaa0*/  IMAD.U32 R48, R49.reuse, 0x10000, RZ ;  /* 0x0001000031307824 */ /* 0x040fe200078e00ff */
[----:B------:R-:W-:Y:S01]  /*aab0*/  LOP3.LUT R62, R62, 0xffff0000, RZ, 0xc0, !PT ;  /* 0xffff00003e3e7812 */ /* 0x000fe200078ec0ff */
[C---:B------:R-:W-:Y:S01]  /*aac0*/  FFMA.FTZ R71, R60.reuse, R170, -R71 ;  /* 0x000000aa3c477223 */ /* 0x040fe20000010847 */
[----:B------:R-:W-:Y:S01]  /*aad0*/  LOP3.LUT R49, R49, 0xffff0000, RZ, 0xc0, !PT ;  /* 0xffff000031317812 */ /* 0x000fe200078ec0ff */
[----:B------:R-:W-:Y:S01]  /*aae0*/  FFMA.FTZ R172, R60, R172, R73 ;  /* 0x000000ac3cac7223 */ /* 0x000fe20000010049 */
[C---:B------:R-:W-:Y:S01]  /*aaf0*/  FFMA.FTZ R60, R44.reuse, R65, -R59 ;  /* 0x000000412c3c7223 */ /* 0x040fe2000001083b */
[----:B------:R-:W-:Y:S01]  /*ab00*/  FFMA.FTZ R67, R44, R173, R67 ;  /* 0x000000ad2c437223 */ /* 0x000fe20000010043 */
[C---:B------:R-:W-:Y:S01]  /*ab10*/  FMUL.FTZ R44, R46.reuse, R58 ;  /* 0x0000003a2e2c7220 */ /* 0x040fe20000410000 */
        /* <DEDUP_REMOVED lines=9> */
[----:B------:R-:W-:Y:S02]  /*abb0*/  F2FP.BF16.F32.PACK_AB R45, R64, R51 ;  /* 0x00000033402d723e */ /* 0x000fe400000010ff */
[----:B------:R-:W-:Y:S01]  /*abc0*/  F2FP.BF16.F32.PACK_AB R46, R49, R44 ;  /* 0x0000002c312e723e */ /* 0x000fe200000010ff */
[----:B------:R-:W-:Y:S01]  /*abd0*/  IMAD.MOV.U32 R44, RZ, RZ, R60 ;  /* 0x000000ffff2c7224 */ /* 0x000fe200078e003c */
[----:B------:R-:W-:Y:S01]  /*abe0*/  F2FP.BF16.F32.PACK_AB R47, R71, R70 ;  /* 0x00000046472f723e */ /* 0x000fe200000010ff */
[----:B------:R-:W-:Y:S01]  /*abf0*/  IMAD.MOV.U32 R49, RZ, RZ, R61 ;  /* 0x000000ffff317224 */ /* 0x000fe200078e003d */
[----:B------:R-:W-:Y:S02]  /*ac00*/  F2FP.BF16.F32.PACK_AB R51, R172, R69 ;  /* 0x00000045ac33723e */ /* 0x000fe400000010ff */
[----:B------:R-:W-:-:S02]  /*ac10*/  F2FP.BF16.F32.PACK_AB R48, R67, R68 ;  /* 0x000000444330723e */ /* 0x000fc400000010ff */
[----:B------:R-:W-:-:S07]  /*ac20*/  F2FP.BF16.F32.PACK_AB R50, R62, R59 ;  /* 0x0000003b3e32723e */ /* 0x000fce00000010ff */
.L_x_518:
[----:B------:R-:W-:Y:S05]  /*ac30*/  BSYNC B2 ;  /* 0x0000000000027941 */ /* 0x000fea0003800000 */
.L_x_517:
        /* <DEDUP_REMOVED lines=12> */
.L_x_516:
[----:B------:R-:W-:Y:S05]  /*ad00*/  BSYNC B1 ;  /* 0x0000000000017941 */ /* 0x000fea0003800000 */
.L_x_515:
[----:B0-----:R-:W-:Y:S02]  /*ad10*/  VIADD R45, R22, 0xa0 ;  /* 0x000000a0162d7836 */ /* 0x001fe40000000000 */
[-C--:B--2---:R-:W-:Y:S02]  /*ad20*/  IMAD R44, R148, R138.reuse, RZ ;  /* 0x0000008a942c7224 */ /* 0x084fe400078e02ff */
[C---:B------:R-:W-:Y:S01]  /*ad30*/  IMAD.WIDE.U32 R136, R45.reuse, R138, R136 ;  /* 0x0000008a2d887225 */ /* 0x040fe200078e0088 */
[----:B------:R-:W-:-:S03]  /*ad40*/  ISETP.GE.OR P4, PT, R45, R4, P0 ;  /* 0x000000042d00720c */ /* 0x000fc60000786670 */
[----:B------:R-:W-:-:S10]  /*ad50*/  IMAD R139, R45, R139, R44 ;  /* 0x0000008b2d8b7224 */ /* 0x000fd400078e022c */
[----:B------:R-:W-:Y:S05]  /*ad60*/  @P4 BRA `(.L_x_485) ;  /* 0x0000001000784947 */ /* 0x000fea0003800000 */
[----:B------:R-:W2:Y:S01]  /*ad70*/  LDL R45, [R1] ;  /* 0x00000000012d7983 */ /* 0x000ea20000100800 */
[----:B------:R-:W0:Y:S03]  /*ad80*/  LDC.64 R52, c[0x0][0x2e8] ;  /* 0x0000ba00ff347b82 */ /* 0x000e260000000a00 */
[----:B------:R-:W3:Y:S01]  /*ad90*/  LDL R46, [R1+0x64] ;  /* 0x00006400012e7983 */ /* 0x000ee20000100800 */
[----:B------:R-:W-:Y:S01]  /*ada0*/  IMAD.IADD R56, R137, 0x1, R139 ;  /* 0x0000000189387824 */ /* 0x000fe200078e028b */
[----:B------:R-:W-:Y:S01]  /*adb0*/  IADD3 R44, P4, P5, R100, R136, R21 ;  /* 0x00000088642c7210 */ /* 0x000fe20007d9e015 */
[----:B------:R-:W-:Y:S01]  /*adc0*/  VIADD R47, R22, 0xa0 ;  /* 0x000000a0162f7836 */ /* 0x000fe20000000000 */
[----:B------:R-:W-:Y:S03]  /*add0*/  BSSY B1, `(.L_x_519) ;  /* 0x0000075000017945 */ /* 0x000fe60003800000 */
[----:B------:R-:W-:-:S05]  /*ade0*/  IMAD.SHL.U32 R47, R47, 0x40, RZ ;  /* 0x000000402f2f7824 */ /* 0x000fca00078e00ff */
[----:B------:R-:W-:Y:S02]  /*adf0*/  LOP3.LUT R47, R47, 0x1c0, RZ, 0xc0, !PT ;  /* 0x000001c02f2f7812 */ /* 0x000fe400078ec0ff */
[----:B--2---:R-:W-:Y:S02]  /*ae00*/  LOP3.LUT P6, RZ, R45, 0x1, RZ, 0xc0, !PT ;  /* 0x000000012dff7812 */ /* 0x004fe400078cc0ff */
[----:B------:R-:W-:Y:S02]  /*ae10*/  IADD3.X R45, R15, R56, R8, P4, P5 ;  /* 0x000000380f2d7210 */ /* 0x000fe400027ea408 */
[C---:B0-----:R-:W-:Y:S02]  /*ae20*/  LEA R54, P4, R44.reuse, R52, 0x1 ;  /* 0x000000342c367211 */ /* 0x041fe400078808ff */
[----:B------:R-:W-:Y:S02]  /*ae30*/  SEL R155, R43, R155, !P6 ;  /* 0x0000009b2b9b7207 */ /* 0x000fe40007000000 */
[----:B------:R-:W-:-:S02]  /*ae40*/  LEA.HI.X R55, R44, R53, R45, 0x1, P4 ;  /* 0x000000352c377211 */ /* 0x000fc400020f0c2d */
[----:B------:R-:W-:-:S04]  /*ae50*/  SHF.R.S32.HI R44, RZ, 0x1f, R155 ;  /* 0x0000001fff2c7819 */ /* 0x000fc8000001149b */
[----:B------:R-:W-:-:S04]  /*ae60*/  LEA.HI R44, R44, R155, RZ, 0x4 ;  /* 0x0000009b2c2c7211 */ /* 0x000fc800078f20ff */
[----:B------:R-:W-:-:S04]  /*ae70*/  LEA.HI.SX32 R44, R44, R9, 0x1c ;  /* 0x000000092c2c7211 */ /* 0x000fc800078fe2ff */
[----:B------:R-:W-:Y:S01]  /*ae80*/  SHF.R.S32.HI R45, RZ, 0x1f, R44 ;  /* 0x0000001fff2d7819 */ /* 0x000fe2000001142c */
[----:B------:R-:W-:-:S03]  /*ae90*/  IMAD.SHL.U32 R57, R44, 0x8, RZ ;  /* 0x000000082c397824 */ /* 0x000fc600078e00ff */
[----:B------:R-:W-:-:S04]  /*aea0*/  LEA.HI R45, R45, R44, RZ, 0x3 ;  /* 0x0000002c2d2d7211 */ /* 0x000fc800078f18ff */
[----:B------:R-:W-:Y:S02]  /*aeb0*/  SHF.R.S32.HI R44, RZ, 0x3, R45 ;  /* 0x00000003ff2c7819 */ /* 0x000fe4000001142d */
[----:B------:R-:W-:-:S03]  /*aec0*/  LOP3.LUT R45, R47, 0x38, R57, 0xf8, !PT ;  /* 0x000000382f2d7812 */ /* 0x000fc600078ef839 */
[----:B---3--:R-:W-:Y:S01]  /*aed0*/  IMAD R44, R44, 0x2c00, R46 ;  /* 0x00002c002c2c7824 */ /* 0x008fe200078e022e */
[----:B------:R-:W-:-:S05]  /*aee0*/  LOP3.LUT R45, R45, R164, RZ, 0x3c, !PT ;  /* 0x000000a42d2d7212 */ /* 0x000fca00078e3cff */
        /* <DEDUP_REMOVED lines=10> */
[----:B------:R-:W-:Y:S01]  /*af90*/  SHF.R.U64 R68, R84, 0x10, R85 ;  /* 0x0000001054447819 */ /* 0x000fe20000001255 */
[----:B0-----:R-:W-:Y:S01]  /*afa0*/  IMAD.U32 R59, R45, 0x10000, RZ ;  /* 0x000100002d3b7824 */ /* 0x001fe200078e00ff */
[----:B------:R-:W-:Y:S01]  /*afb0*/  SHF.R.U32.HI R80, RZ, 0x10, R81 ;  /* 0x00000010ff507819 */ /* 0x000fe20000011651 */
[----:B------:R-:W-:Y:S01]  /*afc0*/  IMAD.U32 R65, R51, 0x10000, RZ ;  /* 0x0001000033417824 */ /* 0x000fe200078e00ff */
[----:B------:R-:W-:Y:S01]  /*afd0*/  SHF.R.U32.HI R84, RZ, 0x10, R85 ;  /* 0x00000010ff547819 */ /* 0x000fe20000011655 */
[----:B------:R-:W-:Y:S01]  /*afe0*/  IMAD.U32 R61, R48, 0x10000, RZ ;  /* 0x00010000303d7824 */ /* 0x000fe200078e00ff */
[C---:B------:R-:W-:Y:S01]  /*aff0*/  PRMT R66, R167.reuse, 0x5410, R66 ;  /* 0x00005410a7427816 */ /* 0x040fe20000000042 */
[----:B------:R-:W-:Y:S01]  /*b000*/  IMAD.U32 R58, R44, 0x10000, RZ ;  /* 0x000100002c3a7824 */ /* 0x000fe200078e00ff */
[----:B------:R-:W-:-:S02]  /*b010*/  PRMT R167, R167, 0x5432, R80 ;  /* 0x00005432a7a77816 */ /* 0x000fc40000000050 */
[----:B------:R-:W-:Y:S02]  /*b020*/  PRMT R69, R169, 0x5432, R84 ;  /* 0x00005432a9457816 */ /* 0x000fe40000000054 */
[--C-:B------:R-:W-:Y:S02]  /*b030*/  SHF.R.U64 R71, R86, 0x10, R87.reuse ;  /* 0x0000001056477819 */ /* 0x100fe40000001257 */
[----:B------:R-:W-:Y:S01]  /*b040*/  SHF.R.U32.HI R87, RZ, 0x10, R87 ;  /* 0x00000010ff577819 */ /* 0x000fe20000011657 */
[----:B------:R-:W-:Y:S01]  /*b050*/  IMAD.U32 R70, R69, 0x10000, RZ ;  /* 0x0001000045467824 */ /* 0x000fe200078e00ff */
[--C-:B------:R-:W-:Y:S02]  /*b060*/  SHF.R.U64 R67, R82, 0x10, R83.reuse ;  /* 0x0000001052437819 */ /* 0x100fe40000001253 */
[----:B------:R-:W-:Y:S01]  /*b070*/  PRMT R169, R169, 0x5410, R68 ;  /* 0x00005410a9a97816 */ /* 0x000fe20000000044 */
[----:B------:R-:W-:Y:S01]  /*b080*/  IMAD.U32 R68, R167, 0x10000, RZ ;  /* 0x00010000a7447824 */ /* 0x000fe200078e00ff */
[----:B------:R-:W-:Y:S01]  /*b090*/  SHF.R.U32.HI R83, RZ, 0x10, R83 ;  /* 0x00000010ff537819 */ /* 0x000fe20000011653 */
[C---:B------:R-:W-:Y:S01]  /*b0a0*/  FMUL.FTZ R72, R63.reuse, R70 ;  /* 0x000000463f487220 */ /* 0x040fe20000410000 */
[C---:B------:R-:W-:Y:S01]  /*b0b0*/  PRMT R71, R168.reuse, 0x5410, R71 ;  /* 0x00005410a8477816 */ /* 0x040fe20000000047 */
[-C--:B------:R-:W-:Y:S01]  /*b0c0*/  FMUL.FTZ R74, R63, R68.reuse ;  /* 0x000000443f4a7220 */ /* 0x080fe20000410000 */
[----:B------:R-:W-:Y:S01]  /*b0d0*/  PRMT R168, R168, 0x5432, R87 ;  /* 0x00005432a8a87816 */ /* 0x000fe20000000057 */
[C---:B------:R-:W-:Y:S01]  /*b0e0*/  FFMA.FTZ R72, R59.reuse, R68, -R72 ;  /* 0x000000443b487223 */ /* 0x040fe20000010848 */
[C---:B------:R-:W-:Y:S01]  /*b0f0*/  PRMT R67, R166.reuse, 0x5432, R67 ;  /* 0x00005432a6437816 */ /* 0x040fe20000000043 */
[----:B------:R-:W-:Y:S01]  /*b100*/  FFMA.FTZ R74, R59, R70, R74 ;  /* 0x000000463b4a7223 */ /* 0x000fe2000001004a */
[----:B------:R-:W-:Y:S01]  /*b110*/  PRMT R166, R166, 0x5410, R83 ;  /* 0x00005410a6a67816 */ /* 0x000fe20000000053 */
[----:B------:R-:W-:Y:S01]  /*b120*/  IMAD.U32 R63, R168, 0x10000, RZ ;  /* 0x00010000a83f7824 */ /* 0x000fe200078e00ff */
[----:B------:R-:W-:-:S02]  /*b130*/  LOP3.LUT R64, R49, 0xffff0000, RZ, 0xc0, !PT ;  /* 0xffff000031407812 */ /* 0x000fc400078ec0ff */
[----:B------:R-:W-:Y:S01]  /*b140*/  LOP3.LUT R69, R69, 0xffff0000, RZ, 0xc0, !PT ;  /* 0xffff000045457812 */ /* 0x000fe200078ec0ff */
[----:B------:R-:W-:Y:S01]  /*b150*/  IMAD.U32 R59, R166, 0x10000, RZ ;  /* 0x00010000a63b7824 */ /* 0x000fe200078e00ff */
[----:B------:R-:W-:Y:S01]  /*b160*/  LOP3.LUT R167, R167, 0xffff0000, RZ, 0xc0, !PT ;  /* 0xffff0000a7a77812 */ /* 0x000fe200078ec0ff */
[----:B------:R-:W-:Y:S01]  /*b170*/  FMUL.FTZ R77, R65, R63 ;  /* 0x0000003f414d7220 */ /* 0x000fe20000410000 */
[----:B------:R-:W-:Y:S01]  /*b180*/  LOP3.LUT R62, R48, 0xffff0000, RZ, 0xc0, !PT ;  /* 0xffff0000303e7812 */ /* 0x000fe200078ec0ff */
[----:B------:R-:W-:Y:S01]  /*b190*/  IMAD.U32 R48, R47, 0x10000, RZ ;  /* 0x000100002f307824 */ /* 0x000fe200078e00ff */
[----:B------:R-:W-:Y:S01]  /*b1a0*/  LOP3.LUT R60, R45, 0xffff0000, RZ, 0xc0, !PT ;  /* 0xffff00002d3c7812 */ /* 0x000fe200078ec0ff */
[C---:B------:R-:W-:Y:S01]  /*b1b0*/  FMUL.FTZ R73, R64.reuse, R69 ;  /* 0x0000004540497220 */ /* 0x040fe20000410000 */
[----:B------:R-:W-:Y:S01]  /*b1c0*/  FMUL.FTZ R75, R64, R167 ;  /* 0x000000a7404b7220 */ /* 0x000fe20000410000 */
[----:B------:R-:W-:Y:S01]  /*b1d0*/  LOP3.LUT R51, R51, 0xffff0000, RZ, 0xc0, !PT ;  /* 0xffff000033337812 */ /* 0x000fe200078ec0ff */
[-C--:B------:R-:W-:Y:S01]  /*b1e0*/  FMUL.FTZ R64, R65, R59.reuse ;  /* 0x0000003b41407220 */ /* 0x080fe20000410000 */
[----:B------:R-:W-:Y:S01]  /*b1f0*/  LOP3.LUT R168, R168, 0xffff0000, RZ, 0xc0, !PT ;  /* 0xffff0000a8a87812 */ /* 0x000fe200078ec0ff */
[----:B------:R-:W-:Y:S01]  /*b200*/  FFMA.FTZ R77, R48, R59, -R77 ;  /* 0x0000003b304d7223 */ /* 0x000fe2000001084d */
[----:B------:R-:W-:Y:S01]  /*b210*/  LOP3.LUT R166, R166, 0xffff0000, RZ, 0xc0, !PT ;  /* 0xffff0000a6a67812 */ /* 0x000fe200078ec0ff */
[----:B------:R-:W-:Y:S01]  /*b220*/  IMAD.U32 R59, R169, 0x10000, RZ ;  /* 0x00010000a93b7824 */ /* 0x000fe200078e00ff */
[----:B------:R-:W-:Y:S01]  /*b230*/  LOP3.LUT R49, R47, 0xffff0000, RZ, 0xc0, !PT ;  /* 0xffff00002f317812 */ /* 0x000fe200078ec0ff */
[C---:B------:R-:W-:Y:S01]  /*b240*/  FFMA.FTZ R73, R60.reuse, R167, -R73 ;  /* 0x000000a73c497223 */ /* 0x040fe20000010849 */
[----:B------:R-:W-:Y:S01]  /*b250*/  FFMA.FTZ R75, R60, R69, R75 ;  /* 0x000000453c4b7223 */ /* 0x000fe2000001004b */
[----:B------:R-:W-:Y:S01]  /*b260*/  FFMA.FTZ R63, R48, R63, R64 ;  /* 0x0000003f303f7223 */ /* 0x000fe20000010040 */
[C---:B------:R-:W-:Y:S01]  /*b270*/  FMUL.FTZ R60, R51.reuse, R168 ;  /* 0x000000a8333c7220 */ /* 0x040fe20000410000 */
[----:B------:R-:W-:Y:S01]  /*b280*/  FMUL.FTZ R64, R51, R166 ;  /* 0x000000a633407220 */ /* 0x000fe20000410000 */
[----:B------:R-:W-:-:S02]  /*b290*/  IMAD.U32 R48, R66, 0x10000, RZ ;  /* 0x0001000042307824 */ /* 0x000fc400078e00ff */
[----:B------:R-:W-:Y:S01]  /*b2a0*/  FMUL.FTZ R51, R61, R59 ;  /* 0x0000003b3d337220 */ /* 0x000fe20000410000 */
[----:B------:R-:W-:Y:S01]  /*b2b0*/  LOP3.LUT R169, R169, 0xffff0000, RZ, 0xc0, !PT ;  /* 0xffff0000a9a97812 */ /* 0x000fe200078ec0ff */
[C---:B------:R-:W-:Y:S01]  /*b2c0*/  FFMA.FTZ R166, R49.reuse, R166, -R60 ;  /* 0x000000a631a67223 */ /* 0x040fe2000001083c */
[----:B------:R-:W-:Y:S01]  /*b2d0*/  FFMA.FTZ R168, R49, R168, R64 ;  /* 0x000000a831a87223 */ /* 0x000fe20000010040 */
[----:B------:R-:W-:Y:S02]  /*b2e0*/  IMAD.U32 R47, R50, 0x10000, RZ ;  /* 0x00010000322f7824 */ /* 0x000fe400078e00ff */
[-C--:B------:R-:W-:Y:S01]  /*b2f0*/  FMUL.FTZ R60, R61, R48.reuse ;  /* 0x000000303d3c7220 */ /* 0x080fe20000410000 */
[----:B------:R-:W-:Y:S01]  /*b300*/  FFMA.FTZ R51, R58, R48, -R51 ;  /* 0x000000303a337223 */ /* 0x000fe20000010833 */
[----:B------:R-:W-:Y:S01]  /*b310*/  IMAD.U32 R49, R71, 0x10000, RZ ;  /* 0x0001000047317824 */ /* 0x000fe200078e00ff */
[----:B------:R-:W-:Y:S01]  /*b320*/  LOP3.LUT R45, R44, 0xffff0000, RZ, 0xc0, !PT ;  /* 0xffff00002c2d7812 */ /* 0x000fe200078ec0ff */
[----:B------:R-:W-:Y:S01]  /*b330*/  IMAD.U32 R48, R67, 0x10000, RZ ;  /* 0x0001000043307824 */ /* 0x000fe200078e00ff */
[----:B------:R-:W-:Y:S01]  /*b340*/  LOP3.LUT R50, R50, 0xffff0000, RZ, 0xc0, !PT ;  /* 0xffff000032327812 */ /* 0x000fe200078ec0ff */
[----:B------:R-:W-:Y:S01]  /*b350*/  FMUL.FTZ R64, R62, R169 ;  /* 0x000000a93e407220 */ /* 0x000fe20000410000 */
[----:B------:R-:W-:Y:S01]  /*b360*/  LOP3.LUT R66, R66, 0xffff0000, RZ, 0xc0, !PT ;  /* 0xffff000042427812 */ /* 0x000fe200078ec0ff */
[----:B------:R-:W-:Y:S01]  /*b370*/  IMAD.U32 R44, R46, 0x10000, RZ ;  /* 0x000100002e2c7824 */ /* 0x000fe200078e00ff */
[----:B------:R-:W-:Y:S01]  /*b380*/  LOP3.LUT R71, R71, 0xffff0000, RZ, 0xc0, !PT ;  /* 0xffff000047477812 */ /* 0x000fe200078ec0ff */
[----:B------:R-:W-:Y:S01]  /*b390*/  FFMA.FTZ R60, R58, R59, R60 ;  /* 0x0000003b3a3c7223 */ /* 0x000fe2000001003c */
[----:B------:R-:W-:Y:S01]  /*b3a0*/  LOP3.LUT R67, R67, 0xffff0000, RZ, 0xc0, !PT ;  /* 0xffff000043437812 */ /* 0x000fe200078ec0ff */
[C---:B------:R-:W-:Y:S01]  /*b3b0*/  FMUL.FTZ R59, R47.reuse, R49 ;  /* 0x000000312f3b7220 */ /* 0x040fe20000410000 */
[----:B------:R-:W-:Y:S01]  /*b3c0*/  LOP3.LUT R46, R46, 0xffff0000, RZ, 0xc0, !PT ;  /* 0xffff00002e2e7812 */ /* 0x000fe200078ec0ff */
[----:B------:R-:W-:Y:S01]  /*b3d0*/  FMUL.FTZ R58, R47, R48 ;  /* 0x000000302f3a7220 */ /* 0x000fe20000410000 */
[CC--:B------:R-:W-:Y:S01]  /*b3e0*/  FFMA.FTZ R64, R45.reuse, R66.reuse, -R64 ;  /* 0x000000422d407223 */ /* 0x0c0fe20000010840 */
[----:B------:R-:W-:Y:S01]  /*b3f0*/  FMUL.FTZ R47, R50, R71 ;  /* 0x00000047322f7220 */ /* 0x000fe20000410000 */
[----:B------:R-:W-:Y:S01]  /*b400*/  FMUL.FTZ R62, R62, R66 ;  /* 0x000000423e3e7220 */ /* 0x000fe20000410000 */
[----:B------:R-:W-:Y:S01]  /*b410*/  FMUL.FTZ R50, R50, R67 ;  /* 0x0000004332327220 */ /* 0x000fe20000410000 */
[C---:B------:R-:W-:Y:S01]  /*b420*/  FFMA.FTZ R59, R44.reuse, R48, -R59 ;  /* 0x000000302c3b7223 */ /* 0x040fe2000001083b */
[----:B------:R-:W-:Y:S01]  /*b430*/  FFMA.FTZ R58, R44, R49, R58 ;  /* 0x000000312c3a7223 */ /* 0x000fe2000001003a */
[----:B------:R-:W-:Y:S01]  /*b440*/  FFMA.FTZ R44, R46, R67, -R47 ;  /* 0x000000432e2c7223 */ /* 0x000fe2000001082f */
[----:B------:R-:W-:Y:S01]  /*b450*/  FFMA.FTZ R45, R45, R169, R62 ;  /* 0x000000a92d2d7223 */ /* 0x000fe2000001003e */
[----:B------:R-:W-:Y:S01]  /*b460*/  F2FP.BF16.F32.PACK_AB R51, R64, R51 ;  /* 0x000000334033723e */ /* 0x000fe200000010ff */
        /* <DEDUP_REMOVED lines=9> */
[----:B------:R-:W-:Y:S02]  /*b500*/  F2FP.BF16.F32.PACK_AB R49, R75, R74 ;  /* 0x0000004a4b31723e */ /* 0x000fe400000010ff */
[----:B------:R-:W-:-:S07]  /*b510*/  F2FP.BF16.F32.PACK_AB R50, R71, R58 ;  /* 0x0000003a4732723e */ /* 0x000fce00000010ff */
.L_x_520:
[----:B------:R-:W-:Y:S05]  /*b520*/  BSYNC B1 ;  /* 0x0000000000017941 */ /* 0x000fea0003800000 */
.L_x_519:
[----:B------:R-:W-:Y:S01]  /*b530*/  ISETP.GE.AND P3, PT, R57, R153, PT ;  /* 0x000000993900720c */ /* 0x000fe20003f66270 */
[----:B------:R-:W-:Y:S02]  /*b540*/  ULDC.64 UR4, c[0x0][0x208] ;  /* 0x0000820000047ab9 */ /* 0x000fe40000000a00 */
[----:B0-----:R0:W-:Y:S10]  /*b550*/  STG.E.128 desc[UR4][R54.64], R44 ;  /* 0x0000002c36007986 */ /* 0x0011f4000c101d04 */
[----:B------:R-:W-:Y:S05]  /*b560*/  @P3 BRA `(.L_x_485) ;  /* 0x0000000800783947 */ /* 0x000fea0003800000 */
[--C-:B0-----:R-:W-:Y:S01]  /*b570*/  SHF.R.S32.HI R44, RZ, 0x1f, R57.reuse ;  /* 0x0000001fff2c7819 */ /* 0x101fe20000011439 */
[----:B------:R-:W-:Y:S01]  /*b580*/  ULDC.64 UR4, c[0x0][0x208] ;  /* 0x0000820000047ab9 */ /* 0x000fe20000000a00 */
[----:B------:R-:W-:-:S04]  /*b590*/  IADD3 R57, P3, P4, R100, R136, R57 ;  /* 0x0000008864397210 */ /* 0x000fc80007c7e039 */
[----:B------:R-:W-:Y:S02]  /*b5a0*/  IADD3.X R56, R15, R56, R44, P3, P4 ;  /* 0x000000380f387210 */ /* 0x000fe40001fe842c */
[----:B------:R-:W-:-:S04]  /*b5b0*/  LEA R52, P3, R57, R52, 0x1 ;  /* 0x0000003439347211 */ /* 0x000fc800078608ff */
[----:B------:R-:W-:-:S05]  /*b5c0*/  LEA.HI.X R53, R57, R53, R56, 0x1, P3 ;  /* 0x0000003539357211 */ /* 0x000fca00018f0c38 */
[----:B--2---:R0:W-:Y:S01]  /*b5d0*/  STG.E.128 desc[UR4][R52.64], R48 ;  /* 0x0000003034007986 */ /* 0x0041e2000c101d04 */
[----:B------:R-:W-:Y:S05]  /*b5e0*/  BRA `(.L_x_485) ;  /* 0x0000000800587947 */ /* 0x000fea0003800000 */
.L_x_428:
[----:B------:R-:W-:-:S13]  /*b5f0*/  ISETP.NE.AND P2, PT, R224, 0x3, PT ;  /* 0x00000003e000780c */ /* 0x000fda0003f45270 */
[----:B------:R-:W-:Y:S05]  /*b600*/  @!P2 BRA `(.L_x_521) ;  /* 0x000000000004a947 */ /* 0x000fea0003800000 */
[----:B------:R-:W-:Y:S01]  /*b610*/  BPT.TRAP 0x1 ;  /* 0x000000040000795c */ /* 0x000fe20000300000 */
.L_x_521:
[----:B------:R-:W-:Y:S01]  /*b620*/  SHF.R.S32.HI R3, RZ, 0x1f, R24 ;  /* 0x0000001fff037819 */ /* 0x000fe20000011418 */
[----:B------:R-:W-:Y:S01]  /*b630*/  IMAD R0, R41, R24, RZ ;  /* 0x0000001829007224 */ /* 0x000fe200078e02ff */
[----:B------:R-:W-:Y:S01]  /*b640*/  BSSY B1, `(.L_x_522) ;  /* 0x000000a000017945 */ /* 0x000fe20003800000 */
[----:B------:R-:W-:Y:S02]  /*b650*/  IMAD R4, R24, -0xb0, R25 ;  /* 0xffffff5018047824 */ /* 0x000fe400078e0219 */
[----:B------:R-:W-:Y:S01]  /*b660*/  IMAD R45, R3, R156, R0 ;  /* 0x0000009c032d7224 */ /* 0x000fe200078e0200 */
[----:B------:R-:W-:Y:S01]  /*b670*/  SHF.L.U32 R0, R223, 0x1f, RZ ;  /* 0x0000001fdf007819 */ /* 0x000fe200000006ff */
[----:B------:R-:W-:Y:S01]  /*b680*/  IMAD R3, R23, 0x8, R2 ;  /* 0x0000000817037824 */ /* 0x000fe200078e0202 */
[----:B------:R-:W-:Y:S01]  /*b690*/  VIMNMX R4, R4, 0xb0, PT ;  /* 0x000000b004047848 */ /* 0x000fe20003fe0100 */
[----:B------:R-:W-:Y:S02]  /*b6a0*/  IMAD.WIDE.U32 R52, R156, R24, RZ ;  /* 0x000000189c347225 */ /* 0x000fe400078e00ff */
[----:B------:R-:W1:Y:S02]  /*b6b0*/  SYNCS.PHASECHK.TRANS64.TRYWAIT P3, [R3+URZ+0x34890], R0 ;  /* 0x03489000030075a7 */ /* 0x000e64000806017f */
[----:B------:R-:W-:Y:S01]  /*b6c0*/  IMAD.IADD R58, R45, 0x1, R53 ;  /* 0x000000012d3a7824 */ /* 0x000fe200078e0235 */
[----:B-1----:R-:W-:Y:S06]  /*b6d0*/  @!P3 BRA `(.L_x_523) ;  /* 0x000001cc007cb947 */ /* 0x002fec0003800000 */
.L_x_805:
[----:B------:R-:W-:Y:S05]  /*b6e0*/  BSYNC B1 ;  /* 0x0000000000017941 */ /* 0x000fea0003800000 */
.L_x_522:
[----:B------:R-:W-:Y:S01]  /*b6f0*/  ISETP.GE.AND P3, PT, R22, R4, PT ;  /* 0x000000041600720c */ /* 0x000fe20003f66270 */
[----:B------:R-:W-:-:S12]  /*b700*/  BSSY B1, `(.L_x_524) ;  /* 0x0000011000017945 */ /* 0x000fd80003800000 */
[----:B------:R-:W-:Y:S05]  /*b710*/  @P3 BRA `(.L_x_525) ;  /* 0x00000000003c3947 */ /* 0x000fea0003800000 */
[----:B------:R-:W2:Y:S01]  /*b720*/  @!P0 LDC.64 R54, c[0x0][0x2e8] ;  /* 0x0000ba00ff368b82 */ /* 0x000ea20000000a00 */
[----:B------:R-:W-:Y:S01]  /*b730*/  @!P0 IADD3 R46, P3, R20, R52, RZ ;  /* 0x00000034142e8210 */ /* 0x000fe20007f7e0ff */
[----:B0-----:R-:W-:Y:S01]  /*b740*/  @!P1 LDS.128 R48, [R5+0x23c00] ;  /* 0x023c000005309984 */ /* 0x001fe20000000c00 */
[----:B------:R-:W-:-:S03]  /*b750*/  ULDC.64 UR4, c[0x0][0x208] ;  /* 0x0000820000047ab9 */ /* 0x000fc60000000a00 */
[----:B------:R-:W-:Y:S01]  /*b760*/  @!P0 IMAD.X R47, R58, 0x1, R13, P3 ;  /* 0x000000013a2f8824 */ /* 0x000fe200018e060d */
[----:B------:R-:W-:Y:S01]  /*b770*/  @!P1 IADD3 R44, P3, R12, R52, RZ ;  /* 0x000000340c2c9210 */ /* 0x000fe20007f7e0ff */
[----:B------:R-:W0:Y:S04]  /*b780*/  @!P1 LDC.64 R56, c[0x0][0x2e8] ;  /* 0x0000ba00ff389b82 */ /* 0x000e280000000a00 */
[----:B------:R-:W-:Y:S01]  /*b790*/  @!P1 IMAD.X R45, R58, 0x1, R7, P3 ;  /* 0x000000013a2d9824 */ /* 0x000fe200018e0607 */
[----:B--2---:R-:W-:-:S04]  /*b7a0*/  @!P0 LEA R54, P3, R46, R54, 0x1 ;  /* 0x000000362e368211 */ /* 0x004fc800078608ff */
[----:B------:R-:W-:Y:S02]  /*b7b0*/  @!P0 LEA.HI.X R55, R46, R55, R47, 0x1, P3 ;  /* 0x000000372e378211 */ /* 0x000fe400018f0c2f */
[----:B0-----:R-:W-:-:S04]  /*b7c0*/  @!P1 LEA R56, P3, R44, R56, 0x1 ;  /* 0x000000382c389211 */ /* 0x001fc800078608ff */
[----:B------:R-:W-:Y:S02]  /*b7d0*/  @!P1 LEA.HI.X R57, R44, R57, R45, 0x1, P3 ;  /* 0x000000392c399211 */ /* 0x000fe400018f0c2d */
[----:B------:R-:W0:Y:S04]  /*b7e0*/  @!P0 LDS.128 R44, [R5+0x1e400] ;  /* 0x01e40000052c8984 */ /* 0x000e280000000c00 */
[----:B0-----:R2:W-:Y:S04]  /*b7f0*/  @!P0 STG.E.128 desc[UR4][R54.64], R44 ;  /* 0x0000002c36008986 */ /* 0x0015e8000c101d04 */
[----:B------:R2:W-:Y:S02]  /*b800*/  @!P1 STG.E.128 desc[UR4][R56.64], R48 ;  /* 0x0000003038009986 */ /* 0x0005e4000c101d04 */
.L_x_525:
[----:B------:R-:W-:Y:S05]  /*b810*/  BSYNC B1 ;  /* 0x0000000000017941 */ /* 0x000fea0003800000 */
.L_x_524:
[----:B--2---:R-:W-:Y:S01]  /*b820*/  VIADD R44, R22, 0x20 ;  /* 0x00000020162c7836 */ /* 0x004fe20000000000 */
[----:B------:R-:W-:Y:S04]  /*b830*/  BSSY B1, `(.L_x_526) ;  /* 0x0000014000017945 */ /* 0x000fe80003800000 */
[----:B------:R-:W-:-:S13]  /*b840*/  ISETP.GE.AND P3, PT, R44, R4, PT ;  /* 0x000000042c00720c */ /* 0x000fda0003f66270 */
[----:B------:R-:W-:Y:S05]  /*b850*/  @P3 BRA `(.L_x_527) ;  /* 0x0000000000443947 */ /* 0x000fea0003800000 */
[----:B------:R-:W2:Y:S01]  /*b860*/  @!P0 LDC.64 R54, c[0x0][0x2e8] ;  /* 0x0000ba00ff368b82 */ /* 0x000ea20000000a00 */
[----:B------:R-:W-:Y:S01]  /*b870*/  IADD3 R45, P3, R116, R52, RZ ;  /* 0x00000034742d7210 */ /* 0x000fe20007f7e0ff */
[----:B------:R-:W-:-:S04]  /*b880*/  ULDC.64 UR4, c[0x0][0x208] ;  /* 0x0000820000047ab9 */ /* 0x000fc80000000a00 */
[----:B------:R-:W-:Y:S01]  /*b890*/  IMAD.X R48, R58, 0x1, R117, P3 ;  /* 0x000000013a307824 */ /* 0x000fe200018e0675 */
[C---:B------:R-:W-:Y:S01]  /*b8a0*/  @!P0 IADD3 R46, P3, R45.reuse, R20, RZ ;  /* 0x000000142d2e8210 */ /* 0x040fe20007f7e0ff */
[----:B------:R-:W3:Y:S04]  /*b8b0*/  @!P1 LDC.64 R56, c[0x0][0x2e8] ;  /* 0x0000ba00ff389b82 */ /* 0x000ee80000000a00 */
[----:B------:R-:W-:Y:S01]  /*b8c0*/  @!P0 IMAD.X R47, R48, 0x1, R13, P3 ;  /* 0x00000001302f8824 */ /* 0x000fe200018e060d */
[----:B------:R-:W-:-:S05]  /*b8d0*/  @!P1 IADD3 R44, P3, R45, R12, RZ ;  /* 0x0000000c2d2c9210 */ /* 0x000fca0007f7e0ff */
[----:B------:R-:W-:Y:S02]  /*b8e0*/  @!P1 IMAD.X R45, R48, 0x1, R7, P3 ;  /* 0x00000001302d9824 */ /* 0x000fe400018e0607 */
[----:B0-----:R-:W-:Y:S01]  /*b8f0*/  @!P1 LDS.128 R48, [R5+0x24c00] ;  /* 0x024c000005309984 */ /* 0x001fe20000000c00 */
[----:B--2---:R-:W-:-:S04]  /*b900*/  @!P0 LEA R54, P3, R46, R54, 0x1 ;  /* 0x000000362e368211 */ /* 0x004fc800078608ff */
[----:B------:R-:W-:Y:S02]  /*b910*/  @!P0 LEA.HI.X R55, R46, R55, R47, 0x1, P3 ;  /* 0x000000372e378211 */ /* 0x000fe400018f0c2f */
[----:B---3--:R-:W-:-:S04]  /*b920*/  @!P1 LEA R56, P3, R44, R56, 0x1 ;  /* 0x000000382c389211 */ /* 0x008fc800078608ff */
[----:B------:R-:W-:Y:S02]  /*b930*/  @!P1 LEA.HI.X R57, R44, R57, R45, 0x1, P3 ;  /* 0x000000392c399211 */ /* 0x000fe400018f0c2d */
[----:B------:R-:W0:Y:S04]  /*b940*/  @!P0 LDS.128 R44, [R5+0x1f400] ;  /* 0x01f40000052c8984 */ /* 0x000e280000000c00 */
[----:B0-----:R2:W-:Y:S04]  /*b950*/  @!P0 STG.E.128 desc[UR4][R54.64], R44 ;  /* 0x0000002c36008986 */ /* 0x0015e8000c101d04 */
[----:B------:R2:W-:Y:S02]  /*b960*/  @!P1 STG.E.128 desc[UR4][R56.64], R48 ;  /* 0x0000003038009986 */ /* 0x0005e4000c101d04 */
.L_x_527:
[----:B------:R-:W-:Y:S05]  /*b970*/  BSYNC B1 ;  /* 0x0000000000017941 */ /* 0x000fea0003800000 */
.L_x_526:
[----:B--2---:R-:W-:Y:S01]  /*b980*/  VIADD R44, R22, 0x40 ;  /* 0x00000040162c7836 */ /* 0x004fe20000000000 */
[----:B------:R-:W-:Y:S04]  /*b990*/  BSSY B1, `(.L_x_528) ;  /* 0x0000014000017945 */ /* 0x000fe80003800000 */
[----:B------:R-:W-:-:S13]  /*b9a0*/  ISETP.GE.AND P3, PT, R44, R4, PT ;  /* 0x000000042c00720c */ /* 0x000fda0003f66270 */
[----:B------:R-:W-:Y:S05]  /*b9b0*/  @P3 BRA `(.L_x_529) ;  /* 0x0000000000443947 */ /* 0x000fea0003800000 */
[----:B------:R-:W2:Y:S01]  /*b9c0*/  @!P0 LDC.64 R54, c[0x0][0x2e8] ;  /* 0x0000ba00ff368b82 */ /* 0x000ea20000000a00 */
[----:B------:R-:W-:Y:S01]  /*b9d0*/  LEA R45, P3, R42, R52, 0x6 ;  /* 0x000000342a2d7211 */ /* 0x000fe200078630ff */
        /* <DEDUP_REMOVED lines=15> */
.L_x_529:
[----:B------:R-:W-:Y:S05]  /*bad0*/  BSYNC B1 ;  /* 0x0000000000017941 */ /* 0x000fea0003800000 */
.L_x_528:
[----:B--2---:R-:W-:Y:S01]  /*bae0*/  VIADD R44, R22, 0x60 ;  /* 0x00000060162c7836 */ /* 0x004fe20000000000 */
[----:B------:R-:W-:Y:S04]  /*baf0*/  BSSY B1, `(.L_x_530) ;  /* 0x0000018000017945 */ /* 0x000fe80003800000 */
[----:B------:R-:W-:-:S13]  /*bb00*/  ISETP.GE.AND P3, PT, R44, R4, PT ;  /* 0x000000042c00720c */ /* 0x000fda0003f66270 */
[----:B------:R-:W-:Y:S05]  /*bb10*/  @P3 BRA `(.L_x_531) ;  /* 0x0000000000543947 */ /* 0x000fea0003800000 */
[----:B------:R-:W2:Y:S01]  /*bb20*/  LDC.64 R44, c[0x0][0x300] ;  /* 0x0000c000ff2c7b82 */ /* 0x000ea20000000a00 */
[----:B------:R-:W-:Y:S01]  /*bb30*/  IMAD.MOV.U32 R46, RZ, RZ, R52 ;  /* 0x000000ffff2e7224 */ /* 0x000fe200078e0034 */
[----:B------:R-:W-:Y:S01]  /*bb40*/  ULDC.64 UR4, c[0x0][0x208] ;  /* 0x0000820000047ab9 */ /* 0x000fe20000000a00 */
[----:B------:R-:W-:-:S05]  /*bb50*/  IMAD.MOV.U32 R47, RZ, RZ, R58 ;  /* 0x000000ffff2f7224 */ /* 0x000fca00078e003a */
[----:B------:R-:W3:Y:S08]  /*bb60*/  @!P0 LDC.64 R54, c[0x0][0x2e8] ;  /* 0x0000ba00ff368b82 */ /* 0x000ef00000000a00 */
[----:B------:R-:W4:Y:S01]  /*bb70*/  @!P1 LDC.64 R56, c[0x0][0x2e8] ;  /* 0x0000ba00ff389b82 */ /* 0x000f220000000a00 */
[----:B--2---:R-:W-:-:S04]  /*bb80*/  IMAD.WIDE.U32 R46, R44, 0x60, R46 ;  /* 0x000000602c2e7825 */ /* 0x004fc800078e002e */
[----:B------:R-:W-:-:S04]  /*bb90*/  IMAD R45, R45, 0x60, RZ ;  /* 0x000000602d2d7824 */ /* 0x000fc800078e02ff */
[----:B------:R-:W-:Y:S01]  /*bba0*/  IMAD.IADD R44, R47, 0x1, R45 ;  /* 0x000000012f2c7824 */ /* 0x000fe200078e022d */
[----:B------:R-:W-:-:S05]  /*bbb0*/  @!P0 IADD3 R45, P3, R20, R46, RZ ;  /* 0x0000002e142d8210 */ /* 0x000fca0007f7e0ff */
[----:B------:R-:W-:Y:S01]  /*bbc0*/  @!P0 IMAD.X R48, R44, 0x1, R13, P3 ;  /* 0x000000012c308824 */ /* 0x000fe200018e060d */
[----:B------:R-:W-:-:S05]  /*bbd0*/  @!P1 IADD3 R46, P3, R12, R46, RZ ;  /* 0x0000002e0c2e9210 */ /* 0x000fca0007f7e0ff */
[----:B------:R-:W-:Y:S01]  /*bbe0*/  @!P1 IMAD.X R44, R44, 0x1, R7, P3 ;  /* 0x000000012c2c9824 */ /* 0x000fe200018e0607 */
[----:B---3--:R-:W-:-:S04]  /*bbf0*/  @!P0 LEA R54, P3, R45, R54, 0x1 ;  /* 0x000000362d368211 */ /* 0x008fc800078608ff */
[----:B------:R-:W-:Y:S02]  /*bc00*/  @!P0 LEA.HI.X R55, R45, R55, R48, 0x1, P3 ;  /* 0x000000372d378211 */ /* 0x000fe400018f0c30 */
[C---:B----4-:R-:W-:Y:S01]  /*bc10*/  @!P1 LEA R56, P3, R46.reuse, R56, 0x1 ;  /* 0x000000382e389211 */ /* 0x050fe200078608ff */
[----:B0-----:R-:W-:Y:S03]  /*bc20*/  @!P1 LDS.128 R48, [R5+0x26c00] ;  /* 0x026c000005309984 */ /* 0x001fe60000000c00 */
[----:B------:R-:W-:Y:S02]  /*bc30*/  @!P1 LEA.HI.X R57, R46, R57, R44, 0x1, P3 ;  /* 0x000000392e399211 */ /* 0x000fe400018f0c2c */
[----:B------:R-:W0:Y:S04]  /*bc40*/  @!P0 LDS.128 R44, [R5+0x21400] ;  /* 0x02140000052c8984 */ /* 0x000e280000000c00 */
[----:B0-----:R2:W-:Y:S04]  /*bc50*/  @!P0 STG.E.128 desc[UR4][R54.64], R44 ;  /* 0x0000002c36008986 */ /* 0x0015e8000c101d04 */
[----:B------:R2:W-:Y:S02]  /*bc60*/  @!P1 STG.E.128 desc[UR4][R56.64], R48 ;  /* 0x0000003038009986 */ /* 0x0005e4000c101d04 */
.L_x_531:
[----:B------:R-:W-:Y:S05]  /*bc70*/  BSYNC B1 ;  /* 0x0000000000017941 */ /* 0x000fea0003800000 */
.L_x_530:
        /* <DEDUP_REMOVED lines=21> */
.L_x_533:
[----:B------:R-:W-:Y:S05]  /*bdd0*/  BSYNC B1 ;  /* 0x0000000000017941 */ /* 0x000fea0003800000 */
.L_x_532:
[----:B--2---:R-:W-:-:S05]  /*bde0*/  VIADD R44, R22, 0xa0 ;  /* 0x000000a0162c7836 */ /* 0x004fca0000000000 */
[----:B------:R-:W-:-:S13]  /*bdf0*/  ISETP.GE.AND P3, PT, R44, R4, PT ;  /* 0x000000042c00720c */ /* 0x000fda0003f66270 */
[----:B------:R-:W-:Y:S05]  /*be00*/  @P3 BRA `(.L_x_485) ;  /* 0x0000000000503947 */ /* 0x000fea0003800000 */
[----:B------:R-:W2:Y:S01]  /*be10*/  LDC.64 R44, c[0x0][0x300] ;  /* 0x0000c000ff2c7b82 */ /* 0x000ea20000000a00 */
[----:B------:R-:W-:Y:S01]  /*be20*/  IMAD.MOV.U32 R53, RZ, RZ, R58 ;  /* 0x000000ffff357224 */ /* 0x000fe200078e003a */
[----:B------:R-:W-:-:S06]  /*be30*/  ULDC.64 UR4, c[0x0][0x208] ;  /* 0x0000820000047ab9 */ /* 0x000fcc0000000a00 */
[----:B------:R-:W3:Y:S01]  /*be40*/  @!P1 LDC.64 R54, c[0x0][0x2e8] ;  /* 0x0000ba00ff369b82 */ /* 0x000ee20000000a00 */
[----:B--2---:R-:W-:-:S04]  /*be50*/  IMAD.WIDE.U32 R52, R44, 0xa0, R52 ;  /* 0x000000a02c347825 */ /* 0x004fc800078e0034 */
[----:B------:R-:W-:Y:S01]  /*be60*/  IMAD R45, R45, 0xa0, RZ ;  /* 0x000000a02d2d7824 */ /* 0x000fe200078e02ff */
[----:B------:R-:W-:-:S03]  /*be70*/  @!P0 IADD3 R46, P3, R20, R52, RZ ;  /* 0x00000034142e8210 */ /* 0x000fc60007f7e0ff */
[----:B------:R-:W-:-:S04]  /*be80*/  IMAD.IADD R48, R53, 0x1, R45 ;  /* 0x0000000135307824 */ /* 0x000fc800078e022d */
[----:B------:R-:W-:Y:S01]  /*be90*/  @!P0 IMAD.X R47, R48, 0x1, R13, P3 ;  /* 0x00000001302f8824 */ /* 0x000fe200018e060d */
[----:B------:R-:W-:Y:S02]  /*bea0*/  @!P1 IADD3 R44, P3, R12, R52, RZ ;  /* 0x000000340c2c9210 */ /* 0x000fe40007f7e0ff */
[----:B------:R-:W2:Y:S03]  /*beb0*/  @!P0 LDC.64 R52, c[0x0][0x2e8] ;  /* 0x0000ba00ff348b82 */ /* 0x000ea60000000a00 */
        /* <DEDUP_REMOVED lines=9> */
.L_x_485:
[----:B------:R-:W-:Y:S05]  /*bf50*/  BSYNC B0 ;  /* 0x0000000000007941 */ /* 0x000fea0003800000 */
.L_x_427:
[----:B0-234-:R-:W0:Y:S01]  /*bf60*/  S2R R44, SR_TID.X ;  /* 0x00000000002c7919 */ /* 0x01de220000002100 */
[----:B------:R-:W-:Y:S01]  /*bf70*/  @!PT LDS RZ, [RZ] ;  /* 0x00000000fffff984 */ /* 0x000fe20000000800 */
[----:B------:R-:W-:Y:S01]  /*bf80*/  @!PT LDS RZ, [RZ] ;  /* 0x00000000fffff984 */ /* 0x000fe20000000800 */
[----:B------:R-:W-:Y:S01]  /*bf90*/  @!PT LDS RZ, [RZ] ;  /* 0x00000000fffff984 */ /* 0x000fe20000000800 */
[----:B------:R-:W-:Y:S01]  /*bfa0*/  @!PT LDS RZ, [RZ] ;  /* 0x00000000fffff984 */ /* 0x000fe20000000800 */
[----:B------:R2:W-:Y:S06]  /*bfb0*/  MEMBAR.ALL.CTA ;  /* 0x0000000000007992 */ /* 0x0005ec0000008000 */
[----:B--2---:R-:W2:Y:S01]  /*bfc0*/  FENCE.VIEW.ASYNC.S ;  /* 0x00000000000073c6 */ /* 0x004ea20000000000 */
[----:B------:R-:W-:Y:S05]  /*bfd0*/  WARPSYNC.ALL ;  /* 0x0000000000007948 */ /* 0x000fea0003800000 */
[----:B------:R-:W-:Y:S01]  /*bfe0*/  BSSY B0, `(.L_x_534) ;  /* 0x0000009000007945 */ /* 0x000fe20003800000 */
[----:B0-----:R-:W-:Y:S01]  /*bff0*/  LOP3.LUT R44, R44, 0x7f, RZ, 0xc0, !PT ;  /* 0x0000007f2c2c7812 */ /* 0x001fe200078ec0ff */
[----:B--2---:R0:W-:Y:S03]  /*c000*/  BAR.SYNC.DEFER_BLOCKING R163, 0x80 ;  /* 0x000200a30000751d */ /* 0x0041e60000010000 */
[----:B------:R-:W-:-:S13]  /*c010*/  ISETP.NE.AND P3, PT, R44, RZ, PT ;  /* 0x000000ff2c00720c */ /* 0x000fda0003f65270 */
[----:B------:R-:W-:-:S05]  /*c020*/  @!P3 VIADD R44, R3, 0x348a0 ;  /* 0x000348a0032cb836 */ /* 0x000fca0000000000 */
[----:B------:R-:W-:-:S04]  /*c030*/  @!P3 PRMT R44, RZ, 0x654, R44 ;  /* 0x00000654ff2cb816 */ /* 0x000fc8000000002c */
[----:B------:R0:W-:Y:S01]  /*c040*/  @!P3 SYNCS.ARRIVE.TRANS64.RED.A1T0 RZ, [R44+URZ], RZ ;  /* 0x000000ff2cffb9a7 */ /* 0x0001e2000810043f */
[----:B------:R-:W-:Y:S05]  /*c050*/  @!P2 BRA `(.L_x_535) ;  /* 0x000000000004a947 */ /* 0x000fea0003800000 */
[----:B------:R-:W-:Y:S01]  /*c060*/  BPT.TRAP 0x1 ;  /* 0x000000040000795c */ /* 0x000fe20000300000 */
.L_x_535:
[----:B------:R-:W-:Y:S05]  /*c070*/  BSYNC B0 ;  /* 0x0000000000007941 */ /* 0x000fea0003800000 */
.L_x_534:
[----:B------:R-:W2:Y:S01]  /*c080*/  SYNCS.PHASECHK.TRANS64.TRYWAIT P2, [R3+URZ+0x348b0], R0 ;  /* 0x0348b000030075a7 */ /* 0x000ea2000804017f */
[----:B------:R-:W-:Y:S01]  /*c090*/  ULDC UR60, c[0x0][0x2f4] ;  /* 0x0000bd00003c7ab9 */ /* 0x000fe20000000800 */
[----:B------:R-:W-:Y:S01]  /*c0a0*/  ULDC.64 UR38, c[0x0][0x328] ;  /* 0x0000ca0000267ab9 */ /* 0x000fe20000000a00 */
[----:B------:R-:W-:Y:S01]  /*c0b0*/  ULDC.64 UR36, c[0x0][0x318] ;  /* 0x0000c60000247ab9 */ /* 0x000fe20000000a00 */
[----:B------:R-:W-:Y:S01]  /*c0c0*/  BSSY B0, `(.L_x_536) ;  /* 0x0000003000007945 */ /* 0x000fe20003800000 */
[----:B------:R-:W-:-:S03]  /*c0d0*/  IMAD.WIDE R48, R24, 0xb0, R118 ;  /* 0x000000b018307825 */ /* 0x000fc600078e0276 */
[----:B--2---:R-:W-:Y:S05]  /*c0e0*/  @!P2 BRA `(.L_x_537) ;  /* 0x000001c4000ca947 */ /* 0x004fea0003800000 */
.L_x_806:
[----:B------:R-:W-:Y:S05]  /*c0f0*/  BSYNC B0 ;  /* 0x0000000000007941 */ /* 0x000fea0003800000 */
.L_x_536:
[----:B------:R-:W-:Y:S01]  /*c100*/  ISETP.GE.AND P2, PT, R22, R4, PT ;  /* 0x000000041600720c */ /* 0x000fe20003f46270 */
[----:B------:R-:W-:-:S12]  /*c110*/  BSSY B0, `(.L_x_538) ;  /* 0x0000011000007945 */ /* 0x000fd80003800000 */
[----:B------:R-:W-:Y:S05]  /*c120*/  @P2 BRA `(.L_x_539) ;  /* 0x00000000003c2947 */ /* 0x000fea0003800000 */
[----:B------:R-:W-:Y:S01]  /*c130*/  IMAD R47, R49, UR38, RZ ;  /* 0x00000026312f7c24 */ /* 0x000fe2000f8e02ff */
[----:B------:R-:W-:Y:S01]  /*c140*/  ULDC.64 UR4, c[0x0][0x208] ;  /* 0x0000820000047ab9 */ /* 0x000fe20000000a00 */
[----:B0-----:R-:W-:Y:S02]  /*c150*/  IMAD.MOV.U32 R44, RZ, RZ, R102 ;  /* 0x000000ffff2c7224 */ /* 0x001fe400078e0066 */
[----:B------:R-:W-:Y:S02]  /*c160*/  IMAD.MOV.U32 R45, RZ, RZ, R6 ;  /* 0x000000ffff2d7224 */ /* 0x000fe400078e0006 */
[C---:B------:R-:W-:Y:S02]  /*c170*/  IMAD R47, R48.reuse, UR39, R47 ;  /* 0x00000027302f7c24 */ /* 0x040fe4000f8e022f */
[----:B------:R-:W-:-:S04]  /*c180*/  IMAD.WIDE.U32 R44, R48, UR38, R44 ;  /* 0x00000026302c7c25 */ /* 0x000fc8000f8e002c */
[----:B------:R-:W-:Y:S01]  /*c190*/  IMAD.IADD R45, R45, 0x1, R47 ;  /* 0x000000012d2d7824 */ /* 0x000fe200078e022f */
[----:B------:R-:W-:-:S04]  /*c1a0*/  LEA R50, P2, R44, UR36, 0x1 ;  /* 0x000000242c327c11 */ /* 0x000fc8000f8408ff */
[----:B------:R-:W-:Y:S02]  /*c1b0*/  LEA.HI.X R51, R44, UR37, R45, 0x1, P2 ;  /* 0x000000252c337c11 */ /* 0x000fe400090f0c2d */
[----:B------:R-:W-:-:S13]  /*c1c0*/  ISETP.GE.AND P2, PT, R16, UR60, PT ;  /* 0x0000003c10007c0c */ /* 0x000fda000bf46270 */
[----:B------:R-:W0:Y:S04]  /*c1d0*/  @!P2 LDS.128 R44, [R5+0x400] ;  /* 0x00040000052ca984 */ /* 0x000e280000000c00 */
[----:B0-----:R-:W-:Y:S01]  /*c1e0*/  @!P2 STG.E.128 desc[UR4][R50.64], R44 ;  /* 0x0000002c3200a986 */ /* 0x001fe2000c101d04 */
[----:B------:R-:W-:-:S13]  /*c1f0*/  ISETP.GE.AND P2, PT, R221, UR60, PT ;  /* 0x0000003cdd007c0c */ /* 0x000fda000bf46270 */
[----:B------:R-:W0:Y:S04]  /*c200*/  @!P2 LDS.128 R44, [R5+0x5c00] ;  /* 0x005c0000052ca984 */ /* 0x000e280000000c00 */
[----:B0-----:R3:W-:Y:S02]  /*c210*/  @!P2 STG.E.128 desc[UR4][R50.64+0x80], R44 ;  /* 0x0000802c3200a986 */ /* 0x0017e4000c101d04 */
.L_x_539:
[----:B------:R-:W-:Y:S05]  /*c220*/  BSYNC B0 ;  /* 0x0000000000007941 */ /* 0x000fea0003800000 */
.L_x_538:
[----:B-12---:R-:W-:Y:S01]  /*c230*/  VIADD R0, R22, 0x20 ;  /* 0x0000002016007836 */ /* 0x006fe20000000000 */
[----:B------:R-:W-:Y:S04]  /*c240*/  BSSY B0, `(.L_x_540) ;  /* 0x0000014000007945 */ /* 0x000fe80003800000 */
[----:B------:R-:W-:-:S13]  /*c250*/  ISETP.GE.AND P2, PT, R0, R4, PT ;  /* 0x000000040000720c */ /* 0x000fda0003f46270 */
[----:B------:R-:W-:Y:S05]  /*c260*/  @P2 BRA `(.L_x_541) ;  /* 0x0000000000442947 */ /* 0x000fea0003800000 */
[----:B---3--:R-:W-:Y:S01]  /*c270*/  IADD3 R47, P2, R48, 0x20, RZ ;  /* 0x00000020302f7810 */ /* 0x008fe20007f5e0ff */
[----:B0-----:R-:W-:Y:S01]  /*c280*/  IMAD.MOV.U32 R44, RZ, RZ, R102 ;  /* 0x000000ffff2c7224 */ /* 0x001fe200078e0066 */
[----:B------:R-:W-:Y:S01]  /*c290*/  ULDC.64 UR4, c[0x0][0x208] ;  /* 0x0000820000047ab9 */ /* 0x000fe20000000a00 */
[----:B------:R-:W-:Y:S02]  /*c2a0*/  IMAD.MOV.U32 R45, RZ, RZ, R6 ;  /* 0x000000ffff2d7224 */ /* 0x000fe400078e0006 */
[----:B------:R-:W-:Y:S02]  /*c2b0*/  IMAD.X R0, RZ, RZ, R49, P2 ;  /* 0x000000ffff007224 */ /* 0x000fe400010e0631 */
[----:B------:R-:W-:-:S04]  /*c2c0*/  IMAD.WIDE.U32 R44, R47, UR38, R44 ;  /* 0x000000262f2c7c25 */ /* 0x000fc8000f8e002c */
[----:B------:R-:W-:Y:S01]  /*c2d0*/  IMAD R0, R0, UR38, RZ ;  /* 0x0000002600007c24 */ /* 0x000fe2000f8e02ff */
[----:B------:R-:W-:-:S03]  /*c2e0*/  LEA R50, P2, R44, UR36, 0x1 ;  /* 0x000000242c327c11 */ /* 0x000fc6000f8408ff */
[----:B------:R-:W-:-:S04]  /*c2f0*/  IMAD R47, R47, UR39, R0 ;  /* 0x000000272f2f7c24 */ /* 0x000fc8000f8e0200 */
[----:B------:R-:W-:-:S05]  /*c300*/  IMAD.IADD R45, R45, 0x1, R47 ;  /* 0x000000012d2d7824 */ /* 0x000fca00078e022f */
[----:B------:R-:W-:Y:S02]  /*c310*/  LEA.HI.X R51, R44, UR37, R45, 0x1, P2 ;  /* 0x000000252c337c11 */ /* 0x000fe400090f0c2d */
[----:B------:R-:W-:-:S13]  /*c320*/  ISETP.GE.AND P2, PT, R16, UR60, PT ;  /* 0x0000003c10007c0c */ /* 0x000fda000bf46270 */
[----:B------:R-:W0:Y:S04]  /*c330*/  @!P2 LDS.128 R44, [R5+0x1400] ;  /* 0x00140000052ca984 */ /* 0x000e280000000c00 */
[----:B0-----:R-:W-:Y:S01]  /*c340*/  @!P2 STG.E.128 desc[UR4][R50.64], R44 ;  /* 0x0000002c3200a986 */ /* 0x001fe2000c101d04 */
[----:B------:R-:W-:-:S13]  /*c350*/  ISETP.GE.AND P2, PT, R221, UR60, PT ;  /* 0x0000003cdd007c0c */ /* 0x000fda000bf46270 */
[----:B------:R-:W0:Y:S04]  /*c360*/  @!P2 LDS.128 R44, [R5+0x6c00] ;  /* 0x006c0000052ca984 */ /* 0x000e280000000c00 */
[----:B0-----:R1:W-:Y:S02]  /*c370*/  @!P2 STG.E.128 desc[UR4][R50.64+0x80], R44 ;  /* 0x0000802c3200a986 */ /* 0x0013e4000c101d04 */
.L_x_541:
[----:B------:R-:W-:Y:S05]  /*c380*/  BSYNC B0 ;  /* 0x0000000000007941 */ /* 0x000fea0003800000 */
.L_x_540:
[----:B------:R-:W-:Y:S01]  /*c390*/  VIADD R0, R22, 0x40 ;  /* 0x0000004016007836 */ /* 0x000fe20000000000 */
[----:B------:R-:W-:Y:S04]  /*c3a0*/  BSSY B0, `(.L_x_542) ;  /* 0x0000014000007945 */ /* 0x000fe80003800000 */
[----:B------:R-:W-:-:S13]  /*c3b0*/  ISETP.GE.AND P2, PT, R0, R4, PT ;  /* 0x000000040000720c */ /* 0x000fda0003f46270 */
[----:B------:R-:W-:Y:S05]  /*c3c0*/  @P2 BRA `(.L_x_543) ;  /* 0x0000000000442947 */ /* 0x000fea0003800000 */
[----:B-1-3--:R-:W-:Y:S01]  /*c3d0*/  IADD3 R47, P2, R48, 0x40, RZ ;  /* 0x00000040302f7810 */ /* 0x00afe20007f5e0ff */
        /* <DEDUP_REMOVED lines=16> */
.L_x_543:
[----:B------:R-:W-:Y:S05]  /*c4e0*/  BSYNC B0 ;  /* 0x0000000000007941 */ /* 0x000fea0003800000 */
.L_x_542:
[----:B------:R-:W-:Y:S01]  /*c4f0*/  VIADD R0, R22, 0x60 ;  /* 0x0000006016007836 */ /* 0x000fe20000000000 */
[----:B------:R-:W-:Y:S04]  /*c500*/  BSSY B0, `(.L_x_544) ;  /* 0x0000014000007945 */ /* 0x000fe80003800000 */
[----:B------:R-:W-:-:S13]  /*c510*/  ISETP.GE.AND P2, PT, R0, R4, PT ;  /* 0x000000040000720c */ /* 0x000fda0003f46270 */
[----:B------:R-:W-:Y:S05]  /*c520*/  @P2 BRA `(.L_x_545) ;  /* 0x0000000000442947 */ /* 0x000fea0003800000 */
[----:B-123--:R-:W-:Y:S01]  /*c530*/  IADD3 R47, P2, R48, 0x60, RZ ;  /* 0x00000060302f7810 */ /* 0x00efe20007f5e0ff */
        /* <DEDUP_REMOVED lines=16> */
.L_x_545:
[----:B------:R-:W-:Y:S05]  /*c640*/  BSYNC B0 ;  /* 0x0000000000007941 */ /* 0x000fea0003800000 */
.L_x_544:
[----:B------:R-:W-:Y:S01]  /*c650*/  VIADD R0, R22, 0x80 ;  /* 0x0000008016007836 */ /* 0x000fe20000000000 */
[----:B------:R-:W-:Y:S04]  /*c660*/  BSSY B0, `(.L_x_546) ;  /* 0x0000014000007945 */ /* 0x000fe80003800000 */
[----:B------:R-:W-:-:S13]  /*c670*/  ISETP.GE.AND P2, PT, R0, R4, PT ;  /* 0x000000040000720c */ /* 0x000fda0003f46270 */
[----:B------:R-:W-:Y:S05]  /*c680*/  @P2 BRA `(.L_x_547) ;  /* 0x0000000000442947 */ /* 0x000fea0003800000 */
[----:B-1234-:R-:W-:Y:S01]  /*c690*/  IADD3 R47, P2, R48, 0x80, RZ ;  /* 0x00000080302f7810 */ /* 0x01efe20007f5e0ff */
        /* <DEDUP_REMOVED lines=16> */
.L_x_547:
[----:B------:R-:W-:Y:S05]  /*c7a0*/  BSYNC B0 ;  /* 0x0000000000007941 */ /* 0x000fea0003800000 */
.L_x_546:
[----:B------:R-:W-:Y:S01]  /*c7b0*/  VIADD R0, R22, 0xa0 ;  /* 0x000000a016007836 */ /* 0x000fe20000000000 */
[----:B------:R-:W-:Y:S04]  /*c7c0*/  BSSY B0, `(.L_x_548) ;  /* 0x0000014000007945 */ /* 0x000fe80003800000 */
[----:B------:R-:W-:-:S13]  /*c7d0*/  ISETP.GE.AND P2, PT, R0, R4, PT ;  /* 0x000000040000720c */ /* 0x000fda0003f46270 */
[----:B------:R-:W-:Y:S05]  /*c7e0*/  @P2 BRA `(.L_x_549) ;  /* 0x0000000000442947 */ /* 0x000fea0003800000 */
[----:B01234-:R-:W-:Y:S01]  /*c7f0*/  IADD3 R47, P2, R48, 0xa0, RZ ;  /* 0x000000a0302f7810 */ /* 0x01ffe20007f5e0ff */
[----:B------:R-:W-:Y:S01]  /*c800*/  IMAD.MOV.U32 R44, RZ, RZ, R102 ;  /* 0x000000ffff2c7224 */ /* 0x000fe200078e0066 */
[----:B------:R-:W-:Y:S01]  /*c810*/  ULDC.64 UR4, c[0x0][0x208] ;  /* 0x0000820000047ab9 */ /* 0x000fe20000000a00 */
[----:B------:R-:W-:Y:S02]  /*c820*/  IMAD.MOV.U32 R45, RZ, RZ, R6 ;  /* 0x000000ffff2d7224 */ /* 0x000fe400078e0006 */
[----:B------:R-:W-:Y:S02]  /*c830*/  IMAD.X R48, RZ, RZ, R49, P2 ;  /* 0x000000ffff307224 */ /* 0x000fe400010e0631 */
[----:B------:R-:W-:-:S04]  /*c840*/  IMAD.WIDE.U32 R44, R47, UR38, R44 ;  /* 0x000000262f2c7c25 */ /* 0x000fc8000f8e002c */
[----:B------:R-:W-:-:S04]  /*c850*/  IMAD R48, R48, UR38, RZ ;  /* 0x0000002630307c24 */ /* 0x000fc8000f8e02ff */
[----:B------:R-:W-:Y:S01]  /*c860*/  IMAD R47, R47, UR39, R48 ;  /* 0x000000272f2f7c24 */ /* 0x000fe2000f8e0230 */
[----:B------:R-:W-:-:S03]  /*c870*/  LEA R48, P2, R44, UR36, 0x1 ;  /* 0x000000242c307c11 */ /* 0x000fc6000f8408ff */
        /* <DEDUP_REMOVED lines=8> */
.L_x_549:
[----:B------:R-:W-:Y:S05]  /*c900*/  BSYNC B0 ;  /* 0x0000000000007941 */ /* 0x000fea0003800000 */
.L_x_548:
[----:B------:R-:W5:Y:S01]  /*c910*/  LDL R0, [R1] ;  /* 0x0000000001007983 */ /* 0x000f620000100800 */
[----:B------:R-:W-:Y:S02]  /*c920*/  VIADD R23, R23, 0x1 ;  /* 0x0000000117177836 */ /* 0x000fe40000000000 */
[----:B------:R-:W-:Y:S01]  /*c930*/  @!P3 VIADD R3, R3, 0x348c0 ;  /* 0x000348c00303b836 */ /* 0x000fe20000000000 */
[----:B------:R-:W-:Y:S01]  /*c940*/  @!PT LDS RZ, [RZ] ;  /* 0x00000000fffff984 */ /* 0x000fe20000000800 */
[----:B------:R-:W-:Y:S01]  /*c950*/  @!PT LDS RZ, [RZ] ;  /* 0x00000000fffff984 */ /* 0x000fe20000000800 */
[----:B------:R-:W-:Y:S01]  /*c960*/  @!PT LDS RZ, [RZ] ;  /* 0x00000000fffff984 */ /* 0x000fe20000000800 */
[----:B------:R-:W-:Y:S01]  /*c970*/  @!PT LDS RZ, [RZ] ;  /* 0x00000000fffff984 */ /* 0x000fe20000000800 */
[----:B------:R1:W-:Y:S06]  /*c980*/  MEMBAR.ALL.CTA ;  /* 0x0000000000007992 */ /* 0x0003ec0000008000 */
[----:B-1----:R-:W1:Y:S02]  /*c990*/  FENCE.VIEW.ASYNC.S ;  /* 0x00000000000073c6 */ /* 0x002e640000000000 */
[----:B-1----:R1:W-:Y:S01]  /*c9a0*/  BAR.SYNC.DEFER_BLOCKING R163, 0x80 ;  /* 0x000200a30000751d */ /* 0x0023e20000010000 */
[----:B------:R-:W-:-:S02]  /*c9b0*/  ISETP.NE.AND P2, PT, R23, 0x2, PT ;  /* 0x000000021700780c */ /* 0x000fc40003f45270 */
[----:B------:R-:W-:Y:S02]  /*c9c0*/  @!P3 PRMT R3, RZ, 0x654, R3 ;  /* 0x00000654ff03b816 */ /* 0x000fe40000000003 */
[----:B------:R-:W-:Y:S02]  /*c9d0*/  SEL R23, R23, RZ, P2 ;  /* 0x000000ff17177207 */ /* 0x000fe40001000000 */
[----:B------:R1:W-:Y:S01]  /*c9e0*/  @!P3 SYNCS.ARRIVE.TRANS64.RED.A1T0 RZ, [R3+URZ], RZ ;  /* 0x000000ff03ffb9a7 */ /* 0x0003e2000810043f */
[----:B-----5:R-:W-:Y:S02]  /*c9f0*/  LOP3.LUT P4, RZ, R0, 0x10, RZ, 0xc0, !PT ;  /* 0x0000001000ff7812 */ /* 0x020fe4000788c0ff */
[----:B------:R-:W-:-:S04]  /*ca00*/  SEL R0, RZ, 0x1, P2 ;  /* 0x00000001ff007807 */ /* 0x000fc80001000000 */
[----:B------:R-:W-:-:S07]  /*ca10*/  LOP3.LUT R223, R223, R0, RZ, 0x3c, !PT ;  /* 0x00000000dfdf7212 */ /* 0x000fce00078e3cff */
[----:B-1----:R-:W-:Y:S05]  /*ca20*/  @P4 BRA `(.L_x_550) ;  /* 0xffffff6000a04947 */ /* 0x002fea000383ffff */
[----:B------:R-:W1:Y:S01]  /*ca30*/  S2R R4, SR_TID.X ;  /* 0x0000000000047919 */ /* 0x000e620000002100 */
[----:B------:R-:W-:Y:S02]  /*ca40*/  PLOP3.LUT P0, PT, PT, PT, PT, 0x8, 0x0 ;  /* 0x000000000000781c */ /* 0x000fe40003f0e170 */
[----:B-1----:R-:W-:-:S04]  /*ca50*/  SHF.R.U32.HI R4, RZ, 0x7, R4 ;  /* 0x00000007ff047819 */ /* 0x002fc80000011604 */
[----:B------:R-:W-:-:S13]  /*ca60*/  ISETP.NE.AND P4, PT, R4, 0x1, PT ;  /* 0x000000010400780c */ /* 0x000fda0003f85270 */
[----:B------:R-:W-:Y:S06]  /*ca70*/  @!P4 BAR.ARV 0x9, 0x100 ;  /* 0x024400000000cb1d */ /* 0x000fec0000002000 */
.L_x_422:
[----:B------:R-:W-:Y:S01]  /*ca80*/  IMAD.MOV.U32 R3, RZ, RZ, RZ ;  /* 0x000000ffff037224 */ /* 0x000fe200078e00ff */
[----:B------:R-:W-:Y:S06]  /*ca90*/  @P0 BRA `(.L_x_551) ;  /* 0x00000000000c0947 */ /* 0x000fec0003800000 */
[----:B------:R-:W1:Y:S01]  /*caa0*/  FENCE.VIEW.ASYNC.G ;  /* 0x00000000000073c6 */ /* 0x000e620000000100 */
[----:B------:R-:W-:Y:S05]  /*cab0*/  WARPSYNC.ALL ;  /* 0x0000000000007948 */ /* 0x000fea0003800000 */
[----:B-1----:R-:W-:Y:S06]  /*cac0*/  BAR.ARV 0xc, 0x180 ;  /* 0x0306000000007b1d */ /* 0x002fec0000002000 */
.L_x_551:
[----:B------:R-:W2:Y:S01]  /*cad0*/  LDL R0, [R1] ;  /* 0x0000000001007983 */ /* 0x000ea20000100800 */
[----:B------:R-:W-:Y:S01]  /*cae0*/  BSSY B0, `(.L_x_552) ;  /* 0x0000021000007945 */ /* 0x000fe20003800000 */
[----:B--2---:R-:W-:-:S13]  /*caf0*/  LOP3.LUT P0, RZ, R0, 0x40, RZ, 0xc0, !PT ;  /* 0x0000004000ff7812 */ /* 0x004fda000780c0ff */
[----:B------:R-:W-:Y:S05]  /*cb00*/  @!P0 BRA `(.L_x_553) ;  /* 0x0000000000788947 */ /* 0x000fea0003800000 */
[----:B------:R-:W2:Y:S01]  /*cb10*/  LDL R0, [R1+0x70] ;  /* 0x0000700001007983 */ /* 0x000ea20000100800 */
[----:B------:R-:W-:Y:S01]  /*cb20*/  ULDC UR4, c[0x0][0x9f0] ;  /* 0x00027c0000047ab9 */ /* 0x000fe20000000800 */
[----:B--2---:R-:W-:-:S04]  /*cb30*/  ISETP.NE.AND P0, PT, R0, RZ, PT ;  /* 0x000000ff0000720c */ /* 0x004fc80003f05270 */
        /* <DEDUP_REMOVED lines=27> */
.L_x_553:
[----:B------:R-:W-:Y:S05]  /*ccf0*/  BSYNC B0 ;  /* 0x0000000000007941 */ /* 0x000fea0003800000 */
.L_x_552:
[----:B------:R-:W2:Y:S01]  /*cd00*/  LDL R0, [R1+0x80] ;  /* 0x0000800001007983 */ /* 0x000ea20000100800 */
[----:B------:R-:W-:Y:S02]  /*cd10*/  PLOP3.LUT P0, PT, PT, PT, PT, 0x80, 0x0 ;  /* 0x000000000000781c */ /* 0x000fe40003f0f070 */
        /* <DEDUP_REMOVED lines=18> */
[----:B0--34-:R-:W-:Y:S02]  /*ce40*/  CS2R R50, SRZ ;  /* 0x0000000000327805 */ /* 0x019fe4000001ff00 */
        /* <DEDUP_REMOVED lines=13> */
[----:B--2---:R-:W-:Y:S02]  /*cf20*/  IMAD R4, R0, R3, RZ ;  /* 0x0000000300047224 */ /* 0x004fe400078e02ff */
[----:B------:R-:W-:-:S03]  /*cf30*/  IMAD.MOV.U32 R0, RZ, RZ, RZ ;  /* 0x000000ffff007224 */ /* 0x000fc600078e00ff */
[----:B------:R0:W-:Y:S01]  /*cf40*/  STL [R1+0x4], R4 ;  /* 0x0000040401007387 */ /* 0x0001e20000100800 */
[----:B------:R-:W-:Y:S01]  /*cf50*/  VIADDMNMX R160, R4, R3, R160, PT ;  /* 0x0000000304a07246 */ /* 0x000fe200038001a0 */
[----:B------:R-:W-:-:S03]  /*cf60*/  IMAD.MOV.U32 R3, RZ, RZ, RZ ;  /* 0x000000ffff037224 */ /* 0x000fc600078e00ff */
[----:B------:R-:W-:-:S13]  /*cf70*/  ISETP.GT.AND P1, PT, R160, R4, PT ;  /* 0x00000004a000720c */ /* 0x000fda0003f24270 */
[----:B0-----:R-:W-:Y:S05]  /*cf80*/  @!P1 BRA `(.L_x_554) ;  /* 0x0000010400949947 */ /* 0x001fea0003800000 */
[----:B------:R-:W0:Y:S01]  /*cf90*/  S2R R4, SR_TID.X ;  /* 0x0000000000047919 */ /* 0x000e220000002100 */
[----:B------:R-:W-:Y:S01]  /*cfa0*/  UMOV UR4, 0xffffffff ;  /* 0xffffffff00047882 */ /* 0x000fe20000000000 */
[----:B0-----:R-:W-:-:S05]  /*cfb0*/  VIADD R4, R4, 0xffffff80 ;  /* 0xffffff8004047836 */ /* 0x001fca0000000000 */
[----:B------:R-:W-:-:S04]  /*cfc0*/  SHF.R.S32.HI R0, RZ, 0x1f, R4 ;  /* 0x0000001fff007819 */ /* 0x000fc80000011404 */
[----:B------:R-:W-:-:S04]  /*cfd0*/  LEA.HI R0, R0, R4, RZ, 0x7 ;  /* 0x0000000400007211 */ /* 0x000fc800078f38ff */
[----:B------:R-:W-:Y:S01]  /*cfe0*/  SHF.R.S32.HI R13, RZ, 0x7, R0 ;  /* 0x00000007ff0d7819 */ /* 0x000fe20000011400 */
[----:B------:R-:W-:Y:S06]  /*cff0*/  BRA.DIV UR4, `(.L_x_555) ;  /* 0x000001b6045c7947 */ /* 0x000fec000b800000 */
[----:B------:R-:W0:Y:S04]  /*d000*/  SHFL.IDX PT, R0, R13, RZ, 0x1f ;  /* 0x00001fff0d007589 */ /* 0x000e2800000e0000 */
[----:B0-----:R0:W-:Y:S02]  /*d010*/  STL [R1+0x28], R0 ;  /* 0x0000280001007387 */ /* 0x0011e40000100800 */
.L_x_809:
[----:B------:R-:W0:Y:S04]  /*d020*/  LDL R4, [R1+0x28] ;  /* 0x0000280001047983 */ /* 0x000e280000100800 */
[----:B------:R-:W2:Y:S01]  /*d030*/  LDL R3, [R1+0x84] ;  /* 0x0000840001037983 */ /* 0x000ea20000100800 */
[----:B0-----:R-:W-:-:S04]  /*d040*/  LEA.HI R0, R4, R4, RZ, 0x1 ;  /* 0x0000000404007211 */ /* 0x001fc800078f08ff */
[----:B------:R-:W-:Y:S02]  /*d050*/  LOP3.LUT R0, R0, 0x1e, RZ, 0xc0, !PT ;  /* 0x0000001e00007812 */ /* 0x000fe400078ec0ff */
[----:B--2---:R-:W-:-:S03]  /*d060*/  LOP3.LUT P0, RZ, R3, 0x9f, RZ, 0xc0, !PT ;  /* 0x0000009f03ff7812 */ /* 0x004fc6000780c0ff */
[----:B------:R-:W-:-:S04]  /*d070*/  IMAD.IADD R0, R4, 0x1, -R0 ;  /* 0x0000000104007824 */ /* 0x000fc800078e0a00 */
[----:B------:R-:W-:-:S05]  /*d080*/  IMAD R0, R0, 0x2000, R3 ;  /* 0x0000200000007824 */ /* 0x000fca00078e0203 */
[----:B------:R-:W-:-:S04]  /*d090*/  SHF.R.U32.HI R0, RZ, 0x4, R0 ;  /* 0x00000004ff007819 */ /* 0x000fc80000011600 */
[----:B------:R-:W-:Y:S01]  /*d0a0*/  LOP3.LUT R28, R0, 0x3fff, RZ, 0xc0, !PT ;  /* 0x00003fff001c7812 */ /* 0x000fe200078ec0ff */
[----:B------:R-:W-:Y:S06]  /*d0b0*/  @!P0 BRA `(.L_x_556) ;  /* 0x0000000000408947 */ /* 0x000fec0003800000 */
[----:B------:R-:W-:Y:S01]  /*d0c0*/  MOV R0, 0x0 ;  /* 0x0000000000007802 */ /* 0x000fe20000000f00 */
[----:B------:R-:W-:Y:S01]  /*d0d0*/  ULDC.64 UR4, c[0x4][0xa0] ;  /* 0x0100280000047ab9 */ /* 0x000fe20000000a00 */
[----:B------:R-:W-:Y:S01]  /*d0e0*/  ULDC.64 UR6, c[0x4][0xa8] ;  /* 0x01002a0000067ab9 */ /* 0x000fe20000000a00 */
[----:B------:R-:W-:Y:S01]  /*d0f0*/  IMAD.U32 R4, RZ, RZ, UR4 ;  /* 0x00000004ff047e24 */ /* 0x000fe2000f8e00ff */
[----:B-1----:R0:W1:Y:S01]  /*d100*/  LDC.64 R14, c[0x4][R0] ;  /* 0x01000000000e7b82 */ /* 0x0020620000000a00 */
        /* <DEDUP_REMOVED lines=10> */
[----:B-1---5:R-:W-:Y:S05]  /*d1b0*/  CALL.ABS.NOINC R14 ;  /* 0x000000000e007343 */ /* 0x022fea0003c00000 */
.L_x_556:
[----:B------:R-:W-:Y:S02]  /*d1c0*/  ULDC UR4, c[0x0][0x3f4] ;  /* 0x0000fd0000047ab9 */ /* 0x000fe40000000800 */
[----:B------:R-:W-:-:S13]  /*d1d0*/  ISETP.LT.AND P0, PT, RZ, UR4, PT ;  /* 0x00000004ff007c0c */ /* 0x000fda000bf01270 */
[----:B------:R-:W-:Y:S05]  /*d1e0*/  @P0 BRA `(.L_x_557) ;  /* 0x0000000000400947 */ /* 0x000fea0003800000 */
[----:B------:R-:W2:Y:S02]  /*d1f0*/  LDL R20, [R1+0x78] ;  /* 0x0000780001147983 */ /* 0x000ea40000100800 */
[----:B--2---:R-:W-:-:S04]  /*d200*/  LEA.HI R0, R20, R20, RZ, 0x1 ;  /* 0x0000001414007211 */ /* 0x004fc800078f08ff */
[----:B------:R-:W-:-:S05]  /*d210*/  LOP3.LUT R0, R0, 0xfffffffe, RZ, 0xc0, !PT ;  /* 0xfffffffe00007812 */ /* 0x000fca00078ec0ff */
[----:B------:R-:W-:-:S05]  /*d220*/  IMAD.IADD R0, R20, 0x1, -R0 ;  /* 0x0000000114007824 */ /* 0x000fca00078e0a00 */
[----:B------:R-:W-:-:S04]  /*d230*/  SHF.L.U32 R3, R0, 0x1f, RZ ;  /* 0x0000001f00037819 */ /* 0x000fc800000006ff */
[----:B------:R0:W2:Y:S03]  /*d240*/  SYNCS.PHASECHK.TRANS64.TRYWAIT P0, [R2+URZ+0x34800], R3 ;  /* 0x03480003020075a7 */ /* 0x0000a6000800017f */
[----:B--2---:R-:W-:Y:S05]  /*d250*/  @!P0 NANOSLEEP.SYNCS 0x989680 ;  /* 0x009896800000895d */ /* 0x004fea0003900000 */
[----:B------:R-:W2:Y:S01]  /*d260*/  @!P0 SYNCS.PHASECHK.TRANS64 P0, [R2+URZ+0x34800], R3 ;  /* 0x03480003020085a7 */ /* 0x000ea2000800007f */
[----:B------:R-:W-:Y:S04]  /*d270*/  BSSY B0, `(.L_x_558) ;  /* 0x0000006000007945 */ /* 0x000fe80003800000 */
[----:B--2---:R-:W-:Y:S05]  /*d280*/  @P0 BRA `(.L_x_559) ;  /* 0x0000000000100947 */ /* 0x004fea0003800000 */
.L_x_560:
[----:B--2---:R2:W3:Y:S02]  /*d290*/  SYNCS.PHASECHK.TRANS64.TRYWAIT P0, [R2+URZ+0x34800], R3 ;  /* 0x03480003020075a7 */ /* 0x0044e4000800017f */
[----:B---3--:R-:W-:Y:S05]  /*d2a0*/  @!P0 NANOSLEEP.SYNCS 0x989680 ;  /* 0x009896800000895d */ /* 0x008fea0003900000 */
[----:B------:R-:W3:Y:S02]  /*d2b0*/  @!P0 SYNCS.PHASECHK.TRANS64 P0, [R2+URZ+0x34800], R3 ;  /* 0x03480003020085a7 */ /* 0x000ee4000800007f */
[----:B---3--:R-:W-:Y:S05]  /*d2c0*/  @!P0 BRA `(.L_x_560) ;  /* 0xfffffffc00f08947 */ /* 0x008fea000383ffff */
.L_x_559:
[----:B------:R-:W-:Y:S05]  /*d2d0*/  BSYNC B0 ;  /* 0x0000000000007941 */ /* 0x000fea0003800000 */
.L_x_558:
[----:B------:R-:W-:Y:S05]  /*d2e0*/  BRA `(.L_x_561) ;  /* 0x0000003c002c7947 */ /* 0x000fea0003800000 */
.L_x_557:
[----:B------:R-:W2:Y:S01]  /*d2f0*/  LDL R29, [R1+0x84] ;  /* 0x00008400011d7983 */ /* 0x000ea20000100800 */
[----:B-----5:R-:W-:Y:S01]  /*d300*/  SHF.R.S32.HI R0, RZ, 0x1f, R147 ;  /* 0x0000001fff007819 */ /* 0x020fe20000011493 */
[----:B------:R-:W-:Y:S01]  /*d310*/  ULDC.64 UR4, c[0x0][0x3f8] ;  /* 0x0000fe0000047ab9 */ /* 0x000fe20000000a00 */
[----:B------:R-:W-:Y:S01]  /*d320*/  ULDC.64 UR6, c[0x0][0x408] ;  /* 0x0001020000067ab9 */ /* 0x000fe20000000a00 */
[----:B------:R-:W-:-:S04]  /*d330*/  IMAD.WIDE.U32 R4, R147, UR4, RZ ;  /* 0x0000000493047c25 */ /* 0x000fc8000f8e00ff */
[C---:B------:R-:W-:Y:S02]  /*d340*/  IMAD R6, R0.reuse, UR4, RZ ;  /* 0x0000000400067c24 */ /* 0x040fe4000f8e02ff */
[----:B------:R-:W-:Y:S02]  /*d350*/  IMAD R0, R0, UR6, RZ ;  /* 0x0000000600007c24 */ /* 0x000fe4000f8e02ff */
[C---:B------:R-:W-:Y:S01]  /*d360*/  IMAD R25, R147.reuse, UR5, R6 ;  /* 0x0000000593197c24 */ /* 0x040fe2000f8e0206 */
[----:B------:R-:W-:Y:S01]  /*d370*/  ULDC.64 UR4, c[0x0][0x3e8] ;  /* 0x0000fa0000047ab9 */ /* 0x000fe20000000a00 */
[C---:B------:R-:W-:Y:S01]  /*d380*/  IMAD R27, R147.reuse, UR7, R0 ;  /* 0x00000007931b7c24 */ /* 0x040fe2000f8e0200 */
[----:B------:R-:W-:Y:S01]  /*d390*/  LEA R24, P1, R4, UR4, 0x1 ;  /* 0x0000000404187c11 */ /* 0x000fe2000f8208ff */
[----:B------:R-:W-:Y:S01]  /*d3a0*/  IMAD.WIDE.U32 R6, R147, UR6, RZ ;  /* 0x0000000693067c25 */ /* 0x000fe2000f8e00ff */
[----:B------:R-:W-:-:S03]  /*d3b0*/  ULDC.64 UR6, c[0x0][0x400] ;  /* 0x0001000000067ab9 */ /* 0x000fc60000000a00 */
[----:B------:R-:W-:Y:S01]  /*d3c0*/  IMAD.IADD R25, R25, 0x1, R5 ;  /* 0x0000000119197824 */ /* 0x000fe200078e0205 */
[----:B------:R-:W-:Y:S01]  /*d3d0*/  LEA R26, P2, R6, UR6, 0x1 ;  /* 0x00000006061a7c11 */ /* 0x000fe2000f8408ff */
[----:B------:R-:W-:-:S03]  /*d3e0*/  IMAD.IADD R27, R27, 0x1, R7 ;  /* 0x000000011b1b7824 */ /* 0x000fc600078e0207 */
[----:B------:R-:W-:Y:S02]  /*d3f0*/  LEA.HI.X R25, R4, UR5, R25, 0x1, P1 ;  /* 0x0000000504197c11 */ /* 0x000fe400088f0c19 */
[----:B------:R-:W-:Y:S02]  /*d400*/  LEA.HI.X R27, R6, UR7, R27, 0x1, P2 ;  /* 0x00000007061b7c11 */ /* 0x000fe400090f0c1b */
[----:B--2---:R-:W-:-:S13]  /*d410*/  LOP3.LUT P0, RZ, R29, 0x3ff, RZ, 0xc0, !PT ;  /* 0x000003ff1dff7812 */ /* 0x004fda000780c0ff */
[----:B------:R-:W-:Y:S05]  /*d420*/  @!P0 BRA `(.L_x_562) ;  /* 0x0000000000408947 */ /* 0x000fea0003800000 */
        /* <DEDUP_REMOVED lines=16> */
.L_x_562:
[----:B------:R-:W2:Y:S01]  /*d530*/  LDL R20, [R1+0x4c] ;  /* 0x00004c0001147983 */ /* 0x000ea20000100800 */
[----:B------:R-:W-:Y:S01]  /*d540*/  ULDC.U8 UR4, c[0x0][0x410] ;  /* 0x0001040000047ab9 */ /* 0x000fe20000000000 */
[----:B------:R-:W-:Y:S01]  /*d550*/  BSSY B0, `(.L_x_563) ;  /* 0x000039c000007945 */ /* 0x000fe20003800000 */
[----:B------:R-:W-:Y:S01]  /*d560*/  ISETP.NE.AND P0, PT, RZ, UR4, PT ;  /* 0x00000004ff007c0c */ /* 0x000fe2000bf05270 */
[----:B------:R-:W-:Y:S02]  /*d570*/  IMAD R5, R149, 0x80, R22 ;  /* 0x0000008095057824 */ /* 0x000fe400078e0216 */
[----:B--2---:R-:W-:-:S10]  /*d580*/  IMAD R21, R20, 0x2, R29 ;  /* 0x0000000214157824 */ /* 0x004fd400078e021d */
[----:B------:R-:W-:Y:S05]  /*d590*/  @!P0 BRA `(.L_x_564) ;  /* 0x0000001800ac8947 */ /* 0x000fea0003800000 */
[----:B------:R-:W-:-:S03]  /*d5a0*/  UMOV UR4, 0xffffffff ;  /* 0xffffffff00047882 */ /* 0x000fc60000000000 */
[----:B------:R-:W-:Y:S05]  /*d5b0*/  BRA.DIV UR4, `(.L_x_565) ;  /* 0x000001b204147947 */ /* 0x000fea000b800000 */
[----:B------:R0:W2:Y:S04]  /*d5c0*/  SHFL.IDX PT, R0, R25, RZ, 0x181f ;  /* 0x00181fff19007589 */ /* 0x0000a800000e0000 */
[----:B------:R0:W3:Y:S04]  /*d5d0*/  SHFL.IDX PT, R3, R24, RZ, 0x181f ;  /* 0x00181fff18037589 */ /* 0x0000e800000e0000 */
[----:B------:R0:W4:Y:S04]  /*d5e0*/  SHFL.IDX PT, R4, R27, RZ, 0x181f ;  /* 0x00181fff1b047589 */ /* 0x00012800000e0000 */
[----:B-1----:R0:W1:Y:S02]  /*d5f0*/  SHFL.IDX PT, R14, R26, RZ, 0x181f ;  /* 0x00181fff1a0e7589 */ /* 0x00206400000e0000 */
.L_x_815:
[----:B------:R-:W5:Y:S01]  /*d600*/  LDL R7, [R1+0x78] ;  /* 0x0000780001077983 */ /* 0x000f620000100800 */
[----:B------:R-:W-:Y:S01]  /*d610*/  ULDC UR4, c[0x0][0x448] ;  /* 0x0001120000047ab9 */ /* 0x000fe20000000800 */
[----:B------:R-:W-:Y:S01]  /*d620*/  BSSY B1, `(.L_x_566) ;  /* 0x0000026000017945 */ /* 0x000fe20003800000 */
[----:B------:R-:W-:Y:S01]  /*d630*/  IMAD R20, R161, UR4, RZ ;  /* 0x00000004a1147c24 */ /* 0x000fe2000f8e02ff */
[----:B------:R-:W-:Y:S02]  /*d640*/  CS2R R8, SRZ ;  /* 0x0000000000087805 */ /* 0x000fe4000001ff00 */
[----:B------:R-:W-:Y:S02]  /*d650*/  CS2R R10, SRZ ;  /* 0x00000000000a7805 */ /* 0x000fe4000001ff00 */
[----:B------:R-:W-:Y:S02]  /*d660*/  CS2R R12, SRZ ;  /* 0x00000000000c7805 */ /* 0x000fe4000001ff00 */
[----:B------:R-:W-:-:S02]  /*d670*/  ISETP.GE.AND P0, PT, R5, R20, PT ;  /* 0x000000140500720c */ /* 0x000fc40003f06270 */
[----:B-----5:R-:W-:-:S04]  /*d680*/  LEA.HI R6, R7, R7, RZ, 0x1 ;  /* 0x0000000707067211 */ /* 0x020fc800078f08ff */
[----:B------:R-:W-:-:S05]  /*d690*/  LOP3.LUT R6, R6, 0xfffffffe, RZ, 0xc0, !PT ;  /* 0xfffffffe06067812 */ /* 0x000fca00078ec0ff */
[----:B------:R-:W-:Y:S01]  /*d6a0*/  IMAD.IADD R5, R7, 0x1, -R6 ;  /* 0x0000000107057824 */ /* 0x000fe200078e0a06 */
[----:B------:R-:W-:-:S04]  /*d6b0*/  CS2R R6, SRZ ;  /* 0x0000000000067805 */ /* 0x000fc8000001ff00 */
[----:B------:R-:W-:Y:S01]  /*d6c0*/  SHF.L.U32 R5, R5, 0x1f, RZ ;  /* 0x0000001f05057819 */ /* 0x000fe200000006ff */
[----:B------:R-:W-:Y:S06]  /*d6d0*/  @P0 BRA `(.L_x_567) ;  /* 0x0000000000680947 */ /* 0x000fec0003800000 */
[----:B------:R-:W-:Y:S01]  /*d6e0*/  ULDC UR4, c[0x0][0x3f4] ;  /* 0x0000fd0000047ab9 */ /* 0x000fe20000000800 */
[----:B------:R-:W-:Y:S01]  /*d6f0*/  IMAD.SHL.U32 R30, R220, 0x2, RZ ;  /* 0x00000002dc1e7824 */ /* 0x000fe200078e00ff */
[----:B------:R-:W-:Y:S02]  /*d700*/  ISETP.GE.AND P4, PT, R18, UR4, PT ;  /* 0x0000000412007c0c */ /* 0x000fe4000bf86270 */
[----:B------:R-:W-:Y:S02]  /*d710*/  CS2R R12, SRZ ;  /* 0x00000000000c7805 */ /* 0x000fe4000001ff00 */
[----:B------:R-:W-:Y:S02]  /*d720*/  ISETP.GE.AND P5, PT, R220, UR4, PT ;  /* 0x00000004dc007c0c */ /* 0x000fe4000bfa6270 */
[----:B------:R-:W-:Y:S01]  /*d730*/  SHF.R.S32.HI R9, RZ, 0x1f, R220 ;  /* 0x0000001fff097819 */ /* 0x000fe200000114dc */
[----:B------:R-:W-:Y:S01]  /*d740*/  ULDC.64 UR6, c[0x0][0x208] ;  /* 0x0000820000067ab9 */ /* 0x000fe20000000a00 */
[----:B------:R-:W-:-:S02]  /*d750*/  SHF.R.S32.HI R7, RZ, 0x1f, R18 ;  /* 0x0000001fff077819 */ /* 0x000fc40000011412 */
[----:B------:R-:W-:-:S03]  /*d760*/  SHF.L.U64.HI R9, R220, 0x1, R9 ;  /* 0x00000001dc097819 */ /* 0x000fc60000010209 */
[----:B------:R-:W-:-:S04]  /*d770*/  @!P4 IMAD.SHL.U32 R15, R18, 0x2, RZ ;  /* 0x00000002120fc824 */ /* 0x000fc800078e00ff */
[CC--:B0--3--:R-:W-:Y:S02]  /*d780*/  @!P5 IADD3 R26, P2, R3.reuse, R30.reuse, RZ ;  /* 0x0000001e031ad210 */ /* 0x0c9fe40007f5e0ff */
[----:B-1----:R-:W-:Y:S02]  /*d790*/  @!P5 IADD3 R30, P3, R14, R30, RZ ;  /* 0x0000001e0e1ed210 */ /* 0x002fe40007f7e0ff */
[-C--:B------:R-:W-:Y:S01]  /*d7a0*/  @!P4 IADD3 R24, P0, R3, R15.reuse, RZ ;  /* 0x0000000f0318c210 */ /* 0x080fe20007f1e0ff */
[--C-:B--2---:R-:W-:Y:S01]  /*d7b0*/  @!P5 IMAD.X R27, R0, 0x1, R9.reuse, P2 ;  /* 0x00000001001bd824 */ /* 0x104fe200010e0609 */
[----:B------:R-:W-:Y:S01]  /*d7c0*/  @!P4 IADD3 R14, P1, R14, R15, RZ ;  /* 0x0000000f0e0ec210 */ /* 0x000fe20007f3e0ff */
[----:B----4-:R-:W-:Y:S01]  /*d7d0*/  @!P5 IMAD.X R31, R4, 0x1, R9, P3 ;  /* 0x00000001041fd824 */ /* 0x010fe200018e0609 */
[----:B------:R-:W-:Y:S02]  /*d7e0*/  @!P4 SHF.L.U64.HI R3, R18, 0x1, R7 ;  /* 0x000000011203c819 */ /* 0x000fe40000010207 */
[----:B------:R-:W-:-:S02]  /*d7f0*/  CS2R R8, SRZ ;  /* 0x0000000000087805 */ /* 0x000fc4000001ff00 */
[----:B------:R-:W-:Y:S02]  /*d800*/  CS2R R10, SRZ ;  /* 0x00000000000a7805 */ /* 0x000fe4000001ff00 */
[----:B------:R-:W-:Y:S01]  /*d810*/  CS2R R6, SRZ ;  /* 0x0000000000067805 */ /* 0x000fe2000001ff00 */
[----:B------:R0:W5:Y:S01]  /*d820*/  @!P5 LD.E.64 R12, desc[UR6][R26.64] ;  /* 0x000000061a0cd980 */ /* 0x000162000c101b00 */
[--C-:B------:R-:W-:Y:S02]  /*d830*/  @!P4 IMAD.X R25, R0, 0x1, R3.reuse, P0 ;  /* 0x000000010019c824 */ /* 0x100fe400000e0603 */
[----:B------:R-:W-:Y:S01]  /*d840*/  @!P4 IMAD.X R15, R4, 0x1, R3, P1 ;  /* 0x00000001040fc824 */ /* 0x000fe200008e0603 */
[----:B------:R0:W5:Y:S04]  /*d850*/  @!P5 LD.E.64 R8, desc[UR6][R30.64] ;  /* 0x000000061e08d980 */ /* 0x000168000c101b00 */
[----:B------:R0:W5:Y:S04]  /*d860*/  @!P4 LD.E.64 R10, desc[UR6][R24.64] ;  /* 0x00000006180ac980 */ /* 0x000168000c101b00 */
[----:B------:R0:W5:Y:S02]  /*d870*/  @!P4 LD.E.64 R6, desc[UR6][R14.64] ;  /* 0x000000060e06c980 */ /* 0x000164000c101b00 */
.L_x_567:
[----:B------:R-:W-:Y:S05]  /*d880*/  BSYNC B1 ;  /* 0x0000000000017941 */ /* 0x000fea0003800000 */
.L_x_566:
[----:B------:R-:W4:Y:S01]  /*d890*/  SYNCS.PHASECHK.TRANS64.TRYWAIT P0, [R2+URZ+0x34800], R5 ;  /* 0x03480005020075a7 */ /* 0x000f22000800017f */
[----:B--2---:R-:W-:Y:S01]  /*d8a0*/  IMAD R0, R149, -0x80, R20 ;  /* 0xffffff8095007824 */ /* 0x004fe200078e0214 */
[--C-:B0----5:R-:W-:Y:S01]  /*d8b0*/  SHF.R.U32.HI R30, RZ, 0x10, R11.reuse ;  /* 0x00000010ff1e7819 */ /* 0x121fe2000001160b */
[----:B---3--:R-:W-:Y:S01]  /*d8c0*/  IMAD.MOV.U32 R3, RZ, RZ, R10 ;  /* 0x000000ffff037224 */ /* 0x008fe200078e000a */
[--C-:B------:R-:W-:Y:S01]  /*d8d0*/  SHF.R.U64 R10, R10, 0x10, R11.reuse ;  /* 0x000000100a0a7819 */ /* 0x100fe2000000120b */
[----:B------:R-:W-:Y:S01]  /*d8e0*/  IMAD.MOV.U32 R15, RZ, RZ, R11 ;  /* 0x000000ffff0f7224 */ /* 0x000fe200078e000b */
[--C-:B------:R-:W-:Y:S01]  /*d8f0*/  SHF.R.U64 R29, R12, 0x10, R13.reuse ;  /* 0x000000100c1d7819 */ /* 0x100fe2000000120d */
[----:B------:R-:W-:Y:S01]  /*d900*/  IMAD.MOV.U32 R20, RZ, RZ, R12 ;  /* 0x000000ffff147224 */ /* 0x000fe200078e000c */
[--C-:B------:R-:W-:Y:S01]  /*d910*/  SHF.R.U32.HI R27, RZ, 0x10, R13.reuse ;  /* 0x00000010ff1b7819 */ /* 0x100fe2000001160d */
[----:B------:R-:W-:Y:S01]  /*d920*/  IMAD.MOV.U32 R24, RZ, RZ, R13 ;  /* 0x000000ffff187224 */ /* 0x000fe200078e000d */
[----:B------:R-:W-:Y:S01]  /*d930*/  VIMNMX R11, R0, 0x80, PT ;  /* 0x00000080000b7848 */ /* 0x000fe20003fe0100 */
[----:B------:R-:W-:Y:S01]  /*d940*/  BSSY B1, `(.L_x_568) ;  /* 0x000000f000017945 */ /* 0x000fe20003800000 */
[----:B------:R-:W-:Y:S01]  /*d950*/  IMAD.MOV.U32 R13, RZ, RZ, R6 ;  /* 0x000000ffff0d7224 */ /* 0x000fe200078e0006 */
[--C-:B------:R-:W-:Y:S01]  /*d960*/  SHF.R.U64 R26, R6, 0x10, R7.reuse ;  /* 0x00000010061a7819 */ /* 0x100fe20000001207 */
[--C-:B-1----:R-:W-:Y:S01]  /*d970*/  IMAD.MOV.U32 R14, RZ, RZ, R7.reuse ;  /* 0x000000ffff0e7224 */ /* 0x102fe200078e0007 */
[----:B------:R-:W-:Y:S01]  /*d980*/  SHF.R.U32.HI R25, RZ, 0x10, R7 ;  /* 0x00000010ff197819 */ /* 0x000fe20000011607 */
[--C-:B------:R-:W-:Y:S01]  /*d990*/  IMAD.MOV.U32 R6, RZ, RZ, R9.reuse ;  /* 0x000000ffff067224 */ /* 0x100fe200078e0009 */
[----:B------:R-:W-:Y:S01]  /*d9a0*/  SHF.R.U64 R7, R8, 0x10, R9 ;  /* 0x0000001008077819 */ /* 0x000fe20000001209 */
[----:B----4-:R-:W-:Y:S01]  /*d9b0*/  IMAD.MOV.U32 R4, RZ, RZ, R8 ;  /* 0x000000ffff047224 */ /* 0x010fe200078e0008 */
[----:B------:R-:W-:-:S02]  /*d9c0*/  PRMT R10, R3, 0x5410, R10 ;  /* 0x00005410030a7816 */ /* 0x000fc4000000000a */
[----:B------:R-:W-:Y:S02]  /*d9d0*/  ISETP.GE.AND P1, PT, R22, R11, PT ;  /* 0x0000000b1600720c */ /* 0x000fe40003f26270 */
[----:B------:R-:W-:Y:S02]  /*d9e0*/  SHF.R.U32.HI R9, RZ, 0x10, R9 ;  /* 0x00000010ff097819 */ /* 0x000fe40000011609 */
[----:B------:R-:W-:Y:S02]  /*d9f0*/  PRMT R12, R15, 0x5410, R30 ;  /* 0x000054100f0c7816 */ /* 0x000fe4000000001e */
[----:B------:R-:W-:Y:S02]  /*da00*/  PRMT R0, R20, 0x5410, R29 ;  /* 0x0000541014007816 */ /* 0x000fe4000000001d */
[----:B------:R-:W-:Y:S01]  /*da10*/  PRMT R3, R24, 0x5410, R27 ;  /* 0x0000541018037816 */ /* 0x000fe2000000001b */
[----:B------:R-:W-:Y:S06]  /*da20*/  @!P0 BRA `(.L_x_569) ;  /* 0x000001ac00688947 */ /* 0x000fec0003800000 */
.L_x_816:
[----:B------:R-:W-:Y:S05]  /*da30*/  BSYNC B1 ;  /* 0x0000000000017941 */ /* 0x000fea0003800000 */
.L_x_568:
[----:B------:R-:W-:Y:S01]  /*da40*/  BSSY B1, `(.L_x_570) ;  /* 0x0000059000017945 */ /* 0x000fe20003800000 */
[----:B------:R-:W-:Y:S02]  /*da50*/  PRMT R13, R13, 0x5410, R26 ;  /* 0x000054100d0d7816 */ /* 0x000fe4000000001a */
[----:B------:R-:W-:Y:S02]  /*da60*/  PRMT R14, R14, 0x5410, R25 ;  /* 0x000054100e0e7816 */ /* 0x000fe40000000019 */
[----:B------:R-:W-:Y:S02]  /*da70*/  PRMT R8, R4, 0x5410, R7 ;  /* 0x0000541004087816 */ /* 0x000fe40000000007 */
[----:B------:R-:W-:Y:S01]  /*da80*/  PRMT R9, R6, 0x5410, R9 ;  /* 0x0000541006097816 */ /* 0x000fe20000000009 */
[----:B------:R-:W-:Y:S06]  /*da90*/  @P1 BRA `(.L_x_571) ;  /* 0x00000004004c1947 */ /* 0x000fec0003800000 */
[----:B0-----:R-:W0:Y:S01]  /*daa0*/  LDC R5, c[0x0][0x3f4] ;  /* 0x0000fd00ff057b82 */ /* 0x001e220000000800 */
[----:B------:R-:W-:Y:S01]  /*dab0*/  BSSY B2, `(.L_x_572) ;  /* 0x000002a000027945 */ /* 0x000fe20003800000 */
[-C--:B0-----:R-:W-:Y:S02]  /*dac0*/  ISETP.GE.AND P0, PT, R18, R5.reuse, PT ;  /* 0x000000051200720c */ /* 0x081fe40003f06270 */
[----:B------:R-:W-:-:S11]  /*dad0*/  ISETP.GE.AND P1, PT, R220, R5, PT ;  /* 0x00000005dc00720c */ /* 0x000fd60003f26270 */
[----:B------:R-:W-:Y:S05]  /*dae0*/  @P0 BRA `(.L_x_573) ;  /* 0x0000000000980947 */ /* 0x000fea0003800000 */
[----:B------:R-:W0:Y:S01]  /*daf0*/  LDS.128 R4, [R21] ;  /* 0x0000000015047984 */ /* 0x000e220000000c00 */
[C---:B------:R-:W-:Y:S01]  /*db00*/  IMAD.U32 R29, R13.reuse, 0x10000, RZ ;  /* 0x000100000d1d7824 */ /* 0x040fe200078e00ff */
[----:B------:R-:W-:Y:S01]  /*db10*/  LOP3.LUT R30, R13, 0xffff0000, RZ, 0xc0, !PT ;  /* 0xffff00000d1e7812 */ /* 0x000fe200078ec0ff */
[C---:B------:R-:W-:Y:S01]  /*db20*/  IMAD.U32 R26, R10.reuse, 0x10000, RZ ;  /* 0x000100000a1a7824 */ /* 0x040fe200078e00ff */
[----:B------:R-:W-:Y:S01]  /*db30*/  LOP3.LUT R27, R10, 0xffff0000, RZ, 0xc0, !PT ;  /* 0xffff00000a1b7812 */ /* 0x000fe200078ec0ff */
[C---:B0-----:R-:W-:Y:S01]  /*db40*/  IMAD.U32 R15, R4.reuse, 0x10000, RZ ;  /* 0x00010000040f7824 */ /* 0x041fe200078e00ff */
[----:B------:R-:W-:Y:S01]  /*db50*/  LOP3.LUT R4, R4, 0xffff0000, RZ, 0xc0, !PT ;  /* 0xffff000004047812 */ /* 0x000fe200078ec0ff */
[C---:B------:R-:W-:Y:S01]  /*db60*/  IMAD.U32 R20, R5.reuse, 0x10000, RZ ;  /* 0x0001000005147824 */ /* 0x040fe200078e00ff */
[----:B------:R-:W-:Y:S01]  /*db70*/  LOP3.LUT R5, R5, 0xffff0000, RZ, 0xc0, !PT ;  /* 0xffff000005057812 */ /* 0x000fe200078ec0ff */
[C---:B------:R-:W-:Y:S01]  /*db80*/  IMAD.U32 R24, R6.reuse, 0x10000, RZ ;  /* 0x0001000006187824 */ /* 0x040fe200078e00ff */
[----:B------:R-:W-:Y:S01]  /*db90*/  LOP3.LUT R6, R6, 0xffff0000, RZ, 0xc0, !PT ;  /* 0xffff000006067812 */ /* 0x000fe200078ec0ff */
[C---:B------:R-:W-:Y:S01]  /*dba0*/  FMUL.FTZ R32, R4.reuse, R29 ;  /* 0x0000001d04207220 */ /* 0x040fe20000410000 */
[----:B------:R-:W-:Y:S01]  /*dbb0*/  FMUL.FTZ R4, R4, R26 ;  /* 0x0000001a04047220 */ /* 0x000fe20000410000 */
[----:B------:R-:W-:-:S02]  /*dbc0*/  IMAD.U32 R25, R7, 0x10000, RZ ;  /* 0x0001000007197824 */ /* 0x000fc400078e00ff */
[----:B------:R-:W-:Y:S01]  /*dbd0*/  FMUL.FTZ R31, R5, R30 ;  /* 0x0000001e051f7220 */ /* 0x000fe20000410000 */
[C---:B------:R-:W-:Y:S01]  /*dbe0*/  FFMA.FTZ R32, R15.reuse, R26, -R32 ;  /* 0x0000001a0f207223 */ /* 0x040fe20000010820 */
[----:B------:R-:W-:Y:S01]  /*dbf0*/  FFMA.FTZ R29, R15, R29, R4 ;  /* 0x0000001d0f1d7223 */ /* 0x000fe20000010004 */
[----:B------:R-:W-:Y:S01]  /*dc00*/  LOP3.LUT R7, R7, 0xffff0000, RZ, 0xc0, !PT ;  /* 0xffff000007077812 */ /* 0x000fe200078ec0ff */
[-C--:B------:R-:W-:Y:S01]  /*dc10*/  FMUL.FTZ R33, R5, R27.reuse ;  /* 0x0000001b05217220 */ /* 0x080fe20000410000 */
[C---:B------:R-:W-:Y:S01]  /*dc20*/  LOP3.LUT R26, R14.reuse, 0xffff0000, RZ, 0xc0, !PT ;  /* 0xffff00000e1a7812 */ /* 0x040fe200078ec0ff */
[----:B------:R-:W-:Y:S01]  /*dc30*/  IMAD.U32 R15, R14, 0x10000, RZ ;  /* 0x000100000e0f7824 */ /* 0x000fe200078e00ff */
[C---:B------:R-:W-:Y:S01]  /*dc40*/  LOP3.LUT R4, R12.reuse, 0xffff0000, RZ, 0xc0, !PT ;  /* 0xffff00000c047812 */ /* 0x040fe200078ec0ff */
[----:B------:R-:W-:Y:S02]  /*dc50*/  IMAD.U32 R5, R12, 0x10000, RZ ;  /* 0x000100000c057824 */ /* 0x000fe400078e00ff */
[C---:B------:R-:W-:Y:S01]  /*dc60*/  FFMA.FTZ R31, R20.reuse, R27, -R31 ;  /* 0x0000001b141f7223 */ /* 0x040fe2000001081f */
[----:B------:R-:W-:Y:S01]  /*dc70*/  FFMA.FTZ R20, R20, R30, R33 ;  /* 0x0000001e14147223 */ /* 0x000fe20000010021 */
[C---:B------:R-:W-:Y:S01]  /*dc80*/  FMUL.FTZ R27, R6.reuse, R15 ;  /* 0x0000000f061b7220 */ /* 0x040fe20000410000 */
[-C--:B------:R-:W-:Y:S01]  /*dc90*/  FMUL.FTZ R30, R6, R5.reuse ;  /* 0x00000005061e7220 */ /* 0x080fe20000410000 */
        /* <DEDUP_REMOVED lines=9> */
[----:B------:R-:W-:-:S05]  /*dd30*/  F2FP.BF16.F32.PACK_AB R7, R26, R7 ;  /* 0x000000071a07723e */ /* 0x000fca00000010ff */
[----:B------:R0:W-:Y:S02]  /*dd40*/  STS.128 [R21], R4 ;  /* 0x0000000415007388 */ /* 0x0001e40000000c00 */
.L_x_573:
[----:B------:R-:W-:Y:S05]  /*dd50*/  BSYNC B2 ;  /* 0x0000000000027941 */ /* 0x000fea0003800000 */
.L_x_572:
[----:B------:R-:W-:Y:S05]  /*dd60*/  @P1 BRA `(.L_x_571) ;  /* 0x0000000000981947 */ /* 0x000fea0003800000 */
[----:B0-----:R-:W0:Y:S01]  /*dd70*/  LDS.128 R4, [R21+0x4000] ;  /* 0x0040000015047984 */ /* 0x001e220000000c00 */
        /* <DEDUP_REMOVED lines=36> */
[----:B------:R1:W-:Y:S02]  /*dfc0*/  STS.128 [R21+0x4000], R4 ;  /* 0x0040000415007388 */ /* 0x0003e40000000c00 */
.L_x_571:
[----:B------:R-:W-:Y:S05]  /*dfd0*/  BSYNC B1 ;  /* 0x0000000000017941 */ /* 0x000fea0003800000 */
.L_x_570:
[----:B01----:R-:W-:Y:S01]  /*dfe0*/  VIADD R4, R22, 0x20 ;  /* 0x0000002016047836 */ /* 0x003fe20000000000 */
[----:B------:R-:W-:Y:S04]  /*dff0*/  BSSY B1, `(.L_x_574) ;  /* 0x0000056000017945 */ /* 0x000fe80003800000 */
[----:B------:R-:W-:-:S13]  /*e000*/  ISETP.GE.AND P0, PT, R4, R11, PT ;  /* 0x0000000b0400720c */ /* 0x000fda0003f06270 */
[----:B------:R-:W-:Y:S05]  /*e010*/  @P0 BRA `(.L_x_575) ;  /* 0x00000004004c0947 */ /* 0x000fea0003800000 */
[----:B------:R-:W0:Y:S01]  /*e020*/  LDC R5, c[0x0][0x3f4] ;  /* 0x0000fd00ff057b82 */ /* 0x000e220000000800 */
[----:B------:R-:W-:Y:S01]  /*e030*/  BSSY B2, `(.L_x_576) ;  /* 0x000002a000027945 */ /* 0x000fe20003800000 */
[-C--:B0-----:R-:W-:Y:S02]  /*e040*/  ISETP.GE.AND P0, PT, R18, R5.reuse, PT ;  /* 0x000000051200720c */ /* 0x081fe40003f06270 */
[----:B------:R-:W-:-:S11]  /*e050*/  ISETP.GE.AND P1, PT, R220, R5, PT ;  /* 0x00000005dc00720c */ /* 0x000fd60003f26270 */
[----:B------:R-:W-:Y:S05]  /*e060*/  @P0 BRA `(.L_x_577) ;  /* 0x0000000000980947 */ /* 0x000fea0003800000 */
[----:B------:R-:W0:Y:S01]  /*e070*/  LDS.128 R4, [R21+0x1000] ;  /* 0x0010000015047984 */ /* 0x000e220000000c00 */
[C---:B------:R-:W-:Y:S01]  /*e080*/  IMAD.U32 R31, R13.reuse, 0x10000, RZ ;  /* 0x000100000d1f7824 */ /* 0x040fe200078e00ff */
[----:B------:R-:W-:Y:S01]  /*e090*/  LOP3.LUT R34, R13, 0xffff0000, RZ, 0xc0, !PT ;  /* 0xffff00000d227812 */ /* 0x000fe200078ec0ff */
        /* <DEDUP_REMOVED lines=10> */
[-C--:B------:R-:W-:Y:S01]  /*e140*/  FMUL.FTZ R26, R31, R4.reuse ;  /* 0x000000041f1a7220 */ /* 0x080fe20000410000 */
[----:B------:R-:W-:Y:S01]  /*e150*/  FMUL.FTZ R30, R29, R4 ;  /* 0x000000041d1e7220 */ /* 0x000fe20000410000 */
[----:B------:R-:W-:Y:S01]  /*e160*/  FMUL.FTZ R27, R34, R5 ;  /* 0x00000005221b7220 */ /* 0x000fe20000410000 */
[----:B------:R-:W-:-:S02]  /*e170*/  IMAD.U32 R25, R7, 0x10000, RZ ;  /* 0x0001000007197824 */ /* 0x000fc400078e00ff */
[-C--:B------:R-:W-:Y:S01]  /*e180*/  FFMA.FTZ R4, R29, R15.reuse, -R26 ;  /* 0x0000000f1d047223 */ /* 0x080fe2000001081a */
[----:B------:R-:W-:Y:S01]  /*e190*/  FFMA.FTZ R15, R31, R15, R30 ;  /* 0x0000000f1f0f7223 */ /* 0x000fe2000001001e */
[C---:B------:R-:W-:Y:S01]  /*e1a0*/  FMUL.FTZ R29, R32.reuse, R5 ;  /* 0x00000005201d7220 */ /* 0x040fe20000410000 */
[----:B------:R-:W-:Y:S01]  /*e1b0*/  LOP3.LUT R7, R7, 0xffff0000, RZ, 0xc0, !PT ;  /* 0xffff000007077812 */ /* 0x000fe200078ec0ff */
[-C--:B------:R-:W-:Y:S01]  /*e1c0*/  FFMA.FTZ R5, R32, R20.reuse, -R27 ;  /* 0x0000001420057223 */ /* 0x080fe2000001081b */
[C---:B------:R-:W-:Y:S01]  /*e1d0*/  LOP3.LUT R31, R12.reuse, 0xffff0000, RZ, 0xc0, !PT ;  /* 0xffff00000c1f7812 */ /* 0x040fe200078ec0ff */
[----:B------:R-:W-:Y:S02]  /*e1e0*/  IMAD.U32 R32, R12, 0x10000, RZ ;  /* 0x000100000c207824 */ /* 0x000fe400078e00ff */
[----:B------:R-:W-:Y:S01]  /*e1f0*/  FFMA.FTZ R20, R34, R20, R29 ;  /* 0x0000001422147223 */ /* 0x000fe2000001001d */
[-C--:B------:R-:W-:Y:S01]  /*e200*/  FMUL.FTZ R27, R36, R6.reuse ;  /* 0x00000006241b7220 */ /* 0x080fe20000410000 */
[-C--:B------:R-:W-:Y:S01]  /*e210*/  FMUL.FTZ R26, R33, R7.reuse ;  /* 0x00000007211a7220 */ /* 0x080fe20000410000 */
[C---:B------:R-:W-:Y:S01]  /*e220*/  FMUL.FTZ R29, R32.reuse, R6 ;  /* 0x00000006201d7220 */ /* 0x040fe20000410000 */
[C---:B------:R-:W-:Y:S01]  /*e230*/  FMUL.FTZ R30, R31.reuse, R7 ;  /* 0x000000071f1e7220 */ /* 0x040fe20000410000 */
[-C--:B------:R-:W-:Y:S01]  /*e240*/  FFMA.FTZ R6, R32, R24.reuse, -R27 ;  /* 0x0000001820067223 */ /* 0x080fe2000001081b */
[-C--:B------:R-:W-:Y:S01]  /*e250*/  FFMA.FTZ R7, R31, R25.reuse, -R26 ;  /* 0x000000191f077223 */ /* 0x080fe2000001081a */
[----:B------:R-:W-:Y:S01]  /*e260*/  FFMA.FTZ R29, R36, R24, R29 ;  /* 0x00000018241d7223 */ /* 0x000fe2000001001d */
[----:B------:R-:W-:Y:S01]  /*e270*/  FFMA.FTZ R30, R33, R25, R30 ;  /* 0x00000019211e7223 */ /* 0x000fe2000001001e */
[----:B------:R-:W-:-:S02]  /*e280*/  F2FP.BF16.F32.PACK_AB R4, R15, R4 ;  /* 0x000000040f04723e */ /* 0x000fc400000010ff */
[----:B------:R-:W-:Y:S02]  /*e290*/  F2FP.BF16.F32.PACK_AB R5, R20, R5 ;  /* 0x000000051405723e */ /* 0x000fe400000010ff */
[----:B------:R-:W-:Y:S02]  /*e2a0*/  F2FP.BF16.F32.PACK_AB R6, R29, R6 ;  /* 0x000000061d06723e */ /* 0x000fe400000010ff */
[----:B------:R-:W-:-:S05]  /*e2b0*/  F2FP.BF16.F32.PACK_AB R7, R30, R7 ;  /* 0x000000071e07723e */ /* 0x000fca00000010ff */
[----:B------:R0:W-:Y:S02]  /*e2c0*/  STS.128 [R21+0x1000], R4 ;  /* 0x0010000415007388 */ /* 0x0001e40000000c00 */
.L_x_577:
[----:B------:R-:W-:Y:S05]  /*e2d0*/  BSYNC B2 ;  /* 0x0000000000027941 */ /* 0x000fea0003800000 */
.L_x_576:
[----:B------:R-:W-:Y:S05]  /*e2e0*/  @P1 BRA `(.L_x_575) ;  /* 0x0000000000981947 */ /* 0x000fea0003800000 */
[----:B0-----:R-:W0:Y:S01]  /*e2f0*/  LDS.128 R4, [R21+0x5000] ;  /* 0x0050000015047984 */ /* 0x001e220000000c00 */
        /* <DEDUP_REMOVED lines=37> */
.L_x_575:
[----:B------:R-:W-:Y:S05]  /*e550*/  BSYNC B1 ;  /* 0x0000000000017941 */ /* 0x000fea0003800000 */
.L_x_574:
        /* <DEDUP_REMOVED lines=47> */
.L_x_581:
[----:B------:R-:W-:Y:S05]  /*e850*/  BSYNC B2 ;  /* 0x0000000000027941 */ /* 0x000fea0003800000 */
.L_x_580:
        /* <DEDUP_REMOVED lines=39> */
.L_x_579:
[----:B------:R-:W-:Y:S05]  /*ead0*/  BSYNC B1 ;  /* 0x0000000000017941 */ /* 0x000fea0003800000 */
.L_x_578:
[----:B01----:R-:W-:-:S05]  /*eae0*/  VIADD R4, R22, 0x60 ;  /* 0x0000006016047836 */ /* 0x003fca0000000000 */
        /* <DEDUP_REMOVED lines=22> */
[----:B------:R-:W-:Y:S01]  /*ec50*/  FFMA.FTZ R4, R25, R11, -R20 ;  /* 0x0000000b19047223 */ /* 0x000fe20000010814 */
[----:B------:R-:W-:Y:S01]  /*ec60*/  FMUL.FTZ R20, R27, R5 ;  /* 0x000000051b147220 */ /* 0x000fe20000410000 */
[----:B------:R-:W-:Y:S01]  /*ec70*/  FFMA.FTZ R11, R29, R11, R24 ;  /* 0x0000000b1d0b7223 */ /* 0x000fe20000010018 */
[-C--:B------:R-:W-:Y:S01]  /*ec80*/  FFMA.FTZ R5, R27, R15.reuse, -R26 ;  /* 0x0000000f1b057223 */ /* 0x080fe2000001081a */
[----:B------:R-:W-:Y:S01]  /*ec90*/  LOP3.LUT R7, R7, 0xffff0000, RZ, 0xc0, !PT ;  /* 0xffff000007077812 */ /* 0x000fe200078ec0ff */
[C---:B------:R-:W-:Y:S01]  /*eca0*/  IMAD.U32 R26, R14.reuse, 0x10000, RZ ;  /* 0x000100000e1a7824 */ /* 0x040fe200078e00ff */
[----:B------:R-:W-:Y:S01]  /*ecb0*/  LOP3.LUT R29, R14, 0xffff0000, RZ, 0xc0, !PT ;  /* 0xffff00000e1d7812 */ /* 0x000fe200078ec0ff */
[C---:B------:R-:W-:Y:S01]  /*ecc0*/  IMAD.U32 R24, R12.reuse, 0x10000, RZ ;  /* 0x000100000c187824 */ /* 0x040fe200078e00ff */
[----:B------:R-:W-:Y:S01]  /*ecd0*/  LOP3.LUT R27, R12, 0xffff0000, RZ, 0xc0, !PT ;  /* 0xffff00000c1b7812 */ /* 0x000fe200078ec0ff */
[----:B------:R-:W-:Y:S01]  /*ece0*/  FFMA.FTZ R20, R31, R15, R20 ;  /* 0x0000000f1f147223 */ /* 0x000fe20000010014 */
[-C--:B------:R-:W-:Y:S01]  /*ecf0*/  FMUL.FTZ R15, R26, R6.reuse ;  /* 0x000000061a0f7220 */ /* 0x080fe20000410000 */
[C---:B------:R-:W-:Y:S01]  /*ed00*/  FMUL.FTZ R25, R24.reuse, R6 ;  /* 0x0000000618197220 */ /* 0x040fe20000410000 */
[-C--:B------:R-:W-:Y:S01]  /*ed10*/  FMUL.FTZ R12, R29, R7.reuse ;  /* 0x000000071d0c7220 */ /* 0x080fe20000410000 */
[C---:B------:R-:W-:Y:S01]  /*ed20*/  FMUL.FTZ R14, R27.reuse, R7 ;  /* 0x000000071b0e7220 */ /* 0x040fe20000410000 */
[-C--:B------:R-:W-:Y:S01]  /*ed30*/  FFMA.FTZ R6, R24, R10.reuse, -R15 ;  /* 0x0000000a18067223 */ /* 0x080fe2000001080f */
[----:B------:R-:W-:Y:S01]  /*ed40*/  FFMA.FTZ R25, R26, R10, R25 ;  /* 0x0000000a1a197223 */ /* 0x000fe20000010019 */
[-C--:B------:R-:W-:Y:S01]  /*ed50*/  FFMA.FTZ R7, R27, R13.reuse, -R12 ;  /* 0x0000000d1b077223 */ /* 0x080fe2000001080c */
[----:B------:R-:W-:Y:S01]  /*ed60*/  FFMA.FTZ R14, R29, R13, R14 ;  /* 0x0000000d1d0e7223 */ /* 0x000fe2000001000e */
[----:B------:R-:W-:-:S02]  /*ed70*/  F2FP.BF16.F32.PACK_AB R4, R11, R4 ;  /* 0x000000040b04723e */ /* 0x000fc400000010ff */
[----:B------:R-:W-:Y:S02]  /*ed80*/  F2FP.BF16.F32.PACK_AB R5, R20, R5 ;  /* 0x000000051405723e */ /* 0x000fe400000010ff */
[----:B------:R-:W-:Y:S02]  /*ed90*/  F2FP.BF16.F32.PACK_AB R6, R25, R6 ;  /* 0x000000061906723e */ /* 0x000fe400000010ff */
[----:B------:R-:W-:-:S05]  /*eda0*/  F2FP.BF16.F32.PACK_AB R7, R14, R7 ;  /* 0x000000070e07723e */ /* 0x000fca00000010ff */
[----:B------:R0:W-:Y:S02]  /*edb0*/  STS.128 [R21+0x3000], R4 ;  /* 0x0030000415007388 */ /* 0x0001e40000000c00 */
.L_x_584:
[----:B------:R-:W-:Y:S05]  /*edc0*/  BSYNC B1 ;  /* 0x0000000000017941 */ /* 0x000fea0003800000 */
.L_x_583:
[----:B------:R-:W-:Y:S05]  /*edd0*/  @P1 BRA `(.L_x_582) ;  /* 0x00000020004c1947 */ /* 0x000fea0003800000 */
[----:B0-----:R-:W0:Y:S01]  /*ede0*/  LDS.128 R4, [R21+0x7000] ;  /* 0x0070000015047984 */ /* 0x001e220000000c00 */
[----:B------:R-:W-:Y:S01]  /*edf0*/  IMAD.U32 R14, R0, 0x10000, RZ ;  /* 0x00010000000e7824 */ /* 0x000fe200078e00ff */
[C---:B------:R-:W-:Y:S01]  /*ee00*/  LOP3.LUT R27, R8.reuse, 0xffff0000, RZ, 0xc0, !PT ;  /* 0xffff0000081b7812 */ /* 0x040fe200078ec0ff */
[----:B------:R-:W-:Y:S01]  /*ee10*/  IMAD.U32 R20, R8, 0x10000, RZ ;  /* 0x0001000008147824 */ /* 0x000fe200078e00ff */
[----:B------:R-:W-:Y:S02]  /*ee20*/  LOP3.LUT R25, R0, 0xffff0000, RZ, 0xc0, !PT ;  /* 0xffff000000197812 */ /* 0x000fe400078ec0ff */
        /* <DEDUP_REMOVED lines=16> */
[----:B------:R-:W-:Y:S01]  /*ef30*/  LOP3.LUT R14, R3, 0xffff0000, RZ, 0xc0, !PT ;  /* 0xffff0000030e7812 */ /* 0x000fe200078ec0ff */
[----:B------:R-:W-:Y:S02]  /*ef40*/  IMAD.U32 R20, R9, 0x10000, RZ ;  /* 0x0001000009147824 */ /* 0x000fe400078e00ff */
[----:B------:R-:W-:Y:S01]  /*ef50*/  FFMA.FTZ R10, R27, R11, R10 ;  /* 0x0000000b1b0a7223 */ /* 0x000fe2000001000a */
[----:B------:R-:W-:Y:S02]  /*ef60*/  IMAD.U32 R12, R3, 0x10000, RZ ;  /* 0x00010000030c7824 */ /* 0x000fe400078e00ff */
[-C--:B------:R-:W-:Y:S01]  /*ef70*/  FMUL.FTZ R11, R24, R7.reuse ;  /* 0x00000007180b7220 */ /* 0x080fe20000410000 */
[-C--:B------:R-:W-:Y:S01]  /*ef80*/  FMUL.FTZ R3, R20, R6.reuse ;  /* 0x0000000614037220 */ /* 0x080fe20000410000 */
[----:B------:R-:W-:Y:S01]  /*ef90*/  FMUL.FTZ R13, R14, R7 ;  /* 0x000000070e0d7220 */ /* 0x000fe20000410000 */
[----:B------:R-:W-:Y:S01]  /*efa0*/  FMUL.FTZ R9, R12, R6 ;  /* 0x000000060c097220 */ /* 0x000fe20000410000 */
[----:B------:R-:W-:Y:S01]  /*efb0*/  FFMA.FTZ R7, R14, R8, -R11 ;  /* 0x000000080e077223 */ /* 0x000fe2000001080b */
[----:B------:R-:W-:Y:S01]  /*efc0*/  FFMA.FTZ R3, R12, R0, -R3 ;  /* 0x000000000c037223 */ /* 0x000fe20000010803 */
[----:B------:R-:W-:Y:S01]  /*efd0*/  FFMA.FTZ R8, R24, R8, R13 ;  /* 0x0000000818087223 */ /* 0x000fe2000001000d */
[----:B------:R-:W-:Y:S01]  /*efe0*/  FFMA.FTZ R6, R20, R0, R9 ;  /* 0x0000000014067223 */ /* 0x000fe20000010009 */
[----:B------:R-:W-:-:S02]  /*eff0*/  F2FP.BF16.F32.PACK_AB R4, R15, R4 ;  /* 0x000000040f04723e */ /* 0x000fc400000010ff */
[----:B------:R-:W-:Y:S02]  /*f000*/  F2FP.BF16.F32.PACK_AB R5, R10, R5 ;  /* 0x000000050a05723e */ /* 0x000fe400000010ff */
[----:B------:R-:W-:Y:S02]  /*f010*/  F2FP.BF16.F32.PACK_AB R6, R6, R3 ;  /* 0x000000030606723e */ /* 0x000fe400000010ff */
[----:B------:R-:W-:-:S05]  /*f020*/  F2FP.BF16.F32.PACK_AB R7, R8, R7 ;  /* 0x000000070807723e */ /* 0x000fca00000010ff */
[----:B------:R1:W-:Y:S01]  /*f030*/  STS.128 [R21+0x7000], R4 ;  /* 0x0070000415007388 */ /* 0x0003e20000000c00 */
[----:B------:R-:W-:Y:S05]  /*f040*/  BRA `(.L_x_582) ;  /* 0x0000001c00b07947 */ /* 0x000fea0003800000 */
.L_x_564:
[----:B------:R-:W-:-:S03]  /*f050*/  UMOV UR4, 0xffffffff ;  /* 0xffffffff00047882 */ /* 0x000fc60000000000 */
[----:B------:R-:W-:Y:S05]  /*f060*/  BRA.DIV UR4, `(.L_x_585) ;  /* 0x0000019604ec7947 */ /* 0x000fea000b800000 */
[----:B------:R0:W2:Y:S04]  /*f070*/  SHFL.IDX PT, R0, R25, RZ, 0x181f ;  /* 0x00181fff19007589 */ /* 0x0000a800000e0000 */
[----:B------:R0:W3:Y:S04]  /*f080*/  SHFL.IDX PT, R3, R24, RZ, 0x181f ;  /* 0x00181fff18037589 */ /* 0x0000e800000e0000 */
[----:B------:R0:W4:Y:S04]  /*f090*/  SHFL.IDX PT, R20, R27, RZ, 0x181f ;  /* 0x00181fff1b147589 */ /* 0x00012800000e0000 */
[----:B-1----:R0:W1:Y:S02]  /*f0a0*/  SHFL.IDX PT, R14, R26, RZ, 0x181f ;  /* 0x00181fff1a0e7589 */ /* 0x00206400000e0000 */
.L_x_822:
[----:B------:R-:W5:Y:S01]  /*f0b0*/  LDL R6, [R1+0x78] ;  /* 0x0000780001067983 */ /* 0x000f620000100800 */
[----:B------:R-:W-:Y:S01]  /*f0c0*/  ULDC UR4, c[0x0][0x448] ;  /* 0x0001120000047ab9 */ /* 0x000fe20000000800 */
[----:B------:R-:W0:Y:S01]  /*f0d0*/  LDC R13, c[0x0][0x3f4] ;  /* 0x0000fd00ff0d7b82 */ /* 0x000e220000000800 */
[----:B------:R-:W-:Y:S01]  /*f0e0*/  IMAD R12, R161, UR4, RZ ;  /* 0x00000004a10c7c24 */ /* 0x000fe2000f8e02ff */
[----:B------:R-:W-:Y:S01]  /*f0f0*/  BSSY B1, `(.L_x_586) ;  /* 0x0000018000017945 */ /* 0x000fe20003800000 */
[----:B------:R-:W-:Y:S02]  /*f100*/  CS2R R8, SRZ ;  /* 0x0000000000087805 */ /* 0x000fe4000001ff00 */
[----:B------:R-:W-:Y:S02]  /*f110*/  CS2R R10, SRZ ;  /* 0x00000000000a7805 */ /* 0x000fe4000001ff00 */
[----:B------:R-:W-:Y:S02]  /*f120*/  ISETP.GE.AND P0, PT, R5, R12, PT ;  /* 0x0000000c0500720c */ /* 0x000fe40003f06270 */
[----:B-----5:R-:W-:-:S04]  /*f130*/  LEA.HI R4, R6, R6, RZ, 0x1 ;  /* 0x0000000606047211 */ /* 0x020fc800078f08ff */
[----:B------:R-:W-:-:S05]  /*f140*/  LOP3.LUT R4, R4, 0xfffffffe, RZ, 0xc0, !PT ;  /* 0xfffffffe04047812 */ /* 0x000fca00078ec0ff */
[----:B0-----:R-:W-:Y:S01]  /*f150*/  IMAD.IADD R27, R6, 0x1, -R4 ;  /* 0x00000001061b7824 */ /* 0x001fe200078e0a04 */
[----:B------:R-:W-:Y:S02]  /*f160*/  CS2R R6, SRZ ;  /* 0x0000000000067805 */ /* 0x000fe4000001ff00 */
[----:B------:R-:W-:Y:S02]  /*f170*/  CS2R R4, SRZ ;  /* 0x0000000000047805 */ /* 0x000fe4000001ff00 */
[----:B------:R-:W-:Y:S01]  /*f180*/  SHF.L.U32 R27, R27, 0x1f, RZ ;  /* 0x0000001f1b1b7819 */ /* 0x000fe200000006ff */
[----:B------:R-:W-:Y:S06]  /*f190*/  @P0 BRA `(.L_x_587) ;  /* 0x0000000000340947 */ /* 0x000fec0003800000 */
[----:B------:R-:W-:Y:S01]  /*f1a0*/  ULDC UR4, c[0x0][0x3f4] ;  /* 0x0000fd0000047ab9 */ /* 0x000fe20000000800 */
[C---:B------:R-:W-:Y:S01]  /*f1b0*/  IMAD.SHL.U32 R15, R16.reuse, 0x2, RZ ;  /* 0x00000002100f7824 */ /* 0x040fe200078e00ff */
[C---:B------:R-:W-:Y:S02]  /*f1c0*/  ISETP.GE.AND P2, PT, R16.reuse, UR4, PT ;  /* 0x0000000410007c0c */ /* 0x040fe4000bf46270 */
[----:B------:R-:W-:Y:S02]  /*f1d0*/  SHF.L.U64.HI R9, R16, 0x1, R17 ;  /* 0x0000000110097819 */ /* 0x000fe40000010211 */
[-C--:B---3--:R-:W-:Y:S02]  /*f1e0*/  IADD3 R24, P0, R3, R15.reuse, RZ ;  /* 0x0000000f03187210 */ /* 0x088fe40007f1e0ff */
[----:B-1----:R-:W-:-:S03]  /*f1f0*/  IADD3 R14, P1, R14, R15, RZ ;  /* 0x0000000f0e0e7210 */ /* 0x002fc60007f3e0ff */
[--C-:B--2---:R-:W-:Y:S02]  /*f200*/  IMAD.X R25, R0, 0x1, R9.reuse, P0 ;  /* 0x0000000100197824 */ /* 0x104fe400000e0609 */
[----:B----4-:R-:W-:Y:S01]  /*f210*/  IMAD.X R15, R20, 0x1, R9, P1 ;  /* 0x00000001140f7824 */ /* 0x010fe200008e0609 */
[----:B------:R-:W-:Y:S01]  /*f220*/  CS2R R8, SRZ ;  /* 0x0000000000087805 */ /* 0x000fe2000001ff00 */
[----:B------:R-:W-:Y:S06]  /*f230*/  @P2 BRA `(.L_x_587) ;  /* 0x00000000000c2947 */ /* 0x000fec0003800000 */
[----:B------:R-:W-:Y:S02]  /*f240*/  ULDC.64 UR4, c[0x0][0x208] ;  /* 0x0000820000047ab9 */ /* 0x000fe40000000a00 */
[----:B------:R0:W5:Y:S04]  /*f250*/  LD.E.128 R4, desc[UR4][R24.64] ;  /* 0x0000000418047980 */ /* 0x000168000c101d00 */
[----:B------:R0:W5:Y:S02]  /*f260*/  LD.E.128 R8, desc[UR4][R14.64] ;  /* 0x000000040e087980 */ /* 0x000164000c101d00 */
.L_x_587:
[----:B------:R-:W-:Y:S05]  /*f270*/  BSYNC B1 ;  /* 0x0000000000017941 */ /* 0x000fea0003800000 */
.L_x_586:
[----:B------:R-:W4:Y:S01]  /*f280*/  SYNCS.PHASECHK.TRANS64.TRYWAIT P4, [R2+URZ+0x34800], R27 ;  /* 0x0348001b020075a7 */ /* 0x000f22000808017f */
[----:B--2---:R-:W-:Y:S01]  /*f290*/  IMAD R0, R149, -0x80, R12 ;  /* 0xffffff8095007824 */ /* 0x004fe200078e020c */
[--C-:B-----5:R-:W-:Y:S01]  /*f2a0*/  SHF.R.U64 R31, R6, 0x10, R7.reuse ;  /* 0x00000010061f7819 */ /* 0x120fe20000001207 */
[----:B---3--:R-:W-:Y:S01]  /*f2b0*/  IMAD.MOV.U32 R3, RZ, RZ, R4 ;  /* 0x000000ffff037224 */ /* 0x008fe200078e0004 */
[--C-:B------:R-:W-:Y:S01]  /*f2c0*/  SHF.R.U32.HI R29, RZ, 0x10, R7.reuse ;  /* 0x00000010ff1d7819 */ /* 0x100fe20000011607 */
[----:B01----:R-:W-:Y:S01]  /*f2d0*/  IMAD.MOV.U32 R14, RZ, RZ, R7 ;  /* 0x000000ffff0e7224 */ /* 0x003fe200078e0007 */
[----:B------:R-:W-:Y:S01]  /*f2e0*/  SHF.R.U64 R26, R4, 0x10, R5 ;  /* 0x00000010041a7819 */ /* 0x000fe20000001205 */
[----:B------:R-:W-:Y:S01]  /*f2f0*/  IMAD.MOV.U32 R15, RZ, RZ, R8 ;  /* 0x000000ffff0f7224 */ /* 0x000fe200078e0008 */
[----:B------:R-:W-:Y:S01]  /*f300*/  SHF.R.U64 R8, R8, 0x10, R9 ;  /* 0x0000001008087819 */ /* 0x000fe20000001209 */
[----:B------:R-:W-:Y:S01]  /*f310*/  IMAD.MOV.U32 R24, RZ, RZ, R5 ;  /* 0x000000ffff187224 */ /* 0x000fe200078e0005 */
[--C-:B------:R-:W-:Y:S01]  /*f320*/  SHF.R.U32.HI R7, RZ, 0x10, R9.reuse ;  /* 0x00000010ff077819 */ /* 0x100fe20000011609 */
[----:B----4-:R-:W-:Y:S01]  /*f330*/  IMAD.MOV.U32 R20, RZ, RZ, R9 ;  /* 0x000000ffff147224 */ /* 0x010fe200078e0009 */
[----:B------:R-:W-:Y:S01]  /*f340*/  SHF.R.U32.HI R33, RZ, 0x10, R5 ;  /* 0x00000010ff217819 */ /* 0x000fe20000011605 */
[----:B------:R-:W-:Y:S01]  /*f350*/  VIADD R34, R22, 0x20 ;  /* 0x0000002016227836 */ /* 0x000fe20000000000 */
[----:B------:R-:W-:Y:S01]  /*f360*/  ISETP.GE.AND P0, PT, R16, R13, PT ;  /* 0x0000000d1000720c */ /* 0x000fe20003f06270 */
[----:B------:R-:W-:Y:S01]  /*f370*/  VIADD R32, R22, 0x40 ;  /* 0x0000004016207836 */ /* 0x000fe20000000000 */
[----:B------:R-:W-:Y:S01]  /*f380*/  VIMNMX R9, R0, 0x80, PT ;  /* 0x0000008000097848 */ /* 0x000fe20003fe0100 */
[----:B------:R-:W-:Y:S01]  /*f390*/  IMAD.MOV.U32 R12, RZ, RZ, R6 ;  /* 0x000000ffff0c7224 */ /* 0x000fe200078e0006 */
[--C-:B------:R-:W-:Y:S01]  /*f3a0*/  SHF.R.U64 R5, R10, 0x10, R11.reuse ;  /* 0x000000100a057819 */ /* 0x100fe2000000120b */
[----:B------:R-:W-:Y:S01]  /*f3b0*/  IMAD.MOV.U32 R4, RZ, RZ, R10 ;  /* 0x000000ffff047224 */ /* 0x000fe200078e000a */
[--C-:B------:R-:W-:Y:S01]  /*f3c0*/  SHF.R.U32.HI R6, RZ, 0x10, R11.reuse ;  /* 0x00000010ff067819 */ /* 0x100fe2000001160b */
[----:B------:R-:W-:Y:S01]  /*f3d0*/  IMAD.MOV.U32 R25, RZ, RZ, R11 ;  /* 0x000000ffff197224 */ /* 0x000fe200078e000b */
[----:B------:R-:W-:Y:S01]  /*f3e0*/  BSSY B1, `(.L_x_588) ;  /* 0x000000f000017945 */ /* 0x000fe20003800000 */
[----:B------:R-:W-:Y:S01]  /*f3f0*/  VIADD R30, R22, 0x60 ;  /* 0x00000060161e7836 */ /* 0x000fe20000000000 */
[----:B------:R-:W-:-:S02]  /*f400*/  PRMT R0, R3, 0x5410, R26 ;  /* 0x0000541003007816 */ /* 0x000fc4000000001a */
[-C--:B------:R-:W-:Y:S02]  /*f410*/  ISETP.GE.OR P3, PT, R22, R9.reuse, P0 ;  /* 0x000000091600720c */ /* 0x080fe40000766670 */
[-C--:B------:R-:W-:Y:S02]  /*f420*/  ISETP.GE.OR P2, PT, R34, R9.reuse, P0 ;  /* 0x000000092200720c */ /* 0x080fe40000746670 */
[-C--:B------:R-:W-:Y:S02]  /*f430*/  ISETP.GE.OR P1, PT, R32, R9.reuse, P0 ;  /* 0x000000092000720c */ /* 0x080fe40000726670 */
[----:B------:R-:W-:Y:S02]  /*f440*/  PRMT R3, R24, 0x5410, R33 ;  /* 0x0000541018037816 */ /* 0x000fe40000000021 */
[----:B------:R-:W-:Y:S02]  /*f450*/  ISETP.GE.OR P0, PT, R30, R9, P0 ;  /* 0x000000091e00720c */ /* 0x000fe40000706670 */
[----:B------:R-:W-:-:S02]  /*f460*/  PRMT R12, R12, 0x5410, R31 ;  /* 0x000054100c0c7816 */ /* 0x000fc4000000001f */
[----:B------:R-:W-:Y:S02]  /*f470*/  PRMT R14, R14, 0x5410, R29 ;  /* 0x000054100e0e7816 */ /* 0x000fe4000000001d */
[----:B------:R-:W-:Y:S02]  /*f480*/  PRMT R15, R15, 0x5410, R8 ;  /* 0x000054100f0f7816 */ /* 0x000fe40000000008 */
[----:B------:R-:W-:Y:S02]  /*f490*/  PRMT R20, R20, 0x5410, R7 ;  /* 0x0000541014147816 */ /* 0x000fe40000000007 */
[----:B------:R-:W-:Y:S02]  /*f4a0*/  PRMT R24, R4, 0x5410, R5 ;  /* 0x0000541004187816 */ /* 0x000fe40000000005 */
[----:B------:R-:W-:Y:S01]  /*f4b0*/  PRMT R25, R25, 0x5410, R6 ;  /* 0x0000541019197816 */ /* 0x000fe20000000006 */
[----:B------:R-:W-:Y:S06]  /*f4c0*/  @!P4 BRA `(.L_x_589) ;  /* 0x000001940044c947 */ /* 0x000fec0003800000 */
.L_x_823:
[----:B------:R-:W-:Y:S05]  /*f4d0*/  BSYNC B1 ;  /* 0x0000000000017941 */ /* 0x000fea0003800000 */
.L_x_588:
[----:B------:R-:W-:Y:S04]  /*f4e0*/  BSSY B1, `(.L_x_590) ;  /* 0x0000069000017945 */ /* 0x000fe80003800000 */
[----:B------:R-:W-:Y:S05]  /*f4f0*/  @P3 BRA `(.L_x_591) ;  /* 0x00000004009c3947 */ /* 0x000fea0003800000 */
[----:B------:R-:W1:Y:S01]  /*f500*/  S2R R5, SR_TID.X ;  /* 0x0000000000057919 */ /* 0x000e620000002100 */
[----:B------:R-:W-:Y:S01]  /*f510*/  IMAD.SHL.U32 R6, R22, 0x40, RZ ;  /* 0x0000004016067824 */ /* 0x000fe200078e00ff */
[C---:B------:R-:W-:Y:S01]  /*f520*/  LOP3.LUT R39, R15.reuse, 0xffff0000, RZ, 0xc0, !PT ;  /* 0xffff00000f277812 */ /* 0x040fe200078ec0ff */
[----:B------:R-:W-:Y:S01]  /*f530*/  IMAD.U32 R38, R15, 0x10000, RZ ;  /* 0x000100000f267824 */ /* 0x000fe200078e00ff */
[----:B------:R-:W2:Y:S01]  /*f540*/  S2R R8, SR_TID.X ;  /* 0x0000000000087919 */ /* 0x000ea20000002100 */
[C---:B------:R-:W-:Y:S01]  /*f550*/  IMAD.U32 R36, R0.reuse, 0x10000, RZ ;  /* 0x0001000000247824 */ /* 0x040fe200078e00ff */
[----:B------:R-:W-:Y:S01]  /*f560*/  LOP3.LUT R37, R0, 0xffff0000, RZ, 0xc0, !PT ;  /* 0xffff000000257812 */ /* 0x000fe200078ec0ff */
[----:B-1----:R-:W-:Y:S02]  /*f570*/  VIADD R5, R5, 0xffffff80 ;  /* 0xffffff8005057836 */ /* 0x002fe40000000000 */
[----:B--2---:R-:W-:-:S03]  /*f580*/  VIADD R8, R8, 0xffffff80 ;  /* 0xffffff8008087836 */ /* 0x004fc60000000000 */
[----:B------:R-:W-:-:S04]  /*f590*/  SHF.R.S32.HI R4, RZ, 0x1f, R5 ;  /* 0x0000001fff047819 */ /* 0x000fc80000011405 */
[----:B------:R-:W-:-:S04]  /*f5a0*/  LEA.HI R4, R4, R5, RZ, 0x3 ;  /* 0x0000000504047211 */ /* 0x000fc800078f18ff */
[----:B------:R-:W-:-:S05]  /*f5b0*/  LOP3.LUT R4, R4, 0xfffffff8, RZ, 0xc0, !PT ;  /* 0xfffffff804047812 */ /* 0x000fca00078ec0ff */
[----:B------:R-:W-:-:S05]  /*f5c0*/  IMAD.IADD R4, R5, 0x1, -R4 ;  /* 0x0000000105047824 */ /* 0x000fca00078e0a04 */
[----:B------:R-:W-:-:S04]  /*f5d0*/  LEA.HI R4, R13, R4, RZ, 0x1d ;  /* 0x000000040d047211 */ /* 0x000fc800078fe8ff */
[----:B------:R-:W-:Y:S01]  /*f5e0*/  SHF.R.S32.HI R7, RZ, 0x1f, R4 ;  /* 0x0000001fff077819 */ /* 0x000fe20000011404 */
[----:B------:R-:W-:-:S03]  /*f5f0*/  IMAD.SHL.U32 R5, R4, 0x8, RZ ;  /* 0x0000000804057824 */ /* 0x000fc600078e00ff */
[----:B------:R-:W-:Y:S02]  /*f600*/  LEA.HI R7, R7, R4, RZ, 0x3 ;  /* 0x0000000407077211 */ /* 0x000fe400078f18ff */
[----:B------:R-:W-:-:S03]  /*f610*/  LOP3.LUT R5, R5, 0x38, RZ, 0xc0, !PT ;  /* 0x0000003805057812 */ /* 0x000fc600078ec0ff */
[----:B------:R-:W-:Y:S01]  /*f620*/  IMAD.SHL.U32 R7, R7, 0x400, RZ ;  /* 0x0000040007077824 */ /* 0x000fe200078e00ff */
[----:B------:R-:W-:Y:S02]  /*f630*/  LOP3.LUT R5, R5, 0x1c0, R6, 0xf8, !PT ;  /* 0x000001c005057812 */ /* 0x000fe400078ef806 */
[----:B------:R-:W-:Y:S02]  /*f640*/  SHF.R.S32.HI R6, RZ, 0x1f, R8 ;  /* 0x0000001fff067819 */ /* 0x000fe40000011408 */
[----:B------:R-:W-:Y:S02]  /*f650*/  LOP3.LUT R7, R7, 0x7fffe000, RZ, 0xc0, !PT ;  /* 0x7fffe00007077812 */ /* 0x000fe400078ec0ff */
[----:B------:R-:W-:Y:S01]  /*f660*/  LEA.HI R6, R6, R8, RZ, 0x6 ;  /* 0x0000000806067211 */ /* 0x000fe200078f30ff */
[----:B------:R-:W-:-:S04]  /*f670*/  IMAD.SHL.U32 R8, R22, 0x40, RZ ;  /* 0x0000004016087824 */ /* 0x000fc800078e00ff */
[----:B------:R-:W-:Y:S01]  /*f680*/  IMAD.SHL.U32 R6, R6, 0x8, RZ ;  /* 0x0000000806067824 */ /* 0x000fe200078e00ff */
[----:B------:R-:W-:-:S04]  /*f690*/  LOP3.LUT R8, R8, 0x1c0, RZ, 0xc0, !PT ;  /* 0x000001c008087812 */ /* 0x000fc800078ec0ff */
[----:B------:R-:W-:Y:S02]  /*f6a0*/  SHF.R.U32.HI R8, RZ, 0x3, R8 ;  /* 0x00000003ff087819 */ /* 0x000fe40000011608 */
[----:B------:R-:W-:Y:S02]  /*f6b0*/  LOP3.LUT R6, R6, 0xfffffe00, RZ, 0xc0, !PT ;  /* 0xfffffe0006067812 */ /* 0x000fe400078ec0ff */
[----:B------:R-:W-:-:S04]  /*f6c0*/  LOP3.LUT R4, R5, R8, RZ, 0x3c, !PT ;  /* 0x0000000805047212 */ /* 0x000fc800078e3cff */
[----:B------:R-:W-:Y:S02]  /*f6d0*/  IADD3 R9, R4, R7, R6 ;  /* 0x0000000704097210 */ /* 0x000fe40007ffe006 */
[----:B------:R-:W0:Y:S03]  /*f6e0*/  LDS.128 R4, [R21] ;  /* 0x0000000015047984 */ /* 0x000e260000000c00 */
[----:B------:R-:W-:-:S05]  /*f6f0*/  IMAD R26, R9, 0x2, R2 ;  /* 0x00000002091a7824 */ /* 0x000fca00078e0202 */
[----:B------:R-:W1:Y:S01]  /*f700*/  LDS.128 R8, [R26+0x16400] ;  /* 0x016400001a087984 */ /* 0x000e620000000c00 */
[C---:B0-----:R-:W-:Y:S01]  /*f710*/  IMAD.U32 R27, R4.reuse, 0x10000, RZ ;  /* 0x00010000041b7824 */ /* 0x041fe200078e00ff */
[----:B------:R-:W-:Y:S01]  /*f720*/  LOP3.LUT R4, R4, 0xffff0000, RZ, 0xc0, !PT ;  /* 0xffff000004047812 */ /* 0x000fe200078ec0ff */
[C---:B------:R-:W-:Y:S01]  /*f730*/  IMAD.U32 R29, R5.reuse, 0x10000, RZ ;  /* 0x00010000051d7824 */ /* 0x040fe200078e00ff */
[----:B------:R-:W-:Y:S01]  /*f740*/  LOP3.LUT R5, R5, 0xffff0000, RZ, 0xc0, !PT ;  /* 0xffff000005057812 */ /* 0x000fe200078ec0ff */
[C---:B------:R-:W-:Y:S01]  /*f750*/  IMAD.U32 R30, R6.reuse, 0x10000, RZ ;  /* 0x00010000061e7824 */ /* 0x040fe200078e00ff */
[----:B------:R-:W-:Y:S01]  /*f760*/  LOP3.LUT R6, R6, 0xffff0000, RZ, 0xc0, !PT ;  /* 0xffff000006067812 */ /* 0x000fe200078ec0ff */
[C---:B------:R-:W-:Y:S01]  /*f770*/  IMAD.U32 R31, R7.reuse, 0x10000, RZ ;  /* 0x00010000071f7824 */ /* 0x040fe200078e00ff */
[----:B------:R-:W-:Y:S01]  /*f780*/  LOP3.LUT R7, R7, 0xffff0000, RZ, 0xc0, !PT ;  /* 0xffff000007077812 */ /* 0x000fe200078ec0ff */
[C---:B-1----:R-:W-:Y:S01]  /*f790*/  IMAD.U32 R32, R8.reuse, 0x10000, RZ ;  /* 0x0001000008207824 */ /* 0x042fe200078e00ff */
[----:B------:R-:W-:Y:S01]  /*f7a0*/  LOP3.LUT R8, R8, 0xffff0000, RZ, 0xc0, !PT ;  /* 0xffff000008087812 */ /* 0x000fe200078ec0ff */
[C---:B------:R-:W-:Y:S01]  /*f7b0*/  IMAD.U32 R33, R9.reuse, 0x10000, RZ ;  /* 0x0001000009217824 */ /* 0x040fe200078e00ff */
[----:B------:R-:W-:Y:S01]  /*f7c0*/  LOP3.LUT R9, R9, 0xffff0000, RZ, 0xc0, !PT ;  /* 0xffff000009097812 */ /* 0x000fe200078ec0ff */
[C---:B------:R-:W-:Y:S01]  /*f7d0*/  FMUL.FTZ R40, R32.reuse, R38 ;  /* 0x0000002620287220 */ /* 0x040fe20000410000 */
[----:B------:R-:W-:Y:S01]  /*f7e0*/  FMUL.FTZ R32, R32, R36 ;  /* 0x0000002420207220 */ /* 0x000fe20000410000 */
[----:B------:R-:W-:Y:S01]  /*f7f0*/  FMUL.FTZ R41, R8, R39 ;  /* 0x0000002708297220 */ /* 0x000fe20000410000 */
[----:B------:R-:W-:-:S02]  /*f800*/  IMAD.U32 R34, R10, 0x10000, RZ ;  /* 0x000100000a227824 */ /* 0x000fc400078e00ff */
[C---:B------:R-:W-:Y:S01]  /*f810*/  FFMA.FTZ R40, R27.reuse, R36, -R40 ;  /* 0x000000241b287223 */ /* 0x040fe20000010828 */
[----:B------:R-:W-:Y:S02]  /*f820*/  IMAD.U32 R36, R20, 0x10000, RZ ;  /* 0x0001000014247824 */ /* 0x000fe400078e00ff */
[----:B------:R-:W-:Y:S01]  /*f830*/  FFMA.FTZ R38, R27, R38, R32 ;  /* 0x000000261b267223 */ /* 0x000fe20000010020 */
[----:B------:R-:W-:Y:S02]  /*f840*/  IMAD.U32 R32, R3, 0x10000, RZ ;  /* 0x0001000003207824 */ /* 0x000fe400078e00ff */
[-C--:B------:R-:W-:Y:S01]  /*f850*/  FMUL.FTZ R27, R8, R37.reuse ;  /* 0x00000025081b7220 */ /* 0x080fe20000410000 */
[C---:B------:R-:W-:Y:S01]  /*f860*/  FMUL.FTZ R8, R33.reuse, R36 ;  /* 0x0000002421087220 */ /* 0x040fe20000410000 */
[----:B------:R-:W-:Y:S01]  /*f870*/  FFMA.FTZ R41, R4, R37, -R41 ;  /* 0x0000002504297223 */ /* 0x000fe20000010829 */
[----:B------:R-:W-:Y:S01]  /*f880*/  FMUL.FTZ R33, R33, R32 ;  /* 0x0000002021217220 */ /* 0x000fe20000410000 */
[----:B------:R-:W-:-:S02]  /*f890*/  IMAD.U32 R37, R24, 0x10000, RZ ;  /* 0x0001000018257824 */ /* 0x000fc400078e00ff */
[----:B------:R-:W-:Y:S01]  /*f8a0*/  FFMA.FTZ R39, R4, R39, R27 ;  /* 0x0000002704277223 */ /* 0x000fe2000001001b */
[----:B------:R-:W-:Y:S01]  /*f8b0*/  LOP3.LUT R10, R10, 0xffff0000, RZ, 0xc0, !PT ;  /* 0xffff00000a0a7812 */ /* 0x000fe200078ec0ff */
[C---:B------:R-:W-:Y:S01]  /*f8c0*/  FFMA.FTZ R36, R29.reuse, R36, R33 ;  /* 0x000000241d247223 */ /* 0x040fe20000010021 */
[----:B------:R-:W-:Y:S01]  /*f8d0*/  FFMA.FTZ R42, R29, R32, -R8 ;  /* 0x000000201d2a7223 */ /* 0x000fe20000010808 */
[----:B------:R-:W-:Y:S02]  /*f8e0*/  IMAD.U32 R27, R12, 0x10000, RZ ;  /* 0x000100000c1b7824 */ /* 0x000fe400078e00ff */
[----:B------:R-:W-:Y:S01]  /*f8f0*/  FMUL.FTZ R43, R34, R37 ;  /* 0x00000025222b7220 */ /* 0x000fe20000410000 */
[----:B------:R-:W-:Y:S01]  /*f900*/  LOP3.LUT R33, R24, 0xffff0000, RZ, 0xc0, !PT ;  /* 0xffff000018217812 */ /* 0x000fe200078ec0ff */
[----:B------:R-:W-:Y:S01]  /*f910*/  IMAD.U32 R35, R11, 0x10000, RZ ;  /* 0x000100000b237824 */ /* 0x000fe200078e00ff */
[----:B------:R-:W-:Y:S01]  /*f920*/  LOP3.LUT R29, R12, 0xffff0000, RZ, 0xc0, !PT ;  /* 0xffff00000c1d7812 */ /* 0x000fe200078ec0ff */
[----:B------:R-:W-:-:S02]  /*f930*/  IMAD.U32 R32, R25, 0x10000, RZ ;  /* 0x0001000019207824 */ /* 0x000fc400078e00ff */
[-C--:B------:R-:W-:Y:S01]  /*f940*/  FMUL.FTZ R45, R34, R27.reuse ;  /* 0x0000001b222d7220 */ /* 0x080fe20000410000 */
[----:B------:R-:W-:Y:S01]  /*f950*/  FFMA.FTZ R43, R30, R27, -R43 ;  /* 0x0000001b1e2b7223 */ /* 0x000fe2000001082b */
[----:B------:R-:W-:Y:S01]  /*f960*/  FMUL.FTZ R27, R10, R33 ;  /* 0x000000210a1b7220 */ /* 0x000fe20000410000 */
[----:B------:R-:W-:Y:S02]  /*f970*/  IMAD.U32 R4, R14, 0x10000, RZ ;  /* 0x000100000e047824 */ /* 0x000fe400078e00ff */
[-C--:B------:R-:W-:Y:S01]  /*f980*/  FMUL.FTZ R10, R10, R29.reuse ;  /* 0x0000001d0a0a7220 */ /* 0x080fe20000410000 */
[----:B------:R-:W-:Y:S01]  /*f990*/  FMUL.FTZ R8, R35, R32 ;  /* 0x0000002023087220 */ /* 0x000fe20000410000 */
[----:B------:R-:W-:Y:S01]  /*f9a0*/  FFMA.FTZ R34, R6, R29, -R27 ;  /* 0x0000001d06227223 */ /* 0x000fe2000001081b */
[----:B------:R-:W-:Y:S01]  /*f9b0*/  FFMA.FTZ R45, R30, R37, R45 ;  /* 0x000000251e2d7223 */ /* 0x000fe2000001002d */
[----:B------:R-:W-:Y:S01]  /*f9c0*/  FFMA.FTZ R44, R6, R33, R10 ;  /* 0x00000021062c7223 */ /* 0x000fe2000001000a */
[-C--:B------:R-:W-:Y:S01]  /*f9d0*/  FFMA.FTZ R29, R31, R4.reuse, -R8 ;  /* 0x000000041f1d7223 */ /* 0x080fe20000010808 */
[----:B------:R-:W-:Y:S01]  /*f9e0*/  LOP3.LUT R11, R11, 0xffff0000, RZ, 0xc0, !PT ;  /* 0xffff00000b0b7812 */ /* 0x000fe200078ec0ff */
[----:B------:R-:W-:Y:S01]  /*f9f0*/  FMUL.FTZ R30, R35, R4 ;  /* 0x00000004231e7220 */ /* 0x000fe20000410000 */
[----:B------:R-:W-:-:S02]  /*fa00*/  LOP3.LUT R8, R20, 0xffff0000, RZ, 0xc0, !PT ;  /* 0xffff000014087812 */ /* 0x000fc400078ec0ff */
[----:B------:R-:W-:Y:S01]  /*fa10*/  LOP3.LUT R10, R25, 0xffff0000, RZ, 0xc0, !PT ;  /* 0xffff0000190a7812 */ /* 0x000fe200078ec0ff */
[----:B------:R-:W-:Y:S01]  /*fa20*/  FFMA.FTZ R31, R31, R32, R30 ;  /* 0x000000201f1f7223 */ /* 0x000fe2000001001e */
[----:B------:R-:W-:Y:S01]  /*fa30*/  LOP3.LUT R4, R3, 0xffff0000, RZ, 0xc0, !PT ;  /* 0xffff000003047812 */ /* 0x000fe200078ec0ff */
[----:B------:R-:W-:Y:S01]  /*fa40*/  FMUL.FTZ R30, R9, R8 ;  /* 0x00000008091e7220 */ /* 0x000fe20000410000 */
[----:B------:R-:W-:Y:S01]  /*fa50*/  LOP3.LUT R6, R14, 0xffff0000, RZ, 0xc0, !PT ;  /* 0xffff00000e067812 */ /* 0x000fe200078ec0ff */
[----:B------:R-:W-:Y:S02]  /*fa60*/  FMUL.FTZ R32, R11, R10 ;  /* 0x0000000a0b207220 */ /* 0x000fe40000410000 */
[-C--:B------:R-:W-:Y:S01]  /*fa70*/  FMUL.FTZ R27, R9, R4.reuse ;  /* 0x00000004091b7220 */ /* 0x080fe20000410000 */
[----:B------:R-:W-:Y:S01]  /*fa80*/  FFMA.FTZ R9, R5, R4, -R30 ;  /* 0x0000000405097223 */ /* 0x000fe2000001081e */
[-C--:B------:R-:W-:Y:S01]  /*fa90*/  FMUL.FTZ R11, R11, R6.reuse ;  /* 0x000000060b0b7220 */ /* 0x080fe20000410000 */
[----:B------:R-:W-:Y:S01]  /*faa0*/  FFMA.FTZ R32, R7, R6, -R32 ;  /* 0x0000000607207223 */ /* 0x000fe20000010820 */
[----:B------:R-:W-:Y:S01]  /*fab0*/  FFMA.FTZ R27, R5, R8, R27 ;  /* 0x00000008051b7223 */ /* 0x000fe2000001001b */
[----:B------:R-:W-:Y:S01]  /*fac0*/  F2FP.BF16.F32.PACK_AB R6, R34, R43 ;  /* 0x0000002b2206723e */ /* 0x000fe200000010ff */
[----:B------:R-:W-:Y:S01]  /*fad0*/  FFMA.FTZ R30, R7, R10, R11 ;  /* 0x0000000a071e7223 */ /* 0x000fe2000001000b */
[----:B------:R-:W-:-:S02]  /*fae0*/  F2FP.BF16.F32.PACK_AB R4, R41, R40 ;  /* 0x000000282904723e */ /* 0x000fc400000010ff */
[----:B------:R-:W-:Y:S02]  /*faf0*/  F2FP.BF16.F32.PACK_AB R5, R9, R42 ;  /* 0x0000002a0905723e */ /* 0x000fe400000010ff */
[----:B------:R-:W-:Y:S02]  /*fb00*/  F2FP.BF16.F32.PACK_AB R7, R32, R29 ;  /* 0x0000001d2007723e */ /* 0x000fe400000010ff */
[----:B------:R-:W-:Y:S02]  /*fb10*/  F2FP.BF16.F32.PACK_AB R10, R44, R45 ;  /* 0x0000002d2c0a723e */ /* 0x000fe400000010ff */
[----:B------:R-:W-:Y:S01]  /*fb20*/  F2FP.BF16.F32.PACK_AB R8, R39, R38 ;  /* 0x000000262708723e */ /* 0x000fe200000010ff */
[----:B------:R1:W-:Y:S01]  /*fb30*/  STS.128 [R21], R4 ;  /* 0x0000000415007388 */ /* 0x0003e20000000c00 */
[----:B------:R-:W-:Y:S02]  /*fb40*/  F2FP.BF16.F32.PACK_AB R9, R27, R36 ;  /* 0x000000241b09723e */ /* 0x000fe400000010ff */
[----:B------:R-:W-:-:S05]  /*fb50*/  F2FP.BF16.F32.PACK_AB R11, R30, R31 ;  /* 0x0000001f1e0b723e */ /* 0x000fca00000010ff */
[----:B------:R1:W-:Y:S02]  /*fb60*/  STS.128 [R26+0x16400], R8 ;  /* 0x016400081a007388 */ /* 0x0003e40000000c00 */
.L_x_591:
[----:B------:R-:W-:Y:S05]  /*fb70*/  BSYNC B1 ;  /* 0x0000000000017941 */ /* 0x000fea0003800000 */
.L_x_590:
[----:B------:R-:W-:Y:S04]  /*fb80*/  BSSY B1, `(.L_x_592) ;  /* 0x000006a000017945 */ /* 0x000fe80003800000 */
[----:B------:R-:W-:Y:S05]  /*fb90*/  @P2 BRA `(.L_x_593) ;  /* 0x0000000400a02947 */ /* 0x000fea0003800000 */
[----:B-1----:R-:W2:Y:S04]  /*fba0*/  LDL R8, [R1+0x48] ;  /* 0x0000480001087983 */ /* 0x002ea80000100800 */
[----:B------:R-:W3:Y:S01]  /*fbb0*/  LDL R10, [R1+0x84] ;  /* 0x00008400010a7983 */ /* 0x000ee20000100800 */
[----:B------:R-:W1:Y:S01]  /*fbc0*/  S2R R5, SR_TID.X ;  /* 0x0000000000057919 */ /* 0x000e620000002100 */
[C---:B------:R-:W-:Y:S02]  /*fbd0*/  VIADD R9, R22.reuse, 0x20 ;  /* 0x0000002016097836 */ /* 0x040fe40000000000 */
[----:B------:R-:W-:Y:S02]  /*fbe0*/  VIADD R11, R22, 0x20 ;  /* 0x00000020160b7836 */ /* 0x000fe40000000000 */
[----:B-1----:R-:W-:-:S05]  /*fbf0*/  VIADD R5, R5, 0xffffff80 ;  /* 0xffffff8005057836 */ /* 0x002fca0000000000 */
[----:B------:R-:W-:-:S04]  /*fc00*/  SHF.R.S32.HI R4, RZ, 0x1f, R5 ;  /* 0x0000001fff047819 */ /* 0x000fc80000011405 */
[----:B------:R-:W-:-:S04]  /*fc10*/  LEA.HI R4, R4, R5, RZ, 0x3 ;  /* 0x0000000504047211 */ /* 0x000fc800078f18ff */
[----:B------:R-:W-:-:S05]  /*fc20*/  LOP3.LUT R4, R4, 0xfffffff8, RZ, 0xc0, !PT ;  /* 0xfffffff804047812 */ /* 0x000fca00078ec0ff */
[----:B------:R-:W-:-:S05]  /*fc30*/  IMAD.IADD R4, R5, 0x1, -R4 ;  /* 0x0000000105047824 */ /* 0x000fca00078e0a04 */
[----:B------:R-:W-:Y:S01]  /*fc40*/  LEA.HI R4, R13, R4, RZ, 0x1d ;  /* 0x000000040d047211 */ /* 0x000fe200078fe8ff */
[----:B------:R-:W-:Y:S02]  /*fc50*/  IMAD.SHL.U32 R11, R11, 0x40, RZ ;  /* 0x000000400b0b7824 */ /* 0x000fe400078e00ff */
[----:B------:R-:W-:Y:S01]  /*fc60*/  IMAD.SHL.U32 R9, R9, 0x40, RZ ;  /* 0x0000004009097824 */ /* 0x000fe200078e00ff */
[----:B------:R-:W-:Y:S01]  /*fc70*/  SHF.R.S32.HI R7, RZ, 0x1f, R4 ;  /* 0x0000001fff077819 */ /* 0x000fe20000011404 */
[----:B------:R-:W-:Y:S01]  /*fc80*/  IMAD.SHL.U32 R5, R4, 0x8, RZ ;  /* 0x0000000804057824 */ /* 0x000fe200078e00ff */
[----:B------:R-:W-:Y:S02]  /*fc90*/  LOP3.LUT R11, R11, 0x1c0, RZ, 0xc0, !PT ;  /* 0x000001c00b0b7812 */ /* 0x000fe400078ec0ff */
[----:B------:R-:W-:Y:S02]  /*fca0*/  LEA.HI R7, R7, R4, RZ, 0x3 ;  /* 0x0000000407077211 */ /* 0x000fe400078f18ff */
[----:B------:R-:W-:-:S02]  /*fcb0*/  LOP3.LUT R9, R9, 0x1c0, RZ, 0xc0, !PT ;  /* 0x000001c009097812 */ /* 0x000fc400078ec0ff */
[----:B------:R-:W-:Y:S01]  /*fcc0*/  LOP3.LUT R4, R11, 0x38, R5, 0xf8, !PT ;  /* 0x000000380b047812 */ /* 0x000fe200078ef805 */
[----:B------:R-:W-:Y:S01]  /*fcd0*/  IMAD.SHL.U32 R7, R7, 0x400, RZ ;  /* 0x0000040007077824 */ /* 0x000fe200078e00ff */
[----:B------:R-:W-:Y:S02]  /*fce0*/  SHF.R.U32.HI R9, RZ, 0x3, R9 ;  /* 0x00000003ff097819 */ /* 0x000fe40000011609 */
[----:B------:R-:W-:Y:S02]  /*fcf0*/  LOP3.LUT R6, R11, 0x38, R16, 0xf8, !PT ;  /* 0x000000380b067812 */ /* 0x000fe400078ef810 */
[----:B------:R-:W-:Y:S02]  /*fd00*/  LOP3.LUT R4, R4, R9, RZ, 0x3c, !PT ;  /* 0x0000000904047212 */ /* 0x000fe400078e3cff */
[----:B------:R-:W-:Y:S01]  /*fd10*/  LOP3.LUT R7, R7, 0x7fffe000, RZ, 0xc0, !PT ;  /* 0x7fffe00007077812 */ /* 0x000fe200078ec0ff */
[C---:B------:R-:W-:Y:S02]  /*fd20*/  IMAD.U32 R38, R15.reuse, 0x10000, RZ ;  /* 0x000100000f267824 */ /* 0x040fe400078e00ff */
[----:B------:R-:W-:Y:S01]  /*fd30*/  IMAD.U32 R36, R0, 0x10000, RZ ;  /* 0x0001000000247824 */ /* 0x000fe200078e00ff */
[----:B------:R-:W-:Y:S01]  /*fd40*/  LOP3.LUT R40, R15, 0xffff0000, RZ, 0xc0, !PT ;  /* 0xffff00000f287812 */ /* 0x000fe200078ec0ff */
[----:B------:R-:W-:-:S02]  /*fd50*/  IMAD.U32 R43, R20, 0x10000, RZ ;  /* 0x00010000142b7824 */ /* 0x000fc400078e00ff */
[----:B------:R-:W-:Y:S02]  /*fd60*/  IMAD.U32 R41, R3, 0x10000, RZ ;  /* 0x0001000003297824 */ /* 0x000fe400078e00ff */
[C---:B------:R-:W-:Y:S01]  /*fd70*/  IMAD.U32 R45, R24.reuse, 0x10000, RZ ;  /* 0x00010000182d7824 */ /* 0x040fe200078e00ff */
[----:B------:R-:W-:Y:S01]  /*fd80*/  LOP3.LUT R42, R24, 0xffff0000, RZ, 0xc0, !PT ;  /* 0xffff0000182a7812 */ /* 0x000fe200078ec0ff */
[----:B------:R-:W-:Y:S01]  /*fd90*/  IMAD.U32 R44, R25, 0x10000, RZ ;  /* 0x00010000192c7824 */ /* 0x000fe200078e00ff */
[----:B--2---:R-:W-:Y:S02]  /*fda0*/  LOP3.LUT R6, R8, R6, R9, 0xf6, !PT ;  /* 0x0000000608067212 */ /* 0x004fe400078ef609 */
[----:B------:R-:W-:-:S05]  /*fdb0*/  IADD3 R9, R4, R7, R8 ;  /* 0x0000000704097210 */ /* 0x000fca0007ffe008 */
[----:B------:R-:W-:Y:S02]  /*fdc0*/  IMAD R21, R9, 0x2, R2 ;  /* 0x0000000209157824 */ /* 0x000fe400078e0202 */
[----:B---3--:R-:W-:-:S03]  /*fdd0*/  IMAD R46, R6, 0x2, R10 ;  /* 0x00000002062e7824 */ /* 0x008fc600078e020a */
[----:B------:R-:W1:Y:S04]  /*fde0*/  LDS.128 R8, [R21+0x16400] ;  /* 0x0164000015087984 */ /* 0x000e680000000c00 */
[----:B------:R-:W2:Y:S01]  /*fdf0*/  LDS.128 R4, [R46] ;  /* 0x000000002e047984 */ /* 0x000ea20000000c00 */
[C---:B-1----:R-:W-:Y:S01]  /*fe00*/  IMAD.U32 R31, R8.reuse, 0x10000, RZ ;  /* 0x00010000081f7824 */ /* 0x042fe200078e00ff */
[----:B------:R-:W-:Y:S01]  /*fe10*/  LOP3.LUT R8, R8, 0xffff0000, RZ, 0xc0, !PT ;  /* 0xffff000008087812 */ /* 0x000fe200078ec0ff */
[----:B--2---:R-:W-:Y:S02]  /*fe20*/  IMAD.U32 R26, R4, 0x10000, RZ ;  /* 0x00010000041a7824 */ /* 0x004fe400078e00ff */
[-C--:B------:R-:W-:Y:S01]  /*fe30*/  FMUL.FTZ R35, R38, R31.reuse ;  /* 0x0000001f26237220 */ /* 0x080fe20000410000 */
[----:B------:R-:W-:-:S03]  /*fe40*/  FMUL.FTZ R31, R36, R31 ;  /* 0x0000001f241f7220 */ /* 0x000fc60000410000 */
[----:B------:R-:W-:Y:S01]  /*fe50*/  FFMA.FTZ R35, R36, R26, -R35 ;  /* 0x0000001a24237223 */ /* 0x000fe20000010823 */
[----:B------:R-:W-:Y:S01]  /*fe60*/  LOP3.LUT R36, R0, 0xffff0000, RZ, 0xc0, !PT ;  /* 0xffff000000247812 */ /* 0x000fe200078ec0ff */
[-C--:B------:R-:W-:Y:S01]  /*fe70*/  FMUL.FTZ R37, R40, R8.reuse ;  /* 0x0000000828257220 */ /* 0x080fe20000410000 */
[----:B------:R-:W-:Y:S01]  /*fe80*/  LOP3.LUT R4, R4, 0xffff0000, RZ, 0xc0, !PT ;  /* 0xffff000004047812 */ /* 0x000fe200078ec0ff */
[----:B------:R-:W-:Y:S02]  /*fe90*/  IMAD.U32 R32, R9, 0x10000, RZ ;  /* 0x0001000009207824 */ /* 0x000fe400078e00ff */
[----:B------:R-:W-:Y:S01]  /*fea0*/  FMUL.FTZ R39, R36, R8 ;  /* 0x0000000824277220 */ /* 0x000fe20000410000 */
[----:B------:R-:W-:Y:S02]  /*feb0*/  IMAD.U32 R33, R10, 0x10000, RZ ;  /* 0x000100000a217824 */ /* 0x000fe400078e00ff */
[----:B------:R-:W-:Y:S01]  /*fec0*/  FFMA.FTZ R8, R36, R4, -R37 ;  /* 0x0000000424087223 */ /* 0x000fe20000010825 */
[----:B------:R-:W-:Y:S01]  /*fed0*/  FFMA.FTZ R31, R38, R26, R31 ;  /* 0x0000001a261f7223 */ /* 0x000fe2000001001f */
[-C--:B------:R-:W-:Y:S01]  /*fee0*/  FMUL.FTZ R36, R43, R32.reuse ;  /* 0x000000202b247220 */ /* 0x080fe20000410000 */
[----:B0-----:R-:W-:Y:S01]  /*fef0*/  IMAD.U32 R27, R5, 0x10000, RZ ;  /* 0x00010000051b7824 */ /* 0x001fe200078e00ff */
[----:B------:R-:W-:Y:S01]  /*ff00*/  LOP3.LUT R10, R10, 0xffff0000, RZ, 0xc0, !PT ;  /* 0xffff00000a0a7812 */ /* 0x000fe200078ec0ff */
[----:B------:R-:W-:Y:S01]  /*ff10*/  FMUL.FTZ R32, R41, R32 ;  /* 0x0000002029207220 */ /* 0x000fe20000410000 */
[----:B------:R-:W-:Y:S01]  /*ff20*/  FFMA.FTZ R26, R40, R4, R39 ;  /* 0x00000004281a7223 */ /* 0x000fe20000010027 */
[----:B------:R-:W-:-:S02]  /*ff30*/  IMAD.U32 R37, R12, 0x10000, RZ ;  /* 0x000100000c257824 */ /* 0x000fc400078e00ff */
[----:B------:R-:W-:Y:S01]  /*ff40*/  FMUL.FTZ R4, R45, R33 ;  /* 0x000000212d047220 */ /* 0x000fe20000410000 */
[----:B------:R-:W-:Y:S01]  /*ff50*/  IMAD.U32 R29, R6, 0x10000, RZ ;  /* 0x00010000061d7824 */ /* 0x000fe200078e00ff */
[----:B------:R-:W-:Y:S01]  /*ff60*/  LOP3.LUT R40, R12, 0xffff0000, RZ, 0xc0, !PT ;  /* 0xffff00000c287812 */ /* 0x000fe200078ec0ff */
[-C--:B------:R-:W-:Y:S01]  /*ff70*/  FFMA.FTZ R36, R41, R27.reuse, -R36 ;  /* 0x0000001b29247223 */ /* 0x080fe20000010824 */
[----:B------:R-:W-:Y:S01]  /*ff80*/  LOP3.LUT R6, R6, 0xffff0000, RZ, 0xc0, !PT ;  /* 0xffff000006067812 */ /* 0x000fe200078ec0ff */
[----:B------:R-:W-:Y:S01]  /*ff90*/  FFMA.FTZ R32, R43, R27, R32 ;  /* 0x0000001b2b207223 */ /* 0x000fe20000010020 */
[----:B------:R-:W-:Y:S01]  /*ffa0*/  FMUL.FTZ R38, R37, R33 ;  /* 0x0000002125267220 */ /* 0x000fe20000410000 */
[----:B------:R-:W-:Y:S02]  /*ffb0*/  IMAD.U32 R34, R11, 0x10000, RZ ;  /* 0x000100000b227824 */ /* 0x000fe400078e00ff */
[----:B------:R-:W-:Y:S01]  /*ffc0*/  FFMA.FTZ R27, R37, R29, -R4 ;  /* 0x0000001d251b7223 */ /* 0x000fe20000010804 */
[----:B------:R-:W-:Y:S01]  /*ffd0*/  FMUL.FTZ R33, R42, R10 ;  /* 0x0000000a2a217220 */ /* 0x000fe20000410000 */
[----:B------:R-:W-:-:S02]  /*ffe0*/  IMAD.U32 R4, R14, 0x10000, RZ ;  /* 0x000100000e047824 */ /* 0x000fc400078e00ff */
[----:B------:R-:W-:Y:S01]  /*fff0*/  FMUL.FTZ R37, R40, R10 ;  /* 0x0000000a28257220 */ /* 0x000fe20000410000 */
[----:B------:R-:W-:Y:S01]  /*10000*/  FFMA.FTZ R10, R45, R29, R38 ;  /* 0x0000001d2d0a7223 */ /* 0x000fe20000010026 */
[----:B------:R-:W-:Y:S01]  /*10010*/  IMAD.U32 R30, R7, 0x10000, RZ ;  /* 0x00010000071e7824 */ /* 0x000fe200078e00ff */
[----:B------:R-:W-:Y:S01]  /*10020*/  LOP3.LUT R9, R9, 0xffff0000, RZ, 0xc0, !PT ;  /* 0xffff000009097812 */ /* 0x000fe200078ec0ff */
[----:B------:R-:W-:Y:S01]  /*10030*/  FMUL.FTZ R29, R44, R34 ;  /* 0x000000222c1d7220 */ /* 0x000fe20000410000 */
[----:B------:R-:W-:Y:S01]  /*10040*/  FFMA.FTZ R38, R40, R6, -R33 ;  /* 0x0000000628267223 */ /* 0x000fe20000010821 */
[----:B------:R-:W-:Y:S01]  /*10050*/  LOP3.LUT R43, R20, 0xffff0000, RZ, 0xc0, !PT ;  /* 0xffff0000142b7812 */ /* 0x000fe200078ec0ff */
[----:B------:R-:W-:Y:S01]  /*10060*/  FMUL.FTZ R33, R4, R34 ;  /* 0x0000002204217220 */ /* 0x000fe20000410000 */
[----:B------:R-:W-:Y:S02]  /*10070*/  LOP3.LUT R11, R11, 0xffff0000, RZ, 0xc0, !PT ;  /* 0xffff00000b0b7812 */ /* 0x000fe400078ec0ff */
[----:B------:R-:W-:-:S02]  /*10080*/  LOP3.LUT R39, R3, 0xffff0000, RZ, 0xc0, !PT ;  /* 0xffff000003277812 */ /* 0x000fc400078ec0ff */
[----:B------:R-:W-:Y:S02]  /*10090*/  LOP3.LUT R45, R25, 0xffff0000, RZ, 0xc0, !PT ;  /* 0xffff0000192d7812 */ /* 0x000fe400078ec0ff */
[----:B------:R-:W-:Y:S01]  /*100a0*/  LOP3.LUT R41, R14, 0xffff0000, RZ, 0xc0, !PT ;  /* 0xffff00000e297812 */ /* 0x000fe200078ec0ff */
[----:B------:R-:W-:Y:S01]  /*100b0*/  FFMA.FTZ R29, R4, R30, -R29 ;  /* 0x0000001e041d7223 */ /* 0x000fe2000001081d */
[----:B------:R-:W-:Y:S01]  /*100c0*/  LOP3.LUT R5, R5, 0xffff0000, RZ, 0xc0, !PT ;  /* 0xffff000005057812 */ /* 0x000fe200078ec0ff */
[----:B------:R-:W-:Y:S01]  /*100d0*/  FFMA.FTZ R37, R42, R6, R37 ;  /* 0x000000062a257223 */ /* 0x000fe20000010025 */
[----:B------:R-:W-:Y:S01]  /*100e0*/  LOP3.LUT R7, R7, 0xffff0000, RZ, 0xc0, !PT ;  /* 0xffff000007077812 */ /* 0x000fe200078ec0ff */
[----:B------:R-:W-:Y:S01]  /*100f0*/  FFMA.FTZ R33, R44, R30, R33 ;  /* 0x0000001e2c217223 */ /* 0x000fe20000010021 */
[-C--:B------:R-:W-:Y:S01]  /*10100*/  FMUL.FTZ R4, R43, R9.reuse ;  /* 0x000000092b047220 */ /* 0x080fe20000410000 */
[----:B------:R-:W-:Y:S01]  /*10110*/  FMUL.FTZ R6, R39, R9 ;  /* 0x0000000927067220 */ /* 0x000fe20000410000 */
[-C--:B------:R-:W-:Y:S01]  /*10120*/  FMUL.FTZ R30, R45, R11.reuse ;  /* 0x0000000b2d1e7220 */ /* 0x080fe20000410000 */
[----:B------:R-:W-:Y:S01]  /*10130*/  FMUL.FTZ R34, R41, R11 ;  /* 0x0000000b29227220 */ /* 0x000fe20000410000 */
[-C--:B------:R-:W-:Y:S01]  /*10140*/  FFMA.FTZ R9, R39, R5.reuse, -R4 ;  /* 0x0000000527097223 */ /* 0x080fe20000010804 */
[----:B------:R-:W-:Y:S01]  /*10150*/  FFMA.FTZ R11, R43, R5, R6 ;  /* 0x000000052b0b7223 */ /* 0x000fe20000010006 */
[-C--:B------:R-:W-:Y:S01]  /*10160*/  FFMA.FTZ R30, R41, R7.reuse, -R30 ;  /* 0x00000007291e7223 */ /* 0x080fe2000001081e */
[----:B------:R-:W-:Y:S01]  /*10170*/  FFMA.FTZ R34, R45, R7, R34 ;  /* 0x000000072d227223 */ /* 0x000fe20000010022 */
[----:B------:R-:W-:-:S02]  /*10180*/  F2FP.BF16.F32.PACK_AB R6, R38, R27 ;  /* 0x0000001b2606723e */ /* 0x000fc400000010ff */
[----:B------:R-:W-:Y:S02]  /*10190*/  F2FP.BF16.F32.PACK_AB R5, R9, R36 ;  /* 0x000000240905723e */ /* 0x000fe400000010ff */
[----:B------:R-:W-:Y:S02]  /*101a0*/  F2FP.BF16.F32.PACK_AB R4, R8, R35 ;  /* 0x000000230804723e */ /* 0x000fe400000010ff */
[----:B------:R-:W-:Y:S02]  /*101b0*/  F2FP.BF16.F32.PACK_AB R9, R11, R32 ;  /* 0x000000200b09723e */ /* 0x000fe400000010ff */
[----:B------:R-:W-:Y:S02]  /*101c0*/  F2FP.BF16.F32.PACK_AB R7, R30, R29 ;  /* 0x0000001d1e07723e */ /* 0x000fe400000010ff */
[----:B------:R-:W-:Y:S02]  /*101d0*/  F2FP.BF16.F32.PACK_AB R10, R37, R10 ;  /* 0x0000000a250a723e */ /* 0x000fe400000010ff */
[----:B------:R-:W-:-:S02]  /*101e0*/  F2FP.BF16.F32.PACK_AB R8, R26, R31 ;  /* 0x0000001f1a08723e */ /* 0x000fc400000010ff */
[----:B------:R-:W-:Y:S01]  /*101f0*/  F2FP.BF16.F32.PACK_AB R11, R34, R33 ;  /* 0x00000021220b723e */ /* 0x000fe200000010ff */
[----:B------:R2:W-:Y:S04]  /*10200*/  STS.128 [R46], R4 ;  /* 0x000000042e007388 */ /* 0x0005e80000000c00 */
[----:B------:R2:W-:Y:S02]  /*10210*/  STS.128 [R21+0x16400], R8 ;  /* 0x0164000815007388 */ /* 0x0005e40000000c00 */
.L_x_593:
[----:B------:R-:W-:Y:S05]  /*10220*/  BSYNC B1 ;  /* 0x0000000000017941 */ /* 0x000fea0003800000 */
.L_x_592:
[----:B------:R-:W-:Y:S04]  /*10230*/  BSSY B1, `(.L_x_594) ;  /* 0x0000067000017945 */ /* 0x000fe80003800000 */
[----:B------:R-:W-:Y:S05]  /*10240*/  @P1 BRA `(.L_x_595) ;  /* 0x0000000400941947 */ /* 0x000fea0003800000 */
[----:B-12---:R-:W2:Y:S04]  /*10250*/  LDL R6, [R1+0x54] ;  /* 0x0000540001067983 */ /* 0x006ea80000100800 */
        /* <DEDUP_REMOVED lines=17> */
[----:B------:R-:W-:Y:S01]  /*10370*/  SHF.R.U32.HI R8, RZ, 0x3, R8 ;  /* 0x00000003ff087819 */ /* 0x000fe20000011608 */
[----:B------:R-:W-:Y:S01]  /*10380*/  IMAD.SHL.U32 R7, R7, 0x400, RZ ;  /* 0x0000040007077824 */ /* 0x000fe200078e00ff */
[----:B------:R-:W-:-:S04]  /*10390*/  LOP3.LUT R4, R9, 0x38, R5, 0xf8, !PT ;  /* 0x0000003809047812 */ /* 0x000fc800078ef805 */
[----:B------:R-:W-:Y:S02]  /*103a0*/  LOP3.LUT R4, R4, R8, RZ, 0x3c, !PT ;  /* 0x0000000804047212 */ /* 0x000fe400078e3cff */
[----:B------:R-:W-:Y:S01]  /*103b0*/  LOP3.LUT R7, R7, 0x7fffe000, RZ, 0xc0, !PT ;  /* 0x7fffe00007077812 */ /* 0x000fe200078ec0ff */
[C---:B------:R-:W-:Y:S02]  /*103c0*/  IMAD.U32 R38, R15.reuse, 0x10000, RZ ;  /* 0x000100000f267824 */ /* 0x040fe400078e00ff */
[----:B------:R-:W-:Y:S01]  /*103d0*/  IMAD.U32 R36, R0, 0x10000, RZ ;  /* 0x0001000000247824 */ /* 0x000fe200078e00ff */
[----:B------:R-:W-:Y:S01]  /*103e0*/  LOP3.LUT R40, R15, 0xffff0000, RZ, 0xc0, !PT ;  /* 0xffff00000f287812 */ /* 0x000fe200078ec0ff */
[----:B------:R-:W-:Y:S02]  /*103f0*/  IMAD.U32 R43, R20, 0x10000, RZ ;  /* 0x00010000142b7824 */ /* 0x000fe400078e00ff */
[----:B------:R-:W-:Y:S02]  /*10400*/  IMAD.U32 R41, R3, 0x10000, RZ ;  /* 0x0001000003297824 */ /* 0x000fe400078e00ff */
[C---:B------:R-:W-:Y:S01]  /*10410*/  IMAD.U32 R45, R24.reuse, 0x10000, RZ ;  /* 0x00010000182d7824 */ /* 0x040fe200078e00ff */
[----:B------:R-:W-:Y:S01]  /*10420*/  LOP3.LUT R42, R24, 0xffff0000, RZ, 0xc0, !PT ;  /* 0xffff0000182a7812 */ /* 0x000fe200078ec0ff */
[----:B------:R-:W-:Y:S01]  /*10430*/  IMAD.U32 R44, R25, 0x10000, RZ ;  /* 0x00010000192c7824 */ /* 0x000fe200078e00ff */
[----:B--2---:R-:W-:-:S02]  /*10440*/  IADD3 R9, R4, R7, R6 ;  /* 0x0000000704097210 */ /* 0x004fc40007ffe006 */
[----:B---3--:R-:W1:Y:S03]  /*10450*/  LDS.128 R4, [R46] ;  /* 0x000000002e047984 */ /* 0x008e660000000c00 */
[----:B------:R-:W-:-:S05]  /*10460*/  IMAD R21, R9, 0x2, R2 ;  /* 0x0000000209157824 */ /* 0x000fca00078e0202 */
[----:B------:R-:W2:Y:S01]  /*10470*/  LDS.128 R8, [R21+0x16400] ;  /* 0x0164000015087984 */ /* 0x000ea20000000c00 */
[----:B-1----:R-:W-:Y:S02]  /*10480*/  IMAD.U32 R26, R4, 0x10000, RZ ;  /* 0x00010000041a7824 */ /* 0x002fe400078e00ff */
[C---:B--2---:R-:W-:Y:S01]  /*10490*/  IMAD.U32 R31, R8.reuse, 0x10000, RZ ;  /* 0x00010000081f7824 */ /* 0x044fe200078e00ff */
[----:B------:R-:W-:-:S03]  /*104a0*/  LOP3.LUT R8, R8, 0xffff0000, RZ, 0xc0, !PT ;  /* 0xffff000008087812 */ /* 0x000fc600078ec0ff */
        /* <DEDUP_REMOVED lines=63> */
.L_x_595:
[----:B------:R-:W-:Y:S05]  /*108a0*/  BSYNC B1 ;  /* 0x0000000000017941 */ /* 0x000fea0003800000 */
.L_x_594:
[----:B------:R-:W-:Y:S05]  /*108b0*/  @P0 BRA `(.L_x_582) ;  /* 0x0000000400940947 */ /* 0x000fea0003800000 */
[----:B-123--:R-:W1:Y:S01]  /*108c0*/  S2R R5, SR_TID.X ;  /* 0x0000000000057919 */ /* 0x00ee620000002100 */
[----:B------:R-:W2:Y:S01]  /*108d0*/  LDL R42, [R1+0x88] ;  /* 0x00008800012a7983 */ /* 0x000ea20000100800 */
[----:B-1----:R-:W-:-:S05]  /*108e0*/  VIADD R5, R5, 0xffffff80 ;  /* 0xffffff8005057836 */ /* 0x002fca0000000000 */
[----:B------:R-:W-:-:S04]  /*108f0*/  SHF.R.S32.HI R4, RZ, 0x1f, R5 ;  /* 0x0000001fff047819 */ /* 0x000fc80000011405 */
[----:B------:R-:W-:-:S04]  /*10900*/  LEA.HI R4, R4, R5, RZ, 0x3 ;  /* 0x0000000504047211 */ /* 0x000fc800078f18ff */
[----:B------:R-:W-:-:S05]  /*10910*/  LOP3.LUT R4, R4, 0xfffffff8, RZ, 0xc0, !PT ;  /* 0xfffffff804047812 */ /* 0x000fca00078ec0ff */
[----:B------:R-:W-:Y:S02]  /*10920*/  IMAD.IADD R4, R5, 0x1, -R4 ;  /* 0x0000000105047824 */ /* 0x000fe400078e0a04 */
[----:B------:R-:W3:Y:S01]  /*10930*/  LDL R5, [R1+0x50] ;  /* 0x0000500001057983 */ /* 0x000ee20000100800 */
[C---:B------:R-:W-:Y:S02]  /*10940*/  VIADD R7, R22.reuse, 0x60 ;  /* 0x0000006016077836 */ /* 0x040fe40000000000 */
[----:B------:R-:W-:Y:S01]  /*10950*/  LEA.HI R13, R13, R4, RZ, 0x1d ;  /* 0x000000040d0d7211 */ /* 0x000fe200078fe8ff */
[----:B------:R-:W-:Y:S02]  /*10960*/  VIADD R8, R22, 0x60 ;  /* 0x0000006016087836 */ /* 0x000fe40000000000 */
[----:B------:R-:W-:Y:S01]  /*10970*/  IMAD.SHL.U32 R7, R7, 0x40, RZ ;  /* 0x0000004007077824 */ /* 0x000fe200078e00ff */
[----:B------:R-:W-:Y:S01]  /*10980*/  SHF.R.S32.HI R6, RZ, 0x1f, R13 ;  /* 0x0000001fff067819 */ /* 0x000fe2000001140d */
[----:B------:R-:W-:-:S02]  /*10990*/  IMAD.SHL.U32 R8, R8, 0x40, RZ ;  /* 0x0000004008087824 */ /* 0x000fc400078e00ff */
[----:B------:R-:W-:Y:S01]  /*109a0*/  IMAD.SHL.U32 R4, R13, 0x8, RZ ;  /* 0x000000080d047824 */ /* 0x000fe200078e00ff */
[----:B------:R-:W-:Y:S02]  /*109b0*/  LEA.HI R6, R6, R13, RZ, 0x3 ;  /* 0x0000000d06067211 */ /* 0x000fe400078f18ff */
[----:B------:R-:W-:Y:S02]  /*109c0*/  LOP3.LUT R8, R8, 0x1c0, RZ, 0xc0, !PT ;  /* 0x000001c008087812 */ /* 0x000fe400078ec0ff */
[----:B------:R-:W-:Y:S01]  /*109d0*/  LOP3.LUT R7, R7, 0x1c0, RZ, 0xc0, !PT ;  /* 0x000001c007077812 */ /* 0x000fe200078ec0ff */
[----:B------:R-:W-:Y:S01]  /*109e0*/  IMAD.SHL.U32 R6, R6, 0x400, RZ ;  /* 0x0000040006067824 */ /* 0x000fe200078e00ff */
[----:B------:R-:W-:Y:S02]  /*109f0*/  LOP3.LUT R4, R8, 0x38, R4, 0xf8, !PT ;  /* 0x0000003808047812 */ /* 0x000fe400078ef804 */
[----:B------:R-:W-:Y:S02]  /*10a00*/  SHF.R.U32.HI R7, RZ, 0x3, R7 ;  /* 0x00000003ff077819 */ /* 0x000fe40000011607 */
[----:B------:R-:W-:-:S02]  /*10a10*/  LOP3.LUT R9, R6, 0x7fffe000, RZ, 0xc0, !PT ;  /* 0x7fffe00006097812 */ /* 0x000fc400078ec0ff */
[----:B------:R-:W-:Y:S01]  /*10a20*/  LOP3.LUT R4, R4, R7, RZ, 0x3c, !PT ;  /* 0x0000000704047212 */ /* 0x000fe200078e3cff */
[C---:B------:R-:W-:Y:S01]  /*10a30*/  IMAD.U32 R37, R15.reuse, 0x10000, RZ ;  /* 0x000100000f257824 */ /* 0x040fe200078e00ff */
[----:B------:R-:W-:Y:S01]  /*10a40*/  LOP3.LUT R38, R15, 0xffff0000, RZ, 0xc0, !PT ;  /* 0xffff00000f267812 */ /* 0x000fe200078ec0ff */
[C---:B------:R-:W-:Y:S01]  /*10a50*/  IMAD.U32 R35, R0.reuse, 0x10000, RZ ;  /* 0x0001000000237824 */ /* 0x040fe200078e00ff */
[----:B------:R-:W-:Y:S01]  /*10a60*/  LOP3.LUT R0, R0, 0xffff0000, RZ, 0xc0, !PT ;  /* 0xffff000000007812 */ /* 0x000fe200078ec0ff */
[C---:B------:R-:W-:Y:S01]  /*10a70*/  IMAD.U32 R43, R24.reuse, 0x10000, RZ ;  /* 0x00010000182b7824 */ /* 0x040fe200078e00ff */
[----:B------:R-:W-:Y:S01]  /*10a80*/  LOP3.LUT R24, R24, 0xffff0000, RZ, 0xc0, !PT ;  /* 0xffff000018187812 */ /* 0x000fe200078ec0ff */
[----:B------:R-:W-:Y:S02]  /*10a90*/  IMAD.U32 R45, R25, 0x10000, RZ ;  /* 0x00010000192d7824 */ /* 0x000fe400078e00ff */
[----:B------:R-:W-:Y:S02]  /*10aa0*/  IMAD.U32 R41, R14, 0x10000, RZ ;  /* 0x000100000e297824 */ /* 0x000fe400078e00ff */
[C---:B------:R-:W-:Y:S01]  /*10ab0*/  IMAD.U32 R36, R3.reuse, 0x10000, RZ ;  /* 0x0001000003247824 */ /* 0x040fe200078e00ff */
[----:B------:R-:W-:Y:S01]  /*10ac0*/  LOP3.LUT R3, R3, 0xffff0000, RZ, 0xc0, !PT ;  /* 0xffff000003037812 */ /* 0x000fe200078ec0ff */
[----:B------:R-:W-:Y:S01]  /*10ad0*/  IMAD.U32 R40, R20, 0x10000, RZ ;  /* 0x0001000014287824 */ /* 0x000fe200078e00ff */
[----:B---3--:R-:W-:-:S02]  /*10ae0*/  IADD3 R9, R4, R9, R5 ;  /* 0x0000000904097210 */ /* 0x008fc40007ffe005 */
[----:B--2---:R-:W1:Y:S03]  /*10af0*/  LDS.128 R4, [R42] ;  /* 0x000000002a047984 */ /* 0x004e660000000c00 */
[----:B------:R-:W-:-:S05]  /*10b00*/  IMAD R13, R9, 0x2, R2 ;  /* 0x00000002090d7824 */ /* 0x000fca00078e0202 */
[----:B------:R-:W2:Y:S01]  /*10b10*/  LDS.128 R8, [R13+0x16400] ;  /* 0x016400000d087984 */ /* 0x000ea20000000c00 */
[C---:B-1----:R-:W-:Y:S01]  /*10b20*/  IMAD.U32 R21, R4.reuse, 0x10000, RZ ;  /* 0x0001000004157824 */ /* 0x042fe200078e00ff */
[----:B------:R-:W-:Y:S01]  /*10b30*/  LOP3.LUT R4, R4, 0xffff0000, RZ, 0xc0, !PT ;  /* 0xffff000004047812 */ /* 0x000fe200078ec0ff */
[C---:B--2---:R-:W-:Y:S01]  /*10b40*/  IMAD.U32 R30, R8.reuse, 0x10000, RZ ;  /* 0x00010000081e7824 */ /* 0x044fe200078e00ff */
[----:B------:R-:W-:-:S03]  /*10b50*/  LOP3.LUT R8, R8, 0xffff0000, RZ, 0xc0, !PT ;  /* 0xffff000008087812 */ /* 0x000fc600078ec0ff */
[-C--:B------:R-:W-:Y:S01]  /*10b60*/  FMUL.FTZ R34, R37, R30.reuse ;  /* 0x0000001e25227220 */ /* 0x080fe20000410000 */
[C---:B------:R-:W-:Y:S01]  /*10b70*/  FMUL.FTZ R30, R35.reuse, R30 ;  /* 0x0000001e231e7220 */ /* 0x040fe20000410000 */
[-C--:B------:R-:W-:Y:S01]  /*10b80*/  FMUL.FTZ R15, R38, R8.reuse ;  /* 0x00000008260f7220 */ /* 0x080fe20000410000 */
[----:B------:R-:W-:Y:S02]  /*10b90*/  IMAD.U32 R32, R10, 0x10000, RZ ;  /* 0x000100000a207824 */ /* 0x000fe400078e00ff */
[-C--:B------:R-:W-:Y:S01]  /*10ba0*/  FFMA.FTZ R34, R35, R21.reuse, -R34 ;  /* 0x0000001523227223 */ /* 0x080fe20000010822 */
[----:B------:R-:W-:Y:S01]  /*10bb0*/  FFMA.FTZ R30, R37, R21, R30 ;  /* 0x00000015251e7223 */ /* 0x000fe2000001001e */
[----:B------:R-:W-:Y:S02]  /*10bc0*/  IMAD.U32 R37, R12, 0x10000, RZ ;  /* 0x000100000c257824 */ /* 0x000fe400078e00ff */
[C---:B------:R-:W-:Y:S01]  /*10bd0*/  FMUL.FTZ R21, R0.reuse, R8 ;  /* 0x0000000800157220 */ /* 0x040fe20000410000 */
[----:B------:R-:W-:Y:S01]  /*10be0*/  FFMA.FTZ R15, R0, R4, -R15 ;  /* 0x00000004000f7223 */ /* 0x000fe2000001080f */
[----:B0-----:R-:W-:Y:S01]  /*10bf0*/  IMAD.U32 R27, R6, 0x10000, RZ ;  /* 0x00010000061b7824 */ /* 0x001fe200078e00ff */
[----:B------:R-:W-:Y:S01]  /*10c00*/  LOP3.LUT R10, R10, 0xffff0000, RZ, 0xc0, !PT ;  /* 0xffff00000a0a7812 */ /* 0x000fe200078ec0ff */
[-C--:B------:R-:W-:Y:S01]  /*10c10*/  FMUL.FTZ R0, R43, R32.reuse ;  /* 0x000000202b007220 */ /* 0x080fe20000410000 */
[----:B------:R-:W-:Y:S01]  /*10c20*/  LOP3.LUT R12, R12, 0xffff0000, RZ, 0xc0, !PT ;  /* 0xffff00000c0c7812 */ /* 0x000fe200078ec0ff */
[----:B------:R-:W-:Y:S01]  /*10c30*/  FMUL.FTZ R32, R37, R32 ;  /* 0x0000002025207220 */ /* 0x000fe20000410000 */
[----:B------:R-:W-:-:S02]  /*10c40*/  IMAD.U32 R33, R11, 0x10000, RZ ;  /* 0x000100000b217824 */ /* 0x000fc400078e00ff */
[-C--:B------:R-:W-:Y:S01]  /*10c50*/  FFMA.FTZ R8, R37, R27.reuse, -R0 ;  /* 0x0000001b25087223 */ /* 0x080fe20000010800 */
[----:B------:R-:W-:Y:S01]  /*10c60*/  LOP3.LUT R6, R6, 0xffff0000, RZ, 0xc0, !PT ;  /* 0xffff000006067812 */ /* 0x000fe200078ec0ff */
[-C--:B------:R-:W-:Y:S01]  /*10c70*/  FMUL.FTZ R37, R24, R10.reuse ;  /* 0x0000000a18257220 */ /* 0x080fe20000410000 */
[----:B------:R-:W-:Y:S01]  /*10c80*/  FMUL.FTZ R39, R12, R10 ;  /* 0x0000000a0c277220 */ /* 0x000fe20000410000 */
[----:B------:R-:W-:Y:S02]  /*10c90*/  IMAD.U32 R31, R9, 0x10000, RZ ;  /* 0x00010000091f7824 */ /* 0x000fe400078e00ff */
[----:B------:R-:W-:Y:S01]  /*10ca0*/  FFMA.FTZ R21, R38, R4, R21 ;  /* 0x0000000426157223 */ /* 0x000fe20000010015 */
[----:B------:R-:W-:Y:S01]  /*10cb0*/  FFMA.FTZ R10, R43, R27, R32 ;  /* 0x0000001b2b0a7223 */ /* 0x000fe20000010020 */
[----:B------:R-:W-:Y:S01]  /*10cc0*/  IMAD.U32 R29, R7, 0x10000, RZ ;  /* 0x00010000071d7824 */ /* 0x000fe200078e00ff */
[----:B------:R-:W-:Y:S01]  /*10cd0*/  LOP3.LUT R9, R9, 0xffff0000, RZ, 0xc0, !PT ;  /* 0xffff000009097812 */ /* 0x000fe200078ec0ff */
[-C--:B------:R-:W-:Y:S01]  /*10ce0*/  FMUL.FTZ R0, R45, R33.reuse ;  /* 0x000000212d007220 */ /* 0x080fe20000410000 */
[----:B------:R-:W-:Y:S01]  /*10cf0*/  FMUL.FTZ R4, R41, R33 ;  /* 0x0000002129047220 */ /* 0x000fe20000410000 */
[----:B------:R-:W-:-:S02]  /*10d00*/  LOP3.LUT R27, R20, 0xffff0000, RZ, 0xc0, !PT ;  /* 0xffff0000141b7812 */ /* 0x000fc400078ec0ff */
[----:B------:R-:W-:Y:S02]  /*10d10*/  LOP3.LUT R11, R11, 0xffff0000, RZ, 0xc0, !PT ;  /* 0xffff00000b0b7812 */ /* 0x000fe400078ec0ff */
[----:B------:R-:W-:Y:S01]  /*10d20*/  LOP3.LUT R33, R25, 0xffff0000, RZ, 0xc0, !PT ;  /* 0xffff000019217812 */ /* 0x000fe200078ec0ff */
[C---:B------:R-:W-:Y:S01]  /*10d30*/  IMAD.U32 R26, R5.reuse, 0x10000, RZ ;  /* 0x00010000051a7824 */ /* 0x040fe200078e00ff */
[----:B------:R-:W-:Y:S01]  /*10d40*/  LOP3.LUT R25, R14, 0xffff0000, RZ, 0xc0, !PT ;  /* 0xffff00000e197812 */ /* 0x000fe200078ec0ff */
[-C--:B------:R-:W-:Y:S01]  /*10d50*/  FFMA.FTZ R39, R24, R6.reuse, R39 ;  /* 0x0000000618277223 */ /* 0x080fe20000010027 */
[----:B------:R-:W-:Y:S01]  /*10d60*/  LOP3.LUT R5, R5, 0xffff0000, RZ, 0xc0, !PT ;  /* 0xffff000005057812 */ /* 0x000fe200078ec0ff */
[----:B------:R-:W-:Y:S01]  /*10d70*/  FFMA.FTZ R24, R41, R29, -R0 ;  /* 0x0000001d29187223 */ /* 0x000fe20000010800 */
[----:B------:R-:W-:Y:S01]  /*10d80*/  LOP3.LUT R7, R7, 0xffff0000, RZ, 0xc0, !PT ;  /* 0xffff000007077812 */ /* 0x000fe200078ec0ff */
[----:B------:R-:W-:Y:S01]  /*10d90*/  FFMA.FTZ R37, R12, R6, -R37 ;  /* 0x000000060c257223 */ /* 0x000fe20000010825 */
[----:B------:R-:W-:Y:S01]  /*10da0*/  FMUL.FTZ R0, R27, R9 ;  /* 0x000000091b007220 */ /* 0x000fe20000410000 */
[----:B------:R-:W-:Y:S01]  /*10db0*/  FMUL.FTZ R35, R40, R31 ;  /* 0x0000001f28237220 */ /* 0x000fe20000410000 */
[----:B------:R-:W-:Y:S01]  /*10dc0*/  FFMA.FTZ R29, R45, R29, R4 ;  /* 0x0000001d2d1d7223 */ /* 0x000fe20000010004 */
[----:B------:R-:W-:Y:S01]  /*10dd0*/  FMUL.FTZ R6, R33, R11 ;  /* 0x0000000b21067220 */ /* 0x000fe20000410000 */
[C---:B------:R-:W-:Y:S01]  /*10de0*/  FMUL.FTZ R31, R36.reuse, R31 ;  /* 0x0000001f241f7220 */ /* 0x040fe20000410000 */
[----:B------:R-:W-:Y:S01]  /*10df0*/  FMUL.FTZ R4, R3, R9 ;  /* 0x0000000903047220 */ /* 0x000fe20000410000 */
[----:B------:R-:W-:Y:S01]  /*10e00*/  FMUL.FTZ R14, R25, R11 ;  /* 0x0000000b190e7220 */ /* 0x000fe20000410000 */
[----:B------:R-:W-:Y:S01]  /*10e10*/  FFMA.FTZ R0, R3, R5, -R0 ;  /* 0x0000000503007223 */ /* 0x000fe20000010800 */
[-C--:B------:R-:W-:Y:S01]  /*10e20*/  FFMA.FTZ R35, R36, R26.reuse, -R35 ;  /* 0x0000001a24237223 */ /* 0x080fe20000010823 */
[----:B------:R-:W-:Y:S01]  /*10e30*/  FFMA.FTZ R3, R25, R7, -R6 ;  /* 0x0000000719037223 */ /* 0x000fe20000010806 */
[----:B------:R-:W-:Y:S01]  /*10e40*/  FFMA.FTZ R31, R40, R26, R31 ;  /* 0x0000001a281f7223 */ /* 0x000fe2000001001f */
[----:B------:R-:W-:Y:S01]  /*10e50*/  FFMA.FTZ R12, R27, R5, R4 ;  /* 0x000000051b0c7223 */ /* 0x000fe20000010004 */
        /* <DEDUP_REMOVED lines=11> */
.L_x_582:
[----:B------:R-:W-:Y:S05]  /*10f10*/  BSYNC B0 ;  /* 0x0000000000007941 */ /* 0x000fea0003800000 */
.L_x_563:
[----:B------:R-:W-:Y:S01]  /*10f20*/  @!PT LDS RZ, [RZ] ;  /* 0x00000000fffff984 */ /* 0x000fe20000000800 */
[----:B------:R-:W-:Y:S01]  /*10f30*/  @!PT LDS RZ, [RZ] ;  /* 0x00000000fffff984 */ /* 0x000fe20000000800 */
[----:B------:R-:W-:Y:S01]  /*10f40*/  @!PT LDS RZ, [RZ] ;  /* 0x00000000fffff984 */ /* 0x000fe20000000800 */
[----:B------:R-:W-:Y:S01]  /*10f50*/  @!PT LDS RZ, [RZ] ;  /* 0x00000000fffff984 */ /* 0x000fe20000000800 */
[----:B------:R5:W-:Y:S06]  /*10f60*/  MEMBAR.ALL.CTA ;  /* 0x0000000000007992 */ /* 0x000bec0000008000 */
[----:B-----5:R-:W5:Y:S01]  /*10f70*/  FENCE.VIEW.ASYNC.S ;  /* 0x00000000000073c6 */ /* 0x020f620000000000 */
[----:B------:R-:W-:Y:S05]  /*10f80*/  WARPSYNC.ALL ;  /* 0x0000000000007948 */ /* 0x000fea0003800000 */
[----:B-----5:R-:W-:Y:S06]  /*10f90*/  BAR.SYNC.DEFER_BLOCKING 0xd, 0x100 ;  /* 0x0344000000007b1d */ /* 0x020fec0000010000 */
.L_x_561:
[----:B------:R-:W-:-:S13]  /*10fa0*/  ISETP.NE.AND P0, PT, R224, 0x3, PT ;  /* 0x00000003e000780c */ /* 0x000fda0003f05270 */
[----:B------:R-:W-:Y:S05]  /*10fb0*/  @!P0 BRA `(.L_x_596) ;  /* 0x0000000000048947 */ /* 0x000fea0003800000 */
[----:B------:R-:W-:Y:S01]  /*10fc0*/  BPT.TRAP 0x1 ;  /* 0x000000040000795c */ /* 0x000fe20000300000 */
.L_x_596:
[----:B------:R-:W-:Y:S01]  /*10fd0*/  IMAD R0, R222, 0x8, R2 ;  /* 0x00000008de007824 */ /* 0x000fe200078e0202 */
[----:B0-2---:R-:W-:-:S04]  /*10fe0*/  SHF.L.U32 R3, R233, 0x1f, RZ ;  /* 0x0000001fe9037819 */ /* 0x005fc800000006ff */
[----:B------:R0:W2:Y:S01]  /*10ff0*/  SYNCS.PHASECHK.TRANS64.TRYWAIT P2, [R0+URZ+0x34830], R3 ;  /* 0x03483003000075a7 */ /* 0x0000a2000804017f */
[----:B------:R-:W-:Y:S05]  /*11000*/  @!P0 BRA `(.L_x_597) ;  /* 0x0000000000048947 */ /* 0x000fea0003800000 */
[----:B------:R-:W-:Y:S01]  /*11010*/  BPT.TRAP 0x1 ;  /* 0x000000040000795c */ /* 0x000fe20000300000 */
.L_x_597:
[----:B-1-34-:R-:W1:Y:S01]  /*11020*/  S2R R4, SR_TID.X ;  /* 0x0000000000047919 */ /* 0x01ae620000002100 */
[----:B------:R-:W-:Y:S01]  /*11030*/  IMAD.MOV.U32 R87, RZ, RZ, RZ ;  /* 0x000000ffff577224 */ /* 0x000fe200078e00ff */
[----:B-1----:R-:W-:-:S04]  /*11040*/  LOP3.LUT R4, R4, 0x7f, RZ, 0xc0, !PT ;  /* 0x0000007f04047812 */ /* 0x002fc800078ec0ff */
[----:B------:R-:W-:Y:S01]  /*11050*/  ISETP.NE.AND P1, PT, R4, RZ, PT ;  /* 0x000000ff0400720c */ /* 0x000fe20003f25270 */
[----:B--2---:R-:W-:-:S12]  /*11060*/  @P2 BRA `(.L_x_598) ;  /* 0x0000000000082947 */ /* 0x004fd80003800000 */
[----:B------:R-:W1:Y:S02]  /*11070*/  SYNCS.PHASECHK.TRANS64.TRYWAIT P2, [R0+URZ+0x34830], R3 ;  /* 0x03483003000075a7 */ /* 0x000e64000804017f */
[----:B-1----:R-:W-:Y:S05]  /*11080*/  @!P2 BRA `(.L_x_599) ;  /* 0x000001780068a947 */ /* 0x002fea0003800000 */
.L_x_598:
[----:B------:R-:W-:Y:S05]  /*11090*/  WARPSYNC.ALL ;  /* 0x0000000000007948 */ /* 0x000fea0003800000 */
[----:B01----:R-:W-:Y:S01]  /*110a0*/  VIADD R3, R2, 0x1e400 ;  /* 0x0001e40002037836 */ /* 0x003fe20000000000 */
[----:B------:R-:W-:Y:S01]  /*110b0*/  R2UR UR56, R28 ;  /* 0x000000001c3872ca */ /* 0x000fe200000e0000 */
[----:B------:R-:W-:Y:S01]  /*110c0*/  IMAD.MOV.U32 R5, RZ, RZ, 0x40000040 ;  /* 0x40000040ff057424 */ /* 0x000fe200078e00ff */
[----:B------:R-:W-:Y:S01]  /*110d0*/  WARPGROUP.ARRIVE ;  /* 0x00000000000079c5 */ /* 0x000fe20000000000 */
[----:B------:R-:W-:Y:S01]  /*110e0*/  UMOV UR9, 0x40000040 ;  /* 0x4000004000097882 */ /* 0x000fe20000000000 */
[----:B------:R-:W-:Y:S01]  /*110f0*/  SHF.R.U32.HI R3, RZ, 0x4, R3 ;  /* 0x00000004ff037819 */ /* 0x000fe20000011603 */
[----:B------:R-:W-:Y:S01]  /*11100*/  IMAD.MOV.U32 R15, RZ, RZ, 0x40000040 ;  /* 0x40000040ff0f7424 */ /* 0x000fe200078e00ff */
[----:B------:R-:W-:Y:S01]  /*11110*/  R2UR UR11, R5 ;  /* 0x00000000050b72ca */ /* 0x000fe200000e0000 */
[----:B------:R-:W-:Y:S01]  /*11120*/  IMAD.MOV.U32 R21, RZ, RZ, 0x40000040 ;  /* 0x40000040ff157424 */ /* 0x000fe200078e00ff */
[----:B------:R-:W-:Y:S01]  /*11130*/  LOP3.LUT R3, R3, 0x3fff, RZ, 0xc0, !PT ;  /* 0x00003fff03037812 */ /* 0x000fe200078ec0ff */
[----:B------:R-:W-:Y:S01]  /*11140*/  IMAD.MOV.U32 R25, RZ, RZ, 0x40000040 ;  /* 0x40000040ff197424 */ /* 0x000fe200078e00ff */
[----:B------:R-:W-:Y:S01]  /*11150*/  R2UR UR15, R15 ;  /* 0x000000000f0f72ca */ /* 0x000fe200000e0000 */
[----:B------:R-:W-:Y:S01]  /*11160*/  IMAD.U32 R27, RZ, RZ, UR9 ;  /* 0x00000009ff1b7e24 */ /* 0x000fe2000f8e00ff */
[----:B------:R-:W-:Y:S01]  /*11170*/  LOP3.LUT R4, R3, 0x10000, RZ, 0xfc, !PT ;  /* 0x0001000003047812 */ /* 0x000fe200078efcff */
[----:B------:R-:W-:Y:S01]  /*11180*/  ULOP3.LUT UR56, UR56, 0x10000, URZ, 0xfc, !UPT ;  /* 0x0001000038387892 */ /* 0x000fe2000f8efc3f */
[----:B------:R-:W-:Y:S01]  /*11190*/  MOV R8, UR37 ;  /* 0x0000002500087c02 */ /* 0x000fe20008000f00 */
[----:B------:R-:W-:Y:S01]  /*111a0*/  UMOV UR37, UR9 ;  /* 0x0000000900257c82 */ /* 0x000fe20008000000 */
[----:B------:R-:W-:Y:S01]  /*111b0*/  MOV R9, UR36 ;  /* 0x0000002400097c02 */ /* 0x000fe20008000f00 */
[----:B------:R0:W-:Y:S01]  /*111c0*/  STL [R1+0x2c], R4 ;  /* 0x00002c0401007387 */ /* 0x0001e20000100800 */
[----:B------:R-:W-:Y:S01]  /*111d0*/  UMOV UR13, UR37 ;  /* 0x00000025000d7c82 */ /* 0x000fe20008000000 */
[----:B------:R-:W-:Y:S01]  /*111e0*/  R2UR UR23, R21 ;  /* 0x00000000151772ca */ /* 0x000fe200000e0000 */
[----:B------:R-:W-:Y:S01]  /*111f0*/  UMOV UR8, UR56 ;  /* 0x0000003800087c82 */ /* 0x000fe20008000000 */
[----:B------:R-:W-:Y:S01]  /*11200*/  UMOV UR21, UR37 ;  /* 0x0000002500157c82 */ /* 0x000fe20008000000 */
[----:B------:R-:W-:Y:S01]  /*11210*/  UMOV UR36, UR8 ;  /* 0x0000000800247c82 */ /* 0x000fe20008000000 */
[----:B------:R-:W-:Y:S01]  /*11220*/  R2UR UR55, R25 ;  /* 0x00000000193772ca */ /* 0x000fe200000e0000 */
[----:B------:R-:W-:Y:S01]  /*11230*/  UMOV UR12, UR36 ;  /* 0x00000024000c7c82 */ /* 0x000fe20008000000 */
[----:B------:R-:W-:Y:S01]  /*11240*/  UMOV UR20, UR36 ;  /* 0x0000002400147c82 */ /* 0x000fe20008000000 */
[----:B------:R-:W-:Y:S01]  /*11250*/  UMOV UR52, UR36 ;  /* 0x0000002400347c82 */ /* 0x000fe20008000000 */
[----:B0-----:R-:W-:Y:S01]  /*11260*/  IMAD R4, R222, 0xb00, R4 ;  /* 0x00000b00de047824 */ /* 0x001fe200078e0204 */
[----:B------:R-:W-:Y:S01]  /*11270*/  UMOV UR53, UR37 ;  /* 0x0000002500357c82 */ /* 0x000fe20008000000 */
[----:B------:R-:W-:Y:S01]  /*11280*/  R2UR UR35, R15 ;  /* 0x000000000f2372ca */ /* 0x000fe200000e0000 */
[----:B------:R-:W-:Y:S01]  /*11290*/  UMOV UR32, UR36 ;  /* 0x0000002400207c82 */ /* 0x000fe20008000000 */
[C---:B------:R-:W-:Y:S01]  /*112a0*/  VIADD R14, R4.reuse, 0x80 ;  /* 0x00000080040e7836 */ /* 0x040fe20000000000 */
[C---:B------:R-:W-:Y:S01]  /*112b0*/  R2UR UR10, R4.reuse ;  /* 0x00000000040a72ca */ /* 0x040fe200000e0000 */
[C---:B------:R-:W-:Y:S01]  /*112c0*/  VIADD R20, R4.reuse, 0x100 ;  /* 0x0000010004147836 */ /* 0x040fe20000000000 */
[----:B------:R-:W-:Y:S01]  /*112d0*/  UMOV UR33, UR37 ;  /* 0x0000002500217c82 */ /* 0x000fe20008000000 */
[----:B------:R-:W-:Y:S01]  /*112e0*/  VIADD R24, R4, 0x180 ;  /* 0x0000018004187836 */ /* 0x000fe20000000000 */
[----:B------:R-:W-:Y:S01]  /*112f0*/  R2UR UR14, R14 ;  /* 0x000000000e0e72ca */ /* 0x000fe200000e0000 */
[----:B------:R-:W-:Y:S01]  /*11300*/  VIADD R14, R4, 0x200 ;  /* 0x00000200040e7836 */ /* 0x000fe20000000000 */
[----:B------:R-:W-:Y:S01]  /*11310*/  R2UR UR22, R20 ;  /* 0x00000000141672ca */ /* 0x000fe200000e0000 */
[----:B------:R-:W-:Y:S01]  /*11320*/  VIADD R20, R4, 0x280 ;  /* 0x0000028004147836 */ /* 0x000fe20000000000 */
[----:B------:R-:W-:Y:S01]  /*11330*/  R2UR UR54, R24 ;  /* 0x00000000183672ca */ /* 0x000fe200000e0000 */
[----:B------:R-:W-:Y:S01]  /*11340*/  UMOV UR28, UR36 ;  /* 0x00000024001c7c82 */ /* 0x000fe20008000000 */
[----:B------:R-:W-:Y:S01]  /*11350*/  R2UR UR34, R14 ;  /* 0x000000000e2272ca */ /* 0x000fe200000e0000 */
[----:B------:R-:W-:Y:S01]  /*11360*/  UMOV UR29, UR37 ;  /* 0x00000025001d7c82 */ /* 0x000fe20008000000 */
[----:B------:R-:W-:Y:S01]  /*11370*/  R2UR UR30, R20 ;  /* 0x00000000141e72ca */ /* 0x000fe200000e0000 */
[----:B------:R-:W-:Y:S01]  /*11380*/  HGMMA.64x16x16.F32.BF16 R112, gdesc[UR8], RZ, !UPT, gsb0 ;  /* 0x00200000087079f0 */ /* 0x000fe2000c0018ff */
[----:B------:R-:W-:Y:S01]  /*11390*/  R2UR UR31, R21 ;  /* 0x00000000151f72ca */ /* 0x000fe200000e0000 */
[C---:B------:R-:W-:Y:S01]  /*113a0*/  VIADD R24, R4.reuse, 0x300 ;  /* 0x0000030004187836 */ /* 0x040fe20000000000 */
[----:B------:R-:W-:Y:S01]  /*113b0*/  R2UR UR47, R25 ;  /* 0x00000000192f72ca */ /* 0x000fe200000e0000 */
[----:B------:R-:W-:Y:S01]  /*113c0*/  UMOV UR44, UR36 ;  /* 0x00000024002c7c82 */ /* 0x000fe20008000000 */
[----:B------:R-:W-:Y:S01]  /*113d0*/  UMOV UR45, UR37 ;  /* 0x00000025002d7c82 */ /* 0x000fe20008000000 */
[----:B------:R-:W-:Y:S01]  /*113e0*/  VIADD R14, R4, 0x380 ;  /* 0x00000380040e7836 */ /* 0x000fe20000000000 */
[----:B------:R-:W-:Y:S01]  /*113f0*/  R2UR UR46, R24 ;  /* 0x00000000182e72ca */ /* 0x000fe200000e0000 */
[----:B------:R-:W-:Y:S01]  /*11400*/  UMOV UR24, UR36 ;  /* 0x0000002400187c82 */ /* 0x000fe20008000000 */
[----:B------:R-:W-:Y:S01]  /*11410*/  R2UR UR27, R15 ;  /* 0x000000000f1b72ca */ /* 0x000fe200000e0000 */
[----:B------:R-:W-:Y:S01]  /*11420*/  UMOV UR25, UR37 ;  /* 0x0000002500197c82 */ /* 0x000fe20008000000 */
        /* <DEDUP_REMOVED lines=13> */
[----:B------:R-:W-:Y:S01]  /*11500*/  VIADD R24, R4, 0x82 ;  /* 0x0000008204187836 */ /* 0x000fe20000000000 */
[----:B------:R-:W-:Y:S01]  /*11510*/  UMOV UR40, UR36 ;  /* 0x0000002400287c82 */ /* 0x000fe20008000000 */
[----:B------:R-:W-:Y:S01]  /*11520*/  IMAD.U32 R26, RZ, RZ, UR8 ;  /* 0x00000008ff1a7e24 */ /* 0x000fe2000f8e00ff */
[----:B------:R-:W-:Y:S01]  /*11530*/  R2UR UR42, R20 ;  /* 0x00000000142a72ca */ /* 0x000fe200000e0000 */
[----:B------:R-:W-:Y:S01]  /*11540*/  IMAD.MOV.U32 R25, RZ, RZ, 0x40000040 ;  /* 0x40000040ff197424 */ /* 0x000fe200078e00ff */
[----:B------:R-:W-:Y:S01]  /*11550*/  R2UR UR10, R24 ;  /* 0x00000000180a72ca */ /* 0x000fe200000e0000 */
[----:B------:R-:W-:Y:S01]  /*11560*/  UMOV UR41, UR37 ;  /* 0x0000002500297c82 */ /* 0x000fe20008000000 */
[----:B------:R-:W-:Y:S01]  /*11570*/  STL.64 [R1+0x20], R26 ;  /* 0x0000201a01007387 */ /* 0x000fe20000100a00 */
[----:B------:R-:W-:Y:S01]  /*11580*/  VIADD R14, R4, 0x2 ;  /* 0x00000002040e7836 */ /* 0x000fe20000000000 */
[----:B------:R-:W-:Y:S01]  /*11590*/  R2UR UR11, R25 ;  /* 0x00000000190b72ca */ /* 0x000fe200000e0000 */
[----:B------:R-:W-:Y:S01]  /*115a0*/  IMAD.MOV.U32 R15, RZ, RZ, 0x40000040 ;  /* 0x40000040ff0f7424 */ /* 0x000fe200078e00ff */
[----:B------:R-:W-:Y:S01]  /*115b0*/  MOV R6, UR39 ;  /* 0x0000002700067c02 */ /* 0x000fe20008000f00 */
[----:B------:R-:W-:Y:S01]  /*115c0*/  UIADD3 UR8, UR56, 0x2, URZ ;  /* 0x0000000238087890 */ /* 0x000fe2000fffe03f */
[----:B------:R-:W-:Y:S01]  /*115d0*/  MOV R7, UR38 ;  /* 0x0000002600077c02 */ /* 0x000fe20008000f00 */
[----:B------:R-:W-:Y:S01]  /*115e0*/  UMOV UR37, 0x40000040 ;  /* 0x4000004000257882 */ /* 0x000fe20000000000 */
[----:B------:R-:W-:Y:S01]  /*115f0*/  R2UR UR38, R14 ;  /* 0x000000000e2672ca */ /* 0x000fe200000e0000 */
[C---:B------:R-:W-:Y:S01]  /*11600*/  VIADD R20, R4.reuse, 0x102 ;  /* 0x0000010204147836 */ /* 0x040fe20000000000 */
[----:B------:R-:W-:Y:S01]  /*11610*/  R2UR UR39, R15 ;  /* 0x000000000f2772ca */ /* 0x000fe200000e0000 */
[----:B------:R-:W-:Y:S01]  /*11620*/  IMAD.MOV.U32 R21, RZ, RZ, 0x40000040 ;  /* 0x40000040ff157424 */ /* 0x000fe200078e00ff */
[----:B------:R-:W-:Y:S01]  /*11630*/  UMOV UR36, UR8 ;  /* 0x0000000800247c82 */ /* 0x000fe20008000000 */
[----:B------:R-:W-:Y:S01]  /*11640*/  VIADD R14, R4, 0x182 ;  /* 0x00000182040e7836 */ /* 0x000fe20000000000 */
[----:B------:R-:W-:Y:S01]  /*11650*/  R2UR UR50, R20 ;  /* 0x00000000143272ca */ /* 0x000fe200000e0000 */
[----:B------:R-:W-:Y:S01]  /*11660*/  IMAD.MOV.U32 R15, RZ, RZ, 0x40000040 ;  /* 0x40000040ff0f7424 */ /* 0x000fe200078e00ff */
[----:B------:R-:W-:Y:S01]  /*11670*/  R2UR UR51, R21 ;  /* 0x00000000153372ca */ /* 0x000fe200000e0000 */
[----:B------:R-:W-:Y:S01]  /*11680*/  VIADD R20, R4, 0x202 ;  /* 0x0000020204147836 */ /* 0x000fe20000000000 */
[----:B------:R-:W-:Y:S01]  /*11690*/  P2R R11, PR, RZ, 0x2 ;  /* 0x00000002ff0b7803 */ /* 0x000fe20000000000 */
[----:B------:R-:W-:Y:S01]  /*116a0*/  IMAD.MOV.U32 R21, RZ, RZ, 0x40000040 ;  /* 0x40000040ff157424 */ /* 0x000fe200078e00ff */
[----:B------:R-:W-:Y:S01]  /*116b0*/  P2R R13, PR, RZ, 0x1 ;  /* 0x00000001ff0d7803 */ /* 0x000fe20000000000 */
[----:B------:R-:W-:-:S02]  /*116c0*/  WARPGROUP.DEPBAR.LE gsb0, 0x0 ;  /* 0x00008000000079c5 */ /* 0x000fc40000010000 */
[----:B------:R-:W-:Y:S01]  /*116d0*/  WARPGROUP.ARRIVE ;  /* 0x00000000000079c5 */ /* 0x000fe20000000000 */
[----:B------:R-:W-:Y:S01]  /*116e0*/  VIADD R80, R4, 0x4 ;  /* 0x0000000404507836 */ /* 0x000fe20000000000 */
[----:B------:R-:W-:Y:S01]  /*116f0*/  ULDC UR61, c[0x0][0x988] ;  /* 0x00026200003d7ab9 */ /* 0x000fe20000000800 */
[----:B------:R-:W-:Y:S02]  /*11700*/  IMAD.MOV.U32 R81, RZ, RZ, 0x40000040 ;  /* 0x40000040ff517424 */ /* 0x000fe400078e00ff */
[----:B------:R-:W-:Y:S01]  /*11710*/  IMAD.U32 R82, RZ, RZ, UR36 ;  /* 0x00000024ff527e24 */ /* 0x000fe2000f8e00ff */
[----:B------:R-:W-:Y:S01]  /*11720*/  HGMMA.64x16x16.F32.BF16 R104, gdesc[UR12], RZ, !UPT, gsb0 ;  /* 0x002000000c6879f0 */ /* 0x000fe2000c0018ff */
[----:B------:R-:W-:Y:S01]  /*11730*/  R2UR UR14, R14 ;  /* 0x000000000e0e72ca */ /* 0x000fe200000e0000 */
[----:B------:R-:W-:Y:S01]  /*11740*/  VIADD R14, R4, 0x282 ;  /* 0x00000282040e7836 */ /* 0x000fe20000000000 */
[----:B------:R-:W-:Y:S01]  /*11750*/  R2UR UR15, R15 ;  /* 0x000000000f0f72ca */ /* 0x000fe200000e0000 */
[----:B------:R-:W-:-:S02]  /*11760*/  IMAD.MOV.U32 R15, RZ, RZ, 0x40000040 ;  /* 0x40000040ff0f7424 */ /* 0x000fc400078e00ff */
[----:B------:R-:W-:-:S05]  /*11770*/  IMAD.U32 R83, RZ, RZ, UR37 ;  /* 0x00000025ff537e24 */ /* 0x000fca000f8e00ff */
[----:B------:R0:W-:Y:S01]  /*11780*/  STL.64 [R1+0x18], R82 ;  /* 0x0000185201007387 */ /* 0x0001e20000100a00 */
[----:B------:R-:W-:Y:S02]  /*11790*/  WARPGROUP.DEPBAR.LE gsb0, 0x0 ;  /* 0x00008000000079c5 */ /* 0x000fe40000010000 */
[----:B------:R-:W-:-:S06]  /*117a0*/  WARPGROUP.ARRIVE ;  /* 0x00000000000079c5 */ /* 0x000fcc0000000000 */
[----:B------:R-:W-:Y:S01]  /*117b0*/  HGMMA.64x16x16.F32.BF16 R96, gdesc[UR20], RZ, !UPT, gsb0 ;  /* 0x00200000146079f0 */ /* 0x000fe2000c0018ff */
[----:B------:R-:W-:Y:S01]  /*117c0*/  R2UR UR22, R20 ;  /* 0x00000000141672ca */ /* 0x000fe200000e0000 */
[----:B------:R-:W-:Y:S01]  /*117d0*/  VIADD R20, R4, 0x302 ;  /* 0x0000030204147836 */ /* 0x000fe20000000000 */
[----:B------:R-:W-:Y:S01]  /*117e0*/  R2UR UR23, R21 ;  /* 0x00000000151772ca */ /* 0x000fe200000e0000 */
[----:B------:R-:W-:Y:S01]  /*117f0*/  IMAD.MOV.U32 R21, RZ, RZ, 0x40000040 ;  /* 0x40000040ff157424 */ /* 0x000fe200078e00ff */
[----:B------:R-:W-:Y:S02]  /*11800*/  WARPGROUP.DEPBAR.LE gsb0, 0x0 ;  /* 0x00008000000079c5 */ /* 0x000fe40000010000 */
[----:B------:R-:W-:-:S06]  /*11810*/  WARPGROUP.ARRIVE ;  /* 0x00000000000079c5 */ /* 0x000fcc0000000000 */
[----:B------:R-:W-:Y:S01]  /*11820*/  HGMMA.64x16x16.F32.BF16 R88, gdesc[UR52], RZ, !UPT, gsb0 ;  /* 0x00200000345879f0 */ /* 0x000fe2000c0018ff */
[----:B------:R-:W-:Y:S01]  /*11830*/  R2UR UR54, R80 ;  /* 0x00000000503672ca */ /* 0x000fe200000e0000 */
[----:B------:R-:W-:Y:S01]  /*11840*/  UMOV UR53, 0x40000040 ;  /* 0x4000004000357882 */ /* 0x000fe20000000000 */
[----:B------:R-:W-:Y:S01]  /*11850*/  R2UR UR55, R81 ;  /* 0x00000000513772ca */ /* 0x000fe200000e0000 */
[----:B0-----:R-:W-:Y:S01]  /*11860*/  IMAD.U32 R83, RZ, RZ, UR53 ;  /* 0x00000035ff537e24 */ /* 0x001fe2000f8e00ff */
        /* <DEDUP_REMOVED lines=31> */
[----:B------:R-:W-:-:S02]  /*11a60*/  WARPGROUP.DEPBAR.LE gsb0, 0x0 ;  /* 0x00008000000079c5 */ /* 0x000fc40000010000 */
[----:B------:R-:W-:-:S06]  /*11a70*/  WARPGROUP.ARRIVE ;  /* 0x00000000000079c5 */ /* 0x000fcc0000000000 */
[----:B------:R-:W-:Y:S01]  /*11a80*/  HGMMA.64x16x16.F32.BF16 R48, gdesc[UR24], RZ, !UPT, gsb0 ;  /* 0x00200000183079f0 */ /* 0x000fe2000c0018ff */
[----:B------:R-:W-:Y:S01]  /*11a90*/  R2UR UR26, R14 ;  /* 0x000000000e1a72ca */ /* 0x000fe200000e0000 */
[----:B------:R-:W-:Y:S01]  /*11aa0*/  UMOV UR24, UR44 ;  /* 0x0000002c00187c82 */ /* 0x000fe20008000000 */
[----:B------:R-:W-:Y:S01]  /*11ab0*/  R2UR UR27, R15 ;  /* 0x000000000f1b72ca */ /* 0x000fe200000e0000 */
[----:B------:R-:W-:Y:S01]  /*11ac0*/  UMOV UR25, UR45 ;  /* 0x0000002d00197c82 */ /* 0x000fe20008000000 */
[----:B------:R-:W-:Y:S02]  /*11ad0*/  VIADD R14, R4, 0x482 ;  /* 0x00000482040e7836 */ /* 0x000fe40000000000 */
[----:B------:R-:W-:Y:S01]  /*11ae0*/  IMAD.MOV.U32 R15, RZ, RZ, 0x40000040 ;  /* 0x40000040ff0f7424 */ /* 0x000fe200078e00ff */
[----:B------:R-:W-:Y:S02]  /*11af0*/  WARPGROUP.DEPBAR.LE gsb0, 0x0 ;  /* 0x00008000000079c5 */ /* 0x000fe40000010000 */
[----:B------:R-:W-:-:S06]  /*11b00*/  WARPGROUP.ARRIVE ;  /* 0x00000000000079c5 */ /* 0x000fcc0000000000 */
[----:B------:R-:W-:Y:S01]  /*11b10*/  HGMMA.64x16x16.F32.BF16 R40, gdesc[UR16], RZ, !UPT, gsb0 ;  /* 0x00200000102879f0 */ /* 0x000fe2000c0018ff */
[----:B------:R-:W-:Y:S01]  /*11b20*/  R2UR UR18, R20 ;  /* 0x00000000141272ca */ /* 0x000fe200000e0000 */
[----:B------:R-:W-:Y:S01]  /*11b30*/  UMOV UR16, UR44 ;  /* 0x0000002c00107c82 */ /* 0x000fe20008000000 */
[----:B------:R-:W-:Y:S01]  /*11b40*/  R2UR UR19, R21 ;  /* 0x00000000151372ca */ /* 0x000fe200000e0000 */
[----:B------:R-:W-:Y:S01]  /*11b50*/  UMOV UR17, UR45 ;  /* 0x0000002d00117c82 */ /* 0x000fe20008000000 */
[----:B------:R-:W-:Y:S02]  /*11b60*/  VIADD R20, R4, 0x502 ;  /* 0x0000050204147836 */ /* 0x000fe40000000000 */
[----:B------:R-:W-:-:S03]  /*11b70*/  IMAD.MOV.U32 R21, RZ, RZ, 0x40000040 ;  /* 0x40000040ff157424 */ /* 0x000fc600078e00ff */
[----:B------:R-:W-:Y:S02]  /*11b80*/  R2UR UR46, R20 ;  /* 0x00000000142e72ca */ /* 0x000fe400000e0000 */
[----:B------:R-:W-:Y:S01]  /*11b90*/  R2UR UR47, R21 ;  /* 0x00000000152f72ca */ /* 0x000fe200000e0000 */
[----:B------:R-:W-:Y:S02]  /*11ba0*/  WARPGROUP.DEPBAR.LE gsb0, 0x0 ;  /* 0x00008000000079c5 */ /* 0x000fe40000010000 */
[----:B------:R-:W-:-:S06]  /*11bb0*/  WARPGROUP.ARRIVE ;  /* 0x00000000000079c5 */ /* 0x000fcc0000000000 */
[----:B------:R-:W-:Y:S01]  /*11bc0*/  HGMMA.64x16x16.F32.BF16 R32, gdesc[UR4], RZ, !UPT, gsb0 ;  /* 0x00200000042079f0 */ /* 0x000fe2000c0018ff */
[----:B------:R-:W-:-:S07]  /*11bd0*/  UIADD3 UR4, UR56, 0x4, URZ ;  /* 0x0000000438047890 */ /* 0x000fce000fffe03f */
[----:B------:R-:W-:Y:S02]  /*11be0*/  UMOV UR52, UR4 ;  /* 0x0000000400347c82 */ /* 0x000fe40008000000 */
[----:B------:R-:W-:-:S05]  /*11bf0*/  IMAD.U32 R82, RZ, RZ, UR52 ;  /* 0x00000034ff527e24 */ /* 0x000fca000f8e00ff */
[----:B------:R0:W-:Y:S04]  /*11c00*/  STL.64 [R1+0x10], R82 ;  /* 0x0000105201007387 */ /* 0x0001e80000100a00 */
[----:B------:R-:W2:Y:S01]  /*11c10*/  LDL R3, [R1+0x40] ;  /* 0x0000400001037983 */ /* 0x000ea20000100800 */
        /* <DEDUP_REMOVED lines=11> */
[----:B------:R-:W-:Y:S01]  /*11cd0*/  HGMMA.64x16x16.F32.BF16 R112, gdesc[UR36], R112, gsb0 ;  /* 0x00200000247079f0 */ /* 0x000fe20008001870 */
[----:B------:R-:W-:Y:S01]  /*11ce0*/  R2UR UR39, R6 ;  /* 0x00000000062772ca */ /* 0x000fe200000e0000 */
[----:B------:R-:W-:Y:S01]  /*11cf0*/  VIADD R6, R4, 0x84 ;  /* 0x0000008404067836 */ /* 0x000fe20000000000 */
[----:B------:R-:W-:Y:S01]  /*11d00*/  R2UR UR38, R7 ;  /* 0x00000000072672ca */ /* 0x000fe200000e0000 */
[----:B------:R-:W-:Y:S01]  /*11d10*/  IMAD.MOV.U32 R7, RZ, RZ, 0x40000040 ;  /* 0x40000040ff077424 */ /* 0x000fe200078e00ff */
[----:B------:R-:W-:Y:S01]  /*11d20*/  R2UR UR37, R8 ;  /* 0x00000000082572ca */ /* 0x000fe200000e0000 */
[----:B------:R-:W-:Y:S01]  /*11d30*/  VIADD R8, R4, 0x104 ;  /* 0x0000010404087836 */ /* 0x000fe20000000000 */
[----:B------:R-:W-:Y:S01]  /*11d40*/  R2UR UR6, R6 ;  /* 0x00000000060672ca */ /* 0x000fe200000e0000 */
[----:B------:R-:W-:Y:S01]  /*11d50*/  VIADD R6, R4, 0x184 ;  /* 0x0000018404067836 */ /* 0x000fe20000000000 */
[----:B------:R-:W-:Y:S01]  /*11d60*/  R2UR UR7, R7 ;  /* 0x00000000070772ca */ /* 0x000fe200000e0000 */
[----:B------:R-:W-:Y:S01]  /*11d70*/  IMAD.MOV.U32 R7, RZ, RZ, 0x40000040 ;  /* 0x40000040ff077424 */ /* 0x000fe200078e00ff */
[----:B------:R-:W-:Y:S01]  /*11d80*/  R2UR UR36, R9 ;  /* 0x00000000092472ca */ /* 0x000fe200000e0000 */
[----:B------:R-:W-:Y:S01]  /*11d90*/  IMAD.MOV.U32 R9, RZ, RZ, 0x40000040 ;  /* 0x40000040ff097424 */ /* 0x000fe200078e00ff */
[----:B------:R-:W-:-:S02]  /*11da0*/  WARPGROUP.DEPBAR.LE gsb0, 0x0 ;  /* 0x00008000000079c5 */ /* 0x000fc40000010000 */
[----:B------:R-:W-:-:S06]  /*11db0*/  WARPGROUP.ARRIVE ;  /* 0x00000000000079c5 */ /* 0x000fcc0000000000 */
[----:B------:R-:W-:Y:S01]  /*11dc0*/  HGMMA.64x16x16.F32.BF16 R104, gdesc[UR8], R104, gsb0 ;  /* 0x00200000086879f0 */ /* 0x000fe20008001868 */
[----:B------:R-:W-:Y:S01]  /*11dd0*/  R2UR UR10, R8 ;  /* 0x00000000080a72ca */ /* 0x000fe200000e0000 */
[----:B------:R-:W-:Y:S01]  /*11de0*/  VIADD R8, R4, 0x204 ;  /* 0x0000020404087836 */ /* 0x000fe20000000000 */
[----:B------:R-:W-:Y:S01]  /*11df0*/  R2UR UR11, R9 ;  /* 0x00000000090b72ca */ /* 0x000fe200000e0000 */
[----:B------:R-:W-:Y:S01]  /*11e00*/  IMAD.MOV.U32 R9, RZ, RZ, 0x40000040 ;  /* 0x40000040ff097424 */ /* 0x000fe200078e00ff */
[----:B------:R-:W-:Y:S02]  /*11e10*/  WARPGROUP.DEPBAR.LE gsb0, 0x0 ;  /* 0x00008000000079c5 */ /* 0x000fe40000010000 */
[----:B------:R-:W-:-:S06]  /*11e20*/  WARPGROUP.ARRIVE ;  /* 0x00000000000079c5 */ /* 0x000fcc0000000000 */
[----:B------:R-:W-:Y:S01]  /*11e30*/  HGMMA.64x16x16.F32.BF16 R96, gdesc[UR48], R96, gsb0 ;  /* 0x00200000306079f0 */ /* 0x000fe20008001860 */
[----:B------:R-:W-:Y:S01]  /*11e40*/  UMOV UR49, 0x40000040 ;  /* 0x4000004000317882 */ /* 0x000fe20000000000 */
[C---:B------:R-:W-:Y:S02]  /*11e50*/  VIADD R20, R4.reuse, 0x806 ;  /* 0x0000080604147836 */ /* 0x040fe40000000000 */
[----:B------:R-:W-:Y:S02]  /*11e60*/  IMAD.MOV.U32 R21, RZ, RZ, 0x40000040 ;  /* 0x40000040ff157424 */ /* 0x000fe400078e00ff */
[----:B------:R-:W-:Y:S02]  /*11e70*/  VIADD R80, R4, 0x886 ;  /* 0x0000088604507836 */ /* 0x000fe40000000000 */
[----:B------:R-:W-:Y:S02]  /*11e80*/  IMAD.MOV.U32 R81, RZ, RZ, 0x40000040 ;  /* 0x40000040ff517424 */ /* 0x000fe400078e00ff */
[----:B0-----:R-:W-:Y:S01]  /*11e90*/  IMAD.U32 R83, RZ, RZ, UR49 ;  /* 0x00000031ff537e24 */ /* 0x001fe2000f8e00ff */
        /* <DEDUP_REMOVED lines=16> */
[----:B------:R-:W-:Y:S03]  /*11fa0*/  HGMMA.64x16x16.F32.BF16 R64, gdesc[UR32], R64, gsb0 ;  /* 0x00200000204079f0 */ /* 0x000fe60008001840 */
        /* <DEDUP_REMOVED lines=13> */
[----:B------:R-:W-:-:S03]  /*12080*/  IMAD.MOV.U32 R9, RZ, RZ, 0x40000040 ;  /* 0x40000040ff097424 */ /* 0x000fc600078e00ff */
        /* <DEDUP_REMOVED lines=32> */
[----:B------:R-:W-:Y:S01]  /*12290*/  R2UR UR42, R14 ;  /* 0x000000000e2a72ca */ /* 0x000fe200000e0000 */
[----:B------:R-:W-:Y:S01]  /*122a0*/  VIADD R14, R4, 0x406 ;  /* 0x00000406040e7836 */ /* 0x000fe20000000000 */
[----:B------:R-:W-:Y:S01]  /*122b0*/  R2UR UR43, R15 ;  /* 0x000000000f2b72ca */ /* 0x000fe200000e0000 */
[----:B------:R-:W-:-:S02]  /*122c0*/  WARPGROUP.DEPBAR.LE gsb0, 0x0 ;  /* 0x00008000000079c5 */ /* 0x000fc40000010000 */
[----:B------:R-:W-:-:S06]  /*122d0*/  WARPGROUP.ARRIVE ;  /* 0x00000000000079c5 */ /* 0x000fcc0000000000 */
[----:B------:R-:W-:Y:S01]  /*122e0*/  HGMMA.64x16x16.F32.BF16 R24, gdesc[UR44], R24, gsb0 ;  /* 0x002000002c1879f0 */ /* 0x000fe20008001818 */
[----:B------:R-:W-:Y:S01]  /*122f0*/  R2UR UR46, R6 ;  /* 0x00000000062e72ca */ /* 0x000fe200000e0000 */
[----:B------:R-:W-:Y:S01]  /*12300*/  UMOV UR44, UR40 ;  /* 0x00000028002c7c82 */ /* 0x000fe20008000000 */
[----:B------:R-:W-:Y:S01]  /*12310*/  R2UR UR47, R7 ;  /* 0x00000000072f72ca */ /* 0x000fe200000e0000 */
[----:B------:R-:W-:Y:S01]  /*12320*/  UMOV UR45, UR41 ;  /* 0x00000029002d7c82 */ /* 0x000fe20008000000 */
[----:B------:R-:W-:Y:S02]  /*12330*/  VIADD R6, R4, 0x6 ;  /* 0x0000000604067836 */ /* 0x000fe40000000000 */
[----:B------:R-:W-:-:S03]  /*12340*/  IMAD.MOV.U32 R7, RZ, RZ, 0x40000040 ;  /* 0x40000040ff077424 */ /* 0x000fc600078e00ff */
        /* <DEDUP_REMOVED lines=10> */
[----:B------:R-:W-:Y:S01]  /*123f0*/  UIADD3 UR4, UR56, 0x6, URZ ;  /* 0x0000000638047890 */ /* 0x000fe2000fffe03f */
[----:B------:R-:W-:Y:S01]  /*12400*/  R2UR UR6, R6 ;  /* 0x00000000060672ca */ /* 0x000fe200000e0000 */
[----:B------:R-:W-:Y:S01]  /*12410*/  VIADD R6, R4, 0x186 ;  /* 0x0000018604067836 */ /* 0x000fe20000000000 */
[----:B------:R-:W-:Y:S01]  /*12420*/  R2UR UR7, R7 ;  /* 0x00000000070772ca */ /* 0x000fe200000e0000 */
[----:B------:R-:W-:-:S03]  /*12430*/  IMAD.MOV.U32 R7, RZ, RZ, 0x40000040 ;  /* 0x40000040ff077424 */ /* 0x000fc600078e00ff */
[----:B------:R-:W-:Y:S01]  /*12440*/  UMOV UR48, UR4 ;  /* 0x0000000400307c82 */ /* 0x000fe20008000000 */
[----:B------:R-:W-:Y:S01]  /*12450*/  IMAD.MOV.U32 R15, RZ, RZ, 0x40000040 ;  /* 0x40000040ff0f7424 */ /* 0x000fe200078e00ff */
[----:B--2---:R-:W-:Y:S01]  /*12460*/  IADD3 R3, R162, 0xb0, -R3 ;  /* 0x000000b0a2037810 */ /* 0x004fe20007ffe803 */
[----:B------:R-:W-:Y:S01]  /*12470*/  IMAD.U32 R82, RZ, RZ, UR48 ;  /* 0x00000030ff527e24 */ /* 0x000fe2000f8e00ff */
        /* <DEDUP_REMOVED lines=47> */
[----:B------:R-:W-:Y:S01]  /*12770*/  UMOV UR5, UR45 ;  /* 0x0000002d00057c82 */ /* 0x000fe20008000000 */
[----:B------:R-:W-:Y:S02]  /*12780*/  WARPGROUP.DEPBAR.LE gsb0, 0x0 ;  /* 0x00008000000079c5 */ /* 0x000fe40000010000 */
[----:B------:R-:W-:-:S06]  /*12790*/  WARPGROUP.ARRIVE ;  /* 0x00000000000079c5 */ /* 0x000fcc0000000000 */
[----:B------:R-:W-:Y:S01]  /*127a0*/  HGMMA.64x16x16.F32.BF16 R104, gdesc[UR4], R104, gsb0 ;  /* 0x00200000046879f0 */ /* 0x000fe20008001868 */
        /* <DEDUP_REMOVED lines=17> */
[----:B------:R-:W-:Y:S01]  /*128c0*/  IMAD.MOV.U32 R7, RZ, RZ, 0x40000040 ;  /* 0x40000040ff077424 */ /* 0x000fe200078e00ff */
[----:B------:R-:W-:Y:S02]  /*128d0*/  WARPGROUP.DEPBAR.LE gsb0, 0x0 ;  /* 0x00008000000079c5 */ /* 0x000fe40000010000 */
[----:B------:R-:W-:-:S06]  /*128e0*/  WARPGROUP.ARRIVE ;  /* 0x00000000000079c5 */ /* 0x000fcc0000000000 */
[----:B------:R-:W-:Y:S01]  /*128f0*/  HGMMA.64x16x16.F32.BF16 R64, gdesc[UR20], R64, gsb0 ;  /* 0x00200000144079f0 */ /* 0x000fe20008001840 */
[----:B------:R-:W-:Y:S02]  /*12900*/  R2UR UR42, R6 ;  /* 0x00000000062a72ca */ /* 0x000fe400000e0000 */
[----:B------:R-:W-:Y:S01]  /*12910*/  R2UR UR43, R7 ;  /* 0x00000000072b72ca */ /* 0x000fe200000e0000 */
[----:B------:R-:W-:Y:S01]  /*12920*/  UMOV UR40, UR44 ;  /* 0x0000002c00287c82 */ /* 0x000fe20008000000 */
[----:B------:R-:W-:Y:S01]  /*12930*/  UMOV UR41, UR45 ;  /* 0x0000002d00297c82 */ /* 0x000fe20008000000 */
[----:B------:R-:W-:Y:S02]  /*12940*/  WARPGROUP.DEPBAR.LE gsb0, 0x0 ;  /* 0x00008000000079c5 */ /* 0x000fe40000010000 */
[----:B------:R-:W-:-:S08]  /*12950*/  WARPGROUP.ARRIVE ;  /* 0x00000000000079c5 */ /* 0x000fd00000000000 */
[----:B------:R-:W-:Y:S01]  /*12960*/  HGMMA.64x16x16.F32.BF16 R56, gdesc[UR40], R56, gsb0 ;  /* 0x00200000283879f0 */ /* 0x000fe20008001838 */
[----:B------:R-:W-:Y:S01]  /*12970*/  IMAD.MOV.U32 R9, RZ, RZ, 0x40000040 ;  /* 0x40000040ff097424 */ /* 0x000fe200078e00ff */
[----:B------:R-:W-:-:S04]  /*12980*/  R2UR UR26, R8 ;  /* 0x00000000081a72ca */ /* 0x000fc800000e0000 */
[----:B------:R-:W-:Y:S01]  /*12990*/  R2UR UR27, R9 ;  /* 0x00000000091b72ca */ /* 0x000fe200000e0000 */
[----:B------:R-:W-:Y:S01]  /*129a0*/  UMOV UR24, UR44 ;  /* 0x0000002c00187c82 */ /* 0x000fe20008000000 */
[----:B------:R-:W-:Y:S01]  /*129b0*/  UMOV UR25, UR45 ;  /* 0x0000002d00197c82 */ /* 0x000fe20008000000 */
[----:B------:R-:W-:Y:S02]  /*129c0*/  WARPGROUP.DEPBAR.LE gsb0, 0x0 ;  /* 0x00008000000079c5 */ /* 0x000fe40000010000 */
[----:B------:R-:W-:-:S08]  /*129d0*/  WARPGROUP.ARRIVE ;  /* 0x00000000000079c5 */ /* 0x000fd00000000000 */
        /* <DEDUP_REMOVED lines=8> */
[----:B------:R-:W-:Y:S02]  /*12a60*/  VIADD R6, R4, 0x486 ;  /* 0x0000048604067836 */ /* 0x000fe40000000000 */
[----:B------:R-:W-:-:S03]  /*12a70*/  IMAD.MOV.U32 R7, RZ, RZ, 0x40000040 ;  /* 0x40000040ff077424 */ /* 0x000fc600078e00ff */
        /* <DEDUP_REMOVED lines=20> */
[----:B------:R-:W-:Y:S01]  /*12bc0*/  UIADD3 UR8, UR56, 0x400, URZ ;  /* 0x0000040038087890 */ /* 0x000fe2000fffe03f */
[----:B------:R-:W-:-:S06]  /*12bd0*/  UMOV UR45, 0x40000040 ;  /* 0x40000040002d7882 */ /* 0x000fcc0000000000 */
[----:B------:R-:W-:Y:S01]  /*12be0*/  UMOV UR44, UR8 ;  /* 0x00000008002c7c82 */ /* 0x000fe20008000000 */
[----:B------:R-:W-:Y:S02]  /*12bf0*/  WARPGROUP.DEPBAR.LE gsb0, 0x0 ;  /* 0x00008000000079c5 */ /* 0x000fe40000010000 */
[----:B------:R-:W-:-:S06]  /*12c00*/  WARPGROUP.ARRIVE ;  /* 0x00000000000079c5 */ /* 0x000fcc0000000000 */
[----:B------:R-:W-:Y:S01]  /*12c10*/  HGMMA.64x16x16.F32.BF16 R112, gdesc[UR44], R112, gsb0 ;  /* 0x002000002c7079f0 */ /* 0x000fe20008001870 */
[----:B------:R-:W-:Y:S02]  /*12c20*/  VIADD R6, R4, 0x600 ;  /* 0x0000060004067836 */ /* 0x000fe40000000000 */
[----:B------:R-:W-:-:S03]  /*12c30*/  IMAD.MOV.U32 R7, RZ, RZ, 0x40000040 ;  /* 0x40000040ff077424 */ /* 0x000fc600078e00ff */
[----:B------:R-:W-:Y:S02]  /*12c40*/  R2UR UR10, R6 ;  /* 0x00000000060a72ca */ /* 0x000fe400000e0000 */
[----:B------:R-:W-:Y:S01]  /*12c50*/  R2UR UR11, R7 ;  /* 0x00000000070b72ca */ /* 0x000fe200000e0000 */
[----:B------:R-:W-:Y:S01]  /*12c60*/  UMOV UR40, UR44 ;  /* 0x0000002c00287c82 */ /* 0x000fe20008000000 */
[----:B------:R-:W-:Y:S01]  /*12c70*/  UMOV UR41, UR45 ;  /* 0x0000002d00297c82 */ /* 0x000fe20008000000 */
[----:B------:R-:W-:Y:S01]  /*12c80*/  UMOV UR8, UR40 ;  /* 0x0000002800087c82 */ /* 0x000fe20008000000 */
        /* <DEDUP_REMOVED lines=192> */
[----:B------:R-:W-:Y:S01]  /*13890*/  UMOV UR5, 0x40000040 ;  /* 0x4000004000057882 */ /* 0x000fe20000000000 */
        /* <DEDUP_REMOVED lines=61> */
[----:B------:R-:W-:Y:S02]  /*13c70*/  WARPGROUP.DEPBAR.LE gsb0, 0x0 ;  /* 0x00008000000079c5 */ /* 0x000fe40000010000 */
[----:B------:R-:W-:-:S10]  /*13c80*/  WARPGROUP.ARRIVE ;  /* 0x00000000000079c5 */ /* 0x000fd40000000000 */
[----:B------:R-:W-:Y:S01]  /*13c90*/  HGMMA.64x16x16.F32.BF16 R48, gdesc[UR4], R48, gsb0 ;  /* 0x00200000043079f0 */ /* 0x000fe20008001830 */
[C---:B------:R-:W-:Y:S01]  /*13ca0*/  VIADD R6, R4.reuse, 0x984 ;  /* 0x0000098404067836 */ /* 0x040fe20000000000 */
[----:B------:R-:W-:Y:S01]  /*13cb0*/  UMOV UR8, UR4 ;  /* 0x0000000400087c82 */ /* 0x000fe20008000000 */
[----:B------:R-:W-:Y:S01]  /*13cc0*/  IMAD.MOV.U32 R7, RZ, RZ, 0x40000040 ;  /* 0x40000040ff077424 */ /* 0x000fe200078e00ff */
[----:B------:R-:W-:Y:S01]  /*13cd0*/  UMOV UR9, UR5 ;  /* 0x0000000500097c82 */ /* 0x000fe20008000000 */
[----:B------:R-:W-:Y:S01]  /*13ce0*/  VIADD R8, R4, 0xa04 ;  /* 0x00000a0404087836 */ /* 0x000fe20000000000 */
[----:B------:R-:W-:Y:S01]  /*13cf0*/  R2UR UR10, R6 ;  /* 0x00000000060a72ca */ /* 0x000fe200000e0000 */
[----:B------:R-:W-:Y:S01]  /*13d00*/  IMAD.MOV.U32 R9, RZ, RZ, 0x40000040 ;  /* 0x40000040ff097424 */ /* 0x000fe200078e00ff */
[----:B------:R-:W-:Y:S01]  /*13d10*/  R2UR UR11, R7 ;  /* 0x00000000070b72ca */ /* 0x000fe200000e0000 */
[----:B------:R-:W-:Y:S01]  /*13d20*/  UMOV UR12, UR4 ;  /* 0x00000004000c7c82 */ /* 0x000fe20008000000 */
[----:B------:R-:W-:Y:S01]  /*13d30*/  UMOV UR13, UR5 ;  /* 0x00000005000d7c82 */ /* 0x000fe20008000000 */
[----:B------:R-:W-:Y:S01]  /*13d40*/  UMOV UR16, UR4 ;  /* 0x0000000400107c82 */ /* 0x000fe20008000000 */
[----:B------:R-:W-:Y:S01]  /*13d50*/  UMOV UR17, UR5 ;  /* 0x0000000500117c82 */ /* 0x000fe20008000000 */
[----:B------:R-:W-:Y:S01]  /*13d60*/  UIADD3 UR20, UR56, 0x406, URZ ;  /* 0x0000040638147890 */ /* 0x000fe2000fffe03f */
[----:B------:R-:W-:Y:S01]  /*13d70*/  UMOV UR21, 0x40000040 ;  /* 0x4000004000157882 */ /* 0x000fe20000000000 */
[----:B------:R-:W-:Y:S01]  /*13d80*/  IMAD R3, R160, -0xb0, R3 ;  /* 0xffffff50a0037824 */ /* 0x000fe200078e0203 */
[----:B------:R0:W-:Y:S01]  /*13d90*/  STL.64 [R1+0x8], R82 ;  /* 0x0000085201007387 */ /* 0x0001e20000100a00 */
[----:B------:R-:W-:Y:S01]  /*13da0*/  ULDC UR6, c[0x0][0x988] ;  /* 0x0002620000067ab9 */ /* 0x000fe20000000800 */
[----:B------:R-:W-:-:S02]  /*13db0*/  WARPGROUP.DEPBAR.LE gsb0, 0x0 ;  /* 0x00008000000079c5 */ /* 0x000fc40000010000 */
[----:B------:R-:W-:Y:S01]  /*13dc0*/  WARPGROUP.ARRIVE ;  /* 0x00000000000079c5 */ /* 0x000fe20000000000 */
[----:B------:R-:W-:Y:S02]  /*13dd0*/  R2UR UR14, R8 ;  /* 0x00000000080e72ca */ /* 0x000fe400000e0000 */
[----:B------:R-:W-:Y:S01]  /*13de0*/  R2UR UR15, R9 ;  /* 0x00000000090f72ca */ /* 0x000fe200000e0000 */
[----:B------:R-:W-:Y:S02]  /*13df0*/  VIADD R6, R4, 0xa84 ;  /* 0x00000a8404067836 */ /* 0x000fe40000000000 */
[----:B------:R-:W-:Y:S01]  /*13e00*/  IMAD.MOV.U32 R7, RZ, RZ, 0x40000040 ;  /* 0x40000040ff077424 */ /* 0x000fe200078e00ff */
[----:B------:R-:W-:Y:S01]  /*13e10*/  HGMMA.64x16x16.F32.BF16 R40, gdesc[UR8], R40, gsb0 ;  /* 0x00200000082879f0 */ /* 0x000fe20008001828 */
[----:B------:R-:W-:Y:S01]  /*13e20*/  ISETP.GT.AND P2, PT, R3, RZ, PT ;  /* 0x000000ff0300720c */ /* 0x000fe20003f44270 */
[----:B------:R-:W2:Y:S01]  /*13e30*/  LDL R121, [R1+0x4] ;  /* 0x0000040001797983 */ /* 0x000ea20000100800 */
[----:B------:R-:W-:-:S02]  /*13e40*/  WARPGROUP.DEPBAR.LE gsb0, 0x0 ;  /* 0x00008000000079c5 */ /* 0x000fc40000010000 */
[----:B------:R-:W-:-:S06]  /*13e50*/  WARPGROUP.ARRIVE ;  /* 0x00000000000079c5 */ /* 0x000fcc0000000000 */
[----:B------:R-:W-:Y:S01]  /*13e60*/  HGMMA.64x16x16.F32.BF16 R32, gdesc[UR12], R32, gsb0 ;  /* 0x002000000c2079f0 */ /* 0x000fe20008001820 */
[----:B------:R-:W-:Y:S02]  /*13e70*/  R2UR UR18, R6 ;  /* 0x00000000061272ca */ /* 0x000fe400000e0000 */
[----:B------:R-:W-:Y:S01]  /*13e80*/  R2UR UR19, R7 ;  /* 0x00000000071372ca */ /* 0x000fe200000e0000 */
[----:B------:R-:W-:Y:S01]  /*13e90*/  VIADD R8, R4, 0x586 ;  /* 0x0000058604087836 */ /* 0x000fe20000000000 */
[----:B------:R-:W-:Y:S02]  /*13ea0*/  WARPGROUP.DEPBAR.LE gsb0, 0x0 ;  /* 0x00008000000079c5 */ /* 0x000fe40000010000 */
[----:B------:R-:W-:-:S09]  /*13eb0*/  WARPGROUP.ARRIVE ;  /* 0x00000000000079c5 */ /* 0x000fd20000000000 */
[----:B------:R-:W-:Y:S01]  /*13ec0*/  HGMMA.64x16x16.F32.BF16 R24, gdesc[UR16], R24, gsb0 ;  /* 0x00200000101879f0 */ /* 0x000fe20008001818 */
[----:B------:R-:W-:Y:S01]  /*13ed0*/  IMAD.MOV.U32 R9, RZ, RZ, 0x40000040 ;  /* 0x40000040ff097424 */ /* 0x000fe200078e00ff */
[----:B------:R-:W-:-:S04]  /*13ee0*/  R2UR UR22, R8 ;  /* 0x00000000081672ca */ /* 0x000fc800000e0000 */
[----:B------:R-:W-:Y:S01]  /*13ef0*/  R2UR UR23, R9 ;  /* 0x00000000091772ca */ /* 0x000fe200000e0000 */
[----:B------:R-:W-:Y:S02]  /*13f00*/  WARPGROUP.DEPBAR.LE gsb0, 0x0 ;  /* 0x00008000000079c5 */ /* 0x000fe40000010000 */
[----:B------:R-:W-:-:S10]  /*13f10*/  WARPGROUP.ARRIVE ;  /* 0x00000000000079c5 */ /* 0x000fd40000000000 */
        /* <DEDUP_REMOVED lines=45> */
[----:B------:R-:W-:Y:S01]  /*141f0*/  UMOV UR12, UR20 ;  /* 0x00000014000c7c82 */ /* 0x000fe20008000000 */
[----:B------:R-:W-:Y:S01]  /*14200*/  UMOV UR13, UR21 ;  /* 0x00000015000d7c82 */ /* 0x000fe20008000000 */
[----:B------:R-:W-:Y:S02]  /*14210*/  ISETP.GT.AND P3, PT, R3, 0x1, PT ;  /* 0x000000010300780c */ /* 0x000fe40003f64270 */
[----:B------:R-:W-:Y:S02]  /*14220*/  FSEL R114, R114, -INF , P2 ;  /* 0xff80000072727808 */ /* 0x000fe40001000000 */
[----:B------:R-:W-:Y:S02]  /*14230*/  FSEL R112, R112, -INF , P2 ;  /* 0xff80000070707808 */ /* 0x000fe40001000000 */
[----:B------:R-:W-:Y:S02]  /*14240*/  FSEL R115, R115, -INF , P3 ;  /* 0xff80000073737808 */ /* 0x000fe40001800000 */
[----:B------:R-:W-:-:S02]  /*14250*/  FSEL R113, R113, -INF , P3 ;  /* 0xff80000071717808 */ /* 0x000fc40001800000 */
[----:B------:R-:W-:Y:S01]  /*14260*/  ISETP.GT.AND P2, PT, R3, 0x10, PT ;  /* 0x000000100300780c */ /* 0x000fe20003f44270 */
[----:B------:R-:W-:Y:S02]  /*14270*/  WARPGROUP.DEPBAR.LE gsb0, 0x0 ;  /* 0x00008000000079c5 */ /* 0x000fe40000010000 */
[----:B------:R-:W-:-:S06]  /*14280*/  WARPGROUP.ARRIVE ;  /* 0x00000000000079c5 */ /* 0x000fcc0000000000 */
[----:B------:R-:W-:Y:S01]  /*14290*/  HGMMA.64x16x16.F32.BF16 R48, gdesc[UR12], R48, gsb0 ;  /* 0x002000000c3079f0 */ /* 0x000fe20008001830 */
[----:B------:R-:W-:Y:S02]  /*142a0*/  ISETP.GT.AND P3, PT, R3, 0x11, PT ;  /* 0x000000110300780c */ /* 0x000fe40003f64270 */
[----:B------:R-:W-:Y:S02]  /*142b0*/  FSEL R106, R106, -INF , P2 ;  /* 0xff8000006a6a7808 */ /* 0x000fe40001000000 */
[----:B------:R-:W-:Y:S02]  /*142c0*/  FSEL R104, R104, -INF , P2 ;  /* 0xff80000068687808 */ /* 0x000fe40001000000 */
[----:B------:R-:W-:Y:S02]  /*142d0*/  FSEL R8, R107, -INF , P3 ;  /* 0xff8000006b087808 */ /* 0x000fe40001800000 */
[----:B------:R-:W-:Y:S02]  /*142e0*/  FSEL R86, R105, -INF , P3 ;  /* 0xff80000069567808 */ /* 0x000fe40001800000 */
[----:B------:R-:W-:-:S02]  /*142f0*/  ISETP.GT.AND P2, PT, R3, 0x20, PT ;  /* 0x000000200300780c */ /* 0x000fc40003f44270 */
[----:B------:R-:W-:Y:S02]  /*14300*/  ISETP.GT.AND P3, PT, R3, 0x21, PT ;  /* 0x000000210300780c */ /* 0x000fe40003f64270 */
[----:B------:R-:W-:Y:S02]  /*14310*/  FSEL R98, R98, -INF , P2 ;  /* 0xff80000062627808 */ /* 0x000fe40001000000 */
[----:B------:R-:W-:Y:S02]  /*14320*/  FSEL R96, R96, -INF , P2 ;  /* 0xff80000060607808 */ /* 0x000fe40001000000 */
[----:B------:R-:W-:Y:S02]  /*14330*/  FSEL R12, R99, -INF , P3 ;  /* 0xff800000630c7808 */ /* 0x000fe40001800000 */
[----:B------:R-:W-:Y:S02]  /*14340*/  FSEL R122, R97, -INF , P3 ;  /* 0xff800000617a7808 */ /* 0x000fe40001800000 */
[----:B------:R-:W-:-:S02]  /*14350*/  ISETP.GT.AND P2, PT, R3, 0x30, PT ;  /* 0x000000300300780c */ /* 0x000fc40003f44270 */
[----:B------:R-:W-:Y:S02]  /*14360*/  ISETP.GT.AND P3, PT, R3, 0x31, PT ;  /* 0x000000310300780c */ /* 0x000fe40003f64270 */
[----:B------:R-:W-:Y:S01]  /*14370*/  FSEL R126, R88, -INF , P2 ;  /* 0xff800000587e7808 */ /* 0x000fe20001000000 */
[----:B------:R-:W-:Y:S01]  /*14380*/  VIADD R88, R4, 0x986 ;  /* 0x0000098604587836 */ /* 0x000fe20000000000 */
[----:B------:R-:W-:Y:S01]  /*14390*/  FSEL R128, R89, -INF , P3 ;  /* 0xff80000059807808 */ /* 0x000fe20001800000 */
        /* <DEDUP_REMOVED lines=8> */
[C---:B------:R-:W-:Y:S02]  /*14420*/  ISETP.GT.AND P4, PT, R3.reuse, 0x8, PT ;  /* 0x000000080300780c */ /* 0x040fe40003f84270 */
[----:B------:R-:W-:Y:S02]  /*14430*/  ISETP.GT.AND P5, PT, R3, 0x9, PT ;  /* 0x000000090300780c */ /* 0x000fe40003fa4270 */
[----:B------:R-:W-:Y:S02]  /*14440*/  FSEL R116, R116, -INF , P4 ;  /* 0xff80000074747808 */ /* 0x000fe40002000000 */
[----:B------:R-:W-:Y:S02]  /*14450*/  FMNMX.FTZ R5, R112, R113, !PT ;  /* 0x0000007170057209 */ /* 0x000fe40007810000 */
[----:B0-----:R-:W-:Y:S02]  /*14460*/  FSEL R82, R117, -INF , P5 ;  /* 0xff80000075527808 */ /* 0x001fe40002800000 */
[----:B------:R-:W-:-:S04]  /*14470*/  FMNMX.FTZ R5, R116, R5, !PT ;  /* 0x0000000574057209 */ /* 0x000fc80007810000 */
[----:B------:R-:W-:Y:S02]  /*14480*/  FMNMX.FTZ R5, R82, R5, !PT ;  /* 0x0000000552057209 */ /* 0x000fe40007810000 */
[----:B------:R-:W-:Y:S02]  /*14490*/  FSEL R118, R118, -INF , P4 ;  /* 0xff80000076767808 */ /* 0x000fe40002000000 */
[----:B------:R-:W-:Y:S02]  /*144a0*/  ISETP.GT.AND P4, PT, R3, 0x18, PT ;  /* 0x000000180300780c */ /* 0x000fe40003f84270 */
[----:B------:R-:W-:Y:S02]  /*144b0*/  FMNMX.FTZ R5, R104, R5, !PT ;  /* 0x0000000568057209 */ /* 0x000fe40007810000 */
[----:B------:R-:W-:Y:S02]  /*144c0*/  FSEL R6, R119, -INF , P5 ;  /* 0xff80000077067808 */ /* 0x000fe40002800000 */
[----:B------:R-:W-:-:S02]  /*144d0*/  ISETP.GT.AND P5, PT, R3, 0x19, PT ;  /* 0x000000190300780c */ /* 0x000fc40003fa4270 */
[----:B------:R-:W-:Y:S02]  /*144e0*/  FSEL R108, R108, -INF , P4 ;  /* 0xff8000006c6c7808 */ /* 0x000fe40002000000 */
[----:B------:R-:W-:Y:S02]  /*144f0*/  FMNMX.FTZ R5, R86, R5, !PT ;  /* 0x0000000556057209 */ /* 0x000fe40007810000 */
[----:B------:R-:W-:Y:S02]  /*14500*/  FSEL R120, R109, -INF , P5 ;  /* 0xff8000006d787808 */ /* 0x000fe40002800000 */
[----:B------:R-:W-:Y:S01]  /*14510*/  FMNMX.FTZ R5, R108, R5, !PT ;  /* 0x000000056c057209 */ /* 0x000fe20007810000 */
[----:B------:R-:W-:Y:S02]  /*14520*/  VIADD R80, R4, 0xa06 ;  /* 0x00000a0604507836 */ /* 0x000fe40000000000 */
[----:B------:R-:W-:Y:S01]  /*14530*/  IMAD.MOV.U32 R81, RZ, RZ, 0x40000040 ;  /* 0x40000040ff517424 */ /* 0x000fe200078e00ff */
[----:B------:R-:W-:-:S02]  /*14540*/  FMNMX.FTZ R5, R120, R5, !PT ;  /* 0x0000000578057209 */ /* 0x000fc40007810000 */
[----:B------:R-:W-:Y:S02]  /*14550*/  FSEL R110, R110, -INF , P4 ;  /* 0xff8000006e6e7808 */ /* 0x000fe40002000000 */
[----:B------:R-:W-:Y:S02]  /*14560*/  ISETP.GT.AND P4, PT, R3, 0x28, PT ;  /* 0x000000280300780c */ /* 0x000fe40003f84270 */
[----:B------:R-:W-:Y:S02]  /*14570*/  FMNMX.FTZ R5, R96, R5, !PT ;  /* 0x0000000560057209 */ /* 0x000fe40007810000 */
[----:B------:R-:W-:Y:S02]  /*14580*/  R2UR UR22, R80 ;  /* 0x00000000501672ca */ /* 0x000fe400000e0000 */
[----:B------:R-:W-:Y:S02]  /*14590*/  R2UR UR23, R81 ;  /* 0x00000000511772ca */ /* 0x000fe400000e0000 */
[----:B------:R-:W-:-:S02]  /*145a0*/  FSEL R10, R111, -INF , P5 ;  /* 0xff8000006f0a7808 */ /* 0x000fc40002800000 */
[----:B------:R-:W-:Y:S02]  /*145b0*/  ISETP.GT.AND P5, PT, R3, 0x29, PT ;  /* 0x000000290300780c */ /* 0x000fe40003fa4270 */
[----:B------:R-:W-:Y:S02]  /*145c0*/  FSEL R100, R100, -INF , P4 ;  /* 0xff80000064647808 */ /* 0x000fe40002000000 */
[----:B------:R-:W-:Y:S01]  /*145d0*/  FMNMX.FTZ R5, R122, R5, !PT ;  /* 0x000000057a057209 */ /* 0x000fe20007810000 */
[----:B------:R-:W-:Y:S02]  /*145e0*/  WARPGROUP.DEPBAR.LE gsb0, 0x0 ;  /* 0x00008000000079c5 */ /* 0x000fe40000010000 */
[----:B------:R-:W-:Y:S01]  /*145f0*/  WARPGROUP.ARRIVE ;  /* 0x00000000000079c5 */ /* 0x000fe20000000000 */
[----:B------:R-:W-:Y:S02]  /*14600*/  FSEL R124, R101, -INF , P5 ;  /* 0xff800000657c7808 */ /* 0x000fe40002800000 */
[----:B------:R-:W-:-:S03]  /*14610*/  FMNMX.FTZ R5, R100, R5, !PT ;  /* 0x0000000564057209 */ /* 0x000fc60007810000 */
[----:B------:R-:W-:Y:S01]  /*14620*/  HGMMA.64x16x16.F32.BF16 R32, gdesc[UR20], R32, gsb0 ;  /* 0x00200000142079f0 */ /* 0x000fe20008001820 */
        /* <DEDUP_REMOVED lines=9> */
[----:B------:R-:W-:Y:S02]  /*146c0*/  FSEL R130, R93, -INF , P5 ;  /* 0xff8000005d827808 */ /* 0x000fe40002800000 */
[----:B------:R-:W-:Y:S02]  /*146d0*/  ISETP.GT.AND P2, PT, R3, 0x40, PT ;  /* 0x000000400300780c */ /* 0x000fe40003f44270 */
[----:B------:R-:W-:-:S02]  /*146e0*/  FMNMX.FTZ R5, R92, R5, !PT ;  /* 0x000000055c057209 */ /* 0x000fc40007810000 */
[----:B------:R-:W-:Y:S02]  /*146f0*/  FSEL R20, R91, -INF , P3 ;  /* 0xff8000005b147808 */ /* 0x000fe40001800000 */
[C---:B------:R-:W-:Y:S02]  /*14700*/  ISETP.GT.AND P3, PT, R3.reuse, 0x41, PT ;  /* 0x000000410300780c */ /* 0x040fe40003f64270 */
[----:B------:R-:W-:Y:S02]  /*14710*/  FSEL R88, R72, -INF , P2 ;  /* 0xff80000048587808 */ /* 0x000fe40001000000 */
[----:B------:R-:W-:Y:S02]  /*14720*/  FMNMX.FTZ R5, R130, R5, !PT ;  /* 0x0000000582057209 */ /* 0x000fe40007810000 */
[----:B------:R-:W-:Y:S02]  /*14730*/  FSEL R94, R94, -INF , P4 ;  /* 0xff8000005e5e7808 */ /* 0x000fe40002000000 */
[----:B------:R-:W-:-:S02]  /*14740*/  ISETP.GT.AND P4, PT, R3, 0x48, PT ;  /* 0x000000480300780c */ /* 0x000fc40003f84270 */
[----:B------:R-:W-:Y:S02]  /*14750*/  FSEL R132, R73, -INF , P3 ;  /* 0xff80000049847808 */ /* 0x000fe40001800000 */
[----:B------:R-:W-:Y:S02]  /*14760*/  FMNMX.FTZ R5, R88, R5, !PT ;  /* 0x0000000558057209 */ /* 0x000fe40007810000 */
[----:B------:R-:W-:Y:S02]  /*14770*/  FSEL R84, R95, -INF , P5 ;  /* 0xff8000005f547808 */ /* 0x000fe40002800000 */
[----:B------:R-:W-:Y:S02]  /*14780*/  ISETP.GT.AND P5, PT, R3, 0x49, PT ;  /* 0x000000490300780c */ /* 0x000fe40003fa4270 */
[----:B------:R-:W-:Y:S02]  /*14790*/  FSEL R134, R76, -INF , P4 ;  /* 0xff8000004c867808 */ /* 0x000fe40002000000 */
[----:B------:R-:W-:-:S02]  /*147a0*/  FMNMX.FTZ R5, R132, R5, !PT ;  /* 0x0000000584057209 */ /* 0x000fc40007810000 */
[----:B------:R-:W-:Y:S02]  /*147b0*/  FSEL R74, R74, -INF , P2 ;  /* 0xff8000004a4a7808 */ /* 0x000fe40001000000 */
        /* <DEDUP_REMOVED lines=12> */
[----:B------:R-:W-:Y:S02]  /*14880*/  ISETP.GT.AND P5, PT, R3, 0x59, PT ;  /* 0x000000590300780c */ /* 0x000fe40003fa4270 */
[----:B------:R-:W-:Y:S02]  /*14890*/  FSEL R140, R68, -INF , P4 ;  /* 0xff800000448c7808 */ /* 0x000fe40002000000 */
[----:B------:R-:W-:Y:S01]  /*148a0*/  FMNMX.FTZ R7, R138, R5, !PT ;  /* 0x000000058a077209 */ /* 0x000fe20007810000 */
[----:B------:R-:W-:Y:S01]  /*148b0*/  VIADD R4, R4, 0xa86 ;  /* 0x00000a8604047836 */ /* 0x000fe20000000000 */
[----:B------:R-:W-:Y:S01]  /*148c0*/  FSEL R68, R71, -INF , P5 ;  /* 0xff80000047447808 */ /* 0x000fe20002800000 */
[----:B------:R-:W-:Y:S01]  /*148d0*/  IMAD.MOV.U32 R5, RZ, RZ, 0x40000040 ;  /* 0x40000040ff057424 */ /* 0x000fe200078e00ff */
[----:B------:R-:W-:-:S02]  /*148e0*/  FSEL R142, R69, -INF , P5 ;  /* 0xff800000458e7808 */ /* 0x000fc40002800000 */
[----:B------:R-:W-:Y:S02]  /*148f0*/  ISETP.GT.AND P5, PT, R3, 0x60, PT ;  /* 0x000000600300780c */ /* 0x000fe40003fa4270 */
[----:B------:R-:W-:Y:S02]  /*14900*/  FMNMX.FTZ R7, R140, R7, !PT ;  /* 0x000000078c077209 */ /* 0x000fe40007810000 */
[----:B------:R-:W-:Y:S02]  /*14910*/  FSEL R70, R70, -INF , P4 ;  /* 0xff80000046467808 */ /* 0x000fe40002000000 */
[----:B------:R-:W-:Y:S02]  /*14920*/  R2UR UR22, R4 ;  /* 0x00000000041672ca */ /* 0x000fe400000e0000 */
[----:B------:R-:W-:Y:S02]  /*14930*/  R2UR UR23, R5 ;  /* 0x00000000051772ca */ /* 0x000fe400000e0000 */
[----:B------:R-:W-:-:S02]  /*14940*/  ISETP.GT.AND P4, PT, R3, 0x61, PT ;  /* 0x000000610300780c */ /* 0x000fc40003f84270 */
[----:B------:R-:W-:Y:S02]  /*14950*/  FSEL R146, R56, -INF , P5 ;  /* 0xff80000038927808 */ /* 0x000fe40002800000 */
[----:B------:R-:W-:Y:S02]  /*14960*/  FMNMX.FTZ R7, R142, R7, !PT ;  /* 0x000000078e077209 */ /* 0x000fe40007810000 */
[----:B------:R-:W-:Y:S01]  /*14970*/  FSEL R64, R67, -INF , P3 ;  /* 0xff80000043407808 */ /* 0x000fe20001800000 */
[----:B------:R-:W-:Y:S02]  /*14980*/  WARPGROUP.DEPBAR.LE gsb0, 0x0 ;  /* 0x00008000000079c5 */ /* 0x000fe40000010000 */
[----:B------:R-:W-:Y:S02]  /*14990*/  ISETP.GT.AND P3, PT, R3, 0x68, PT ;  /* 0x000000680300780c */ /* 0x000fe40003f64270 */
[----:B------:R-:W-:Y:S02]  /*149a0*/  FSEL R144, R57, -INF , P4 ;  /* 0xff80000039907808 */ /* 0x000fe40002000000 */
[----:B------:R-:W-:Y:S01]  /*149b0*/  FMNMX.FTZ R7, R146, R7, !PT ;  /* 0x0000000792077209 */ /* 0x000fe20007810000 */
[----:B------:R-:W-:Y:S01]  /*149c0*/  WARPGROUP.ARRIVE ;  /* 0x00000000000079c5 */ /* 0x000fe20000000000 */
[----:B------:R-:W-:-:S02]  /*149d0*/  FSEL R66, R66, -INF , P2 ;  /* 0xff80000042427808 */ /* 0x000fc40001000000 */
[C---:B------:R-:W-:Y:S02]  /*149e0*/  ISETP.GT.AND P2, PT, R3.reuse, 0x69, PT ;  /* 0x000000690300780c */ /* 0x040fe40003f44270 */
[----:B------:R-:W-:Y:S01]  /*149f0*/  FSEL R152, R60, -INF , P3 ;  /* 0xff8000003c987808 */ /* 0x000fe20001800000 */
[----:B------:R-:W-:Y:S01]  /*14a00*/  HGMMA.64x16x16.F32.BF16 R24, gdesc[UR20], R24, gsb0 ;  /* 0x00200000141879f0 */ /* 0x000fe20008001818 */
[----:B------:R-:W-:Y:S02]  /*14a10*/  FMNMX.FTZ R7, R144, R7, !PT ;  /* 0x0000000790077209 */ /* 0x000fe40007810000 */
[----:B------:R-:W-:Y:S02]  /*14a20*/  FSEL R58, R58, -INF , P5 ;  /* 0xff8000003a3a7808 */ /* 0x000fe40002800000 */
[----:B------:R-:W-:Y:S02]  /*14a30*/  ISETP.GT.AND P5, PT, R3, 0x70, PT ;  /* 0x000000700300780c */ /* 0x000fe40003fa4270 */
[----:B------:R-:W-:-:S02]  /*14a40*/  FSEL R154, R61, -INF , P2 ;  /* 0xff8000003d9a7808 */ /* 0x000fc40001000000 */
[----:B------:R-:W-:Y:S02]  /*14a50*/  FMNMX.FTZ R7, R152, R7, !PT ;  /* 0x0000000798077209 */ /* 0x000fe40007810000 */
[----:B------:R-:W-:Y:S02]  /*14a60*/  FSEL R4, R59, -INF , P4 ;  /* 0xff8000003b047808 */ /* 0x000fe40002000000 */
[----:B------:R-:W-:Y:S02]  /*14a70*/  ISETP.GT.AND P4, PT, R3, 0x71, PT ;  /* 0x000000710300780c */ /* 0x000fe40003f84270 */
[----:B------:R-:W-:Y:S02]  /*14a80*/  FSEL R148, R48, -INF , P5 ;  /* 0xff80000030947808 */ /* 0x000fe40002800000 */
[----:B------:R-:W-:Y:S02]  /*14a90*/  FMNMX.FTZ R7, R154, R7, !PT ;  /* 0x000000079a077209 */ /* 0x000fe40007810000 */
[----:B------:R-:W-:-:S02]  /*14aa0*/  FSEL R62, R62, -INF , P3 ;  /* 0xff8000003e3e7808 */ /* 0x000fc40001800000 */
[----:B------:R-:W-:Y:S02]  /*14ab0*/  ISETP.GT.AND P3, PT, R3, 0x78, PT ;  /* 0x000000780300780c */ /* 0x000fe40003f64270 */
[----:B------:R-:W-:Y:S02]  /*14ac0*/  FSEL R60, R49, -INF , P4 ;  /* 0xff800000313c7808 */ /* 0x000fe40002000000 */
        /* <DEDUP_REMOVED lines=10> */
[C---:B------:R-:W-:Y:S02]  /*14b70*/  ISETP.GT.AND P4, PT, R3.reuse, 0x81, PT ;  /* 0x000000810300780c */ /* 0x040fe40003f84270 */
[----:B------:R-:W-:Y:S02]  /*14b80*/  FSEL R156, R40, -INF , P5 ;  /* 0xff800000289c7808 */ /* 0x000fe40002800000 */
[----:B------:R-:W-:Y:S02]  /*14b90*/  FMNMX.FTZ R7, R150, R7, !PT ;  /* 0x0000000796077209 */ /* 0x000fe40007810000 */
[----:B------:R-:W-:Y:S02]  /*14ba0*/  FSEL R54, R54, -INF , P3 ;  /* 0xff80000036367808 */ /* 0x000fe40001800000 */
[----:B------:R-:W-:Y:S02]  /*14bb0*/  ISETP.GT.AND P3, PT, R3, 0x88, PT ;  /* 0x000000880300780c */ /* 0x000fe40003f64270 */
[----:B------:R-:W-:-:S02]  /*14bc0*/  FSEL R158, R41, -INF , P4 ;  /* 0xff800000299e7808 */ /* 0x000fc40002000000 */
[----:B------:R-:W-:Y:S02]  /*14bd0*/  FMNMX.FTZ R7, R156, R7, !PT ;  /* 0x000000079c077209 */ /* 0x000fe40007810000 */
[----:B------:R-:W-:Y:S02]  /*14be0*/  FSEL R40, R55, -INF , P2 ;  /* 0xff80000037287808 */ /* 0x000fe40001000000 */
[C---:B------:R-:W-:Y:S02]  /*14bf0*/  ISETP.GT.AND P2, PT, R3.reuse, 0x89, PT ;  /* 0x000000890300780c */ /* 0x040fe40003f44270 */
[----:B------:R-:W-:Y:S02]  /*14c00*/  FSEL R162, R44, -INF , P3 ;  /* 0xff8000002ca27808 */ /* 0x000fe40001800000 */
[----:B------:R-:W-:Y:S02]  /*14c10*/  FMNMX.FTZ R7, R158, R7, !PT ;  /* 0x000000079e077209 */ /* 0x000fe40007810000 */
[----:B------:R-:W-:-:S02]  /*14c20*/  ISETP.GT.AND P6, PT, R3, 0x90, PT ;  /* 0x000000900300780c */ /* 0x000fc40003fc4270 */
[----:B------:R-:W-:Y:S02]  /*14c30*/  FSEL R164, R45, -INF , P2 ;  /* 0xff8000002da47808 */ /* 0x000fe40001000000 */
[----:B------:R-:W-:Y:S02]  /*14c40*/  FMNMX.FTZ R7, R162, R7, !PT ;  /* 0x00000007a2077209 */ /* 0x000fe40007810000 */
[C---:B------:R-:W-:Y:S02]  /*14c50*/  ISETP.GT.AND P1, PT, R3.reuse, 0x91, PT ;  /* 0x000000910300780c */ /* 0x040fe40003f24270 */
[----:B------:R-:W-:Y:S02]  /*14c60*/  FSEL R166, R32, -INF , P6 ;  /* 0xff80000020a67808 */ /* 0x000fe40003000000 */
[----:B------:R-:W-:Y:S02]  /*14c70*/  FMNMX.FTZ R7, R164, R7, !PT ;  /* 0x00000007a4077209 */ /* 0x000fe40007810000 */
        /* <DEDUP_REMOVED lines=9> */
[----:B------:R-:W-:Y:S02]  /*14d10*/  FMNMX.FTZ R7, R174, R7, !PT ;  /* 0x00000007ae077209 */ /* 0x000fe40007810000 */
[----:B------:R-:W-:Y:S01]  /*14d20*/  ISETP.GT.AND P3, PT, R3, 0xa0, PT ;  /* 0x000000a00300780c */ /* 0x000fe20003f64270 */
[----:B------:R-:W-:Y:S02]  /*14d30*/  WARPGROUP.DEPBAR.LE gsb0, 0x0 ;  /* 0x00008000000079c5 */ /* 0x000fe40000010000 */
[----:B------:R-:W-:Y:S02]  /*14d40*/  FSEL R44, R43, -INF , P4 ;  /* 0xff8000002b2c7808 */ /* 0x000fe40002000000 */
[----:B------:R-:W-:-:S02]  /*14d50*/  FSEL R172, R24, -INF , P3 ;  /* 0xff80000018ac7808 */ /* 0x000fc40001800000 */
[----:B------:R-:W-:Y:S02]  /*14d60*/  FMNMX.FTZ R7, R206, R7, !PT ;  /* 0x00000007ce077209 */ /* 0x000fe40007810000 */
[----:B------:R-:W-:Y:S02]  /*14d70*/  ISETP.GT.AND P4, PT, R3, 0xa1, PT ;  /* 0x000000a10300780c */ /* 0x000fe40003f84270 */
[----:B------:R-:W-:Y:S02]  /*14d80*/  FSEL R42, R42, -INF , P5 ;  /* 0xff8000002a2a7808 */ /* 0x000fe40002800000 */
[----:B------:R-:W-:Y:S02]  /*14d90*/  FSEL R204, R25, -INF , P4 ;  /* 0xff80000019cc7808 */ /* 0x000fe40002000000 */
[----:B------:R-:W-:Y:S02]  /*14da0*/  FMNMX.FTZ R7, R172, R7, !PT ;  /* 0x00000007ac077209 */ /* 0x000fe40007810000 */
[----:B------:R-:W-:-:S02]  /*14db0*/  ISETP.GT.AND P5, PT, R3, 0xa8, PT ;  /* 0x000000a80300780c */ /* 0x000fc40003fa4270 */
[----:B------:R-:W-:Y:S02]  /*14dc0*/  FMNMX.FTZ R7, R204, R7, !PT ;  /* 0x00000007cc077209 */ /* 0x000fe40007810000 */
[----:B------:R-:W-:Y:S02]  /*14dd0*/  FSEL R170, R28, -INF , P5 ;  /* 0xff8000001caa7808 */ /* 0x000fe40002800000 */
[----:B------:R-:W-:Y:S02]  /*14de0*/  ISETP.GT.AND P6, PT, R3, 0xa9, PT ;  /* 0x000000a90300780c */ /* 0x000fe40003fc4270 */
[----:B------:R-:W-:Y:S02]  /*14df0*/  FMNMX.FTZ R7, R170, R7, !PT ;  /* 0x00000007aa077209 */ /* 0x000fe40007810000 */
[----:B------:R-:W-:-:S04]  /*14e00*/  FSEL R36, R29, -INF , P6 ;  /* 0xff8000001d247808 */ /* 0x000fc80003000000 */
[----:B------:R-:W-:-:S05]  /*14e10*/  FMNMX.FTZ R5, R36, R7, !PT ;  /* 0x0000000724057209 */ /* 0x000fca0007810000 */
[----:B------:R-:W0:Y:S02]  /*14e20*/  SHFL.BFLY PT, R24, R5, 0x2, 0x1f ;  /* 0x0c401f0005187f89 */ /* 0x000e2400000e0000 */
[----:B0-----:R-:W-:-:S05]  /*14e30*/  FMNMX.FTZ R15, R5, R24, !PT ;  /* 0x00000018050f7209 */ /* 0x001fca0007810000 */
[----:B------:R-:W0:Y:S01]  /*14e40*/  SHFL.BFLY PT, R24, R15, 0x1, 0x1f ;  /* 0x0c201f000f187f89 */ /* 0x000e2200000e0000 */
[----:B------:R-:W-:Y:S01]  /*14e50*/  IMAD.U32 R9, RZ, RZ, UR6 ;  /* 0x00000006ff097e24 */ /* 0x000fe2000f8e00ff */
[----:B------:R-:W-:Y:S02]  /*14e60*/  P2R R21, PR, RZ, 0x1 ;  /* 0x00000001ff157803 */ /* 0x000fe40000000000 */
[----:B0-----:R-:W-:-:S04]  /*14e70*/  FMNMX.FTZ R7, R15, R24, !PT ;  /* 0x000000180f077209 */ /* 0x001fc80007810000 */
[C---:B------:R-:W-:Y:S01]  /*14e80*/  FSETP.NEU.FTZ.AND P0, PT, R7.reuse, -INF , PT ;  /* 0xff8000000700780b */ /* 0x040fe20003f1d000 */
[----:B------:R-:W-:-:S05]  /*14e90*/  FMUL.FTZ R45, R7, R9 ;  /* 0x00000009072d7220 */ /* 0x000fca0000410000 */
[----:B------:R-:W-:Y:S02]  /*14ea0*/  FSEL R45, R45, RZ, P0 ;  /* 0x000000ff2d2d7208 */ /* 0x000fe40000000000 */
[----:B------:R-:W-:Y:S02]  /*14eb0*/  ISETP.NE.AND P0, PT, R21, RZ, PT ;  /* 0x000000ff1500720c */ /* 0x000fe40003f05270 */
        /* <DEDUP_REMOVED lines=9> */
[----:B------:R-:W-:Y:S02]  /*14f50*/  FMNMX.FTZ R29, R102, R29, !PT ;  /* 0x0000001d661d7209 */ /* 0x000fe40007810000 */
[----:B------:R-:W-:Y:S02]  /*14f60*/  P2R R33, PR, RZ, 0x2 ;  /* 0x00000002ff217803 */ /* 0x000fe40000000000 */
[----:B------:R-:W-:Y:S02]  /*14f70*/  FMNMX.FTZ R29, R14, R29, !PT ;  /* 0x0000001d0e1d7209 */ /* 0x000fe40007810000 */
[----:B------:R-:W-:Y:S02]  /*14f80*/  ISETP.GT.AND P1, PT, R3, 0x90, PT ;  /* 0x000000900300780c */ /* 0x000fe40003f24270 */
[----:B------:R-:W-:Y:S02]  /*14f90*/  FMNMX.FTZ R29, R90, R29, !PT ;  /* 0x0000001d5a1d7209 */ /* 0x000fe40007810000 */
[----:B------:R-:W-:-:S02]  /*14fa0*/  FSEL R34, R34, -INF , P1 ;  /* 0xff80000022227808 */ /* 0x000fc40000800000 */
[----:B------:R-:W-:Y:S02]  /*14fb0*/  ISETP.NE.AND P1, PT, R33, RZ, PT ;  /* 0x000000ff2100720c */ /* 0x000fe40003f25270 */
[----:B------:R-:W-:-:S04]  /*14fc0*/  FMNMX.FTZ R33, R20, R29, !PT ;  /* 0x0000001d14217209 */ /* 0x000fc80007810000 */
[----:B------:R-:W-:-:S04]  /*14fd0*/  FMNMX.FTZ R33, R94, R33, !PT ;  /* 0x000000215e217209 */ /* 0x000fc80007810000 */
[----:B------:R-:W-:-:S04]  /*14fe0*/  FMNMX.FTZ R33, R84, R33, !PT ;  /* 0x0000002154217209 */ /* 0x000fc80007810000 */
[----:B------:R-:W-:Y:S02]  /*14ff0*/  FMNMX.FTZ R33, R74, R33, !PT ;  /* 0x000000214a217209 */ /* 0x000fe40007810000 */
[----:B------:R-:W-:Y:S02]  /*15000*/  FSEL R24, R35, -INF , P1 ;  /* 0xff80000023187808 */ /* 0x000fe40000800000 */
        /* <DEDUP_REMOVED lines=22> */
[----:B------:R-:W-:Y:S01]  /*15170*/  FMNMX.FTZ R47, R24, R43, !PT ;  /* 0x0000002b182f7209 */ /* 0x000fe20007810000 */
[----:B------:R-:W-:-:S03]  /*15180*/  FFMA.FTZ R196, R80, R9, -R45 ;  /* 0x0000000950c47223 */ /* 0x000fc6000001082d */
[----:B------:R-:W-:Y:S02]  /*15190*/  FMNMX.FTZ R47, R38, R47, !PT ;  /* 0x0000002f262f7209 */ /* 0x000fe40007810000 */
[----:B------:R-:W-:Y:S02]  /*151a0*/  FSEL R80, R26, -INF , P3 ;  /* 0xff8000001a507808 */ /* 0x000fe40001800000 */
[----:B------:R-:W-:Y:S01]  /*151b0*/  FMNMX.FTZ R47, R28, R47, !PT ;  /* 0x0000002f1c2f7209 */ /* 0x000fe20007810000 */
[--C-:B------:R-:W-:Y:S01]  /*151c0*/  FFMA.FTZ R5, R82, R9, -R45.reuse ;  /* 0x0000000952057223 */ /* 0x100fe2000001082d */
[----:B------:R-:W-:Y:S02]  /*151d0*/  FSEL R82, R27, -INF , P4 ;  /* 0xff8000001b527808 */ /* 0x000fe40002000000 */
[----:B------:R-:W-:Y:S02]  /*151e0*/  FMNMX.FTZ R47, R80, R47, !PT ;  /* 0x0000002f502f7209 */ /* 0x000fe40007810000 */
[----:B------:R-:W-:Y:S01]  /*151f0*/  ISETP.NE.AND P1, PT, R11, RZ, PT ;  /* 0x000000ff0b00720c */ /* 0x000fe20003f25270 */
[----:B------:R-:W-:Y:S01]  /*15200*/  FFMA.FTZ R11, R86, R9, -R45 ;  /* 0x00000009560b7223 */ /* 0x000fe2000001082d */
[----:B------:R-:W-:-:S02]  /*15210*/  FSEL R86, R30, -INF , P5 ;  /* 0xff8000001e567808 */ /* 0x000fc40002800000 */
[----:B------:R-:W-:Y:S01]  /*15220*/  FMNMX.FTZ R47, R82, R47, !PT ;  /* 0x0000002f522f7209 */ /* 0x000fe20007810000 */
[----:B------:R-:W-:Y:S01]  /*15230*/  FFMA.FTZ R27, R60, R9, -R45 ;  /* 0x000000093c1b7223 */ /* 0x000fe2000001082d */
[----:B------:R-:W-:Y:S02]  /*15240*/  FSEL R60, R31, -INF , P6 ;  /* 0xff8000001f3c7808 */ /* 0x000fe40003000000 */
[----:B------:R-:W-:-:S04]  /*15250*/  FMNMX.FTZ R47, R86, R47, !PT ;  /* 0x0000002f562f7209 */ /* 0x000fc80007810000 */
[----:B------:R-:W-:Y:S01]  /*15260*/  FMNMX.FTZ R51, R60, R47, !PT ;  /* 0x0000002f3c337209 */ /* 0x000fe20007810000 */
[----:B------:R-:W-:-:S04]  /*15270*/  FFMA.FTZ R30, R56, R9, -R45 ;  /* 0x00000009381e7223 */ /* 0x000fc8000001082d */
[----:B------:R-:W0:Y:S01]  /*15280*/  SHFL.BFLY PT, R56, R51, 0x2, 0x1f ;  /* 0x0c401f0033387f89 */ /* 0x000e2200000e0000 */
[-CC-:B------:R-:W-:Y:S01]  /*15290*/  FFMA.FTZ R176, R112, R9.reuse, -R45.reuse ;  /* 0x0000000970b07223 */ /* 0x180fe2000001082d */
[----:B------:R-:W-:Y:S01]  /*152a0*/  FFMA.FTZ R3, R113, R9, -R45 ;  /* 0x0000000971037223 */ /* 0x000fe2000001082d */
[----:B0-----:R-:W-:-:S05]  /*152b0*/  FMNMX.FTZ R56, R51, R56, !PT ;  /* 0x0000003833387209 */ /* 0x001fca0007810000 */
[----:B------:R-:W0:Y:S01]  /*152c0*/  SHFL.BFLY PT, R55, R56, 0x1, 0x1f ;  /* 0x0c201f0038377f89 */ /* 0x000e2200000e0000 */
[-CC-:B------:R-:W-:Y:S01]  /*152d0*/  FFMA.FTZ R178, R116, R9.reuse, -R45.reuse ;  /* 0x0000000974b27223 */ /* 0x180fe2000001082d */
[----:B------:R-:W-:Y:S01]  /*152e0*/  MUFU.EX2 R176, R176 ;  /* 0x000000b000b07308 */ /* 0x000fe20000000800 */
[-CC-:B------:R-:W-:Y:S01]  /*152f0*/  FFMA.FTZ R190, R92, R9.reuse, -R45.reuse ;  /* 0x000000095cbe7223 */ /* 0x180fe2000001082d */
[----:B------:R-:W-:-:S06]  /*15300*/  FFMA.FTZ R180, R104, R9, -R45 ;  /* 0x0000000968b47223 */ /* 0x000fcc000001082d */
[----:B------:R-:W1:Y:S08]  /*15310*/  MUFU.EX2 R3, R3 ;  /* 0x0000000300037308 */ /* 0x000e700000000800 */
[----:B------:R-:W3:Y:S01]  /*15320*/  MUFU.EX2 R178, R178 ;  /* 0x000000b200b27308 */ /* 0x000ee20000000800 */
[----:B0-----:R-:W-:-:S07]  /*15330*/  FMNMX.FTZ R92, R56, R55, !PT ;  /* 0x00000037385c7209 */ /* 0x001fce0007810000 */
[----:B------:R-:W0:Y:S01]  /*15340*/  MUFU.EX2 R5, R5 ;  /* 0x0000000500057308 */ /* 0x000e220000000800 */
[C---:B------:R-:W-:Y:S01]  /*15350*/  FSETP.NEU.FTZ.AND P2, PT, R92.reuse, -INF , PT ;  /* 0xff8000005c00780b */ /* 0x040fe20003f5d000 */
[-C--:B------:R-:W-:Y:S01]  /*15360*/  FMUL.FTZ R57, R92, R9.reuse ;  /* 0x000000095c397220 */ /* 0x080fe20000410000 */
[----:B------:R-:W-:-:S05]  /*15370*/  FFMA.FTZ R182, R108, R9, -R45 ;  /* 0x000000096cb67223 */ /* 0x000fca000001082d */
[----:B------:R-:W4:Y:S01]  /*15380*/  MUFU.EX2 R180, R180 ;  /* 0x000000b400b47308 */ /* 0x000f220000000800 */
[----:B------:R-:W-:Y:S01]  /*15390*/  FSEL R57, R57, RZ, P2 ;  /* 0x000000ff39397208 */ /* 0x000fe20001000000 */
[----:B-1----:R-:W-:Y:S01]  /*153a0*/  FADD.FTZ R59, R176, R3 ;  /* 0x00000003b03b7221 */ /* 0x002fe20000010000 */
[----:B------:R-:W-:Y:S01]  /*153b0*/  ISETP.NE.AND P0, PT, R13, RZ, PT ;  /* 0x000000ff0d00720c */ /* 0x000fe20003f05270 */
[-CC-:B------:R-:W-:Y:S01]  /*153c0*/  FFMA.FTZ R13, R120, R9.reuse, -R45.reuse ;  /* 0x00000009780d7223 */ /* 0x180fe2000001082d */
[-CC-:B------:R-:W-:Y:S01]  /*153d0*/  FFMA.FTZ R184, R96, R9.reuse, -R45.reuse ;  /* 0x0000000960b87223 */ /* 0x180fe2000001082d */
[-CC-:B------:R-:W-:Y:S02]  /*153e0*/  FFMA.FTZ R15, R122, R9.reuse, -R45.reuse ;  /* 0x000000097a0f7223 */ /* 0x180fe4000001082d */
[----:B------:R-:W1:Y:S01]  /*153f0*/  MUFU.EX2 R11, R11 ;  /* 0x0000000b000b7308 */ /* 0x000e620000000800 */
[-CC-:B------:R-:W-:Y:S01]  /*15400*/  FFMA.FTZ R186, R100, R9.reuse, -R45.reuse ;  /* 0x0000000964ba7223 */ /* 0x180fe2000001082d */
        /* <DEDUP_REMOVED lines=28> */
[-C--:B------:R-:W-:Y:S01]  /*155d0*/  FFMA.FTZ R45, R36, R9.reuse, -R45 ;  /* 0x00000009242d7223 */ /* 0x080fe2000001082d */
[----:B------:R-:W2:Y:S01]  /*155e0*/  MUFU.EX2 R182, R182 ;  /* 0x000000b600b67308 */ /* 0x000ea20000000800 */
[-CC-:B------:R-:W-:Y:S01]  /*155f0*/  FFMA.FTZ R177, R114, R9.reuse, -R57.reuse ;  /* 0x0000000972b17223 */ /* 0x180fe20000010839 */
[-CC-:B------:R-:W-:Y:S01]  /*15600*/  FFMA.FTZ R36, R115, R9.reuse, -R57.reuse ;  /* 0x0000000973247223 */ /* 0x180fe20000010839 */
[-C--:B------:R-:W-:Y:S01]  /*15610*/  FFMA.FTZ R197, R66, R9.reuse, -R57 ;  /* 0x0000000942c57223 */ /* 0x080fe20000010839 */
[----:B---3--:R-:W-:Y:S01]  /*15620*/  FADD.FTZ R66, R178, R59 ;  /* 0x0000003bb2427221 */ /* 0x008fe20000010000 */
[----:B------:R-:W-:-:S03]  /*15630*/  FFMA.FTZ R179, R118, R9, -R57 ;  /* 0x0000000976b37223 */ /* 0x000fc60000010839 */
[----:B------:R-:W3:Y:S01]  /*15640*/  MUFU.EX2 R13, R13 ;  /* 0x0000000d000d7308 */ /* 0x000ee20000000800 */
[----:B0-----:R-:W-:Y:S01]  /*15650*/  FADD.FTZ R59, R5, R66 ;  /* 0x00000042053b7221 */ /* 0x001fe20000010000 */
[----:B------:R-:W-:-:S03]  /*15660*/  FFMA.FTZ R6, R6, R9, -R57 ;  /* 0x0000000906067223 */ /* 0x000fc60000010839 */
[----:B----4-:R-:W-:-:S03]  /*15670*/  FADD.FTZ R66, R180, R59 ;  /* 0x0000003bb4427221 */ /* 0x010fc60000010000 */
[----:B------:R-:W-:Y:S01]  /*15680*/  MUFU.EX2 R177, R177 ;  /* 0x000000b100b17308 */ /* 0x000fe20000000800 */
[----:B------:R-:W-:-:S07]  /*15690*/  FFMA.FTZ R181, R106, R9, -R57 ;  /* 0x000000096ab57223 */ /* 0x000fce0000010839 */
[----:B------:R-:W0:Y:S01]  /*156a0*/  MUFU.EX2 R36, R36 ;  /* 0x0000002400247308 */ /* 0x000e220000000800 */
[----:B-1----:R-:W-:-:S07]  /*156b0*/  FADD.FTZ R59, R11, R66 ;  /* 0x000000420b3b7221 */ /* 0x002fce0000010000 */
[----:B------:R-:W1:Y:S01]  /*156c0*/  MUFU.EX2 R184, R184 ;  /* 0x000000b800b87308 */ /* 0x000e620000000800 */
[-CC-:B------:R-:W-:Y:S01]  /*156d0*/  FFMA.FTZ R8, R8, R9.reuse, -R57.reuse ;  /* 0x0000000908087223 */ /* 0x180fe20000010839 */
[----:B------:R-:W-:-:S06]  /*156e0*/  FFMA.FTZ R66, R68, R9, -R57 ;  /* 0x0000000944427223 */ /* 0x000fcc0000010839 */
[----:B------:R-:W4:Y:S01]  /*156f0*/  MUFU.EX2 R179, R179 ;  /* 0x000000b300b37308 */ /* 0x000f220000000800 */
[----:B--2---:R-:W-:-:S07]  /*15700*/  FADD.FTZ R68, R182, R59 ;  /* 0x0000003bb6447221 */ /* 0x004fce0000010000 */
[----:B------:R-:W2:Y:S01]  /*15710*/  MUFU.EX2 R15, R15 ;  /* 0x0000000f000f7308 */ /* 0x000ea20000000800 */
[----:B------:R-:W-:-:S07]  /*15720*/  FFMA.FTZ R183, R110, R9, -R57 ;  /* 0x000000096eb77223 */ /* 0x000fce0000010839 */
[----:B------:R-:W2:Y:S01]  /*15730*/  MUFU.EX2 R6, R6 ;  /* 0x0000000600067308 */ /* 0x000ea20000000800 */
[----:B---3--:R-:W-:Y:S01]  /*15740*/  FADD.FTZ R59, R13, R68 ;  /* 0x000000440d3b7221 */ /* 0x008fe20000010000 */
[----:B------:R-:W-:-:S06]  /*15750*/  FFMA.FTZ R201, R58, R9, -R57 ;  /* 0x000000093ac97223 */ /* 0x000fcc0000010839 */
[----:B------:R-:W3:Y:S01]  /*15760*/  MUFU.EX2 R186, R186 ;  /* 0x000000ba00ba7308 */ /* 0x000ee20000000800 */
[----:B0-----:R-:W-:Y:S01]  /*15770*/  FADD.FTZ R58, R177, R36 ;  /* 0x00000024b13a7221 */ /* 0x001fe20000010000 */
[----:B------:R-:W-:-:S06]  /*15780*/  FFMA.FTZ R10, R10, R9, -R57 ;  /* 0x000000090a0a7223 */ /* 0x000fcc0000010839 */
[----:B------:R-:W0:Y:S01]  /*15790*/  MUFU.EX2 R181, R181 ;  /* 0x000000b500b57308 */ /* 0x000e220000000800 */
[----:B-1----:R-:W-:-:S07]  /*157a0*/  FADD.FTZ R68, R184, R59 ;  /* 0x0000003bb8447221 */ /* 0x002fce0000010000 */
[----:B------:R-:W1:Y:S01]  /*157b0*/  MUFU.EX2 R21, R124 ;  /* 0x0000007c00157308 */ /* 0x000e620000000800 */
[----:B----4-:R-:W-:Y:S01]  /*157c0*/  FADD.FTZ R59, R179, R58 ;  /* 0x0000003ab33b7221 */ /* 0x010fe20000010000 */
[----:B------:R-:W-:-:S06]  /*157d0*/  FFMA.FTZ R185, R98, R9, -R57 ;  /* 0x0000000962b97223 */ /* 0x000fcc0000010839 */
[----:B------:R-:W4:Y:S01]  /*157e0*/  MUFU.EX2 R8, R8 ;  /* 0x0000000800087308 */ /* 0x000f220000000800 */
[----:B--2---:R-:W-:-:S07]  /*157f0*/  FADD.FTZ R61, R15, R68 ;  /* 0x000000440f3d7221 */ /* 0x004fce0000010000 */
[----:B------:R-:W2:Y:S01]  /*15800*/  MUFU.EX2 R188, R188 ;  /* 0x000000bc00bc7308 */ /* 0x000ea20000000800 */
[----:B------:R-:W-:Y:S01]  /*15810*/  FADD.FTZ R58, R6, R59 ;  /* 0x0000003b063a7221 */ /* 0x000fe20000010000 */
[----:B------:R-:W-:-:S06]  /*15820*/  FFMA.FTZ R12, R12, R9, -R57 ;  /* 0x000000090c0c7223 */ /* 0x000fcc0000010839 */
[----:B------:R-:W2:Y:S01]  /*15830*/  MUFU.EX2 R183, R183 ;  /* 0x000000b700b77308 */ /* 0x000ea20000000800 */
[----:B---3--:R-:W-:-:S07]  /*15840*/  FADD.FTZ R68, R186, R61 ;  /* 0x0000003dba447221 */ /* 0x008fce0000010000 */
        /* <DEDUP_REMOVED lines=9> */
[----:B------:R-:W-:Y:S01]  /*158e0*/  FFMA.FTZ R203, R62, R9, -R57 ;  /* 0x000000093ecb7223 */ /* 0x000fe20000010839 */
[----:B--2---:R-:W-:-:S06]  /*158f0*/  FADD.FTZ R62, R188, R61 ;  /* 0x0000003dbc3e7221 */ /* 0x004fcc0000010000 */
        /* <DEDUP_REMOVED lines=14> */
[----:B--2---:R-:W-:Y:S01]  /*159e0*/  FADD.FTZ R61, R29, R62 ;  /* 0x0000003e1d3d7221 */ /* 0x004fe20000010000 */
[----:B------:R-:W-:-:S06]  /*159f0*/  FFMA.FTZ R205, R50, R9, -R57 ;  /* 0x0000000932cd7223 */ /* 0x000fcc0000010839 */
        /* <DEDUP_REMOVED lines=9> */
[----:B-1----:R-:W-:Y:S01]  /*15a90*/  FADD.FTZ R61, R33, R58 ;  /* 0x0000003a213d7221 */ /* 0x002fe20000010000 */
[----:B------:R-:W-:-:S06]  /*15aa0*/  @!P1 VIADD R0, R0, 0x34840 ;  /* 0x0003484000009836 */ /* 0x000fcc0000000000 */
[----:B------:R-:W1:Y:S01]  /*15ab0*/  MUFU.EX2 R196, R196 ;  /* 0x000000c400c47308 */ /* 0x000e620000000800 */
[----:B----4-:R-:W-:Y:S01]  /*15ac0*/  FADD.FTZ R58, R14, R59 ;  /* 0x0000003b0e3a7221 */ /* 0x010fe20000010000 */
[----:B------:R-:W-:-:S06]  /*15ad0*/  FFMA.FTZ R72, R72, R9, -R57 ;  /* 0x0000000948487223 */ /* 0x000fcc0000010839 */
[----:B------:R-:W4:Y:S01]  /*15ae0*/  MUFU.EX2 R191, R191 ;  /* 0x000000bf00bf7308 */ /* 0x000f220000000800 */
[----:B--2---:R-:W-:Y:S01]  /*15af0*/  FADD.FTZ R62, R194, R61 ;  /* 0x0000003dc23e7221 */ /* 0x004fe20000010000 */
[----:B------:R-:W-:-:S06]  /*15b00*/  @!P1 PRMT R50, RZ, 0x654, R0 ;  /* 0x00000654ff329816 */ /* 0x000fcc0000000000 */
[----:B------:R-:W2:Y:S01]  /*15b10*/  MUFU.EX2 R37, R138 ;  /* 0x0000008a00257308 */ /* 0x000ea20000000800 */
[----:B------:R-:W-:Y:S01]  /*15b20*/  FADD.FTZ R59, R189, R58 ;  /* 0x0000003abd3b7221 */ /* 0x000fe20000010000 */
[----:B------:R-:W-:-:S06]  /*15b30*/  FFMA.FTZ R195, R78, R9, -R57 ;  /* 0x000000094ec37223 */ /* 0x000fcc0000010839 */
[----:B------:R-:W2:Y:S01]  /*15b40*/  MUFU.EX2 R56, R56 ;  /* 0x0000003800387308 */ /* 0x000ea20000000800 */
[----:B---3--:R-:W-:Y:S01]  /*15b50*/  FADD.FTZ R61, R35, R62 ;  /* 0x0000003e233d7221 */ /* 0x008fe20000010000 */
[----:B------:R0:W-:Y:S06]  /*15b60*/  @!P1 SYNCS.ARRIVE.TRANS64.RED.A1T0 RZ, [R50+URZ], RZ ;  /* 0x000000ff32ff99a7 */ /* 0x0001ec000810043f */
[----:B------:R-:W3:Y:S01]  /*15b70*/  MUFU.EX2 R198, R198 ;  /* 0x000000c600c67308 */ /* 0x000ee20000000800 */
[----:B------:R-:W-:Y:S01]  /*15b80*/  FFMA.FTZ R74, R76, R9, -R57 ;  /* 0x000000094c4a7223 */ /* 0x000fe20000010839 */
[----:B0-----:R-:W-:-:S06]  /*15b90*/  FADD.FTZ R50, R20, R59 ;  /* 0x0000003b14327221 */ /* 0x001fcc0000010000 */
[----:B------:R-:W0:Y:S01]  /*15ba0*/  MUFU.EX2 R193, R193 ;  /* 0x000000c100c17308 */ /* 0x000e220000000800 */
[----:B------:R-:W-:Y:S01]  /*15bb0*/  FFMA.FTZ R207, R54, R9, -R57 ;  /* 0x0000000936cf7223 */ /* 0x000fe20000010839 */
[----:B-1----:R-:W-:-:S06]  /*15bc0*/  FADD.FTZ R54, R196, R61 ;  /* 0x0000003dc4367221 */ /* 0x002fcc0000010000 */
[----:B------:R-:W1:Y:S01]  /*15bd0*/  MUFU.EX2 R39, R142 ;  /* 0x0000008e00277308 */ /* 0x000e620000000800 */
[----:B----4-:R-:W-:-:S07]  /*15be0*/  FADD.FTZ R59, R191, R50 ;  /* 0x00000032bf3b7221 */ /* 0x010fce0000010000 */
        /* <DEDUP_REMOVED lines=13> */
[----:B------:R-:W-:Y:S01]  /*15cc0*/  FFMA.FTZ R42, R24, R9, -R57 ;  /* 0x00000009182a7223 */ /* 0x000fe20000010839 */
[----:B----4-:R-:W-:-:S05]  /*15cd0*/  FADD.FTZ R24, R72, R59 ;  /* 0x0000003b48187221 */ /* 0x010fca0000010000 */
[----:B------:R-:W1:Y:S01]  /*15ce0*/  MUFU.EX2 R197, R197 ;  /* 0x000000c500c57308 */ /* 0x000e620000000800 */
[----:B------:R-:W-:Y:S01]  /*15cf0*/  FFMA.FTZ R211, R46, R9, -R57 ;  /* 0x000000092ed37223 */ /* 0x000fe20000010839 */
[----:B--2---:R-:W-:Y:S01]  /*15d00*/  FADD.FTZ R46, R200, R61 ;  /* 0x0000003dc82e7221 */ /* 0x004fe20000010000 */
[----:B------:R-:W-:-:S05]  /*15d10*/  FADD.FTZ R59, R195, R24 ;  /* 0x00000018c33b7221 */ /* 0x000fca0000010000 */
[----:B------:R-:W2:Y:S01]  /*15d20*/  MUFU.EX2 R64, R64 ;  /* 0x0000004000407308 */ /* 0x000ea20000000800 */
[----:B---3--:R-:W-:Y:S01]  /*15d30*/  FADD.FTZ R61, R41, R46 ;  /* 0x0000002e293d7221 */ /* 0x008fe20000010000 */
[----:B------:R-:W-:Y:S01]  /*15d40*/  FFMA.FTZ R46, R28, R9, -R57 ;  /* 0x000000091c2e7223 */ /* 0x000fe20000010839 */
[----:B0-----:R-:W-:-:S05]  /*15d50*/  FADD.FTZ R28, R74, R59 ;  /* 0x0000003b4a1c7221 */ /* 0x001fca0000010000 */
[----:B------:R-:W0:Y:S01]  /*15d60*/  MUFU.EX2 R199, R199 ;  /* 0x000000c700c77308 */ /* 0x000e220000000800 */
[----:B------:R-:W-:Y:S01]  /*15d70*/  FFMA.FTZ R4, R4, R9, -R57 ;  /* 0x0000000904047223 */ /* 0x000fe20000010839 */
[----:B-1----:R-:W-:-:S06]  /*15d80*/  FADD.FTZ R59, R197, R28 ;  /* 0x0000001cc53b7221 */ /* 0x002fcc0000010000 */
[----:B------:R-:W1:Y:S01]  /*15d90*/  MUFU.EX2 R66, R66 ;  /* 0x0000004200427308 */ /* 0x000e620000000800 */
[----:B--2---:R-:W-:Y:S01]  /*15da0*/  FADD.FTZ R28, R64, R59 ;  /* 0x0000003b401c7221 */ /* 0x004fe20000010000 */
[----:B------:R-:W-:-:S06]  /*15db0*/  FFMA.FTZ R48, R48, R9, -R57 ;  /* 0x0000000930307223 */ /* 0x000fcc0000010839 */
[----:B------:R-:W2:Y:S01]  /*15dc0*/  MUFU.EX2 R201, R201 ;  /* 0x000000c900c97308 */ /* 0x000ea20000000800 */
[----:B------:R-:W-:Y:S01]  /*15dd0*/  FFMA.FTZ R44, R44, R9, -R57 ;  /* 0x000000092c2c7223 */ /* 0x000fe20000010839 */
[----:B------:R-:W-:Y:S01]  /*15de0*/  F2FP.BF16.F32.PACK_AB R176, R3, R176 ;  /* 0x000000b003b0723e */ /* 0x000fe200000010ff */
[----:B0-----:R-:W-:-:S05]  /*15df0*/  FADD.FTZ R3, R199, R28 ;  /* 0x0000001cc7037221 */ /* 0x001fca0000010000 */
[----:B------:R-:W0:Y:S08]  /*15e00*/  MUFU.EX2 R4, R4 ;  /* 0x0000000400047308 */ /* 0x000e300000000800 */
[----:B------:R-:W3:Y:S01]  /*15e10*/  MUFU.EX2 R203, R203 ;  /* 0x000000cb00cb7308 */ /* 0x000ee20000000800 */
[----:B------:R-:W-:-:S07]  /*15e20*/  FFMA.FTZ R52, R52, R9, -R57 ;  /* 0x0000000934347223 */ /* 0x000fce0000010839 */
[----:B------:R-:W-:Y:S08]  /*15e30*/  MUFU.EX2 R48, R48 ;  /* 0x0000003000307308 */ /* 0x000ff00000000800 */
[----:B------:R1:W-:Y:S02]  /*15e40*/  MUFU.EX2 R24, R44 ;  /* 0x0000002c00187308 */ /* 0x0003e40000000800 */
[----:B-1----:R-:W-:-:S06]  /*15e50*/  FADD.FTZ R44, R66, R3 ;  /* 0x00000003422c7221 */ /* 0x002fcc0000010000 */
[----:B------:R-:W-:Y:S01]  /*15e60*/  MUFU.EX2 R205, R205 ;  /* 0x000000cd00cd7308 */ /* 0x000fe20000000800 */
[----:B--2---:R-:W-:Y:S01]  /*15e70*/  FADD.FTZ R3, R201, R44 ;  /* 0x0000002cc9037221 */ /* 0x004fe20000010000 */
[----:B------:R-:W-:-:S06]  /*15e80*/  FFMA.FTZ R40, R40, R9, -R57 ;  /* 0x0000000928287223 */ /* 0x000fcc0000010839 */
[----:B------:R-:W1:Y:S01]  /*15e90*/  MUFU.EX2 R202, R202 ;  /* 0x000000ca00ca7308 */ /* 0x000e620000000800 */
[----:B0-----:R-:W-:Y:S01]  /*15ea0*/  FADD.FTZ R44, R4, R3 ;  /* 0x00000003042c7221 */ /* 0x001fe20000010000 */
[----:B------:R-:W-:-:S06]  /*15eb0*/  FFMA.FTZ R32, R32, R9, -R57 ;  /* 0x0000000920207223 */ /* 0x000fcc0000010839 */
[----:B------:R-:W-:Y:S01]  /*15ec0*/  MUFU.EX2 R0, R52 ;  /* 0x0000003400007308 */ /* 0x000fe20000000800 */
[----:B---3--:R-:W-:-:S07]  /*15ed0*/  FADD.FTZ R3, R203, R44 ;  /* 0x0000002ccb037221 */ /* 0x008fce0000010000 */
[----:B------:R-:W0:Y:S08]  /*15ee0*/  MUFU.EX2 R43, R154 ;  /* 0x0000009a002b7308 */ /* 0x000e300000000800 */
[----:B------:R-:W2:Y:S08]  /*15ef0*/  MUFU.EX2 R207, R207 ;  /* 0x000000cf00cf7308 */ /* 0x000eb00000000800 */
[----:B------:R-:W3:Y:S08]  /*15f00*/  MUFU.EX2 R26, R26 ;  /* 0x0000001a001a7308 */ /* 0x000ef00000000800 */
[----:B------:R-:W4:Y:S08]  /*15f10*/  MUFU.EX2 R27, R27 ;  /* 0x0000001b001b7308 */ /* 0x000f300000000800 */
[----:B------:R-:W4:Y:S08]  /*15f20*/  MUFU.EX2 R40, R40 ;  /* 0x0000002800287308 */ /* 0x000f300000000800 */
[----:B------:R0:W-:Y:S01]  /*15f30*/  MUFU.EX2 R28, R32 ;  /* 0x00000020001c7308 */ /* 0x0001e20000000800 */
[----:B-1----:R-:W-:Y:S01]  /*15f40*/  FADD.FTZ R50, R202, R61 ;  /* 0x0000003dca327221 */ /* 0x002fe20000010000 */
[----:B0-----:R-:W-:-:S06]  /*15f50*/  FADD.FTZ R32, R48, R3 ;  /* 0x0000000330207221 */ /* 0x001fcc0000010000 */
[----:B------:R-:W0:Y:S01]  /*15f60*/  MUFU.EX2 R209, R209 ;  /* 0x000000d100d17308 */ /* 0x000e220000000800 */
[----:B------:R-:W-:Y:S01]  /*15f70*/  FADD.FTZ R3, R205, R32 ;  /* 0x00000020cd037221 */ /* 0x000fe20000010000 */
[----:B------:R-:W-:-:S03]  /*15f80*/  FADD.FTZ R61, R43, R50 ;  /* 0x000000322b3d7221 */ /* 0x000fc60000010000 */
[----:B------:R-:W-:-:S03]  /*15f90*/  FADD.FTZ R32, R0, R3 ;  /* 0x0000000300207221 */ /* 0x000fc60000010000 */
[----:B------:R-:W1:Y:S01]  /*15fa0*/  MUFU.EX2 R211, R211 ;  /* 0x000000d300d37308 */ /* 0x000e620000000800 */
[----:B------:R-:W-:Y:S01]  /*15fb0*/  FFMA.FTZ R34, R34, R9, -R57 ;  /* 0x0000000922227223 */ /* 0x000fe20000010839 */
[----:B--2---:R-:W-:Y:S01]  /*15fc0*/  FADD.FTZ R3, R207, R32 ;  /* 0x00000020cf037221 */ /* 0x004fe20000010000 */
[----:B---3--:R-:W-:-:S05]  /*15fd0*/  FADD.FTZ R50, R26, R61 ;  /* 0x0000003d1a327221 */ /* 0x008fca0000010000 */
[----:B------:R4:W-:Y:S01]  /*15fe0*/  MUFU.EX2 R55, R204 ;  /* 0x000000cc00377308 */ /* 0x0009e20000000800 */
[----:B------:R-:W-:-:S07]  /*15ff0*/  FFMA.FTZ R38, R38, R9, -R57 ;  /* 0x0000000926267223 */ /* 0x000fce0000010839 */
[----:B------:R-:W2:Y:S01]  /*16000*/  MUFU.EX2 R30, R30 ;  /* 0x0000001e001e7308 */ /* 0x000ea20000000800 */
[----:B----4-:R-:W-:Y:S01]  /*16010*/  F2FP.BF16.F32.PACK_AB R204, R27, R26 ;  /* 0x0000001a1bcc723e */ /* 0x010fe200000010ff */
[----:B------:R-:W-:-:S04]  /*16020*/  FADD.FTZ R26, R40, R3 ;  /* 0x00000003281a7221 */ /* 0x000fc80000010000 */
[----:B0-----:R-:W-:Y:S02]  /*16030*/  FADD.FTZ R3, R209, R26 ;  /* 0x0000001ad1037221 */ /* 0x001fe40000010000 */
[----:B------:R-:W0:Y:S02]  /*16040*/  MUFU.EX2 R31, R31 ;  /* 0x0000001f001f7308 */ /* 0x000e240000000800 */
[----:B------:R-:W-:-:S06]  /*16050*/  FADD.FTZ R26, R24, R3 ;  /* 0x00000003181a7221 */ /* 0x000fcc0000010000 */
[----:B------:R-:W3:Y:S01]  /*16060*/  MUFU.EX2 R34, R34 ;  /* 0x0000002200227308 */ /* 0x000ee20000000800 */
[----:B------:R-:W-:Y:S01]  /*16070*/  FADD.FTZ R59, R27, R50 ;  /* 0x000000321b3b7221 */ /* 0x000fe20000010000 */
[----:B-1----:R-:W-:-:S06]  /*16080*/  FADD.FTZ R3, R211, R26 ;  /* 0x0000001ad3037221 */ /* 0x002fcc0000010000 */
[----:B------:R-:W1:Y:S01]  /*16090*/  MUFU.EX2 R208, R208 ;  /* 0x000000d000d07308 */ /* 0x000e620000000800 */
[----:B------:R-:W-:-:S07]  /*160a0*/  FFMA.FTZ R80, R80, R9, -R57 ;  /* 0x0000000950507223 */ /* 0x000fce0000010839 */
[----:B------:R-:W4:Y:S01]  /*160b0*/  MUFU.EX2 R213, R42 ;  /* 0x0000002a00d57308 */ /* 0x000f220000000800 */
[----:B--2---:R-:W-:Y:S01]  /*160c0*/  FADD.FTZ R50, R30, R59 ;  /* 0x0000003b1e327221 */ /* 0x004fe20000010000 */
[----:B------:R-:W-:-:S06]  /*160d0*/  FADD.FTZ R3, R28, R3 ;  /* 0x000000031c037221 */ /* 0x000fcc0000010000 */
[----:B------:R-:W2:Y:S08]  /*160e0*/  MUFU.EX2 R47, R47 ;  /* 0x0000002f002f7308 */ /* 0x000eb00000000800 */
[----:B------:R-:W2:Y:S01]  /*160f0*/  MUFU.EX2 R38, R38 ;  /* 0x0000002600267308 */ /* 0x000ea20000000800 */
[----:B------:R-:W-:Y:S01]  /*16100*/  FFMA.FTZ R82, R82, R9, -R57 ;  /* 0x0000000952527223 */ /* 0x000fe20000010839 */
[----:B------:R-:W-:Y:S01]  /*16110*/  F2FP.BF16.F32.PACK_AB R178, R5, R178 ;  /* 0x000000b205b2723e */ /* 0x000fe200000010ff */
[----:B0-----:R-:W-:Y:S01]  /*16120*/  FADD.FTZ R5, R31, R50 ;  /* 0x000000321f057221 */ /* 0x001fe20000010000 */
[----:B------:R-:W-:-:S04]  /*16130*/  F2FP.BF16.F32.PACK_AB R179, R6, R179 ;  /* 0x000000b306b3723e */ /* 0x000fc800000010ff */
[----:B------:R-:W0:Y:S01]  /*16140*/  MUFU.EX2 R210, R210 ;  /* 0x000000d200d27308 */ /* 0x000e220000000800 */
[----:B---3--:R-:W-:Y:S01]  /*16150*/  FADD.FTZ R6, R34, R3 ;  /* 0x0000000322067221 */ /* 0x008fe20000010000 */
[----:B------:R-:W-:-:S06]  /*16160*/  FFMA.FTZ R86, R86, R9, -R57 ;  /* 0x0000000956567223 */ /* 0x000fcc0000010839 */
[----:B------:R-:W3:Y:S01]  /*16170*/  MUFU.EX2 R215, R46 ;  /* 0x0000002e00d77308 */ /* 0x000ee20000000800 */
[----:B-1----:R-:W-:Y:S01]  /*16180*/  FADD.FTZ R50, R208, R5 ;  /* 0x00000005d0327221 */ /* 0x002fe20000010000 */
[----:B----4-:R-:W-:-:S06]  /*16190*/  FADD.FTZ R3, R213, R6 ;  /* 0x00000006d5037221 */ /* 0x010fcc0000010000 */
[----:B------:R-:W1:Y:S01]  /*161a0*/  MUFU.EX2 R49, R49 ;  /* 0x0000003100317308 */ /* 0x000e620000000800 */
[----:B------:R-:W-:-:S07]  /*161b0*/  FFMA.FTZ R57, R60, R9, -R57 ;  /* 0x000000093c397223 */ /* 0x000fce0000010839 */
[----:B------:R-:W4:Y:S01]  /*161c0*/  MUFU.EX2 R80, R80 ;  /* 0x0000005000507308 */ /* 0x000f220000000800 */
[----:B--2---:R-:W-:Y:S01]  /*161d0*/  FADD.FTZ R5, R47, R50 ;  /* 0x000000322f057221 */ /* 0x004fe20000010000 */
[----:B------:R-:W-:-:S06]  /*161e0*/  FADD.FTZ R6, R38, R3 ;  /* 0x0000000326067221 */ /* 0x000fcc0000010000 */
[----:B------:R-:W2:Y:S08]  /*161f0*/  MUFU.EX2 R212, R212 ;  /* 0x000000d400d47308 */ /* 0x000eb00000000800 */
[----:B------:R-:W2:Y:S01]  /*16200*/  MUFU.EX2 R217, R82 ;  /* 0x0000005200d97308 */ /* 0x000ea20000000800 */
[----:B0-----:R-:W-:Y:S01]  /*16210*/  FADD.FTZ R44, R210, R5 ;  /* 0x00000005d22c7221 */ /* 0x001fe20000010000 */
[----:B---3--:R-:W-:-:S06]  /*16220*/  FADD.FTZ R3, R215, R6 ;  /* 0x00000006d7037221 */ /* 0x008fcc0000010000 */
[----:B------:R-:W0:Y:S08]  /*16230*/  MUFU.EX2 R51, R51 ;  /* 0x0000003300337308 */ /* 0x000e300000000800 */
[----:B------:R-:W3:Y:S01]  /*16240*/  MUFU.EX2 R86, R86 ;  /* 0x0000005600567308 */ /* 0x000ee20000000800 */
[----:B-1----:R-:W-:Y:S01]  /*16250*/  FADD.FTZ R5, R49, R44 ;  /* 0x0000002c31057221 */ /* 0x002fe20000010000 */
[----:B----4-:R-:W-:-:S06]  /*16260*/  FADD.FTZ R6, R80, R3 ;  /* 0x0000000350067221 */ /* 0x010fcc0000010000 */
[----:B------:R-:W1:Y:S08]  /*16270*/  MUFU.EX2 R214, R214 ;  /* 0x000000d600d67308 */ /* 0x000e700000000800 */
[----:B------:R-:W4:Y:S01]  /*16280*/  MUFU.EX2 R57, R57 ;  /* 0x0000003900397308 */ /* 0x000f220000000800 */
[----:B--2---:R-:W-:Y:S01]  /*16290*/  FADD.FTZ R44, R212, R5 ;  /* 0x00000005d42c7221 */ /* 0x004fe20000010000 */
[----:B------:R-:W-:-:S06]  /*162a0*/  FADD.FTZ R3, R217, R6 ;  /* 0x00000006d9037221 */ /* 0x000fcc0000010000 */
[----:B------:R-:W2:Y:S01]  /*162b0*/  MUFU.EX2 R53, R53 ;  /* 0x0000003500357308 */ /* 0x000ea20000000800 */
[----:B------:R-:W-:Y:S01]  /*162c0*/  F2FP.BF16.F32.PACK_AB R205, R0, R205 ;  /* 0x000000cd00cd723e */ /* 0x000fe200000010ff */
[----:B0-----:R-:W-:Y:S01]  /*162d0*/  FADD.FTZ R5, R51, R44 ;  /* 0x0000002c33057221 */ /* 0x001fe20000010000 */
[----:B---3--:R-:W-:-:S05]  /*162e0*/  FADD.FTZ R0, R86, R3 ;  /* 0x0000000356007221 */ /* 0x008fca0000010000 */
[----:B------:R-:W0:Y:S01]  /*162f0*/  MUFU.EX2 R216, R216 ;  /* 0x000000d800d87308 */ /* 0x000e220000000800 */
[----:B-1----:R-:W-:Y:S01]  /*16300*/  FADD.FTZ R32, R214, R5 ;  /* 0x00000005d6207221 */ /* 0x002fe20000010000 */
[----:B----4-:R-:W-:Y:S01]  /*16310*/  FADD.FTZ R225, R57, R0 ;  /* 0x0000000039e17221 */ /* 0x010fe20000010000 */
[----:B------:R-:W-:-:S05]  /*16320*/  VIADD R0, R160, 0xfffffffe ;  /* 0xfffffffea0007836 */ /* 0x000fca0000000000 */
[----:B------:R-:W1:Y:S01]  /*16330*/  MUFU.EX2 R218, R218 ;  /* 0x000000da00da7308 */ /* 0x000e620000000800 */
[----:B--2---:R-:W-:Y:S01]  /*16340*/  FADD.FTZ R5, R53, R32 ;  /* 0x0000002035057221 */ /* 0x004fe20000010000 */
[----:B------:R-:W-:Y:S02]  /*16350*/  ISETP.GE.AND P2, PT, R0, R121, PT ;  /* 0x000000790000720c */ /* 0x000fe40003f46270 */
[----:B------:R-:W-:-:S04]  /*16360*/  F2FP.BF16.F32.PACK_AB R206, R31, R30 ;  /* 0x0000001e1fce723e */ /* 0x000fc800000010ff */
[----:B------:R-:W2:Y:S01]  /*16370*/  MUFU.EX2 R45, R45 ;  /* 0x0000002d002d7308 */ /* 0x000ea20000000800 */
[----:B0-----:R-:W-:-:S04]  /*16380*/  FADD.FTZ R30, R216, R5 ;  /* 0x00000005d81e7221 */ /* 0x001fc80000010000 */
[----:B------:R-:W-:Y:S01]  /*16390*/  FADD.FTZ R5, R55, R30 ;  /* 0x0000001e37057221 */ /* 0x000fe20000010000 */
[----:B------:R-:W-:-:S03]  /*163a0*/  IMAD.U32 R236, RZ, RZ, UR44 ;  /* 0x0000002cffec7e24 */ /* 0x000fc6000f8e00ff */
[----:B-1----:R-:W-:Y:S01]  /*163b0*/  FADD.FTZ R226, R218, R5 ;  /* 0x00000005dae27221 */ /* 0x002fe20000010000 */
[----:B------:R-:W-:Y:S02]  /*163c0*/  IMAD.U32 R237, RZ, RZ, UR45 ;  /* 0x0000002dffed7e24 */ /* 0x000fe4000f8e00ff */
[----:B------:R-:W-:Y:S02]  /*163d0*/  IMAD.U32 R234, RZ, RZ, UR40 ;  /* 0x00000028ffea7e24 */ /* 0x000fe4000f8e00ff */
[----:B------:R-:W-:Y:S01]  /*163e0*/  IMAD.U32 R235, RZ, RZ, UR41 ;  /* 0x00000029ffeb7e24 */ /* 0x000fe2000f8e00ff */
[----:B------:R-:W-:Y:S01]  /*163f0*/  F2FP.BF16.F32.PACK_AB R188, R25, R188 ;  /* 0x000000bc19bc723e */ /* 0x000fe200000010ff */
[--C-:B------:R-:W-:Y:S01]  /*16400*/  IMAD.MOV.U32 R85, RZ, RZ, R87.reuse ;  /* 0x000000ffff557224 */ /* 0x100fe200078e0057 */
[----:B------:R-:W-:Y:S01]  /*16410*/  F2FP.BF16.F32.PACK_AB R190, R29, R190 ;  /* 0x000000be1dbe723e */ /* 0x000fe200000010ff */
[----:B--2---:R-:W-:Y:S01]  /*16420*/  FADD.FTZ R226, R45, R226 ;  /* 0x000000e22de27221 */ /* 0x004fe20000010000 */
[----:B------:R-:W-:Y:S01]  /*16430*/  F2FP.BF16.F32.PACK_AB R192, R33, R192 ;  /* 0x000000c021c0723e */ /* 0x000fe200000010ff */
[--C-:B------:R-:W-:Y:S01]  /*16440*/  IMAD.MOV.U32 R84, RZ, RZ, R87.reuse ;  /* 0x000000ffff547224 */ /* 0x100fe200078e0057 */
        /* <DEDUP_REMOVED lines=69> */
[----:B------:R-:W-:-:S02]  /*168a0*/  IMAD.MOV.U32 R50, RZ, RZ, R87 ;  /* 0x000000ffff327224 */ /* 0x000fc400078e0057 */
[--C-:B------:R-:W-:Y:S02]  /*168b0*/  IMAD.MOV.U32 R49, RZ, RZ, R87.reuse ;  /* 0x000000ffff317224 */ /* 0x100fe400078e0057 */
[--C-:B------:R-:W-:Y:S02]  /*168c0*/  IMAD.MOV.U32 R48, RZ, RZ, R87.reuse ;  /* 0x000000ffff307224 */ /* 0x100fe400078e0057 */
[--C-:B------:R-:W-:Y:S02]  /*168d0*/  IMAD.MOV.U32 R47, RZ, RZ, R87.reuse ;  /* 0x000000ffff2f7224 */ /* 0x100fe400078e0057 */
[--C-:B------:R-:W-:Y:S02]  /*168e0*/  IMAD.MOV.U32 R46, RZ, RZ, R87.reuse ;  /* 0x000000ffff2e7224 */ /* 0x100fe400078e0057 */
[--C-:B------:R-:W-:Y:S02]  /*168f0*/  IMAD.MOV.U32 R45, RZ, RZ, R87.reuse ;  /* 0x000000ffff2d7224 */ /* 0x100fe400078e0057 */
        /* <DEDUP_REMOVED lines=20> */
[----:B------:R-:W-:Y:S01]  /*16a40*/  IMAD.MOV.U32 R24, RZ, RZ, R87 ;  /* 0x000000ffff187224 */ /* 0x000fe200078e0057 */
[----:B------:R-:W-:Y:S06]  /*16a50*/  @!P2 BRA `(.L_x_600) ;  /* 0x0000005c00d8a947 */ /* 0x000fec0003800000 */
[----:B------:R-:W-:Y:S01]  /*16a60*/  IMAD.MOV.U32 R3, RZ, RZ, R92 ;  /* 0x000000ffff037224 */ /* 0x000fe200078e005c */
[----:B------:R-:W-:Y:S01]  /*16a70*/  CS2R R86, SRZ ;  /* 0x0000000000567805 */ /* 0x000fe2000001ff00 */
        /* <DEDUP_REMOVED lines=33> */
[----:B------:R-:W-:-:S07]  /*16c90*/  CS2R R24, SRZ ;  /* 0x0000000000187805 */ /* 0x000fce000001ff00 */
.L_x_610:
[----:B------:R-:W2:Y:S01]  /*16ca0*/  LDL R7, [R1+0x28] ;  /* 0x0000280001077983 */ /* 0x000ea20000100800 */
[----:B------:R-:W-:Y:S01]  /*16cb0*/  VIADD R222, R6, 0x1 ;  /* 0x0000000106de7836 */ /* 0x000fe20000000000 */
[----:B------:R-:W-:Y:S05]  /*16cc0*/  YIELD ;  /* 0x0000000000007946 */ /* 0x000fea0003800000 */
[----:B------:R-:W-:-:S04]  /*16cd0*/  ISETP.NE.AND P3, PT, R222, 0x2, PT ;  /* 0x00000002de00780c */ /* 0x000fc80003f65270 */
[----:B------:R-:W-:Y:S02]  /*16ce0*/  SEL R8, RZ, 0x1, P3 ;  /* 0x00000001ff087807 */ /* 0x000fe40001800000 */
[----:B------:R-:W-:Y:S02]  /*16cf0*/  SEL R222, R222, RZ, P3 ;  /* 0x000000ffdede7207 */ /* 0x000fe40001800000 */
[----:B------:R-:W-:Y:S02]  /*16d00*/  LOP3.LUT R233, R5, R8, RZ, 0x3c, !PT ;  /* 0x0000000805e97212 */ /* 0x000fe400078e3cff */
[----:B--2---:R-:W-:-:S13]  /*16d10*/  ISETP.NE.AND P2, PT, R7, RZ, PT ;  /* 0x000000ff0700720c */ /* 0x004fda0003f45270 */
[----:B------:R-:W-:Y:S05]  /*16d20*/  @P2 BRA `(.L_x_601) ;  /* 0x0000000000302947 */ /* 0x000fea0003800000 */
[----:B------:R-:W-:Y:S05]  /*16d30*/  @!P0 BRA `(.L_x_602) ;  /* 0x0000000000048947 */ /* 0x000fea0003800000 */
[----:B------:R-:W-:Y:S01]  /*16d40*/  BPT.TRAP 0x1 ;  /* 0x000000040000795c */ /* 0x000fe20000300000 */
.L_x_602:
[----:B------:R-:W-:Y:S01]  /*16d50*/  IMAD R7, R222, 0x8, R2 ;  /* 0x00000008de077824 */ /* 0x000fe200078e0202 */
[----:B------:R-:W-:-:S04]  /*16d60*/  SHF.L.U32 R8, R233, 0x1f, RZ ;  /* 0x0000001fe9087819 */ /* 0x000fc800000006ff */
[----:B------:R0:W1:Y:S01]  /*16d70*/  SYNCS.PHASECHK.TRANS64.TRYWAIT P3, [R7+URZ+0x34830], R8 ;  /* 0x03483008070075a7 */ /* 0x000062000806017f */
[----:B------:R-:W-:Y:S05]  /*16d80*/  @!P0 BRA `(.L_x_603) ;  /* 0x0000000000048947 */ /* 0x000fea0003800000 */
[----:B------:R-:W-:Y:S01]  /*16d90*/  BPT.TRAP 0x1 ;  /* 0x000000040000795c */ /* 0x000fe20000300000 */
.L_x_603:
[----:B------:R-:W-:Y:S04]  /*16da0*/  BSSY B0, `(.L_x_601) ;  /* 0x0000004000007945 */ /* 0x000fe80003800000 */
[----:B-1----:R-:W-:Y:S05]  /*16db0*/  @P3 BRA `(.L_x_604) ;  /* 0x0000000000083947 */ /* 0x002fea0003800000 */
[----:B------:R-:W1:Y:S02]  /*16dc0*/  SYNCS.PHASECHK.TRANS64.TRYWAIT P3, [R7+URZ+0x34830], R8 ;  /* 0x03483008070075a7 */ /* 0x000e64000806017f */
[----:B-1----:R-:W-:Y:S05]  /*16dd0*/  @!P3 BRA `(.L_x_605) ;  /* 0x0000011c0028b947 */ /* 0x002fea0003800000 */
.L_x_604:
[----:B------:R-:W-:Y:S05]  /*16de0*/  BSYNC B0 ;  /* 0x0000000000007941 */ /* 0x000fea0003800000 */
.L_x_601:
[----:B01----:R-:W2:Y:S04]  /*16df0*/  LDL R8, [R1+0x2c] ;  /* 0x00002c0001087983 */ /* 0x003ea80000100800 */
[----:B------:R-:W3:Y:S01]  /*16e00*/  LDL.64 R20, [R1+0x20] ;  /* 0x0000200001147983 */ /* 0x000ee20000100a00 */
[----:B------:R-:W0:Y:S01]  /*16e10*/  S2R R7, SR_TID.X ;  /* 0x0000000000077919 */ /* 0x000e220000002100 */
[----:B------:R-:W-:Y:S05]  /*16e20*/  WARPSYNC.ALL ;  /* 0x0000000000007948 */ /* 0x000fea0003800000 */
[----:B------:R-:W-:Y:S01]  /*16e30*/  IMAD.MOV.U32 R11, RZ, RZ, 0x40000040 ;  /* 0x40000040ff0b7424 */ /* 0x000fe200078e00ff */
[----:B0-----:R-:W-:-:S05]  /*16e40*/  SHF.R.U32.HI R7, RZ, 0x7, R7 ;  /* 0x00000007ff077819 */ /* 0x001fca0000011607 */
[----:B------:R-:W-:-:S05]  /*16e50*/  VIADD R7, R7, 0x8 ;  /* 0x0000000807077836 */ /* 0x000fca0000000000 */
[----:B------:R0:W-:Y:S01]  /*16e60*/  BAR.SYNC.DEFER_BLOCKING R7, 0x100 ;  /* 0x000400070000751d */ /* 0x0001e20000010000 */
[----:B------:R-:W-:-:S05]  /*16e70*/  R2UR UR35, R11 ;  /* 0x000000000b2372ca */ /* 0x000fca00000e0000 */
[----:B------:R-:W-:Y:S01]  /*16e80*/  WARPGROUP.ARRIVE ;  /* 0x00000000000079c5 */ /* 0x000fe20000000000 */
[----:B------:R-:W-:-:S05]  /*16e90*/  IMAD.MOV.U32 R13, RZ, RZ, 0x40000040 ;  /* 0x40000040ff0d7424 */ /* 0x000fca00078e00ff */
[----:B------:R-:W-:Y:S01]  /*16ea0*/  R2UR UR43, R13 ;  /* 0x000000000d2b72ca */ /* 0x000fe200000e0000 */
[----:B------:R-:W-:-:S05]  /*16eb0*/  IMAD.MOV.U32 R15, RZ, RZ, 0x40000040 ;  /* 0x40000040ff0f7424 */ /* 0x000fca00078e00ff */
[----:B------:R-:W-:Y:S01]  /*16ec0*/  R2UR UR47, R15 ;  /* 0x000000000f2f72ca */ /* 0x000fe200000e0000 */
[----:B------:R-:W-:-:S05]  /*16ed0*/  IMAD.MOV.U32 R9, RZ, RZ, 0x40000040 ;  /* 0x40000040ff097424 */ /* 0x000fca00078e00ff */
[----:B------:R-:W-:Y:S01]  /*16ee0*/  R2UR UR51, R9 ;  /* 0x00000000093372ca */ /* 0x000fe200000e0000 */
[----:B--2---:R-:W-:Y:S01]  /*16ef0*/  IMAD R10, R222, 0xb00, R8 ;  /* 0x00000b00de0a7824 */ /* 0x004fe200078e0208 */
[----:B---3--:R-:W-:Y:S02]  /*16f00*/  R2UR UR8, R20 ;  /* 0x00000000140872ca */ /* 0x008fe400000e0000 */
[----:B------:R-:W-:Y:S02]  /*16f10*/  R2UR UR9, R21 ;  /* 0x00000000150972ca */ /* 0x000fe400000e0000 */
[----:B------:R-:W-:-:S09]  /*16f20*/  R2UR UR34, R10 ;  /* 0x000000000a2272ca */ /* 0x000fd200000e0000 */
[----:B------:R-:W-:Y:S02]  /*16f30*/  UMOV UR32, UR8 ;  /* 0x0000000800207c82 */ /* 0x000fe40008000000 */
[----:B------:R-:W-:Y:S02]  /*16f40*/  UMOV UR33, UR9 ;  /* 0x0000000900217c82 */ /* 0x000fe40008000000 */
[----:B------:R-:W-:Y:S01]  /*16f50*/  HGMMA.64x16x16.F32.BF16 R168, gdesc[UR32], RZ, !UPT, gsb0 ;  /* 0x0020000020a879f0 */ /* 0x000fe2000c0018ff */
[----:B------:R-:W-:-:S05]  /*16f60*/  VIADD R12, R10, 0x80 ;  /* 0x000000800a0c7836 */ /* 0x000fca0000000000 */
[----:B------:R-:W-:Y:S01]  /*16f70*/  R2UR UR42, R12 ;  /* 0x000000000c2a72ca */ /* 0x000fe200000e0000 */
[----:B------:R-:W-:Y:S01]  /*16f80*/  UMOV UR40, UR8 ;  /* 0x0000000800287c82 */ /* 0x000fe20008000000 */
[----:B------:R-:W-:Y:S01]  /*16f90*/  UMOV UR41, UR9 ;  /* 0x0000000900297c82 */ /* 0x000fe20008000000 */
[----:B------:R-:W-:Y:S02]  /*16fa0*/  WARPGROUP.DEPBAR.LE gsb0, 0x0 ;  /* 0x00008000000079c5 */ /* 0x000fe40000010000 */
[----:B------:R-:W-:-:S08]  /*16fb0*/  WARPGROUP.ARRIVE ;  /* 0x00000000000079c5 */ /* 0x000fd00000000000 */
        /* <DEDUP_REMOVED lines=13> */
[----:B-----5:R-:W-:-:S08]  /*17090*/  WARPGROUP.ARRIVE ;  /* 0x00000000000079c5 */ /* 0x020fd00000000000 */
[----:B------:R-:W-:Y:S01]  /*170a0*/  HGMMA.64x16x16.F32.BF16 R144, gdesc[UR48], RZ, !UPT, gsb0 ;  /* 0x00200000309079f0 */ /* 0x000fe2000c0018ff */
[----:B------:R-:W-:Y:S01]  /*170b0*/  VIADD R12, R10, 0x200 ;  /* 0x000002000a0c7836 */ /* 0x000fe20000000000 */
[----:B------:R-:W-:-:S04]  /*170c0*/  R2UR UR55, R13 ;  /* 0x000000000d3772ca */ /* 0x000fc800000e0000 */
[----:B------:R-:W-:Y:S01]  /*170d0*/  R2UR UR54, R12 ;  /* 0x000000000c3672ca */ /* 0x000fe200000e0000 */
[----:B------:R-:W-:Y:S01]  /*170e0*/  UMOV UR52, UR8 ;  /* 0x0000000800347c82 */ /* 0x000fe20008000000 */
[----:B------:R-:W-:Y:S01]  /*170f0*/  UMOV UR53, UR9 ;  /* 0x0000000900357c82 */ /* 0x000fe20008000000 */
[----:B------:R-:W-:Y:S02]  /*17100*/  WARPGROUP.DEPBAR.LE gsb0, 0x0 ;  /* 0x00008000000079c5 */ /* 0x000fe40000010000 */
[----:B------:R-:W-:-:S08]  /*17110*/  WARPGROUP.ARRIVE ;  /* 0x00000000000079c5 */ /* 0x000fd00000000000 */
[----:B------:R-:W-:Y:S01]  /*17120*/  HGMMA.64x16x16.F32.BF16 R136, gdesc[UR52], RZ, !UPT, gsb0 ;  /* 0x00200000348879f0 */ /* 0x000fe2000c0018ff */
[----:B------:R-:W-:Y:S01]  /*17130*/  VIADD R8, R10, 0x280 ;  /* 0x000002800a087836 */ /* 0x000fe20000000000 */
[----:B------:R-:W-:-:S04]  /*17140*/  R2UR UR23, R9 ;  /* 0x00000000091772ca */ /* 0x000fc800000e0000 */
[----:B------:R-:W-:Y:S02]  /*17150*/  R2UR UR22, R8 ;  /* 0x00000000081672ca */ /* 0x000fe400000e0000 */
[----:B------:R-:W-:Y:S01]  /*17160*/  MOV R21, UR21 ;  /* 0x0000001500157c02 */ /* 0x000fe20008000f00 */
[----:B------:R-:W-:Y:S01]  /*17170*/  UMOV UR21, UR9 ;  /* 0x0000000900157c82 */ /* 0x000fe20008000000 */
[----:B------:R-:W-:Y:S01]  /*17180*/  MOV R20, UR20 ;  /* 0x0000001400147c02 */ /* 0x000fe20008000f00 */
[----:B------:R-:W-:Y:S01]  /*17190*/  UMOV UR20, UR8 ;  /* 0x0000000800147c82 */ /* 0x000fe20008000000 */
[----:B------:R-:W-:Y:S02]  /*171a0*/  WARPGROUP.DEPBAR.LE gsb0, 0x0 ;  /* 0x00008000000079c5 */ /* 0x000fe40000010000 */
[----:B------:R-:W-:-:S06]  /*171b0*/  WARPGROUP.ARRIVE ;  /* 0x00000000000079c5 */ /* 0x000fcc0000000000 */
[----:B------:R-:W-:Y:S01]  /*171c0*/  HGMMA.64x16x16.F32.BF16 R128, gdesc[UR20], RZ, !UPT, gsb0 ;  /* 0x00200000148079f0 */ /* 0x000fe2000c0018ff */
[----:B------:R1:W-:Y:S01]  /*171d0*/  STL.64 [R1+0xa0], R2 ;  /* 0x0000a00201007387 */ /* 0x0003e20000100a00 */
[----:B------:R-:W-:Y:S01]  /*171e0*/  VIADD R14, R10, 0x300 ;  /* 0x000003000a0e7836 */ /* 0x000fe20000000000 */
[----:B------:R-:W-:Y:S02]  /*171f0*/  R2UR UR7, R15 ;  /* 0x000000000f0772ca */ /* 0x000fe400000e0000 */
[----:B-1----:R-:W2:Y:S02]  /*17200*/  LDL.64 R2, [R1+0x18] ;  /* 0x0000180001027983 */ /* 0x002ea40000100a00 */
[----:B------:R-:W-:Y:S02]  /*17210*/  R2UR UR6, R14 ;  /* 0x000000000e0672ca */ /* 0x000fe400000e0000 */
[----:B------:R-:W-:Y:S01]  /*17220*/  MOV R228, UR5 ;  /* 0x0000000500e47c02 */ /* 0x000fe20008000f00 */
[----:B------:R-:W-:Y:S01]  /*17230*/  UMOV UR5, UR9 ;  /* 0x0000000900057c82 */ /* 0x000fe20008000000 */
[----:B------:R-:W-:Y:S01]  /*17240*/  MOV R227, UR4 ;  /* 0x0000000400e37c02 */ /* 0x000fe20008000f00 */
[----:B------:R-:W-:Y:S01]  /*17250*/  UMOV UR4, UR8 ;  /* 0x0000000800047c82 */ /* 0x000fe20008000000 */
[----:B------:R-:W-:-:S02]  /*17260*/  WARPGROUP.DEPBAR.LE gsb0, 0x0 ;  /* 0x00008000000079c5 */ /* 0x000fc40000010000 */
[----:B------:R-:W-:-:S06]  /*17270*/  WARPGROUP.ARRIVE ;  /* 0x00000000000079c5 */ /* 0x000fcc0000000000 */
[----:B------:R-:W-:Y:S01]  /*17280*/  HGMMA.64x16x16.F32.BF16 R120, gdesc[UR4], RZ, !UPT, gsb0 ;  /* 0x00200000047879f0 */ /* 0x000fe2000c0018ff */
[C---:B------:R-:W-:Y:S02]  /*17290*/  VIADD R8, R10.reuse, 0x400 ;  /* 0x000004000a087836 */ /* 0x040fe40000000000 */
[----:B------:R-:W-:Y:S01]  /*172a0*/  VIADD R12, R10, 0x380 ;  /* 0x000003800a0c7836 */ /* 0x000fe20000000000 */
[----:B------:R-:W-:Y:S02]  /*172b0*/  R2UR UR59, R9 ;  /* 0x00000000093b72ca */ /* 0x000fe400000e0000 */
[----:B------:R-:W-:Y:S02]  /*172c0*/  R2UR UR58, R8 ;  /* 0x00000000083a72ca */ /* 0x000fe400000e0000 */
[----:B------:R-:W-:Y:S02]  /*172d0*/  R2UR UR10, R12 ;  /* 0x000000000c0a72ca */ /* 0x000fe400000e0000 */
[----:B------:R-:W-:Y:S01]  /*172e0*/  R2UR UR11, R13 ;  /* 0x000000000d0b72ca */ /* 0x000fe200000e0000 */
[----:B------:R-:W-:Y:S01]  /*172f0*/  UMOV UR56, UR8 ;  /* 0x0000000800387c82 */ /* 0x000fe20008000000 */
[----:B------:R-:W-:-:S05]  /*17300*/  UMOV UR57, UR9 ;  /* 0x0000000900397c82 */ /* 0x000fca0008000000 */
[----:B------:R-:W-:Y:S02]  /*17310*/  MOV R11, UR59 ;  /* 0x0000003b000b7c02 */ /* 0x000fe40008000f00 */
[----:B0-----:R-:W-:Y:S02]  /*17320*/  MOV R7, UR58 ;  /* 0x0000003a00077c02 */ /* 0x001fe40008000f00 */
[----:B------:R-:W-:Y:S02]  /*17330*/  UMOV UR58, UR10 ;  /* 0x0000000a003a7c82 */ /* 0x000fe40008000000 */
[----:B------:R-:W-:Y:S01]  /*17340*/  UMOV UR59, UR11 ;  /* 0x0000000b003b7c82 */ /* 0x000fe20008000000 */
[----:B------:R-:W-:Y:S02]  /*17350*/  WARPGROUP.DEPBAR.LE gsb0, 0x0 ;  /* 0x00008000000079c5 */ /* 0x000fe40000010000 */
[----:B------:R-:W-:-:S06]  /*17360*/  WARPGROUP.ARRIVE ;  /* 0x00000000000079c5 */ /* 0x000fcc0000000000 */
[----:B------:R-:W-:Y:S01]  /*17370*/  HGMMA.64x16x16.F32.BF16 R112, gdesc[UR56], RZ, !UPT, gsb0 ;  /* 0x00200000387079f0 */ /* 0x000fe2000c0018ff */
[----:B------:R-:W-:Y:S02]  /*17380*/  R2UR UR59, R11 ;  /* 0x000000000b3b72ca */ /* 0x000fe400000e0000 */
[----:B------:R-:W-:Y:S01]  /*17390*/  R2UR UR58, R7 ;  /* 0x00000000073a72ca */ /* 0x000fe200000e0000 */
[----:B------:R-:W-:Y:S01]  /*173a0*/  UMOV UR56, UR8 ;  /* 0x0000000800387c82 */ /* 0x000fe20008000000 */
[----:B------:R-:W-:Y:S01]  /*173b0*/  UMOV UR57, UR9 ;  /* 0x0000000900397c82 */ /* 0x000fe20008000000 */
[----:B------:R-:W-:-:S05]  /*173c0*/  VIADD R8, R10, 0x2 ;  /* 0x000000020a087836 */ /* 0x000fca0000000000 */
[----:B------:R-:W-:Y:S01]  /*173d0*/  R2UR UR14, R8 ;  /* 0x00000000080e72ca */ /* 0x000fe200000e0000 */
[----:B------:R-:W-:Y:S01]  /*173e0*/  VIADD R8, R10, 0x102 ;  /* 0x000001020a087836 */ /* 0x000fe20000000000 */
[----:B------:R-:W-:-:S04]  /*173f0*/  MOV R231, UR38 ;  /* 0x0000002600e77c02 */ /* 0x000fc80008000f00 */
[----:B------:R-:W-:Y:S01]  /*17400*/  R2UR UR38, R8 ;  /* 0x00000000082672ca */ /* 0x000fe200000e0000 */
[----:B------:R-:W-:Y:S01]  /*17410*/  VIADD R8, R10, 0x282 ;  /* 0x000002820a087836 */ /* 0x000fe20000000000 */
[----:B------:R-:W-:Y:S02]  /*17420*/  MOV R232, UR39 ;  /* 0x0000002700e87c02 */ /* 0x000fe40008000f00 */
[C---:B------:R-:W-:Y:S02]  /*17430*/  R2UR UR15, R9.reuse ;  /* 0x00000000090f72ca */ /* 0x040fe400000e0000 */
[----:B------:R-:W-:Y:S02]  /*17440*/  R2UR UR39, R9 ;  /* 0x00000000092772ca */ /* 0x000fe400000e0000 */
[----:B------:R-:W-:Y:S01]  /*17450*/  R2UR UR34, R8 ;  /* 0x00000000082272ca */ /* 0x000fe200000e0000 */
[----:B------:R-:W-:Y:S02]  /*17460*/  WARPGROUP.DEPBAR.LE gsb0, 0x0 ;  /* 0x00008000000079c5 */ /* 0x000fe40000010000 */
[----:B------:R-:W-:-:S06]  /*17470*/  WARPGROUP.ARRIVE ;  /* 0x00000000000079c5 */ /* 0x000fcc0000000000 */
[----:B------:R-:W-:Y:S01]  /*17480*/  HGMMA.64x16x16.F32.BF16 R104, gdesc[UR56], RZ, !UPT, gsb0 ;  /* 0x00200000386879f0 */ /* 0x000fe2000c0018ff */
[----:B------:R-:W-:Y:S01]  /*17490*/  R2UR UR35, R9 ;  /* 0x00000000092372ca */ /* 0x000fe200000e0000 */
[----:B------:R-:W-:Y:S02]  /*174a0*/  VIADD R8, R10, 0x382 ;  /* 0x000003820a087836 */ /* 0x000fe40000000000 */
[----:B------:R-:W-:-:S03]  /*174b0*/  IMAD.MOV.U32 R9, RZ, RZ, 0x40000040 ;  /* 0x40000040ff097424 */ /* 0x000fc600078e00ff */
[----:B------:R-:W-:Y:S01]  /*174c0*/  R2UR UR46, R8 ;  /* 0x00000000082e72ca */ /* 0x000fe200000e0000 */
[----:B------:R-:W-:Y:S01]  /*174d0*/  VIADD R8, R10, 0x482 ;  /* 0x000004820a087836 */ /* 0x000fe20000000000 */
[----:B------:R-:W-:Y:S01]  /*174e0*/  R2UR UR47, R9 ;  /* 0x00000000092f72ca */ /* 0x000fe200000e0000 */
[----:B------:R-:W-:-:S03]  /*174f0*/  IMAD.MOV.U32 R9, RZ, RZ, 0x40000040 ;  /* 0x40000040ff097424 */ /* 0x000fc600078e00ff */
[----:B------:R-:W-:Y:S01]  /*17500*/  R2UR UR54, R8 ;  /* 0x00000000083672ca */ /* 0x000fe200000e0000 */
[----:B------:R-:W-:Y:S01]  /*17510*/  VIADD R8, R10, 0x4 ;  /* 0x000000040a087836 */ /* 0x000fe20000000000 */
[----:B------:R-:W-:Y:S01]  /*17520*/  R2UR UR55, R9 ;  /* 0x00000000093772ca */ /* 0x000fe200000e0000 */
[----:B------:R-:W-:-:S03]  /*17530*/  IMAD.MOV.U32 R9, RZ, RZ, 0x40000040 ;  /* 0x40000040ff097424 */ /* 0x000fc600078e00ff */
[----:B------:R-:W-:Y:S01]  /*17540*/  R2UR UR6, R8 ;  /* 0x00000000080672ca */ /* 0x000fe200000e0000 */
[C---:B------:R-:W-:Y:S01]  /*17550*/  VIADD R8, R10.reuse, 0x104 ;  /* 0x000001040a087836 */ /* 0x040fe20000000000 */
[----:B------:R-:W-:Y:S01]  /*17560*/  R2UR UR7, R9 ;  /* 0x00000000090772ca */ /* 0x000fe200000e0000 */
[----:B------:R-:W-:Y:S02]  /*17570*/  IMAD.MOV.U32 R9, RZ, RZ, 0x40000040 ;  /* 0x40000040ff097424 */ /* 0x000fe400078e00ff */
[----:B------:R-:W-:Y:S01]  /*17580*/  VIADD R12, R10, 0x480 ;  /* 0x000004800a0c7836 */ /* 0x000fe20000000000 */
[----:B------:R-:W-:Y:S02]  /*17590*/  R2UR UR58, R8 ;  /* 0x00000000083a72ca */ /* 0x000fe400000e0000 */
[----:B------:R-:W-:Y:S02]  /*175a0*/  R2UR UR59, R9 ;  /* 0x00000000093b72ca */ /* 0x000fe400000e0000 */
[----:B------:R-:W-:-:S02]  /*175b0*/  R2UR UR12, R12 ;  /* 0x000000000c0c72ca */ /* 0x000fc400000e0000 */
[----:B------:R-:W-:Y:S01]  /*175c0*/  R2UR UR13, R13 ;  /* 0x000000000d0d72ca */ /* 0x000fe200000e0000 */
[----:B------:R-:W-:Y:S01]  /*175d0*/  UMOV UR56, UR8 ;  /* 0x0000000800387c82 */ /* 0x000fe20008000000 */
[----:B------:R-:W-:-:S05]  /*175e0*/  UMOV UR57, UR9 ;  /* 0x0000000900397c82 */ /* 0x000fca0008000000 */
[----:B------:R-:W-:Y:S02]  /*175f0*/  MOV R8, UR58 ;  /* 0x0000003a00087c02 */ /* 0x000fe40008000f00 */
[----:B------:R-:W-:Y:S02]  /*17600*/  MOV R7, UR59 ;  /* 0x0000003b00077c02 */ /* 0x000fe40008000f00 */
[----:B------:R-:W-:Y:S02]  /*17610*/  UMOV UR58, UR12 ;  /* 0x0000000c003a7c82 */ /* 0x000fe40008000000 */
[----:B------:R-:W-:Y:S01]  /*17620*/  UMOV UR59, UR13 ;  /* 0x0000000d003b7c82 */ /* 0x000fe20008000000 */
[----:B------:R-:W-:Y:S02]  /*17630*/  WARPGROUP.DEPBAR.LE gsb0, 0x0 ;  /* 0x00008000000079c5 */ /* 0x000fe40000010000 */
[----:B------:R-:W-:-:S06]  /*17640*/  WARPGROUP.ARRIVE ;  /* 0x00000000000079c5 */ /* 0x000fcc0000000000 */
[----:B------:R-:W-:Y:S01]  /*17650*/  HGMMA.64x16x16.F32.BF16 R96, gdesc[UR56], RZ, !UPT, gsb0 ;  /* 0x00200000386079f0 */ /* 0x000fe2000c0018ff */
[----:B------:R-:W-:Y:S01]  /*17660*/  VIADD R14, R10, 0x500 ;  /* 0x000005000a0e7836 */ /* 0x000fe20000000000 */
[----:B------:R-:W-:-:S04]  /*17670*/  R2UR UR11, R15 ;  /* 0x000000000f0b72ca */ /* 0x000fc800000e0000 */
[----:B------:R-:W-:Y:S01]  /*17680*/  R2UR UR10, R14 ;  /* 0x000000000e0a72ca */ /* 0x000fe200000e0000 */
[----:B------:R-:W-:Y:S02]  /*17690*/  WARPGROUP.DEPBAR.LE gsb0, 0x0 ;  /* 0x00008000000079c5 */ /* 0x000fe40000010000 */
[----:B------:R-:W-:-:S10]  /*176a0*/  WARPGROUP.ARRIVE ;  /* 0x00000000000079c5 */ /* 0x000fd40000000000 */
[----:B------:R-:W-:Y:S01]  /*176b0*/  HGMMA.64x16x16.F32.BF16 R88, gdesc[UR8], RZ, !UPT, gsb0 ;  /* 0x00200000085879f0 */ /* 0x000fe2000c0018ff */
[----:B--2---:R-:W-:Y:S02]  /*176c0*/  R2UR UR4, R2 ;  /* 0x00000000020472ca */ /* 0x004fe400000e0000 */
[----:B------:R-:W-:Y:S01]  /*176d0*/  R2UR UR5, R3 ;  /* 0x00000000030572ca */ /* 0x000fe200000e0000 */
[C---:B------:R-:W-:Y:S01]  /*176e0*/  VIADD R12, R10.reuse, 0x82 ;  /* 0x000000820a0c7836 */ /* 0x040fe20000000000 */
[C---:B------:R-:W-:Y:S02]  /*176f0*/  R2UR UR19, R13.reuse ;  /* 0x000000000d1372ca */ /* 0x040fe400000e0000 */
[----:B------:R-:W-:Y:S02]  /*17700*/  MOV R230, UR37 ;  /* 0x0000002500e67c02 */ /* 0x000fe40008000f00 */
[----:B------:R-:W-:Y:S02]  /*17710*/  MOV R229, UR36 ;  /* 0x0000002400e57c02 */ /* 0x000fe40008000f00 */
[----:B------:R-:W-:Y:S01]  /*17720*/  R2UR UR31, R13 ;  /* 0x000000000d1f72ca */ /* 0x000fe200000e0000 */
[----:B------:R-:W-:Y:S01]  /*17730*/  VIADD R14, R10, 0x182 ;  /* 0x000001820a0e7836 */ /* 0x000fe20000000000 */
[----:B------:R-:W-:Y:S01]  /*17740*/  R2UR UR27, R15 ;  /* 0x000000000f1b72ca */ /* 0x000fe200000e0000 */
[----:B------:R-:W-:Y:S01]  /*17750*/  UMOV UR12, UR4 ;  /* 0x00000004000c7c82 */ /* 0x000fe20008000000 */
[----:B------:R-:W-:-:S02]  /*17760*/  WARPGROUP.DEPBAR.LE gsb0, 0x0 ;  /* 0x00008000000079c5 */ /* 0x000fc40000010000 */
[----:B------:R-:W-:Y:S01]  /*17770*/  WARPGROUP.ARRIVE ;  /* 0x00000000000079c5 */ /* 0x000fe20000000000 */
[----:B------:R-:W-:Y:S01]  /*17780*/  UMOV UR13, UR5 ;  /* 0x00000005000d7c82 */ /* 0x000fe20008000000 */
[----:B------:R-:W-:Y:S01]  /*17790*/  UMOV UR16, UR4 ;  /* 0x0000000400107c82 */ /* 0x000fe20008000000 */
[----:B------:R-:W-:Y:S01]  /*177a0*/  UMOV UR28, UR4 ;  /* 0x00000004001c7c82 */ /* 0x000fe20008000000 */
[----:B------:R-:W-:Y:S01]  /*177b0*/  UMOV UR32, UR4 ;  /* 0x0000000400207c82 */ /* 0x000fe20008000000 */
[----:B------:R-:W2:Y:S01]  /*177c0*/  LDL.64 R2, [R1+0x10] ;  /* 0x0000100001027983 */ /* 0x000ea20000100a00 */
[----:B------:R-:W-:Y:S01]  /*177d0*/  HGMMA.64x16x16.F32.BF16 R168, gdesc[UR12], R168, gsb0 ;  /* 0x002000000ca879f0 */ /* 0x000fe200080018a8 */
[----:B------:R-:W-:Y:S01]  /*177e0*/  R2UR UR18, R12 ;  /* 0x000000000c1272ca */ /* 0x000fe200000e0000 */
[----:B------:R-:W-:Y:S01]  /*177f0*/  UMOV UR17, UR5 ;  /* 0x0000000500117c82 */ /* 0x000fe20008000000 */
[----:B------:R-:W-:Y:S02]  /*17800*/  WARPGROUP.DEPBAR.LE gsb0, 0x0 ;  /* 0x00008000000079c5 */ /* 0x000fe40000010000 */
[----:B------:R-:W-:-:S09]  /*17810*/  WARPGROUP.ARRIVE ;  /* 0x00000000000079c5 */ /* 0x000fd20000000000 */
[----:B------:R-:W-:Y:S01]  /*17820*/  HGMMA.64x16x16.F32.BF16 R160, gdesc[UR16], R160, gsb0 ;  /* 0x0020000010a079f0 */ /* 0x000fe200080018a0 */
[----:B------:R-:W-:Y:S01]  /*17830*/  UMOV UR36, UR4 ;  /* 0x0000000400247c82 */ /* 0x000fe20008000000 */
[----:B------:R-:W-:Y:S01]  /*17840*/  UMOV UR37, UR5 ;  /* 0x0000000500257c82 */ /* 0x000fe20008000000 */
        /* <DEDUP_REMOVED lines=11> */
[----:B------:R-:W-:Y:S01]  /*17900*/  VIADD R12, R10, 0x502 ;  /* 0x000005020a0c7836 */ /* 0x000fe20000000000 */
        /* <DEDUP_REMOVED lines=15> */
[----:B------:R-:W-:Y:S02]  /*17a00*/  R2UR UR10, R12 ;  /* 0x000000000c0a72ca */ /* 0x000fe400000e0000 */
[----:B------:R-:W-:Y:S02]  /*17a10*/  R2UR UR11, R13 ;  /* 0x000000000d0b72ca */ /* 0x000fe400000e0000 */
[----:B------:R-:W-:-:S09]  /*17a20*/  R2UR UR26, R14 ;  /* 0x000000000e1a72ca */ /* 0x000fd200000e0000 */
[----:B------:R-:W-:Y:S01]  /*17a30*/  MOV R14, UR10 ;  /* 0x0000000a000e7c02 */ /* 0x000fe20008000f00 */
[----:B------:R-:W-:Y:S01]  /*17a40*/  UMOV UR10, UR24 ;  /* 0x00000018000a7c82 */ /* 0x000fe20008000000 */
[----:B------:R-:W-:Y:S01]  /*17a50*/  MOV R15, UR11 ;  /* 0x0000000b000f7c02 */ /* 0x000fe20008000f00 */
[----:B------:R-:W-:Y:S01]  /*17a60*/  UMOV UR11, UR25 ;  /* 0x00000019000b7c82 */ /* 0x000fe20008000000 */
[----:B------:R-:W-:Y:S01]  /*17a70*/  UMOV UR24, UR4 ;  /* 0x0000000400187c82 */ /* 0x000fe20008000000 */
[----:B------:R-:W-:Y:S01]  /*17a80*/  UMOV UR25, UR5 ;  /* 0x0000000500197c82 */ /* 0x000fe20008000000 */
[----:B------:R-:W-:Y:S02]  /*17a90*/  WARPGROUP.DEPBAR.LE gsb0, 0x0 ;  /* 0x00008000000079c5 */ /* 0x000fe40000010000 */
[----:B------:R-:W-:-:S06]  /*17aa0*/  WARPGROUP.ARRIVE ;  /* 0x00000000000079c5 */ /* 0x000fcc0000000000 */
[----:B------:R-:W-:Y:S01]  /*17ab0*/  HGMMA.64x16x16.F32.BF16 R144, gdesc[UR24], R144, gsb0 ;  /* 0x00200000189079f0 */ /* 0x000fe20008001890 */
[----:B------:R-:W-:Y:S02]  /*17ac0*/  UMOV UR29, UR5 ;  /* 0x00000005001d7c82 */ /* 0x000fe40008000000 */
[----:B------:R-:W-:Y:S02]  /*17ad0*/  WARPGROUP.DEPBAR.LE gsb0, 0x0 ;  /* 0x00008000000079c5 */ /* 0x000fe40000010000 */
[----:B------:R-:W-:-:S06]  /*17ae0*/  WARPGROUP.ARRIVE ;  /* 0x00000000000079c5 */ /* 0x000fcc0000000000 */
[----:B------:R-:W-:Y:S01]  /*17af0*/  HGMMA.64x16x16.F32.BF16 R136, gdesc[UR28], R136, gsb0 ;  /* 0x002000001c8879f0 */ /* 0x000fe20008001888 */
[----:B------:R-:W-:Y:S02]  /*17b00*/  UMOV UR33, UR5 ;  /* 0x0000000500217c82 */ /* 0x000fe40008000000 */
        /* <DEDUP_REMOVED lines=25> */
[----:B------:R-:W-:Y:S01]  /*17ca0*/  UMOV UR20, UR4 ;  /* 0x0000000400147c82 */ /* 0x000fe20008000000 */
[----:B------:R-:W-:Y:S01]  /*17cb0*/  UMOV UR21, UR5 ;  /* 0x0000000500157c82 */ /* 0x000fe20008000000 */
[----:B------:R-:W-:Y:S02]  /*17cc0*/  VIADD R12, R10, 0x284 ;  /* 0x000002840a0c7836 */ /* 0x000fe40000000000 */
[----:B------:R-:W-:Y:S01]  /*17cd0*/  IMAD.MOV.U32 R13, RZ, RZ, 0x40000040 ;  /* 0x40000040ff0d7424 */ /* 0x000fe200078e00ff */
[----:B------:R-:W-:Y:S02]  /*17ce0*/  WARPGROUP.DEPBAR.LE gsb0, 0x0 ;  /* 0x00008000000079c5 */ /* 0x000fe40000010000 */
[----:B------:R-:W-:-:S06]  /*17cf0*/  WARPGROUP.ARRIVE ;  /* 0x00000000000079c5 */ /* 0x000fcc0000000000 */
[----:B------:R-:W-:Y:S01]  /*17d00*/  HGMMA.64x16x16.F32.BF16 R88, gdesc[UR20], R88, gsb0 ;  /* 0x00200000145879f0 */ /* 0x000fe20008001858 */
[----:B------:R-:W-:Y:S02]  /*17d10*/  R2UR UR14, R12 ;  /* 0x000000000c0e72ca */ /* 0x000fe400000e0000 */
[----:B------:R-:W-:Y:S02]  /*17d20*/  R2UR UR15, R13 ;  /* 0x000000000d0f72ca */ /* 0x000fe400000e0000 */
[----:B--2---:R-:W-:Y:S02]  /*17d30*/  R2UR UR36, R2 ;  /* 0x00000000022472ca */ /* 0x004fe400000e0000 */
[----:B------:R-:W-:Y:S02]  /*17d40*/  R2UR UR37, R3 ;  /* 0x00000000032572ca */ /* 0x000fe400000e0000 */
[----:B------:R0:W5:Y:S05]  /*17d50*/  LDL.LU.64 R2, [R1+0xa0] ;  /* 0x0000a00001027983 */ /* 0x00016a0000300a00 */
[----:B------:R-:W-:Y:S01]  /*17d60*/  MOV R9, UR14 ;  /* 0x0000000e00097c02 */ /* 0x000fe20008000f00 */
[----:B------:R-:W-:Y:S01]  /*17d70*/  UMOV UR14, UR6 ;  /* 0x00000006000e7c82 */ /* 0x000fe20008000000 */
[----:B------:R-:W-:Y:S01]  /*17d80*/  MOV R11, UR15 ;  /* 0x0000000f000b7c02 */ /* 0x000fe20008000f00 */
[----:B------:R-:W-:Y:S01]  /*17d90*/  UMOV UR15, UR7 ;  /* 0x00000007000f7c82 */ /* 0x000fe20008000000 */
[----:B------:R-:W-:-:S02]  /*17da0*/  UMOV UR12, UR36 ;  /* 0x00000024000c7c82 */ /* 0x000fc40008000000 */
        /* <DEDUP_REMOVED lines=25> */
[----:B------:R-:W-:Y:S01]  /*17f40*/  R2UR UR15, R11 ;  /* 0x000000000b0f72ca */ /* 0x000fe200000e0000 */
[----:B------:R-:W-:Y:S01]  /*17f50*/  UMOV UR12, UR36 ;  /* 0x00000024000c7c82 */ /* 0x000fe20008000000 */
[----:B------:R-:W-:Y:S01]  /*17f60*/  R2UR UR14, R9 ;  /* 0x00000000090e72ca */ /* 0x000fe200000e0000 */
[----:B------:R-:W-:Y:S01]  /*17f70*/  UMOV UR13, UR37 ;  /* 0x00000025000d7c82 */ /* 0x000fe20008000000 */
[----:B------:R-:W2:Y:S01]  /*17f80*/  LDL.64 R14, [R1+0x8] ;  /* 0x00000800010e7983 */ /* 0x000ea20000100a00 */
[----:B------:R-:W-:-:S02]  /*17f90*/  WARPGROUP.DEPBAR.LE gsb0, 0x0 ;  /* 0x00008000000079c5 */ /* 0x000fc40000010000 */
[----:B------:R-:W-:-:S06]  /*17fa0*/  WARPGROUP.ARRIVE ;  /* 0x00000000000079c5 */ /* 0x000fcc0000000000 */
[----:B------:R-:W-:Y:S01]  /*17fb0*/  HGMMA.64x16x16.F32.BF16 R136, gdesc[UR8], R136, gsb0 ;  /* 0x00200000088879f0 */ /* 0x000fe20008001888 */
[----:B------:R-:W-:Y:S02]  /*17fc0*/  VIADD R12, R10, 0x304 ;  /* 0x000003040a0c7836 */ /* 0x000fe40000000000 */
        /* <DEDUP_REMOVED lines=8> */
[----:B------:R-:W-:Y:S01]  /*18050*/  VIADD R8, R10, 0x386 ;  /* 0x000003860a087836 */ /* 0x000fe20000000000 */
[----:B------:R-:W-:Y:S02]  /*18060*/  WARPGROUP.DEPBAR.LE gsb0, 0x0 ;  /* 0x00008000000079c5 */ /* 0x000fe40000010000 */
[----:B------:R-:W-:-:S07]  /*18070*/  WARPGROUP.ARRIVE ;  /* 0x00000000000079c5 */ /* 0x000fce0000000000 */
[----:B------:R-:W-:Y:S01]  /*18080*/  HGMMA.64x16x16.F32.BF16 R120, gdesc[UR16], R120, gsb0 ;  /* 0x00200000107879f0 */ /* 0x000fe20008001878 */
[----:B------:R-:W-:Y:S02]  /*18090*/  IMAD.MOV.U32 R9, RZ, RZ, 0x40000040 ;  /* 0x40000040ff097424 */ /* 0x000fe400078e00ff */
[----:B------:R-:W-:Y:S02]  /*180a0*/  VIADD R12, R10, 0x384 ;  /* 0x000003840a0c7836 */ /* 0x000fe40000000000 */
[----:B------:R-:W-:Y:S01]  /*180b0*/  IMAD.MOV.U32 R13, RZ, RZ, 0x40000040 ;  /* 0x40000040ff0d7424 */ /* 0x000fe200078e00ff */
        /* <DEDUP_REMOVED lines=41> */
[----:B------:R-:W-:Y:S01]  /*18350*/  IMAD.MOV.U32 R13, RZ, RZ, 0x40000040 ;  /* 0x40000040ff0d7424 */ /* 0x000fe200078e00ff */
[----:B--2---:R-:W-:Y:S02]  /*18360*/  R2UR UR12, R14 ;  /* 0x000000000e0c72ca */ /* 0x004fe400000e0000 */
[----:B------:R-:W-:Y:S02]  /*18370*/  R2UR UR13, R15 ;  /* 0x000000000f0d72ca */ /* 0x000fe400000e0000 */
[----:B------:R-:W-:Y:S02]  /*18380*/  R2UR UR42, R12 ;  /* 0x000000000c2a72ca */ /* 0x000fe400000e0000 */
[----:B------:R-:W-:-:S07]  /*18390*/  R2UR UR43, R13 ;  /* 0x000000000d2b72ca */ /* 0x000fce00000e0000 */
        /* <DEDUP_REMOVED lines=47> */
[----:B------:R-:W-:-:S11]  /*18690*/  R2UR UR39, R13 ;  /* 0x000000000d2772ca */ /* 0x000fd600000e0000 */
        /* <DEDUP_REMOVED lines=52> */
[----:B------:R-:W-:Y:S01]  /*189e0*/  IMAD.MOV.U32 R13, RZ, RZ, 0x40000040 ;  /* 0x40000040ff0d7424 */ /* 0x000fe200078e00ff */
[----:B------:R-:W-:Y:S02]  /*189f0*/  R2UR UR38, R236 ;  /* 0x00000000ec2672ca */ /* 0x000fe400000e0000 */
        /* <DEDUP_REMOVED lines=8> */
[C---:B------:R-:W-:Y:S02]  /*18a80*/  VIADD R8, R10.reuse, 0x602 ;  /* 0x000006020a087836 */ /* 0x040fe40000000000 */
[----:B------:R-:W-:Y:S02]  /*18a90*/  IMAD.MOV.U32 R9, RZ, RZ, 0x40000040 ;  /* 0x40000040ff097424 */ /* 0x000fe400078e00ff */
[----:B------:R-:W-:Y:S02]  /*18aa0*/  VIADD R12, R10, 0x600 ;  /* 0x000006000a0c7836 */ /* 0x000fe40000000000 */
[----:B------:R-:W-:Y:S01]  /*18ab0*/  IMAD.MOV.U32 R13, RZ, RZ, 0x40000040 ;  /* 0x40000040ff0d7424 */ /* 0x000fe200078e00ff */
[----:B------:R-:W-:Y:S02]  /*18ac0*/  R2UR UR58, R8 ;  /* 0x00000000083a72ca */ /* 0x000fe400000e0000 */
[----:B------:R-:W-:-:S02]  /*18ad0*/  R2UR UR59, R9 ;  /* 0x00000000093b72ca */ /* 0x000fc400000e0000 */
[----:B------:R-:W-:Y:S02]  /*18ae0*/  R2UR UR6, R12 ;  /* 0x000000000c0672ca */ /* 0x000fe400000e0000 */
        /* <DEDUP_REMOVED lines=94> */
[----:B------:R-:W-:Y:S01]  /*190d0*/  R2UR UR6, R12 ;  /* 0x000000000c0672ca */ /* 0x000fe200000e0000 */
[----:B------:R-:W-:Y:S01]  /*190e0*/  VIADD R12, R10, 0x702 ;  /* 0x000007020a0c7836 */ /* 0x000fe20000000000 */
[----:B------:R-:W-:Y:S01]  /*190f0*/  R2UR UR7, R13 ;  /* 0x000000000d0772ca */ /* 0x000fe200000e0000 */
[----:B------:R-:W-:-:S03]  /*19100*/  IMAD.MOV.U32 R13, RZ, RZ, 0x40000040 ;  /* 0x40000040ff0d7424 */ /* 0x000fc600078e00ff */
[----:B------:R-:W-:Y:S02]  /*19110*/  R2UR UR10, R12 ;  /* 0x000000000c0a72ca */ /* 0x000fe400000e0000 */
[----:B------:R-:W-:Y:S01]  /*19120*/  R2UR UR11, R13 ;  /* 0x000000000d0b72ca */ /* 0x000fe200000e0000 */
[----:B------:R-:W-:Y:S01]  /*19130*/  UMOV UR8, UR38 ;  /* 0x0000002600087c82 */ /* 0x000fe20008000000 */
[----:B------:R-:W-:-:S09]  /*19140*/  UMOV UR9, UR39 ;  /* 0x0000002700097c82 */ /* 0x000fd20008000000 */
[----:B------:R-:W-:Y:S01]  /*19150*/  MOV R9, UR10 ;  /* 0x0000000a00097c02 */ /* 0x000fe20008000f00 */
[----:B------:R-:W-:Y:S01]  /*19160*/  UMOV UR10, UR4 ;  /* 0x00000004000a7c82 */ /* 0x000fe20008000000 */
[----:B------:R-:W-:Y:S01]  /*19170*/  MOV R11, UR11 ;  /* 0x0000000b000b7c02 */ /* 0x000fe20008000f00 */
[----:B------:R-:W-:Y:S01]  /*19180*/  UMOV UR11, UR5 ;  /* 0x00000005000b7c82 */ /* 0x000fe20008000000 */
[----:B------:R-:W-:Y:S02]  /*19190*/  WARPGROUP.DEPBAR.LE gsb0, 0x0 ;  /* 0x00008000000079c5 */ /* 0x000fe40000010000 */
[----:B------:R-:W-:-:S06]  /*191a0*/  WARPGROUP.ARRIVE ;  /* 0x00000000000079c5 */ /* 0x000fcc0000000000 */
[----:B------:R-:W-:Y:S01]  /*191b0*/  HGMMA.64x16x16.F32.BF16 R88, gdesc[UR8], R88, gsb0 ;  /* 0x00200000085879f0 */ /* 0x000fe20008001858 */
[----:B------:R-:W-:Y:S02]  /*191c0*/  R2UR UR36, R234 ;  /* 0x00000000ea2472ca */ /* 0x000fe400000e0000 */
[----:B------:R-:W-:-:S11]  /*191d0*/  R2UR UR37, R235 ;  /* 0x00000000eb2572ca */ /* 0x000fd600000e0000 */
[----:B------:R-:W-:Y:S02]  /*191e0*/  UMOV UR56, UR36 ;  /* 0x0000002400387c82 */ /* 0x000fe40008000000 */
[----:B------:R-:W-:Y:S01]  /*191f0*/  UMOV UR57, UR37 ;  /* 0x0000002500397c82 */ /* 0x000fe20008000000 */
[----:B------:R-:W-:Y:S02]  /*19200*/  VIADD R12, R10, 0x782 ;  /* 0x000007820a0c7836 */ /* 0x000fe40000000000 */
[----:B------:R-:W-:-:S03]  /*19210*/  IMAD.MOV.U32 R13, RZ, RZ, 0x40000040 ;  /* 0x40000040ff0d7424 */ /* 0x000fc600078e00ff */
[----:B------:R-:W-:Y:S01]  /*19220*/  R2UR UR14, R12 ;  /* 0x000000000c0e72ca */ /* 0x000fe200000e0000 */
[----:B------:R-:W-:Y:S02]  /*19230*/  WARPGROUP.DEPBAR.LE gsb0, 0x0 ;  /* 0x00008000000079c5 */ /* 0x000fe40000010000 */
[----:B------:R-:W-:-:S06]  /*19240*/  WARPGROUP.ARRIVE ;  /* 0x00000000000079c5 */ /* 0x000fcc0000000000 */
[----:B------:R-:W-:Y:S01]  /*19250*/  HGMMA.64x16x16.F32.BF16 R168, gdesc[UR56], R168, gsb0 ;  /* 0x0020000038a879f0 */ /* 0x000fe200080018a8 */
        /* <DEDUP_REMOVED lines=15> */
[----:B------:R-:W-:Y:S02]  /*19350*/  R2UR UR59, R8 ;  /* 0x00000000083b72ca */ /* 0x000fe400000e0000 */
[----:B------:R-:W-:Y:S02]  /*19360*/  R2UR UR58, R7 ;  /* 0x00000000073a72ca */ /* 0x000fe400000e0000 */
        /* <DEDUP_REMOVED lines=8> */
[----:B------:R-:W-:Y:S01]  /*193f0*/  UMOV UR56, UR36 ;  /* 0x0000002400387c82 */ /* 0x000fe20008000000 */
[----:B------:R-:W-:Y:S01]  /*19400*/  UMOV UR57, UR37 ;  /* 0x0000002500397c82 */ /* 0x000fe20008000000 */
[----:B------:R-:W-:Y:S01]  /*19410*/  R2UR UR42, R12 ;  /* 0x000000000c2a72ca */ /* 0x000fe200000e0000 */
[----:B------:R-:W-:Y:S01]  /*19420*/  VIADD R12, R10, 0x584 ;  /* 0x000005840a0c7836 */ /* 0x000fe20000000000 */
        /* <DEDUP_REMOVED lines=31> */
[----:B------:R-:W-:Y:S02]  /*19620*/  R2UR UR11, R11 ;  /* 0x000000000b0b72ca */ /* 0x000fe400000e0000 */
[----:B------:R-:W-:Y:S01]  /*19630*/  R2UR UR10, R9 ;  /* 0x00000000090a72ca */ /* 0x000fe200000e0000 */
[----:B------:R-:W-:Y:S02]  /*19640*/  WARPGROUP.DEPBAR.LE gsb0, 0x0 ;  /* 0x00008000000079c5 */ /* 0x000fe40000010000 */
[----:B------:R-:W-:-:S06]  /*19650*/  WARPGROUP.ARRIVE ;  /* 0x00000000000079c5 */ /* 0x000fcc0000000000 */
[----:B------:R-:W-:Y:S01]  /*19660*/  MOV R11, UR59 ;  /* 0x0000003b000b7c02 */ /* 0x000fe20008000f00 */
[----:B------:R-:W-:Y:S01]  /*19670*/  UMOV UR59, UR5 ;  /* 0x00000005003b7c82 */ /* 0x000fe20008000000 */
[----:B------:R-:W-:Y:S01]  /*19680*/  MOV R9, UR58 ;  /* 0x0000003a00097c02 */ /* 0x000fe20008000f00 */
[----:B------:R-:W-:Y:S01]  /*19690*/  UMOV UR58, UR4 ;  /* 0x00000004003a7c82 */ /* 0x000fe20008000000 */
[----:B------:R-:W-:Y:S01]  /*196a0*/  UMOV UR4, UR36 ;  /* 0x0000002400047c82 */ /* 0x000fe20008000000 */
[----:B------:R-:W-:Y:S02]  /*196b0*/  UMOV UR5, UR37 ;  /* 0x0000002500057c82 */ /* 0x000fe40008000000 */
[----:B------:R-:W-:Y:S01]  /*196c0*/  HGMMA.64x16x16.F32.BF16 R152, gdesc[UR4], R152, gsb0 ;  /* 0x00200000049879f0 */ /* 0x000fe20008001898 */
[----:B------:R-:W-:Y:S01]  /*196d0*/  UMOV UR8, UR36 ;  /* 0x0000002400087c82 */ /* 0x000fe20008000000 */
[----:B------:R-:W-:Y:S01]  /*196e0*/  UMOV UR9, UR37 ;  /* 0x0000002500097c82 */ /* 0x000fe20008000000 */
[----:B------:R-:W-:-:S02]  /*196f0*/  WARPGROUP.DEPBAR.LE gsb0, 0x0 ;  /* 0x00008000000079c5 */ /* 0x000fc40000010000 */
        /* <DEDUP_REMOVED lines=120> */
[----:B------:R-:W-:Y:S02]  /*19e80*/  R2UR UR21, R21 ;  /* 0x00000000151572ca */ /* 0x000fe400000e0000 */
[----:B------:R-:W-:Y:S02]  /*19e90*/  R2UR UR20, R20 ;  /* 0x00000000141472ca */ /* 0x000fe400000e0000 */
[----:B------:R-:W-:Y:S02]  /*19ea0*/  R2UR UR22, R12 ;  /* 0x000000000c1672ca */ /* 0x000fe400000e0000 */
[----:B------:R-:W-:Y:S01]  /*19eb0*/  R2UR UR23, R13 ;  /* 0x000000000d1772ca */ /* 0x000fe200000e0000 */
[----:B------:R-:W-:-:S02]  /*19ec0*/  WARPGROUP.DEPBAR.LE gsb0, 0x0 ;  /* 0x00008000000079c5 */ /* 0x000fc40000010000 */
        /* <DEDUP_REMOVED lines=93> */
[----:B------:R-:W-:Y:S02]  /*1a4a0*/  R2UR UR38, R231 ;  /* 0x00000000e72672ca */ /* 0x000fe400000e0000 */
[----:B------:R-:W-:Y:S02]  /*1a4b0*/  R2UR UR37, R230 ;  /* 0x00000000e62572ca */ /* 0x000fe400000e0000 */
[----:B------:R-:W-:Y:S01]  /*1a4c0*/  R2UR UR36, R229 ;  /* 0x00000000e52472ca */ /* 0x000fe200000e0000 */
[----:B------:R-:W-:Y:S02]  /*1a4d0*/  WARPGROUP.DEPBAR.LE gsb0, 0x0 ;  /* 0x00008000000079c5 */ /* 0x000fe40000010000 */
[----:B0-----:R-:W-:-:S12]  /*1a4e0*/  @P2 BRA `(.L_x_606) ;  /* 0x0000000000282947 */ /* 0x001fd80003800000 */
[----:B------:R-:W-:Y:S05]  /*1a4f0*/  @!P0 BRA `(.L_x_607) ;  /* 0x0000000000048947 */ /* 0x000fea0003800000 */
[----:B------:R-:W-:Y:S01]  /*1a500*/  BPT.TRAP 0x1 ;  /* 0x000000040000795c */ /* 0x000fe20000300000 */
.L_x_607:
[----:B------:R-:W-:Y:S01]  /*1a510*/  SHF.L.U32 R5, R5, 0x1f, RZ ;  /* 0x0000001f05057819 */ /* 0x000fe200000006ff */
[----:B-----5:R-:W-:-:S04]  /*1a520*/  IMAD R7, R6, 0x8, R2 ;  /* 0x0000000806077824 */ /* 0x020fc800078e0202 */
[----:B------:R0:W1:Y:S01]  /*1a530*/  SYNCS.PHASECHK.TRANS64.TRYWAIT P2, [R7+URZ+0x34850], R5 ;  /* 0x03485005070075a7 */ /* 0x000062000804017f */
[----:B------:R-:W-:Y:S05]  /*1a540*/  @!P0 BRA `(.L_x_608) ;  /* 0x0000000000048947 */ /* 0x000fea0003800000 */
[----:B------:R-:W-:Y:S01]  /*1a550*/  BPT.TRAP 0x1 ;  /* 0x000000040000795c */ /* 0x000fe20000300000 */
.L_x_608:
[----:B-1----:R-:W-:Y:S05]  /*1a560*/  @P2 BRA `(.L_x_606) ;  /* 0x0000000000082947 */ /* 0x002fea0003800000 */
[----:B------:R-:W1:Y:S02]  /*1a570*/  SYNCS.PHASECHK.TRANS64.TRYWAIT P2, [R7+URZ+0x34850], R5 ;  /* 0x03485005070075a7 */ /* 0x000e64000804017f */
[----:B-1----:R-:W-:Y:S05]  /*1a580*/  @!P2 BRA `(.L_x_609) ;  /* 0x000000e40050a947 */ /* 0x002fea0003800000 */
.L_x_606:
[----:B01---5:R-:W-:Y:S01]  /*1a590*/  VIADD R5, R2, 0x400 ;  /* 0x0000040002057836 */ /* 0x023fe20000000000 */
[----:B------:R-:W-:Y:S05]  /*1a5a0*/  WARPSYNC.ALL ;  /* 0x0000000000007948 */ /* 0x000fea0003800000 */
[----:B------:R-:W-:Y:S01]  /*1a5b0*/  SHF.R.U32.HI R5, RZ, 0x4, R5 ;  /* 0x00000004ff057819 */ /* 0x000fe20000011605 */
[----:B------:R-:W-:Y:S01]  /*1a5c0*/  IMAD.MOV.U32 R9, RZ, RZ, 0x40000040 ;  /* 0x40000040ff097424 */ /* 0x000fe200078e00ff */
[----:B------:R-:W-:Y:S01]  /*1a5d0*/  WARPGROUP.ARRIVE ;  /* 0x00000000000079c5 */ /* 0x000fe20000000000 */
[----:B------:R-:W-:Y:S01]  /*1a5e0*/  IMAD.MOV.U32 R11, RZ, RZ, 0x40000040 ;  /* 0x40000040ff0b7424 */ /* 0x000fe200078e00ff */
[----:B------:R-:W-:Y:S01]  /*1a5f0*/  LOP3.LUT R5, R5, 0x3fff, RZ, 0xc0, !PT ;  /* 0x00003fff05057812 */ /* 0x000fe200078ec0ff */
[----:B------:R-:W-:Y:S01]  /*1a600*/  IMAD.MOV.U32 R15, RZ, RZ, 0x40000040 ;  /* 0x40000040ff0f7424 */ /* 0x000fe200078e00ff */
[----:B------:R-:W-:Y:S01]  /*1a610*/  R2UR UR7, R9 ;  /* 0x00000000090772ca */ /* 0x000fe200000e0000 */
[----:B------:R-:W-:Y:S01]  /*1a620*/  IMAD.U32 R9, RZ, RZ, UR61 ;  /* 0x0000003dff097e24 */ /* 0x000fe2000f8e00ff */
[----:B------:R-:W-:Y:S01]  /*1a630*/  LOP3.LUT R5, R5, 0x5800000, RZ, 0xfc, !PT ;  /* 0x0580000005057812 */ /* 0x000fe200078efcff */
[----:B------:R-:W0:Y:S01]  /*1a640*/  S2R R227, SR_TID.X ;  /* 0x0000000000e37919 */ /* 0x000e220000002100 */
[----:B------:R-:W-:-:S03]  /*1a650*/  FMNMX.FTZ R13, R170, R3, !PT ;  /* 0x00000003aa0d7209 */ /* 0x000fc60007810000 */
[----:B------:R-:W-:Y:S01]  /*1a660*/  IMAD R8, R6, 0xb00, R5 ;  /* 0x00000b0006087824 */ /* 0x000fe200078e0205 */
[----:B------:R-:W-:Y:S02]  /*1a670*/  FMNMX.FTZ R5, R168, R4, !PT ;  /* 0x00000004a8057209 */ /* 0x000fe40007810000 */
[----:B------:R-:W-:Y:S01]  /*1a680*/  FMNMX.FTZ R13, R171, R13, !PT ;  /* 0x0000000dab0d7209 */ /* 0x000fe20007810000 */
[C---:B------:R-:W-:Y:S01]  /*1a690*/  VIADD R10, R8.reuse, 0x80 ;  /* 0x00000080080a7836 */ /* 0x040fe20000000000 */
[C---:B------:R-:W-:Y:S01]  /*1a6a0*/  R2UR UR6, R8.reuse ;  /* 0x00000000080672ca */ /* 0x040fe200000e0000 */
[----:B------:R-:W-:Y:S01]  /*1a6b0*/  VIADD R14, R8, 0x300 ;  /* 0x00000300080e7836 */ /* 0x000fe20000000000 */
[----:B------:R-:W-:Y:S02]  /*1a6c0*/  FMNMX.FTZ R5, R169, R5, !PT ;  /* 0x00000005a9057209 */ /* 0x000fe40007810000 */
[----:B------:R-:W-:Y:S02]  /*1a6d0*/  FMNMX.FTZ R13, R174, R13, !PT ;  /* 0x0000000dae0d7209 */ /* 0x000fe40007810000 */
[----:B------:R-:W-:-:S04]  /*1a6e0*/  FMNMX.FTZ R5, R172, R5, !PT ;  /* 0x00000005ac057209 */ /* 0x000fc80007810000 */
[----:B------:R-:W-:-:S03]  /*1a6f0*/  FMNMX.FTZ R5, R173, R5, !PT ;  /* 0x00000005ad057209 */ /* 0x000fc60007810000 */
[----:B------:R-:W-:Y:S01]  /*1a700*/  HGMMA.64x128x16.F32.BF16 R24, R176, gdesc[UR4].tnspB, R24, gsb0 ;  /* 0x41e00004b0187df0 */ /* 0x000fe20008001818 */
[----:B------:R-:W-:Y:S01]  /*1a710*/  R2UR UR6, R10 ;  /* 0x000000000a0672ca */ /* 0x000fe200000e0000 */
[----:B------:R-:W-:Y:S01]  /*1a720*/  VIADD R10, R8, 0x100 ;  /* 0x00000100080a7836 */ /* 0x000fe20000000000 */
[----:B------:R-:W-:Y:S01]  /*1a730*/  R2UR UR7, R11 ;  /* 0x000000000b0772ca */ /* 0x000fe200000e0000 */
[----:B------:R-:W-:Y:S01]  /*1a740*/  IMAD.MOV.U32 R11, RZ, RZ, 0x40000040 ;  /* 0x40000040ff0b7424 */ /* 0x000fe200078e00ff */
[----:B------:R-:W-:-:S04]  /*1a750*/  FMNMX.FTZ R5, R160, R5, !PT ;  /* 0x00000005a0057209 */ /* 0x000fc80007810000 */
[----:B------:R-:W-:Y:S02]  /*1a760*/  FMNMX.FTZ R5, R161, R5, !PT ;  /* 0x00000005a1057209 */ /* 0x000fe40007810000 */
[----:B0-----:R-:W-:Y:S02]  /*1a770*/  SHF.R.U32.HI R227, RZ, 0x7, R227 ;  /* 0x00000007ffe37819 */ /* 0x001fe400000116e3 */
        /* <DEDUP_REMOVED lines=35> */
[----:B------:R-:W-:-:S04]  /*1a9b0*/  FMNMX.FTZ R5, R101, R5, !PT ;  /* 0x0000000565057209 */ /* 0x000fc80007810000 */
[----:B------:R-:W-:Y:S01]  /*1a9c0*/  FMNMX.FTZ R5, R88, R5, !PT ;  /* 0x0000000558057209 */ /* 0x000fe20007810000 */
[----:B------:R-:W-:Y:S01]  /*1a9d0*/  HGMMA.64x128x16.F32.BF16 R24, R180, gdesc[UR4].tnspB, R24, gsb0 ;  /* 0x41e00004b4187df0 */ /* 0x000fe20008001818 */
[----:B------:R-:W-:Y:S01]  /*1a9e0*/  R2UR UR6, R10 ;  /* 0x000000000a0672ca */ /* 0x000fe200000e0000 */
[----:B------:R-:W-:Y:S01]  /*1a9f0*/  VIADD R10, R8, 0x180 ;  /* 0x00000180080a7836 */ /* 0x000fe20000000000 */
[----:B------:R-:W-:Y:S01]  /*1aa00*/  R2UR UR7, R11 ;  /* 0x000000000b0772ca */ /* 0x000fe200000e0000 */
[----:B------:R-:W-:Y:S01]  /*1aa10*/  IMAD.MOV.U32 R11, RZ, RZ, 0x40000040 ;  /* 0x40000040ff0b7424 */ /* 0x000fe200078e00ff */
[----:B------:R-:W-:-:S04]  /*1aa20*/  FMNMX.FTZ R5, R89, R5, !PT ;  /* 0x0000000559057209 */ /* 0x000fc80007810000 */
[----:B------:R-:W-:-:S04]  /*1aa30*/  FMNMX.FTZ R5, R92, R5, !PT ;  /* 0x000000055c057209 */ /* 0x000fc80007810000 */
[----:B------:R-:W-:-:S05]  /*1aa40*/  FMNMX.FTZ R5, R93, R5, !PT ;  /* 0x000000055d057209 */ /* 0x000fca0007810000 */
[----:B------:R-:W0:Y:S02]  /*1aa50*/  SHFL.BFLY PT, R7, R5, 0x2, 0x1f ;  /* 0x0c401f0005077f89 */ /* 0x000e2400000e0000 */
[----:B0-----:R-:W-:-:S05]  /*1aa60*/  FMNMX.FTZ R7, R5, R7, !PT ;  /* 0x0000000705077209 */ /* 0x001fca0007810000 */
[----:B------:R-:W0:Y:S02]  /*1aa70*/  SHFL.BFLY PT, R5, R7, 0x1, 0x1f ;  /* 0x0c201f0007057f89 */ /* 0x000e2400000e0000 */
[----:B0-----:R-:W-:-:S05]  /*1aa80*/  FMNMX.FTZ R7, R7, R5, !PT ;  /* 0x0000000507077209 */ /* 0x001fca0007810000 */
[----:B------:R-:W-:-:S04]  /*1aa90*/  FADD.FTZ R4, -R7, R4 ;  /* 0x0000000407047221 */ /* 0x000fc80000010100 */
[----:B------:R-:W-:-:S06]  /*1aaa0*/  FMUL.FTZ R4, R4, R9 ;  /* 0x0000000904047220 */ /* 0x000fcc0000410000 */
[----:B------:R-:W-:Y:S01]  /*1aab0*/  MUFU.EX2 R4, R4 ;  /* 0x0000000400047308 */ /* 0x000fe20000000800 */
        /* <DEDUP_REMOVED lines=18> */
[----:B------:R-:W-:Y:S01]  /*1abe0*/  FMUL.FTZ R10, R7, R9 ;  /* 0x00000009070a7220 */ /* 0x000fe20000410000 */
[----:B------:R-:W-:-:S03]  /*1abf0*/  R2UR UR7, R11 ;  /* 0x000000000b0772ca */ /* 0x000fc600000e0000 */
        /* <DEDUP_REMOVED lines=24> */
[----:B------:R-:W-:Y:S01]  /*1ad80*/  FFMA.FTZ R101, R101, R9, -R10 ;  /* 0x0000000965657223 */ /* 0x000fe2000001080a */
[----:B------:R-:W0:Y:S08]  /*1ad90*/  MUFU.EX2 R176, R176 ;  /* 0x000000b000b07308 */ /* 0x000e300000000800 */
[----:B------:R-:W-:Y:S08]  /*1ada0*/  MUFU.EX2 R5, R5 ;  /* 0x0000000500057308 */ /* 0x000ff00000000800 */
[----:B------:R-:W-:Y:S01]  /*1adb0*/  MUFU.EX2 R178, R178 ;  /* 0x000000b200b27308 */ /* 0x000fe20000000800 */
[----:B------:R-:W-:-:S02]  /*1adc0*/  WARPGROUP.DEPBAR.LE gsb0, 0x0 ;  /* 0x00008000000079c5 */ /* 0x000fc40000010000 */
[----:B------:R-:W-:Y:S01]  /*1add0*/  WARPGROUP.ARRIVE ;  /* 0x00000000000079c5 */ /* 0x000fe20000000000 */
[-CC-:B------:R-:W-:Y:S01]  /*1ade0*/  FFMA.FTZ R192, R136, R9.reuse, -R10.reuse ;  /* 0x0000000988c07223 */ /* 0x180fe2000001080a */
[----:B------:R-:W-:-:S03]  /*1adf0*/  FFMA.FTZ R194, R140, R9, -R10 ;  /* 0x000000098cc27223 */ /* 0x000fc6000001080a */
[----:B------:R-:W-:Y:S01]  /*1ae00*/  MUFU.EX2 R12, R12 ;  /* 0x0000000c000c7308 */ /* 0x000fe20000000800 */
[----:B------:R-:W-:Y:S01]  /*1ae10*/  HGMMA.64x128x16.F32.BF16 R24, R196, gdesc[UR4].tnspB, R24, gsb0 ;  /* 0x41e00004c4187df0 */ /* 0x000fe20008001818 */
[----:B------:R-:W-:Y:S02]  /*1ae20*/  R2UR UR6, R14 ;  /* 0x000000000e0672ca */ /* 0x000fe400000e0000 */
[----:B------:R-:W-:Y:S02]  /*1ae30*/  R2UR UR7, R15 ;  /* 0x000000000f0772ca */ /* 0x000fe400000e0000 */
[----:B------:R-:W-:Y:S02]  /*1ae40*/  FMNMX.FTZ R14, R175, R13, !PT ;  /* 0x0000000daf0e7209 */ /* 0x000fe40007810000 */
[----:B------:R-:W-:Y:S02]  /*1ae50*/  MUFU.EX2 R180, R180 ;  /* 0x000000b400b47308 */ /* 0x000fe40000000800 */
[----:B------:R-:W-:-:S04]  /*1ae60*/  FMNMX.FTZ R14, R162, R14, !PT ;  /* 0x0000000ea20e7209 */ /* 0x000fc80007810000 */
[----:B------:R-:W-:Y:S01]  /*1ae70*/  FMNMX.FTZ R14, R163, R14, !PT ;  /* 0x0000000ea30e7209 */ /* 0x000fe20007810000 */
[----:B0-----:R-:W-:Y:S01]  /*1ae80*/  FFMA.FTZ R226, R4, R226, R176 ;  /* 0x000000e204e27223 */ /* 0x001fe200000100b0 */
        /* <DEDUP_REMOVED lines=12> */
[----:B------:R-:W-:Y:S01]  /*1af50*/  VIADD R14, R8, 0x380 ;  /* 0x00000380080e7836 */ /* 0x000fe20000000000 */
[----:B------:R-:W-:Y:S02]  /*1af60*/  MUFU.EX2 R21, R21 ;  /* 0x0000001500157308 */ /* 0x000fe40000000800 */
[----:B------:R-:W-:-:S04]  /*1af70*/  FMNMX.FTZ R15, R150, R15, !PT ;  /* 0x0000000f960f7209 */ /* 0x000fc80007810000 */
[----:B------:R-:W-:Y:S01]  /*1af80*/  FMNMX.FTZ R136, R151, R15, !PT ;  /* 0x0000000f97887209 */ /* 0x000fe20007810000 */
[----:B------:R-:W-:Y:S01]  /*1af90*/  IMAD.MOV.U32 R15, RZ, RZ, 0x40000040 ;  /* 0x40000040ff0f7424 */ /* 0x000fe200078e00ff */
[----:B------:R-:W-:Y:S02]  /*1afa0*/  MUFU.EX2 R186, R186 ;  /* 0x000000ba00ba7308 */ /* 0x000fe40000000800 */
[----:B------:R-:W-:-:S04]  /*1afb0*/  FMNMX.FTZ R136, R138, R136, !PT ;  /* 0x000000888a887209 */ /* 0x000fc80007810000 */
[----:B------:R-:W-:Y:S02]  /*1afc0*/  FMNMX.FTZ R136, R139, R136, !PT ;  /* 0x000000888b887209 */ /* 0x000fe40007810000 */
[----:B------:R-:W-:Y:S02]  /*1afd0*/  MUFU.EX2 R13, R157 ;  /* 0x0000009d000d7308 */ /* 0x000fe40000000800 */
[----:B------:R-:W-:-:S06]  /*1afe0*/  FMNMX.FTZ R136, R142, R136, !PT ;  /* 0x000000888e887209 */ /* 0x000fcc0007810000 */
        /* <DEDUP_REMOVED lines=12> */
[-CC-:B------:R-:W-:Y:S01]  /*1b0b0*/  FFMA.FTZ R128, R129, R9.reuse, -R10.reuse ;  /* 0x0000000981807223 */ /* 0x180fe2000001080a */
[----:B------:R-:W-:Y:S02]  /*1b0c0*/  FFMA.FTZ R198, R132, R9, -R10 ;  /* 0x0000000984c67223 */ /* 0x000fe4000001080a */
[----:B------:R-:W-:Y:S01]  /*1b0d0*/  MUFU.EX2 R100, R100 ;  /* 0x0000006400647308 */ /* 0x000fe20000000800 */
[----:B------:R-:W-:Y:S01]  /*1b0e0*/  HGMMA.64x128x16.F32.BF16 R24, R200, gdesc[UR4].tnspB, R24, gsb0 ;  /* 0x41e00004c8187df0 */ /* 0x000fe20008001818 */
[----:B------:R-:W-:Y:S02]  /*1b0f0*/  R2UR UR6, R14 ;  /* 0x000000000e0672ca */ /* 0x000fe400000e0000 */
[----:B------:R-:W-:Y:S02]  /*1b100*/  R2UR UR7, R15 ;  /* 0x000000000f0772ca */ /* 0x000fe400000e0000 */
[----:B------:R-:W-:-:S02]  /*1b110*/  FMNMX.FTZ R15, R143, R136, !PT ;  /* 0x000000888f0f7209 */ /* 0x000fc40007810000 */
        /* <DEDUP_REMOVED lines=23> */
[----:B------:R-:W-:Y:S01]  /*1b290*/  FMNMX.FTZ R129, R98, R129, !PT ;  /* 0x0000008162817209 */ /* 0x000fe20007810000 */
[----:B------:R-:W-:Y:S02]  /*1b2a0*/  WARPGROUP.DEPBAR.LE gsb0, 0x0 ;  /* 0x00008000000079c5 */ /* 0x000fe40000010000 */
[----:B------:R-:W-:Y:S01]  /*1b2b0*/  WARPGROUP.ARRIVE ;  /* 0x00000000000079c5 */ /* 0x000fe20000000000 */
[--C-:B------:R-:W-:Y:S01]  /*1b2c0*/  FFMA.FTZ R200, R120, R9, -R10.reuse ;  /* 0x0000000978c87223 */ /* 0x100fe2000001080a */
[----:B------:R-:W-:Y:S01]  /*1b2d0*/  FMNMX.FTZ R120, R99, R129, !PT ;  /* 0x0000008163787209 */ /* 0x000fe20007810000 */
[-CC-:B------:R-:W-:Y:S01]  /*1b2e0*/  FFMA.FTZ R202, R124, R9.reuse, -R10.reuse ;  /* 0x000000097cca7223 */ /* 0x180fe2000001080a */
[----:B------:R-:W-:Y:S02]  /*1b2f0*/  FFMA.FTZ R124, R125, R9, -R10 ;  /* 0x000000097d7c7223 */ /* 0x000fe4000001080a */
[----:B------:R-:W-:Y:S01]  /*1b300*/  HGMMA.64x128x16.F32.BF16 R24, R204, gdesc[UR4].tnspB, R24, gsb0 ;  /* 0x41e00004cc187df0 */ /* 0x000fe20008001818 */
[----:B------:R-:W-:Y:S01]  /*1b310*/  FMNMX.FTZ R120, R102, R120, !PT ;  /* 0x0000007866787209 */ /* 0x000fe20007810000 */
[----:B------:R-:W-:Y:S03]  /*1b320*/  MUFU.EX2 R200, R200 ;  /* 0x000000c800c87308 */ /* 0x000fe60000000800 */
[----:B------:R-:W-:-:S04]  /*1b330*/  FMNMX.FTZ R125, R103, R120, !PT ;  /* 0x00000078677d7209 */ /* 0x000fc80007810000 */
[----:B------:R-:W-:Y:S01]  /*1b340*/  FMNMX.FTZ R125, R90, R125, !PT ;  /* 0x0000007d5a7d7209 */ /* 0x000fe20007810000 */
[----:B------:R0:W-:Y:S03]  /*1b350*/  MUFU.EX2 R120, R113 ;  /* 0x0000007100787308 */ /* 0x0001e60000000800 */
[----:B------:R-:W-:-:S05]  /*1b360*/  FMNMX.FTZ R125, R91, R125, !PT ;  /* 0x0000007d5b7d7209 */ /* 0x000fca0007810000 */
[----:B------:R-:W-:Y:S01]  /*1b370*/  MUFU.EX2 R202, R202 ;  /* 0x000000ca00ca7308 */ /* 0x000fe20000000800 */
[----:B0-----:R-:W-:-:S05]  /*1b380*/  IMAD.MOV.U32 R113, RZ, RZ, 0x40000040 ;  /* 0x40000040ff717424 */ /* 0x001fca00078e00ff */
[----:B------:R-:W-:Y:S02]  /*1b390*/  R2UR UR7, R113 ;  /* 0x00000000710772ca */ /* 0x000fe400000e0000 */
[----:B------:R-:W-:Y:S01]  /*1b3a0*/  FMNMX.FTZ R113, R94, R125, !PT ;  /* 0x0000007d5e717209 */ /* 0x000fe20007810000 */
[----:B------:R-:W-:Y:S03]  /*1b3b0*/  MUFU.EX2 R124, R124 ;  /* 0x0000007c007c7308 */ /* 0x000fe60000000800 */
[----:B------:R-:W-:Y:S01]  /*1b3c0*/  FMNMX.FTZ R113, R95, R113, !PT ;  /* 0x000000715f717209 */ /* 0x000fe20007810000 */
[----:B------:R-:W-:Y:S02]  /*1b3d0*/  WARPGROUP.DEPBAR.LE gsb0, 0x0 ;  /* 0x00008000000079c5 */ /* 0x000fe40000010000 */
[-CC-:B------:R-:W-:Y:S01]  /*1b3e0*/  FFMA.FTZ R204, R112, R9.reuse, -R10.reuse ;  /* 0x0000000970cc7223 */ /* 0x180fe2000001080a */
[----:B------:R-:W-:Y:S01]  /*1b3f0*/  VIADD R112, R8, 0x400 ;  /* 0x0000040008707836 */ /* 0x000fe20000000000 */
[----:B------:R-:W-:Y:S01]  /*1b400*/  WARPGROUP.ARRIVE ;  /* 0x00000000000079c5 */ /* 0x000fe20000000000 */
[----:B------:R-:W-:-:S02]  /*1b410*/  FFMA.FTZ R206, R116, R9, -R10 ;  /* 0x0000000974ce7223 */ /* 0x000fc4000001080a */
[----:B------:R-:W0:Y:S01]  /*1b420*/  SHFL.BFLY PT, R116, R113, 0x2, 0x1f ;  /* 0x0c401f0071747f89 */ /* 0x000e2200000e0000 */
[----:B------:R-:W-:Y:S01]  /*1b430*/  R2UR UR6, R112 ;  /* 0x00000000700672ca */ /* 0x000fe200000e0000 */
[----:B------:R-:W-:Y:S01]  /*1b440*/  FFMA.FTZ R112, R117, R9, -R10 ;  /* 0x0000000975707223 */ /* 0x000fe2000001080a */
[----:B------:R-:W-:Y:S08]  /*1b450*/  MUFU.EX2 R204, R204 ;  /* 0x000000cc00cc7308 */ /* 0x000ff00000000800 */
[----:B------:R-:W-:Y:S03]  /*1b460*/  MUFU.EX2 R206, R206 ;  /* 0x000000ce00ce7308 */ /* 0x000fe60000000800 */
[----:B------:R-:W-:Y:S05]  /*1b470*/  HGMMA.64x128x16.F32.BF16 R24, R208, gdesc[UR4].tnspB, R24, gsb0 ;  /* 0x41e00004d0187df0 */ /* 0x000fea0008001818 */
[----:B------:R-:W-:Y:S01]  /*1b480*/  MUFU.EX2 R112, R112 ;  /* 0x0000007000707308 */ /* 0x000fe20000000800 */
[----:B0-----:R-:W-:-:S05]  /*1b490*/  FMNMX.FTZ R113, R113, R116, !PT ;  /* 0x0000007471717209 */ /* 0x001fca0007810000 */
[----:B------:R-:W0:Y:S01]  /*1b4a0*/  SHFL.BFLY PT, R116, R113, 0x1, 0x1f ;  /* 0x0c201f0071747f89 */ /* 0x000e2200000e0000 */
[----:B------:R-:W-:Y:S02]  /*1b4b0*/  WARPGROUP.DEPBAR.LE gsb0, 0x0 ;  /* 0x00008000000079c5 */ /* 0x000fe40000010000 */
[-CC-:B------:R-:W-:Y:S01]  /*1b4c0*/  FFMA.FTZ R210, R108, R9.reuse, -R10.reuse ;  /* 0x000000096cd27223 */ /* 0x180fe2000001080a */
[-CC-:B------:R-:W-:Y:S01]  /*1b4d0*/  FFMA.FTZ R108, R88, R9.reuse, -R10.reuse ;  /* 0x00000009586c7223 */ /* 0x180fe2000001080a */
[-CC-:B------:R-:W-:Y:S01]  /*1b4e0*/  FFMA.FTZ R88, R92, R9.reuse, -R10.reuse ;  /* 0x000000095c587223 */ /* 0x180fe2000001080a */
[-CC-:B------:R-:W-:Y:S01]  /*1b4f0*/  FFMA.FTZ R208, R104, R9.reuse, -R10.reuse ;  /* 0x0000000968d07223 */ /* 0x180fe2000001080a */
[----:B0-----:R-:W-:Y:S01]  /*1b500*/  FMNMX.FTZ R92, R113, R116, !PT ;  /* 0x00000074715c7209 */ /* 0x001fe20007810000 */
[-CC-:B------:R-:W-:Y:S01]  /*1b510*/  FFMA.FTZ R104, R105, R9.reuse, -R10.reuse ;  /* 0x0000000969687223 */ /* 0x180fe2000001080a */
[-CC-:B------:R-:W-:Y:S01]  /*1b520*/  FFMA.FTZ R105, R109, R9.reuse, -R10.reuse ;  /* 0x000000096d697223 */ /* 0x180fe2000001080a */
[-CC-:B------:R-:W-:Y:S01]  /*1b530*/  FFMA.FTZ R109, R89, R9.reuse, -R10.reuse ;  /* 0x00000009596d7223 */ /* 0x180fe2000001080a */
[----:B------:R0:W-:Y:S01]  /*1b540*/  MUFU.EX2 R113, R88 ;  /* 0x0000005800717308 */ /* 0x0001e20000000800 */
[-C--:B------:R-:W-:Y:S01]  /*1b550*/  FFMA.FTZ R10, R93, R9.reuse, -R10 ;  /* 0x000000095d0a7223 */ /* 0x080fe2000001080a */
[----:B------:R-:W-:Y:S01]  /*1b560*/  IMAD.MOV.U32 R89, RZ, RZ, 0x40000040 ;  /* 0x40000040ff597424 */ /* 0x000fe200078e00ff */
[----:B------:R-:W-:Y:S01]  /*1b570*/  WARPGROUP.ARRIVE ;  /* 0x00000000000079c5 */ /* 0x000fe20000000000 */
[----:B------:R-:W-:-:S03]  /*1b580*/  FMUL.FTZ R116, R92, R9 ;  /* 0x000000095c747220 */ /* 0x000fc60000410000 */
[----:B------:R-:W-:Y:S01]  /*1b590*/  R2UR UR7, R89 ;  /* 0x00000000590772ca */ /* 0x000fe200000e0000 */
[-CC-:B------:R-:W-:Y:S01]  /*1b5a0*/  FFMA.FTZ R199, R134, R9.reuse, -R116.reuse ;  /* 0x0000000986c77223 */ /* 0x180fe20000010874 */
[----:B0-----:R-:W-:Y:S01]  /*1b5b0*/  FADD.FTZ R88, -R92, R3 ;  /* 0x000000035c587221 */ /* 0x001fe20000010100 */
[----:B------:R-:W2:Y:S01]  /*1b5c0*/  LDL R134, [R1+0x4] ;  /* 0x0000040001867983 */ /* 0x000ea20000100800 */
[----:B------:R0:W-:Y:S01]  /*1b5d0*/  MUFU.EX2 R3, R10 ;  /* 0x0000000a00037308 */ /* 0x0001e20000000800 */
[----:B------:R-:W-:Y:S02]  /*1b5e0*/  IMAD.MOV.U32 R89, RZ, RZ, 0x40000040 ;  /* 0x40000040ff597424 */ /* 0x000fe400078e00ff */
[-CC-:B------:R-:W-:Y:S01]  /*1b5f0*/  FFMA.FTZ R177, R170, R9.reuse, -R116.reuse ;  /* 0x00000009aab17223 */ /* 0x180fe20000010874 */
[-CC-:B------:R-:W-:Y:S01]  /*1b600*/  FFMA.FTZ R93, R171, R9.reuse, -R116.reuse ;  /* 0x00000009ab5d7223 */ /* 0x180fe20000010874 */
[-CC-:B------:R-:W-:Y:S01]  /*1b610*/  FFMA.FTZ R179, R174, R9.reuse, -R116.reuse ;  /* 0x00000009aeb37223 */ /* 0x180fe20000010874 */
[-CC-:B------:R-:W-:Y:S01]  /*1b620*/  FFMA.FTZ R117, R175, R9.reuse, -R116.reuse ;  /* 0x00000009af757223 */ /* 0x180fe20000010874 */
[-CC-:B------:R-:W-:Y:S01]  /*1b630*/  FFMA.FTZ R181, R162, R9.reuse, -R116.reuse ;  /* 0x00000009a2b57223 */ /* 0x180fe20000010874 */
[-C--:B------:R-:W-:Y:S01]  /*1b640*/  FFMA.FTZ R197, R130, R9.reuse, -R116 ;  /* 0x0000000982c57223 */ /* 0x080fe20000010874 */
[----:B------:R-:W-:Y:S01]  /*1b650*/  MUFU.EX2 R177, R177 ;  /* 0x000000b100b17308 */ /* 0x000fe20000000800 */
[----:B0-----:R-:W-:Y:S01]  /*1b660*/  FMUL.FTZ R10, R88, R9 ;  /* 0x00000009580a7220 */ /* 0x001fe20000410000 */
[----:B------:R-:W-:-:S02]  /*1b670*/  VIADD R88, R8, 0x480 ;  /* 0x0000048008587836 */ /* 0x000fc40000000000 */
[-CC-:B------:R-:W-:Y:S01]  /*1b680*/  FFMA.FTZ R125, R163, R9.reuse, -R116.reuse ;  /* 0x00000009a37d7223 */ /* 0x180fe20000010874 */
[-CC-:B------:R-:W-:Y:S01]  /*1b690*/  FFMA.FTZ R201, R122, R9.reuse, -R116.reuse ;  /* 0x000000097ac97223 */ /* 0x180fe20000010874 */
[-CC-:B------:R-:W-:Y:S01]  /*1b6a0*/  FFMA.FTZ R183, R166, R9.reuse, -R116.reuse ;  /* 0x00000009a6b77223 */ /* 0x180fe20000010874 */
[-CC-:B------:R-:W-:Y:S01]  /*1b6b0*/  FFMA.FTZ R141, R167, R9.reuse, -R116.reuse ;  /* 0x00000009a78d7223 */ /* 0x180fe20000010874 */
[----:B------:R-:W-:Y:S01]  /*1b6c0*/  R2UR UR6, R88 ;  /* 0x00000000580672ca */ /* 0x000fe200000e0000 */
[----:B------:R-:W-:Y:S01]  /*1b6d0*/  VIADD R88, R8, 0x500 ;  /* 0x0000050008587836 */ /* 0x000fe20000000000 */
        /* <DEDUP_REMOVED lines=10> */
[-C--:B------:R-:W-:Y:S01]  /*1b780*/  FFMA.FTZ R191, R150, R9.reuse, -R116 ;  /* 0x0000000996bf7223 */ /* 0x080fe20000010874 */
[----:B------:R-:W-:Y:S01]  /*1b790*/  HGMMA.64x128x16.F32.BF16 R24, R212, gdesc[UR4].tnspB, R24, gsb0 ;  /* 0x41e00004d4187df0 */ /* 0x000fe20008001818 */
[----:B------:R-:W-:Y:S01]  /*1b7a0*/  R2UR UR6, R88 ;  /* 0x00000000580672ca */ /* 0x000fe200000e0000 */
[----:B------:R-:W-:Y:S01]  /*1b7b0*/  @!P1 IMAD R88, R222, 0x8, R2 ;  /* 0x00000008de589824 */ /* 0x000fe200078e0202 */
[----:B------:R-:W-:Y:S01]  /*1b7c0*/  R2UR UR7, R89 ;  /* 0x00000000590772ca */ /* 0x000fe200000e0000 */
[-CC-:B------:R-:W-:Y:S01]  /*1b7d0*/  FFMA.FTZ R205, R114, R9.reuse, -R116.reuse ;  /* 0x0000000972cd7223 */ /* 0x180fe20000010874 */
[----:B------:R-:W3:Y:S01]  /*1b7e0*/  MUFU.EX2 R179, R179 ;  /* 0x000000b300b37308 */ /* 0x000ee20000000800 */
[----:B------:R-:W-:Y:S01]  /*1b7f0*/  @!P1 VIADD R88, R88, 0x34840 ;  /* 0x0003484058589836 */ /* 0x000fe20000000000 */
[----:B------:R-:W-:Y:S01]  /*1b800*/  IADD3 R89, -R227, 0xb, RZ ;  /* 0x0000000be3597810 */ /* 0x000fe20007ffe1ff */
[-CC-:B------:R-:W-:Y:S01]  /*1b810*/  FFMA.FTZ R133, R151, R9.reuse, -R116.reuse ;  /* 0x0000000997857223 */ /* 0x180fe20000010874 */
[-CC-:B------:R-:W-:Y:S01]  /*1b820*/  FFMA.FTZ R209, R106, R9.reuse, -R116.reuse ;  /* 0x000000096ad17223 */ /* 0x180fe20000010874 */
[-C--:B------:R-:W-:Y:S01]  /*1b830*/  FFMA.FTZ R193, R138, R9.reuse, -R116 ;  /* 0x000000098ac17223 */ /* 0x080fe20000010874 */
[----:B------:R-:W-:Y:S01]  /*1b840*/  @!P1 PRMT R130, RZ, 0x654, R88 ;  /* 0x00000654ff829816 */ /* 0x000fe20000000058 */
[----:B------:R-:W-:Y:S01]  /*1b850*/  FFMA.FTZ R211, R110, R9, -R116 ;  /* 0x000000096ed37223 */ /* 0x000fe20000010874 */
[----:B------:R-:W4:Y:S01]  /*1b860*/  MUFU.EX2 R117, R117 ;  /* 0x0000007500757308 */ /* 0x000f220000000800 */
[----:B0-----:R-:W-:Y:S01]  /*1b870*/  FFMA.FTZ R122, R10, R225, R177 ;  /* 0x000000e10a7a7223 */ /* 0x001fe200000100b1 */
[----:B------:R-:W-:Y:S01]  /*1b880*/  FADD.FTZ R131, R5, R226 ;  /* 0x000000e205837221 */ /* 0x000fe20000010000 */
[-CC-:B------:R-:W-:Y:S01]  /*1b890*/  FFMA.FTZ R137, R139, R9.reuse, -R116.reuse ;  /* 0x000000098b897223 */ /* 0x180fe20000010874 */
[-CC-:B------:R-:W-:Y:S01]  /*1b8a0*/  FFMA.FTZ R195, R142, R9.reuse, -R116.reuse ;  /* 0x000000098ec37223 */ /* 0x180fe20000010874 */
[-CC-:B------:R-:W-:Y:S01]  /*1b8b0*/  FFMA.FTZ R115, R115, R9.reuse, -R116.reuse ;  /* 0x0000000973737223 */ /* 0x180fe20000010874 */
[----:B------:R-:W-:-:S02]  /*1b8c0*/  FFMA.FTZ R135, R135, R9, -R116 ;  /* 0x0000000987877223 */ /* 0x000fc40000010874 */
[----:B------:R-:W0:Y:S01]  /*1b8d0*/  MUFU.EX2 R181, R181 ;  /* 0x000000b500b57308 */ /* 0x000e220000000800 */
[----:B-1----:R-:W-:Y:S01]  /*1b8e0*/  FADD.FTZ R122, R93, R122 ;  /* 0x0000007a5d7a7221 */ /* 0x002fe20000010000 */
[----:B------:R-:W-:-:S06]  /*1b8f0*/  FADD.FTZ R131, R178, R131 ;  /* 0x00000083b2837221 */ /* 0x000fcc0000010000 */
[----:B------:R-:W1:Y:S08]  /*1b900*/  MUFU.EX2 R125, R125 ;  /* 0x0000007d007d7308 */ /* 0x000e700000000800 */
        /* <DEDUP_REMOVED lines=9> */
[----:B------:R-:W-:Y:S08]  /*1b9a0*/  MUFU.EX2 R197, R197 ;  /* 0x000000c500c57308 */ /* 0x000ff00000000800 */
[----:B------:R-:W-:Y:S08]  /*1b9b0*/  MUFU.EX2 R8, R8 ;  /* 0x0000000800087308 */ /* 0x000ff00000000800 */
[----:B------:R-:W-:Y:S01]  /*1b9c0*/  MUFU.EX2 R199, R199 ;  /* 0x000000c700c77308 */ /* 0x000fe20000000800 */
[----:B------:R-:W-:-:S07]  /*1b9d0*/  F2FP.BF16.F32.PACK_AB R176, R5, R176 ;  /* 0x000000b005b0723e */ /* 0x000fce00000010ff */
[----:B------:R-:W-:Y:S08]  /*1b9e0*/  MUFU.EX2 R208, R208 ;  /* 0x000000d000d07308 */ /* 0x000ff00000000800 */
[----:B------:R-:W-:Y:S01]  /*1b9f0*/  MUFU.EX2 R104, R104 ;  /* 0x0000006800687308 */ /* 0x000fe20000000800 */
[----:B------:R-:W-:Y:S02]  /*1ba00*/  WARPGROUP.DEPBAR.LE gsb0, 0x0 ;  /* 0x00008000000079c5 */ /* 0x000fe40000010000 */
[----:B------:R-:W-:Y:S01]  /*1ba10*/  WARPGROUP.ARRIVE ;  /* 0x00000000000079c5 */ /* 0x000fe20000000000 */
[-CC-:B------:R-:W-:Y:S01]  /*1ba20*/  FFMA.FTZ R114, R107, R9.reuse, -R116.reuse ;  /* 0x000000096b727223 */ /* 0x180fe20000010874 */
[----:B------:R-:W-:-:S03]  /*1ba30*/  FFMA.FTZ R138, R143, R9, -R116 ;  /* 0x000000098f8a7223 */ /* 0x000fc60000010874 */
[----:B------:R-:W2:Y:S01]  /*1ba40*/  MUFU.EX2 R133, R133 ;  /* 0x0000008500857308 */ /* 0x000ea20000000800 */
[----:B------:R-:W-:Y:S01]  /*1ba50*/  HGMMA.64x128x16.F32.BF16 R24, R216, gdesc[UR4].tnspB, R24, gsb0 ;  /* 0x41e00004d8187df0 */ /* 0x000fe20008001818 */
[----:B---3--:R-:W-:Y:S01]  /*1ba60*/  FADD.FTZ R122, R179, R122 ;  /* 0x0000007ab37a7221 */ /* 0x008fe20000010000 */
[----:B------:R-:W-:-:S03]  /*1ba70*/  FADD.FTZ R131, R12, R131 ;  /* 0x000000830c837221 */ /* 0x000fc60000010000 */
[----:B----4-:R-:W-:Y:S02]  /*1ba80*/  FADD.FTZ R122, R117, R122 ;  /* 0x0000007a757a7221 */ /* 0x010fe40000010000 */
[----:B------:R-:W3:Y:S02]  /*1ba90*/  MUFU.EX2 R193, R193 ;  /* 0x000000c100c17308 */ /* 0x000ee40000000800 */
[----:B0-----:R-:W-:-:S04]  /*1baa0*/  FADD.FTZ R122, R181, R122 ;  /* 0x0000007ab57a7221 */ /* 0x001fc80000010000 */
[----:B-1----:R-:W-:Y:S02]  /*1bab0*/  FADD.FTZ R122, R125, R122 ;  /* 0x0000007a7d7a7221 */ /* 0x002fe40000010000 */
[----:B------:R-:W0:Y:S02]  /*1bac0*/  MUFU.EX2 R137, R137 ;  /* 0x0000008900897308 */ /* 0x000e240000000800 */
[----:B------:R-:W-:-:S04]  /*1bad0*/  FADD.FTZ R122, R183, R122 ;  /* 0x0000007ab77a7221 */ /* 0x000fc80000010000 */
[----:B------:R-:W-:Y:S02]  /*1bae0*/  FADD.FTZ R122, R141, R122 ;  /* 0x0000007a8d7a7221 */ /* 0x000fe40000010000 */
[----:B------:R-:W1:Y:S02]  /*1baf0*/  MUFU.EX2 R195, R195 ;  /* 0x000000c300c37308 */ /* 0x000e640000000800 */
[----:B------:R-:W-:-:S04]  /*1bb00*/  FADD.FTZ R122, R185, R122 ;  /* 0x0000007ab97a7221 */ /* 0x000fc80000010000 */
[----:B------:R-:W-:Y:S02]  /*1bb10*/  FADD.FTZ R122, R129, R122 ;  /* 0x0000007a817a7221 */ /* 0x000fe40000010000 */
[----:B------:R-:W4:Y:S01]  /*1bb20*/  MUFU.EX2 R138, R138 ;  /* 0x0000008a008a7308 */ /* 0x000f220000000800 */
[----:B------:R-:W-:Y:S02]  /*1bb30*/  F2FP.BF16.F32.PACK_AB R177, R93, R177 ;  /* 0x000000b15db1723e */ /* 0x000fe400000010ff */
[----:B------:R-:W-:-:S05]  /*1bb40*/  F2FP.BF16.F32.PACK_AB R178, R12, R178 ;  /* 0x000000b20cb2723e */ /* 0x000fca00000010ff */
[----:B------:R-:W4:Y:S01]  /*1bb50*/  MUFU.EX2 R88, R135 ;  /* 0x0000008700587308 */ /* 0x000f220000000800 */
[----:B------:R-:W-:-:S07]  /*1bb60*/  FFMA.FTZ R203, R126, R9, -R116 ;  /* 0x000000097ecb7223 */ /* 0x000fce0000010874 */
[----:B------:R-:W4:Y:S08]  /*1bb70*/  MUFU.EX2 R201, R201 ;  /* 0x000000c900c97308 */ /* 0x000f300000000800 */
[----:B------:R-:W-:Y:S08]  /*1bb80*/  MUFU.EX2 R210, R210 ;  /* 0x000000d200d27308 */ /* 0x000ff00000000800 */
[----:B------:R-:W-:Y:S08]  /*1bb90*/  MUFU.EX2 R105, R105 ;  /* 0x0000006900697308 */ /* 0x000ff00000000800 */
[----:B------:R-:W-:Y:S08]  /*1bba0*/  MUFU.EX2 R108, R108 ;  /* 0x0000006c006c7308 */ /* 0x000ff00000000800 */
[----:B------:R-:W-:Y:S01]  /*1bbb0*/  MUFU.EX2 R109, R109 ;  /* 0x0000006d006d7308 */ /* 0x000fe20000000800 */
[----:B------:R-:W-:-:S02]  /*1bbc0*/  WARPGROUP.DEPBAR.LE gsb0, 0x0 ;  /* 0x00008000000079c5 */ /* 0x000fc40000010000 */
[----:B------:R3:W-:Y:S06]  /*1bbd0*/  BAR.ARV R89, 0x100 ;  /* 0x000400590000751d */ /* 0x0007ec0000002000 */
[----:B------:R0:W-:Y:S02]  /*1bbe0*/  @!P1 SYNCS.ARRIVE.TRANS64.RED.A1T0 RZ, [R130+URZ], RZ ;  /* 0x000000ff82ff99a7 */ /* 0x0001e4000810043f */
[----:B0-----:R-:W-:-:S04]  /*1bbf0*/  @!P1 IMAD R130, R6, 0x8, R2 ;  /* 0x0000000806829824 */ /* 0x001fc800078e0202 */
[----:B------:R-:W-:-:S05]  /*1bc00*/  @!P1 VIADD R130, R130, 0x34860 ;  /* 0x0003486082829836 */ /* 0x000fca0000000000 */
[----:B------:R-:W-:-:S04]  /*1bc10*/  @!P1 PRMT R130, RZ, 0x654, R130 ;  /* 0x00000654ff829816 */ /* 0x000fc80000000082 */
[----:B------:R0:W-:Y:S01]  /*1bc20*/  @!P1 SYNCS.ARRIVE.TRANS64.RED.A1T0 RZ, [R130+URZ], RZ ;  /* 0x000000ff82ff99a7 */ /* 0x0001e2000810043f */
[----:B------:R-:W-:Y:S01]  /*1bc30*/  FFMA.FTZ R6, R123, R9, -R116 ;  /* 0x000000097b067223 */ /* 0x000fe20000010874 */
[----:B0-----:R-:W-:-:S04]  /*1bc40*/  FADD.FTZ R130, R180, R131 ;  /* 0x00000083b4827221 */ /* 0x001fc80000010000 */
[----:B------:R-:W-:-:S04]  /*1bc50*/  FADD.FTZ R123, R11, R130 ;  /* 0x000000820b7b7221 */ /* 0x000fc80000010000 */
[----:B------:R-:W-:-:S04]  /*1bc60*/  FADD.FTZ R123, R182, R123 ;  /* 0x0000007bb67b7221 */ /* 0x000fc80000010000 */
[----:B------:R-:W-:-:S04]  /*1bc70*/  FADD.FTZ R123, R20, R123 ;  /* 0x0000007b147b7221 */ /* 0x000fc80000010000 */
[----:B------:R-:W-:-:S04]  /*1bc80*/  FADD.FTZ R118, R184, R123 ;  /* 0x0000007bb8767221 */ /* 0x000fc80000010000 */
[----:B------:R-:W-:Y:S01]  /*1bc90*/  FADD.FTZ R107, R21, R118 ;  /* 0x00000076156b7221 */ /* 0x000fe20000010000 */
[----:B------:R-:W-:-:S03]  /*1bca0*/  FADD.FTZ R123, R187, R122 ;  /* 0x0000007abb7b7221 */ /* 0x000fc60000010000 */
[----:B------:R-:W-:Y:S01]  /*1bcb0*/  FADD.FTZ R106, R186, R107 ;  /* 0x0000006bba6a7221 */ /* 0x000fe20000010000 */
[-C--:B---3--:R-:W-:Y:S01]  /*1bcc0*/  FFMA.FTZ R89, R127, R9.reuse, -R116 ;  /* 0x000000097f597223 */ /* 0x088fe20000010874 */
[----:B------:R-:W-:Y:S02]  /*1bcd0*/  FADD.FTZ R110, R132, R123 ;  /* 0x0000007b846e7221 */ /* 0x000fe40000010000 */
[----:B------:R-:W-:Y:S01]  /*1bce0*/  FADD.FTZ R127, R13, R106 ;  /* 0x0000006a0d7f7221 */ /* 0x000fe20000010000 */
[----:B------:R-:W-:Y:S01]  /*1bcf0*/  FFMA.FTZ R106, R99, R9, -R116 ;  /* 0x00000009636a7223 */ /* 0x000fe20000010874 */
[----:B------:R-:W-:Y:S02]  /*1bd00*/  FADD.FTZ R99, R189, R110 ;  /* 0x0000006ebd637221 */ /* 0x000fe40000010000 */
[----:B------:R-:W-:Y:S02]  /*1bd10*/  FADD.FTZ R127, R188, R127 ;  /* 0x0000007fbc7f7221 */ /* 0x000fe40000010000 */
[----:B------:R-:W-:-:S02]  /*1bd20*/  FADD.FTZ R110, R140, R99 ;  /* 0x000000638c6e7221 */ /* 0x000fc40000010000 */
[----:B------:R-:W-:Y:S01]  /*1bd30*/  FADD.FTZ R127, R144, R127 ;  /* 0x0000007f907f7221 */ /* 0x000fe20000010000 */
[-C--:B------:R-:W-:Y:S01]  /*1bd40*/  FFMA.FTZ R99, R90, R9.reuse, -R116 ;  /* 0x000000095a637223 */ /* 0x080fe20000010874 */
[----:B------:R-:W-:Y:S02]  /*1bd50*/  FADD.FTZ R110, R191, R110 ;  /* 0x0000006ebf6e7221 */ /* 0x000fe40000010000 */
[----:B------:R-:W-:Y:S01]  /*1bd60*/  FADD.FTZ R90, R190, R127 ;  /* 0x0000007fbe5a7221 */ /* 0x000fe20000010000 */
[----:B------:R-:W-:Y:S02]  /*1bd70*/  FFMA.FTZ R107, R98, R9, -R116 ;  /* 0x00000009626b7223 */ /* 0x000fe40000010874 */
[----:B------:R0:W-:Y:S01]  /*1bd80*/  MUFU.EX2 R98, R115 ;  /* 0x0000007300627308 */ /* 0x0001e20000000800 */
[----:B--2---:R-:W-:Y:S01]  /*1bd90*/  FADD.FTZ R110, R133, R110 ;  /* 0x0000006e856e7221 */ /* 0x004fe20000010000 */
[----:B0-----:R-:W-:-:S03]  /*1bda0*/  FADD.FTZ R115, R145, R90 ;  /* 0x0000005a91737221 */ /* 0x001fc60000010000 */
[----:B------:R-:W-:Y:S01]  /*1bdb0*/  FADD.FTZ R110, R193, R110 ;  /* 0x0000006ec16e7221 */ /* 0x000fe20000010000 */
[----:B------:R-:W-:-:S03]  /*1bdc0*/  FADD.FTZ R115, R192, R115 ;  /* 0x00000073c0737221 */ /* 0x000fc60000010000 */
[----:B------:R-:W-:Y:S01]  /*1bdd0*/  FADD.FTZ R110, R137, R110 ;  /* 0x0000006e896e7221 */ /* 0x000fe20000010000 */
[----:B------:R-:W-:-:S03]  /*1bde0*/  FADD.FTZ R115, R14, R115 ;  /* 0x000000730e737221 */ /* 0x000fc60000010000 */
[----:B-1----:R-:W-:Y:S01]  /*1bdf0*/  FADD.FTZ R93, R195, R110 ;  /* 0x0000006ec35d7221 */ /* 0x002fe20000010000 */
[----:B------:R-:W-:-:S03]  /*1be00*/  FADD.FTZ R115, R194, R115 ;  /* 0x00000073c2737221 */ /* 0x000fc60000010000 */
[----:B----4-:R-:W-:Y:S01]  /*1be10*/  FADD.FTZ R12, R138, R93 ;  /* 0x0000005d8a0c7221 */ /* 0x010fe20000010000 */
[----:B------:R-:W-:Y:S01]  /*1be20*/  FADD.FTZ R115, R136, R115 ;  /* 0x0000007388737221 */ /* 0x000fe20000010000 */
[----:B------:R-:W-:Y:S02]  /*1be30*/  F2FP.BF16.F32.PACK_AB R180, R11, R180 ;  /* 0x000000b40bb4723e */ /* 0x000fe400000010ff */
[----:B------:R-:W-:Y:S01]  /*1be40*/  FADD.FTZ R11, R197, R12 ;  /* 0x0000000cc50b7221 */ /* 0x000fe20000010000 */
[----:B------:R-:W-:Y:S01]  /*1be50*/  FADD.FTZ R115, R196, R115 ;  /* 0x00000073c4737221 */ /* 0x000fe20000010000 */
[----:B------:R-:W0:Y:S02]  /*1be60*/  MUFU.EX2 R6, R6 ;  /* 0x0000000600067308 */ /* 0x000e240000000800 */
[----:B------:R-:W-:Y:S01]  /*1be70*/  FADD.FTZ R12, R8, R11 ;  /* 0x0000000b080c7221 */ /* 0x000fe20000010000 */
[----:B------:R-:W-:Y:S01]  /*1be80*/  FADD.FTZ R115, R128, R115 ;  /* 0x0000007380737221 */ /* 0x000fe20000010000 */
[----:B------:R-:W-:-:S02]  /*1be90*/  F2FP.BF16.F32.PACK_AB R182, R20, R182 ;  /* 0x000000b614b6723e */ /* 0x000fc400000010ff */
[----:B------:R-:W-:Y:S01]  /*1bea0*/  FADD.FTZ R11, R199, R12 ;  /* 0x0000000cc70b7221 */ /* 0x000fe20000010000 */
[----:B------:R-:W-:Y:S01]  /*1beb0*/  FADD.FTZ R20, R198, R115 ;  /* 0x00000073c6147221 */ /* 0x000fe20000010000 */
[----:B------:R-:W1:Y:S01]  /*1bec0*/  MUFU.EX2 R203, R203 ;  /* 0x000000cb00cb7308 */ /* 0x000e620000000800 */
[----:B------:R-:W-:Y:S01]  /*1bed0*/  F2FP.BF16.F32.PACK_AB R186, R13, R186 ;  /* 0x000000ba0dba723e */ /* 0x000fe200000010ff */
[----:B------:R-:W-:Y:S01]  /*1bee0*/  FADD.FTZ R12, R88, R11 ;  /* 0x0000000b580c7221 */ /* 0x000fe20000010000 */
[----:B------:R-:W-:-:S05]  /*1bef0*/  FADD.FTZ R13, R15, R20 ;  /* 0x000000140f0d7221 */ /* 0x000fca0000010000 */
[----:B------:R-:W2:Y:S01]  /*1bf00*/  MUFU.EX2 R89, R89 ;  /* 0x0000005900597308 */ /* 0x000ea20000000800 */
[----:B------:R-:W-:Y:S01]  /*1bf10*/  FADD.FTZ R20, R200, R13 ;  /* 0x0000000dc8147221 */ /* 0x000fe20000010000 */
[----:B------:R-:W-:-:S06]  /*1bf20*/  FADD.FTZ R11, R201, R12 ;  /* 0x0000000cc90b7221 */ /* 0x000fcc0000010000 */
[----:B------:R-:W3:Y:S01]  /*1bf30*/  MUFU.EX2 R205, R205 ;  /* 0x000000cd00cd7308 */ /* 0x000ee20000000800 */
[----:B------:R-:W-:Y:S01]  /*1bf40*/  FADD.FTZ R13, R121, R20 ;  /* 0x00000014790d7221 */ /* 0x000fe20000010000 */
[----:B0-----:R-:W-:Y:S01]  /*1bf50*/  FADD.FTZ R12, R6, R11 ;  /* 0x0000000b060c7221 */ /* 0x001fe20000010000 */
[----:B------:R-:W-:Y:S02]  /*1bf60*/  FFMA.FTZ R119, R119, R9, -R116 ;  /* 0x0000000977777223 */ /* 0x000fe40000010874 */
[----:B------:R-:W-:Y:S01]  /*1bf70*/  FADD.FTZ R13, R202, R13 ;  /* 0x0000000dca0d7221 */ /* 0x000fe20000010000 */
[----:B-1----:R-:W-:Y:S02]  /*1bf80*/  FADD.FTZ R12, R203, R12 ;  /* 0x0000000ccb0c7221 */ /* 0x002fe40000010000 */
[----:B------:R-:W0:Y:S01]  /*1bf90*/  MUFU.EX2 R207, R207 ;  /* 0x000000cf00cf7308 */ /* 0x000e220000000800 */
[----:B------:R-:W-:Y:S01]  /*1bfa0*/  FADD.FTZ R13, R124, R13 ;  /* 0x0000000d7c0d7221 */ /* 0x000fe20000010000 */
[----:B--2---:R-:W-:-:S06]  /*1bfb0*/  FADD.FTZ R12, R89, R12 ;  /* 0x0000000c590c7221 */ /* 0x004fcc0000010000 */
[----:B------:R-:W1:Y:S01]  /*1bfc0*/  MUFU.EX2 R90, R119 ;  /* 0x00000077005a7308 */ /* 0x000e620000000800 */
[----:B------:R-:W-:Y:S01]  /*1bfd0*/  FADD.FTZ R13, R204, R13 ;  /* 0x0000000dcc0d7221 */ /* 0x000fe20000010000 */
[----:B---3--:R-:W-:-:S06]  /*1bfe0*/  FADD.FTZ R11, R205, R12 ;  /* 0x0000000ccd0b7221 */ /* 0x008fcc0000010000 */
[----:B------:R-:W2:Y:S01]  /*1bff0*/  MUFU.EX2 R209, R209 ;  /* 0x000000d100d17308 */ /* 0x000ea20000000800 */
[----:B------:R-:W-:Y:S01]  /*1c000*/  FADD.FTZ R13, R120, R13 ;  /* 0x0000000d780d7221 */ /* 0x000fe20000010000 */
[----:B------:R-:W-:Y:S01]  /*1c010*/  FADD.FTZ R12, R98, R11 ;  /* 0x0000000b620c7221 */ /* 0x000fe20000010000 */
[----:B------:R-:W-:-:S05]  /*1c020*/  FFMA.FTZ R111, R111, R9, -R116 ;  /* 0x000000096f6f7223 */ /* 0x000fca0000010874 */
[----:B------:R-:W3:Y:S01]  /*1c030*/  MUFU.EX2 R5, R114 ;  /* 0x0000007200057308 */ /* 0x000ee20000000800 */
[----:B------:R-:W-:Y:S01]  /*1c040*/  FADD.FTZ R13, R206, R13 ;  /* 0x0000000dce0d7221 */ /* 0x000fe20000010000 */
[----:B0-----:R-:W-:Y:S01]  /*1c050*/  FADD.FTZ R11, R207, R12 ;  /* 0x0000000ccf0b7221 */ /* 0x001fe20000010000 */
[----:B------:R-:W-:-:S05]  /*1c060*/  F2FP.BF16.F32.PACK_AB R197, R8, R197 ;  /* 0x000000c508c5723e */ /* 0x000fca00000010ff */
[----:B------:R-:W0:Y:S01]  /*1c070*/  MUFU.EX2 R211, R211 ;  /* 0x000000d300d37308 */ /* 0x000e220000000800 */
[----:B------:R-:W-:Y:S01]  /*1c080*/  FADD.FTZ R13, R112, R13 ;  /* 0x0000000d700d7221 */ /* 0x000fe20000010000 */
[----:B-1----:R-:W-:-:S06]  /*1c090*/  FADD.FTZ R8, R90, R11 ;  /* 0x0000000b5a087221 */ /* 0x002fcc0000010000 */
[----:B------:R-:W1:Y:S01]  /*1c0a0*/  MUFU.EX2 R111, R111 ;  /* 0x0000006f006f7308 */ /* 0x000e620000000800 */
[----:B------:R-:W-:Y:S01]  /*1c0b0*/  FADD.FTZ R13, R208, R13 ;  /* 0x0000000dd00d7221 */ /* 0x000fe20000010000 */
[----:B--2---:R-:W-:Y:S01]  /*1c0c0*/  FADD.FTZ R8, R209, R8 ;  /* 0x00000008d1087221 */ /* 0x004fe20000010000 */
[----:B------:R-:W-:-:S05]  /*1c0d0*/  FFMA.FTZ R102, R102, R9, -R116 ;  /* 0x0000000966667223 */ /* 0x000fca0000010874 */
[----:B------:R-:W2:Y:S01]  /*1c0e0*/  MUFU.EX2 R107, R107 ;  /* 0x0000006b006b7308 */ /* 0x000ea20000000800 */
[----:B------:R-:W-:Y:S01]  /*1c0f0*/  FADD.FTZ R13, R104, R13 ;  /* 0x0000000d680d7221 */ /* 0x000fe20000010000 */
[----:B---3--:R-:W-:Y:S01]  /*1c100*/  FADD.FTZ R8, R5, R8 ;  /* 0x0000000805087221 */ /* 0x008fe20000010000 */
[----:B------:R-:W-:Y:S01]  /*1c110*/  FFMA.FTZ R103, R103, R9, -R116 ;  /* 0x0000000967677223 */ /* 0x000fe20000010874 */
[----:B------:R-:W-:-:S04]  /*1c120*/  F2FP.BF16.F32.PACK_AB R201, R6, R201 ;  /* 0x000000c906c9723e */ /* 0x000fc800000010ff */
[----:B------:R-:W3:Y:S01]  /*1c130*/  MUFU.EX2 R106, R106 ;  /* 0x0000006a006a7308 */ /* 0x000ee20000000800 */
[----:B------:R-:W-:Y:S01]  /*1c140*/  FADD.FTZ R6, R210, R13 ;  /* 0x0000000dd2067221 */ /* 0x000fe20000010000 */
[----:B0-----:R-:W-:-:S06]  /*1c150*/  FADD.FTZ R8, R211, R8 ;  /* 0x00000008d3087221 */ /* 0x001fcc0000010000 */
[----:B------:R-:W0:Y:S01]  /*1c160*/  MUFU.EX2 R102, R102 ;  /* 0x0000006600667308 */ /* 0x000e220000000800 */
[----:B------:R-:W-:Y:S01]  /*1c170*/  FADD.FTZ R11, R105, R6 ;  /* 0x00000006690b7221 */ /* 0x000fe20000010000 */
[----:B-1----:R-:W-:Y:S01]  /*1c180*/  FADD.FTZ R8, R111, R8 ;  /* 0x000000086f087221 */ /* 0x002fe20000010000 */
[----:B------:R-:W-:-:S05]  /*1c190*/  FFMA.FTZ R91, R91, R9, -R116 ;  /* 0x000000095b5b7223 */ /* 0x000fca0000010874 */
[----:B------:R-:W1:Y:S01]  /*1c1a0*/  MUFU.EX2 R103, R103 ;  /* 0x0000006700677308 */ /* 0x000e620000000800 */
[----:B------:R-:W-:Y:S01]  /*1c1b0*/  FADD.FTZ R6, R96, R11 ;  /* 0x0000000b60067221 */ /* 0x000fe20000010000 */
[----:B--2---:R-:W-:Y:S01]  /*1c1c0*/  FADD.FTZ R11, R107, R8 ;  /* 0x000000086b0b7221 */ /* 0x004fe20000010000 */
[----:B------:R-:W-:-:S05]  /*1c1d0*/  FFMA.FTZ R94, R94, R9, -R116 ;  /* 0x000000095e5e7223 */ /* 0x000fca0000010874 */
[----:B------:R-:W2:Y:S01]  /*1c1e0*/  MUFU.EX2 R99, R99 ;  /* 0x0000006300637308 */ /* 0x000ea20000000800 */
[----:B------:R-:W-:Y:S01]  /*1c1f0*/  FADD.FTZ R13, R97, R6 ;  /* 0x00000006610d7221 */ /* 0x000fe20000010000 */
[----:B---3--:R-:W-:Y:S01]  /*1c200*/  FADD.FTZ R11, R106, R11 ;  /* 0x0000000b6a0b7221 */ /* 0x008fe20000010000 */
[----:B------:R-:W-:-:S05]  /*1c210*/  FFMA.FTZ R95, R95, R9, -R116 ;  /* 0x000000095f5f7223 */ /* 0x000fca0000010874 */
[----:B------:R-:W3:Y:S01]  /*1c220*/  MUFU.EX2 R91, R91 ;  /* 0x0000005b005b7308 */ /* 0x000ee20000000800 */
[----:B------:R-:W-:Y:S01]  /*1c230*/  FADD.FTZ R6, R100, R13 ;  /* 0x0000000d64067221 */ /* 0x000fe20000010000 */
[----:B0-----:R-:W-:Y:S01]  /*1c240*/  FADD.FTZ R8, R102, R11 ;  /* 0x0000000b66087221 */ /* 0x001fe20000010000 */
[----:B------:R-:W-:-:S05]  /*1c250*/  F2FP.BF16.F32.PACK_AB R209, R5, R209 ;  /* 0x000000d105d1723e */ /* 0x000fca00000010ff */
[----:B------:R-:W0:Y:S01]  /*1c260*/  MUFU.EX2 R219, R94 ;  /* 0x0000005e00db7308 */ /* 0x000e220000000800 */
[----:B------:R-:W-:Y:S01]  /*1c270*/  FADD.FTZ R5, R101, R6 ;  /* 0x0000000665057221 */ /* 0x000fe20000010000 */
[----:B-1----:R-:W-:Y:S01]  /*1c280*/  FADD.FTZ R8, R103, R8 ;  /* 0x0000000867087221 */ /* 0x002fe20000010000 */
[----:B------:R-:W-:-:S05]  /*1c290*/  ISETP.GT.AND P2, PT, R0, R134, PT ;  /* 0x000000860000720c */ /* 0x000fca0003f44270 */
[----:B------:R-:W1:Y:S01]  /*1c2a0*/  MUFU.EX2 R95, R95 ;  /* 0x0000005f005f7308 */ /* 0x000e620000000800 */
[----:B------:R-:W-:Y:S01]  /*1c2b0*/  FADD.FTZ R6, R108, R5 ;  /* 0x000000056c067221 */ /* 0x000fe20000010000 */
[----:B--2---:R-:W-:-:S03]  /*1c2c0*/  FADD.FTZ R8, R99, R8 ;  /* 0x0000000863087221 */ /* 0x004fc60000010000 */
[----:B------:R-:W-:Y:S01]  /*1c2d0*/  FADD.FTZ R6, R109, R6 ;  /* 0x000000066d067221 */ /* 0x000fe20000010000 */
[----:B---3--:R-:W-:-:S03]  /*1c2e0*/  FADD.FTZ R8, R91, R8 ;  /* 0x000000085b087221 */ /* 0x008fc60000010000 */
[----:B------:R-:W-:Y:S01]  /*1c2f0*/  FADD.FTZ R6, R113, R6 ;  /* 0x0000000671067221 */ /* 0x000fe20000010000 */
[----:B0-----:R-:W-:Y:S01]  /*1c300*/  FADD.FTZ R8, R219, R8 ;  /* 0x00000008db087221 */ /* 0x001fe20000010000 */
[C---:B------:R-:W-:Y:S01]  /*1c310*/  F2FP.BF16.F32.PACK_AB R218, R3.reuse, R113 ;  /* 0x0000007103da723e */ /* 0x040fe200000010ff */
[-C--:B------:R-:W-:Y:S01]  /*1c320*/  FMUL.FTZ R24, R24, R4.reuse ;  /* 0x0000000418187220 */ /* 0x080fe20000410000 */
        /* <DEDUP_REMOVED lines=32> */
[----:B------:R-:W-:Y:S01]  /*1c530*/  F2FP.BF16.F32.PACK_AB R179, R117, R179 ;  /* 0x000000b375b3723e */ /* 0x000fe200000010ff */
[----:B-1----:R-:W-:Y:S01]  /*1c540*/  FADD.FTZ R225, R95, R8 ;  /* 0x000000085fe17221 */ /* 0x002fe20000010000 */
[----:B------:R-:W-:Y:S01]  /*1c550*/  F2FP.BF16.F32.PACK_AB R181, R125, R181 ;  /* 0x000000b57db5723e */ /* 0x000fe200000010ff */
[----:B------:R-:W-:Y:S01]  /*1c560*/  VIADD R0, R0, 0xffffffff ;  /* 0xffffffff00007836 */ /* 0x000fe20000000000 */
[----:B------:R-:W-:Y:S01]  /*1c570*/  F2FP.BF16.F32.PACK_AB R183, R141, R183 ;  /* 0x000000b78db7723e */ /* 0x000fe200000010ff */
[----:B------:R-:W-:Y:S01]  /*1c580*/  FMUL.FTZ R26, R26, R10 ;  /* 0x0000000a1a1a7220 */ /* 0x000fe20000410000 */
[----:B------:R-:W-:Y:S01]  /*1c590*/  F2FP.BF16.F32.PACK_AB R184, R21, R184 ;  /* 0x000000b815b8723e */ /* 0x000fe200000010ff */
[-C--:B------:R-:W-:Y:S01]  /*1c5a0*/  FMUL.FTZ R27, R27, R10.reuse ;  /* 0x0000000a1b1b7220 */ /* 0x080fe20000410000 */
[----:B------:R-:W-:Y:S01]  /*1c5b0*/  F2FP.BF16.F32.PACK_AB R185, R129, R185 ;  /* 0x000000b981b9723e */ /* 0x000fe200000010ff */
[-C--:B------:R-:W-:Y:S01]  /*1c5c0*/  FMUL.FTZ R30, R30, R10.reuse ;  /* 0x0000000a1e1e7220 */ /* 0x080fe20000410000 */
[----:B------:R-:W-:Y:S01]  /*1c5d0*/  F2FP.BF16.F32.PACK_AB R187, R132, R187 ;  /* 0x000000bb84bb723e */ /* 0x000fe200000010ff */
[----:B------:R-:W-:Y:S01]  /*1c5e0*/  FMUL.FTZ R31, R31, R10 ;  /* 0x0000000a1f1f7220 */ /* 0x000fe20000410000 */
        /* <DEDUP_REMOVED lines=56> */
[----:B------:R-:W-:-:S02]  /*1c970*/  IMAD.MOV.U32 R5, RZ, RZ, R233 ;  /* 0x000000ffff057224 */ /* 0x000fc400078e00e9 */
[----:B------:R-:W-:Y:S02]  /*1c980*/  IMAD.MOV.U32 R6, RZ, RZ, R222 ;  /* 0x000000ffff067224 */ /* 0x000fe400078e00de */
[----:B------:R-:W-:Y:S02]  /*1c990*/  IMAD.MOV.U32 R3, RZ, RZ, R92 ;  /* 0x000000ffff037224 */ /* 0x000fe400078e005c */
[----:B------:R-:W-:Y:S01]  /*1c9a0*/  IMAD.MOV.U32 R4, RZ, RZ, R7 ;  /* 0x000000ffff047224 */ /* 0x000fe200078e0007 */
[----:B------:R-:W-:Y:S06]  /*1c9b0*/  @P2 BRA `(.L_x_610) ;  /* 0xffffffa000b82947 */ /* 0x000fec000383ffff */
.L_x_600:
[----:B------:R-:W-:Y:S05]  /*1c9c0*/  WARPSYNC.ALL ;  /* 0x0000000000007948 */ /* 0x000fea0003800000 */
[----:B------:R-:W-:Y:S06]  /*1c9d0*/  BAR.ARV 0x8, 0x180 ;  /* 0x0206000000007b1d */ /* 0x000fec0000002000 */
[----:B------:R-:W-:Y:S05]  /*1c9e0*/  @!P0 BRA `(.L_x_611) ;  /* 0x0000000000048947 */ /* 0x000fea0003800000 */
[----:B------:R-:W-:Y:S01]  /*1c9f0*/  BPT.TRAP 0x1 ;  /* 0x000000040000795c */ /* 0x000fe20000300000 */
.L_x_611:
[----:B------:R-:W-:Y:S01]  /*1ca00*/  IMAD R11, R222, 0x8, R2 ;  /* 0x00000008de0b7824 */ /* 0x000fe200078e0202 */
[----:B------:R-:W-:-:S04]  /*1ca10*/  SHF.L.U32 R0, R233, 0x1f, RZ ;  /* 0x0000001fe9007819 */ /* 0x000fc800000006ff */
[----:B------:R0:W1:Y:S01]  /*1ca20*/  SYNCS.PHASECHK.TRANS64.TRYWAIT P2, [R11+URZ+0x34850], R0 ;  /* 0x034850000b0075a7 */ /* 0x000062000804017f */
[----:B------:R-:W-:Y:S05]  /*1ca30*/  @!P0 BRA `(.L_x_612) ;  /* 0x0000000000048947 */ /* 0x000fea0003800000 */
[----:B------:R-:W-:Y:S01]  /*1ca40*/  BPT.TRAP 0x1 ;  /* 0x000000040000795c */ /* 0x000fe20000300000 */
.L_x_612:
[----:B------:R-:W-:-:S05]  /*1ca50*/  VIADD R2, R2, 0x400 ;  /* 0x0000040002027836 */ /* 0x000fca0000000000 */
[----:B------:R-:W-:-:S04]  /*1ca60*/  SHF.R.U32.HI R2, RZ, 0x4, R2 ;  /* 0x00000004ff027819 */ /* 0x000fc80000011602 */
[----:B------:R-:W-:-:S04]  /*1ca70*/  LOP3.LUT R2, R2, 0x3fff, RZ, 0xc0, !PT ;  /* 0x00003fff02027812 */ /* 0x000fc800078ec0ff */
[----:B------:R-:W-:Y:S01]  /*1ca80*/  LOP3.LUT R3, R2, 0x5800000, RZ, 0xfc, !PT ;  /* 0x0580000002037812 */ /* 0x000fe200078efcff */
[----:B-1----:R-:W-:Y:S06]  /*1ca90*/  @P2 BRA `(.L_x_613) ;  /* 0x0000000000082947 */ /* 0x002fec0003800000 */
[----:B------:R-:W1:Y:S02]  /*1caa0*/  SYNCS.PHASECHK.TRANS64.TRYWAIT P0, [R11+URZ+0x34850], R0 ;  /* 0x034850000b0075a7 */ /* 0x000e64000800017f */
[----:B-1----:R-:W-:Y:S05]  /*1cab0*/  @!P0 BRA `(.L_x_614) ;  /* 0x000000c000188947 */ /* 0x002fea0003800000 */
.L_x_613:
[----:B------:R-:W-:Y:S01]  /*1cac0*/  IMAD R2, R222, 0xb00, R3 ;  /* 0x00000b00de027824 */ /* 0x000fe200078e0203 */
[----:B------:R-:W2:Y:S01]  /*1cad0*/  LDL.LU R15, [R1+0x78] ;  /* 0x00007800010f7983 */ /* 0x000ea20000300800 */
[----:B------:R-:W-:Y:S01]  /*1cae0*/  IMAD.MOV.U32 R3, RZ, RZ, 0x40000040 ;  /* 0x40000040ff037424 */ /* 0x000fe200078e00ff */
[----:B------:R-:W-:Y:S05]  /*1caf0*/  WARPSYNC.ALL ;  /* 0x0000000000007948 */ /* 0x000fea0003800000 */
[C---:B------:R-:W-:Y:S01]  /*1cb00*/  R2UR UR6, R2.reuse ;  /* 0x00000000020672ca */ /* 0x040fe200000e0000 */
[----:B------:R-:W-:Y:S01]  /*1cb10*/  WARPGROUP.ARRIVE ;  /* 0x00000000000079c5 */ /* 0x000fe20000000000 */
[----:B------:R-:W-:Y:S01]  /*1cb20*/  R2UR UR7, R3 ;  /* 0x00000000030772ca */ /* 0x000fe200000e0000 */
[----:B------:R-:W-:Y:S01]  /*1cb30*/  VIADD R4, R2, 0x80 ;  /* 0x0000008002047836 */ /* 0x000fe20000000000 */
[----:B01----:R-:W0:Y:S01]  /*1cb40*/  SHFL.BFLY PT, R0, R225, 0x2, 0x1f ;  /* 0x0c401f00e1007f89 */ /* 0x003e2200000e0000 */
[----:B------:R-:W-:-:S02]  /*1cb50*/  IMAD.MOV.U32 R5, RZ, RZ, 0x40000040 ;  /* 0x40000040ff057424 */ /* 0x000fc400078e00ff */
[----:B------:R-:W-:Y:S02]  /*1cb60*/  IMAD.MOV.U32 R3, RZ, RZ, 0x40000040 ;  /* 0x40000040ff037424 */ /* 0x000fe400078e00ff */
[----:B------:R-:W-:Y:S02]  /*1cb70*/  @!P1 VIADD R10, R11, 0x34860 ;  /* 0x000348600b0a9836 */ /* 0x000fe40000000000 */
[----:B------:R-:W-:Y:S02]  /*1cb80*/  IMAD.MOV.U32 R93, RZ, RZ, RZ ;  /* 0x000000ffff5d7224 */ /* 0x000fe400078e00ff */
[----:B------:R-:W-:Y:S01]  /*1cb90*/  IMAD.MOV.U32 R6, RZ, RZ, RZ ;  /* 0x000000ffff067224 */ /* 0x000fe200078e00ff */
[----:B------:R-:W-:Y:S01]  /*1cba0*/  @!P1 PRMT R10, RZ, 0x654, R10 ;  /* 0x00000654ff0a9816 */ /* 0x000fe2000000000a */
[----:B------:R-:W-:Y:S01]  /*1cbb0*/  HGMMA.64x128x16.F32.BF16 R24, R176, gdesc[UR4].tnspB, R24, gsb0 ;  /* 0x41e00004b0187df0 */ /* 0x000fe20008001818 */
[----:B------:R-:W-:Y:S01]  /*1cbc0*/  R2UR UR6, R4 ;  /* 0x00000000040672ca */ /* 0x000fe200000e0000 */
[----:B------:R-:W-:Y:S01]  /*1cbd0*/  VIADD R4, R2, 0x100 ;  /* 0x0000010002047836 */ /* 0x000fe20000000000 */
[----:B------:R-:W-:Y:S01]  /*1cbe0*/  R2UR UR7, R5 ;  /* 0x00000000050772ca */ /* 0x000fe200000e0000 */
[----:B------:R-:W-:-:S02]  /*1cbf0*/  IMAD.MOV.U32 R5, RZ, RZ, 0x40000040 ;  /* 0x40000040ff057424 */ /* 0x000fc400078e00ff */
[----:B------:R-:W-:-:S05]  /*1cc00*/  VIADD R222, R222, 0x1 ;  /* 0x00000001dede7836 */ /* 0x000fca0000000000 */
[----:B------:R-:W-:-:S04]  /*1cc10*/  ISETP.NE.AND P2, PT, R222, 0x2, PT ;  /* 0x00000002de00780c */ /* 0x000fc80003f45270 */
[----:B------:R-:W-:Y:S01]  /*1cc20*/  SEL R222, R222, RZ, P2 ;  /* 0x000000ffdede7207 */ /* 0x000fe20001000000 */
[----:B------:R-:W-:Y:S02]  /*1cc30*/  WARPGROUP.DEPBAR.LE gsb0, 0x0 ;  /* 0x00008000000079c5 */ /* 0x000fe40000010000 */
[----:B------:R-:W-:-:S06]  /*1cc40*/  WARPGROUP.ARRIVE ;  /* 0x00000000000079c5 */ /* 0x000fcc0000000000 */
        /* <DEDUP_REMOVED lines=59> */
[----:B0-----:R-:W-:Y:S01]  /*1d000*/  FADD.FTZ R2, R0, R225 ;  /* 0x000000e100027221 */ /* 0x001fe20000010000 */
[----:B------:R-:W-:Y:S02]  /*1d010*/  R2UR UR7, R3 ;  /* 0x00000000030772ca */ /* 0x000fe400000e0000 */
[----:B------:R-:W0:Y:S04]  /*1d020*/  SHFL.BFLY PT, R3, R226, 0x2, 0x1f ;  /* 0x0c401f00e2037f89 */ /* 0x000e2800000e0000 */
[----:B------:R-:W1:Y:S01]  /*1d030*/  SHFL.BFLY PT, R5, R2, 0x1, 0x1f ;  /* 0x0c201f0002057f89 */ /* 0x000e6200000e0000 */
[----:B0-----:R-:W-:Y:S01]  /*1d040*/  FADD.FTZ R3, R3, R226 ;  /* 0x000000e203037221 */ /* 0x001fe20000010000 */
[----:B-1----:R-:W-:-:S04]  /*1d050*/  FADD.FTZ R13, R2, R5 ;  /* 0x00000005020d7221 */ /* 0x002fc80000010000 */
[----:B------:R-:W0:Y:S01]  /*1d060*/  SHFL.BFLY PT, R0, R3, 0x1, 0x1f ;  /* 0x0c201f0003007f89 */ /* 0x000e2200000e0000 */
[----:B------:R-:W-:-:S13]  /*1d070*/  FSETP.NE.FTZ.AND P3, PT, R13, RZ, PT ;  /* 0x000000ff0d00720b */ /* 0x000fda0003f75000 */
[----:B------:R-:W1:Y:S01]  /*1d080*/  @P3 MUFU.LG2 R8, R13 ;  /* 0x0000000d00083308 */ /* 0x000e620000000c00 */
[----:B------:R-:W-:Y:S01]  /*1d090*/  @P3 FMUL.FTZ R14, R9, 0.69314718246459960938 ;  /* 0x3f317218090e3820 */ /* 0x000fe20000410000 */
[----:B0-----:R-:W-:-:S06]  /*1d0a0*/  FADD.FTZ R12, R3, R0 ;  /* 0x00000000030c7221 */ /* 0x001fcc0000010000 */
[----:B------:R-:W-:Y:S01]  /*1d0b0*/  @P3 MUFU.RCP R6, R13 ;  /* 0x0000000d00063308 */ /* 0x000fe20000001000 */
[----:B------:R-:W-:Y:S01]  /*1d0c0*/  SEL R0, RZ, 0x1, P2 ;  /* 0x00000001ff007807 */ /* 0x000fe20001000000 */
[----:B------:R-:W-:Y:S01]  /*1d0d0*/  IMAD.MOV.U32 R3, RZ, RZ, -0x800000 ;  /* 0xff800000ff037424 */ /* 0x000fe200078e00ff */
[----:B------:R-:W-:Y:S02]  /*1d0e0*/  FSETP.NE.FTZ.AND P0, PT, R12, RZ, PT ;  /* 0x000000ff0c00720b */ /* 0x000fe40003f15000 */
[----:B------:R-:W-:Y:S01]  /*1d0f0*/  LOP3.LUT R233, R233, R0, RZ, 0x3c, !PT ;  /* 0x00000000e9e97212 */ /* 0x000fe200078e3cff */
[----:B------:R-:W-:-:S10]  /*1d100*/  IMAD.MOV.U32 R0, RZ, RZ, -0x800000 ;  /* 0xff800000ff007424 */ /* 0x000fd400078e00ff */
[----:B------:R-:W0:Y:S01]  /*1d110*/  @P0 MUFU.LG2 R4, R12 ;  /* 0x0000000c00040308 */ /* 0x000e220000000c00 */
[----:B------:R-:W-:Y:S01]  /*1d120*/  @P0 FMUL.FTZ R2, R9, 0.69314718246459960938 ;  /* 0x3f31721809020820 */ /* 0x000fe20000410000 */
[----:B-1----:R-:W-:-:S04]  /*1d130*/  @P3 FMUL.FTZ R9, R8, 0.69314718246459960938 ;  /* 0x3f31721808093820 */ /* 0x002fc80000410000 */
[----:B------:R-:W-:Y:S02]  /*1d140*/  @P3 FFMA.FTZ R0, R14, R92, R9 ;  /* 0x0000005c0e003223 */ /* 0x000fe40000010009 */
[----:B------:R-:W1:Y:S01]  /*1d150*/  @P0 MUFU.RCP R93, R12 ;  /* 0x0000000c005d0308 */ /* 0x000e620000001000 */
[----:B0-----:R-:W-:-:S04]  /*1d160*/  @P0 FMUL.FTZ R5, R4, 0.69314718246459960938 ;  /* 0x3f31721804050820 */ /* 0x001fc80000410000 */
[----:B------:R-:W-:Y:S01]  /*1d170*/  @P0 FFMA.FTZ R3, R2, R7, R5 ;  /* 0x0000000702030223 */ /* 0x000fe20000010005 */
[----:B------:R-:W-:Y:S01]  /*1d180*/  PLOP3.LUT P0, PT, PT, PT, PT, 0x8, 0x0 ;  /* 0x000000000000781c */ /* 0x000fe20003f0e170 */
[----:B------:R-:W-:Y:S02]  /*1d190*/  WARPGROUP.DEPBAR.LE gsb0, 0x0 ;  /* 0x00008000000079c5 */ /* 0x000fe40000010000 */
[----:B------:R-:W-:-:S06]  /*1d1a0*/  WARPGROUP.ARRIVE ;  /* 0x00000000000079c5 */ /* 0x000fcc0000000000 */
[----:B------:R-:W-:Y:S03]  /*1d1b0*/  HGMMA.64x128x16.F32.BF16 R24, R216, gdesc[UR4].tnspB, R24, gsb0 ;  /* 0x41e00004d8187df0 */ /* 0x000fe60008001818 */
[----:B------:R-:W-:Y:S02]  /*1d1c0*/  WARPGROUP.DEPBAR.LE gsb0, 0x0 ;  /* 0x00008000000079c5 */ /* 0x000fe40000010000 */
[----:B------:R0:W-:Y:S01]  /*1d1d0*/  @!P1 SYNCS.ARRIVE.TRANS64.RED.A1T0 RZ, [R10+URZ], RZ ;  /* 0x000000ff0aff99a7 */ /* 0x0001e2000810043f */
[-C--:B-1----:R-:W-:Y:S01]  /*1d1e0*/  FMUL.FTZ R20, R24, R93.reuse ;  /* 0x0000005d18147220 */ /* 0x082fe20000410000 */
        /* <DEDUP_REMOVED lines=62> */
[----:B0-----:R-:W-:-:S07]  /*1d5d0*/  FMUL.FTZ R87, R87, R6 ;  /* 0x0000000657577220 */ /* 0x001fce0000410000 */
.L_x_554:
[----:B------:R-:W-:Y:S05]  /*1d5e0*/  WARPSYNC.ALL ;  /* 0x0000000000007948 */ /* 0x000fea0003800000 */
[----:B------:R-:W0:Y:S08]  /*1d5f0*/  S2UR UR5, SR_CgaCtaId ;  /* 0x00000000000579c3 */ /* 0x000e300000008800 */
[----:B------:R-:W-:Y:S06]  /*1d600*/  BAR.SYNC.DEFER_BLOCKING 0x5, 0x180 ;  /* 0x0146000000007b1d */ /* 0x000fec0000010000 */
[----:B------:R-:W-:Y:S01]  /*1d610*/  UMOV UR4, 0x400 ;  /* 0x0000040000047882 */ /* 0x000fe20000000000 */
[----:B------:R-:W-:Y:S01]  /*1d620*/  BSSY B0, `(.L_x_615) ;  /* 0x0000336000007945 */ /* 0x000fe20003800000 */
[----:B0-----:R-:W-:-:S06]  /*1d630*/  ULEA UR4, UR5, UR4, 0x18 ;  /* 0x0000000405047291 */ /* 0x001fcc000f8ec03f */
[----:B------:R-:W-:-:S05]  /*1d640*/  IMAD.U32 R2, RZ, RZ, UR4 ;  /* 0x00000004ff027e24 */ /* 0x000fca000f8e00ff */
[----:B------:R0:W1:Y:S01]  /*1d650*/  LDS.128 R148, [R2+0x348d0] ;  /* 0x0348d00002947984 */ /* 0x0000620000000c00 */
[----:B------:R-:W-:Y:S06]  /*1d660*/  BAR.ARV 0x4, 0x180 ;  /* 0x0106000000007b1d */ /* 0x000fec0000002000 */
[----:B------:R-:W-:Y:S05]  /*1d670*/  @P0 BRA `(.L_x_616) ;  /* 0x0000002400600947 */ /* 0x000fea0003800000 */
[----:B------:R-:W2:Y:S01]  /*1d680*/  LDL R4, [R1+0x98] ;  /* 0x0000980001047983 */ /* 0x000ea20000100800 */
[----:B------:R-:W-:-:S03]  /*1d690*/  ULDC UR4, c[0x0][0xad4] ;  /* 0x0002b50000047ab9 */ /* 0x000fc60000000800 */
[----:B------:R-:W3:Y:S04]  /*1d6a0*/  LDL.LU R32, [R1+0x70] ;  /* 0x0000700001207983 */ /* 0x000ee80000300800 */
[----:B------:R-:W4:Y:S01]  /*1d6b0*/  LDL R108, [R1+0x60] ;  /* 0x00006000016c7983 */ /* 0x000f220000100800 */
[----:B------:R-:W0:Y:S01]  /*1d6c0*/  S2R R5, SR_SWINHI ;  /* 0x0000000000057919 */ /* 0x000e220000002f00 */
[----:B------:R-:W-:Y:S02]  /*1d6d0*/  MOV R98, R2 ;  /* 0x0000000200627202 */ /* 0x000fe40000000f00 */
[----:B0-----:R-:W-:-:S03]  /*1d6e0*/  MOV R99, R5 ;  /* 0x0000000500637202 */ /* 0x001fc60000000f00 */
[----:B--2---:R-:W-:-:S03]  /*1d6f0*/  IMAD.WIDE R8, R4, 0x2, R98 ;  /* 0x0000000204087825 */ /* 0x004fc600078e0262 */
[C---:B------:R-:W-:Y:S02]  /*1d700*/  IADD3 R105, P5, R8.reuse, 0x4060, RZ ;  /* 0x0000406008697810 */ /* 0x040fe40007fbe0ff */
[----:B------:R-:W-:Y:S02]  /*1d710*/  IADD3 R33, P0, R8, 0x60, RZ ;  /* 0x0000006008217810 */ /* 0x000fe40007f1e0ff */
[----:B------:R-:W-:-:S03]  /*1d720*/  LOP3.LUT R10, R105, 0x380, RZ, 0xc0, !PT ;  /* 0x00000380690a7812 */ /* 0x000fc600078ec0ff */
[----:B------:R-:W-:Y:S01]  /*1d730*/  IMAD.X R5, RZ, RZ, R9, P0 ;  /* 0x000000ffff057224 */ /* 0x000fe200000e0609 */
[----:B------:R-:W-:Y:S02]  /*1d740*/  SHF.R.U64 R10, R10, 0x3, RZ ;  /* 0x000000030a0a7819 */ /* 0x000fe400000012ff */
[----:B---3--:R-:W-:Y:S02]  /*1d750*/  ISETP.NE.AND P0, PT, R32, RZ, PT ;  /* 0x000000ff2000720c */ /* 0x008fe40003f05270 */
[----:B------:R-:W-:Y:S02]  /*1d760*/  IADD3 R101, P3, R8, 0x4020, RZ ;  /* 0x0000402008657810 */ /* 0x000fe40007f7e0ff */
[----:B------:R-:W-:Y:S02]  /*1d770*/  LOP3.LUT R24, R10, R105, RZ, 0x3c, !PT ;  /* 0x000000690a187212 */ /* 0x000fe400078e3cff */
[----:B------:R-:W-:Y:S02]  /*1d780*/  IADD3 R103, P4, R8, 0x4040, RZ ;  /* 0x0000404008677810 */ /* 0x000fe40007f9e0ff */
[----:B------:R-:W-:Y:S01]  /*1d790*/  SEL R105, R32, UR4, P0 ;  /* 0x0000000420697c07 */ /* 0x000fe20008000000 */
[----:B------:R-:W-:Y:S05]  /*1d7a0*/  WARPSYNC.ALL ;  /* 0x0000000000007948 */ /* 0x000fea0003800000 */
[----:B------:R-:W-:-:S02]  /*1d7b0*/  LOP3.LUT R4, R101, 0x380, RZ, 0xc0, !PT ;  /* 0x0000038065047812 */ /* 0x000fc400078ec0ff */
[----:B------:R-:W-:Y:S02]  /*1d7c0*/  LOP3.LUT R6, R103, 0x380, RZ, 0xc0, !PT ;  /* 0x0000038067067812 */ /* 0x000fe400078ec0ff */
[----:B------:R-:W-:Y:S01]  /*1d7d0*/  IADD3 R35, P2, R8, 0x4000, RZ ;  /* 0x0000400008237810 */ /* 0x000fe20007f5e0ff */
[--C-:B------:R-:W-:Y:S01]  /*1d7e0*/  IMAD.X R25, RZ, RZ, R9.reuse, P5 ;  /* 0x000000ffff197224 */ /* 0x100fe200028e0609 */
[----:B------:R-:W-:Y:S02]  /*1d7f0*/  SHF.R.U64 R4, R4, 0x3, RZ ;  /* 0x0000000304047819 */ /* 0x000fe400000012ff */
[C---:B------:R-:W-:Y:S02]  /*1d800*/  IADD3 R11, P1, R8.reuse, 0x20, RZ ;  /* 0x00000020080b7810 */ /* 0x040fe40007f3e0ff */
[----:B------:R-:W-:Y:S02]  /*1d810*/  LOP3.LUT R7, R8, 0x380, RZ, 0xc0, !PT ;  /* 0x0000038008077812 */ /* 0x000fe400078ec0ff */
[----:B------:R-:W-:Y:S01]  /*1d820*/  LOP3.LUT R10, R33, 0x380, RZ, 0xc0, !PT ;  /* 0x00000380210a7812 */ /* 0x000fe200078ec0ff */
[--C-:B------:R-:W-:Y:S01]  /*1d830*/  IMAD.X R27, RZ, RZ, R9.reuse, P4 ;  /* 0x000000ffff1b7224 */ /* 0x100fe200020e0609 */
[----:B------:R-:W-:Y:S01]  /*1d840*/  SHF.R.U64 R6, R6, 0x3, RZ ;  /* 0x0000000306067819 */ /* 0x000fe200000012ff */
[----:B------:R-:W-:Y:S01]  /*1d850*/  IMAD.X R29, RZ, RZ, R9, P3 ;  /* 0x000000ffff1d7224 */ /* 0x000fe200018e0609 */
[----:B------:R-:W-:Y:S01]  /*1d860*/  IADD3 R31, P5, R8, 0x40, RZ ;  /* 0x00000040081f7810 */ /* 0x000fe20007fbe0ff */
[----:B------:R-:W-:Y:S01]  /*1d870*/  ULDC.64 UR6, c[0x0][0xc08] ;  /* 0x0003020000067ab9 */ /* 0x000fe20000000a00 */
[----:B------:R-:W-:Y:S01]  /*1d880*/  LOP3.LUT R28, R4, R101, RZ, 0x3c, !PT ;  /* 0x00000065041c7212 */ /* 0x000fe200078e3cff */
[----:B----4-:R-:W-:Y:S01]  /*1d890*/  IMAD.SHL.U32 R107, R108, 0x4, RZ ;  /* 0x000000046c6b7824 */ /* 0x010fe200078e00ff */
[----:B------:R-:W-:Y:S01]  /*1d8a0*/  LOP3.LUT R12, R35, 0x380, RZ, 0xc0, !PT ;  /* 0x00000380230c7812 */ /* 0x000fe200078ec0ff */
[----:B------:R-:W-:Y:S01]  /*1d8b0*/  ULDC.64 UR4, c[0x0][0xc00] ;  /* 0x0003000000047ab9 */ /* 0x000fe20000000a00 */
[----:B------:R-:W-:-:S02]  /*1d8c0*/  LOP3.LUT R4, R11, 0x380, RZ, 0xc0, !PT ;  /* 0x000003800b047812 */ /* 0x000fc400078ec0ff */
[----:B------:R-:W-:Y:S02]  /*1d8d0*/  SHF.R.U64 R7, R7, 0x3, RZ ;  /* 0x0000000307077819 */ /* 0x000fe400000012ff */
[----:B------:R-:W-:Y:S02]  /*1d8e0*/  LOP3.LUT R26, R6, R103, RZ, 0x3c, !PT ;  /* 0x00000067061a7212 */ /* 0x000fe400078e3cff */
[----:B------:R-:W-:Y:S02]  /*1d8f0*/  LOP3.LUT R6, R31, 0x380, RZ, 0xc0, !PT ;  /* 0x000003801f067812 */ /* 0x000fe400078ec0ff */
[----:B------:R-:W-:Y:S02]  /*1d900*/  SHF.R.U64 R12, R12, 0x3, RZ ;  /* 0x000000030c0c7819 */ /* 0x000fe400000012ff */
[----:B------:R-:W-:Y:S02]  /*1d910*/  SHF.R.U64 R4, R4, 0x3, RZ ;  /* 0x0000000304047819 */ /* 0x000fe400000012ff */
[----:B------:R-:W-:-:S02]  /*1d920*/  LOP3.LUT R8, R7, R8, RZ, 0x3c, !PT ;  /* 0x0000000807087212 */ /* 0x000fc400078e3cff */
[----:B------:R-:W-:Y:S02]  /*1d930*/  SHF.R.U64 R10, R10, 0x3, RZ ;  /* 0x000000030a0a7819 */ /* 0x000fe400000012ff */
[----:B------:R-:W-:Y:S02]  /*1d940*/  SHF.R.U64 R6, R6, 0x3, RZ ;  /* 0x0000000306067819 */ /* 0x000fe400000012ff */
[----:B------:R-:W-:Y:S01]  /*1d950*/  LOP3.LUT R14, R12, R35, RZ, 0x3c, !PT ;  /* 0x000000230c0e7212 */ /* 0x000fe200078e3cff */
[--C-:B------:R-:W-:Y:S01]  /*1d960*/  IMAD.X R15, RZ, RZ, R9.reuse, P2 ;  /* 0x000000ffff0f7224 */ /* 0x100fe200010e0609 */
[----:B------:R-:W-:Y:S01]  /*1d970*/  LOP3.LUT R12, R4, R11, RZ, 0x3c, !PT ;  /* 0x0000000b040c7212 */ /* 0x000fe200078e3cff */
[--C-:B------:R-:W-:Y:S01]  /*1d980*/  IMAD.X R13, RZ, RZ, R9.reuse, P1 ;  /* 0x000000ffff0d7224 */ /* 0x100fe200008e0609 */
[----:B------:R-:W-:Y:S01]  /*1d990*/  LOP3.LUT R4, R10, R33, RZ, 0x3c, !PT ;  /* 0x000000210a047212 */ /* 0x000fe200078e3cff */
[----:B------:R-:W-:Y:S01]  /*1d9a0*/  IMAD.X R7, RZ, RZ, R9, P5 ;  /* 0x000000ffff077224 */ /* 0x000fe200028e0609 */
[----:B------:R-:W-:-:S02]  /*1d9b0*/  MOV R30, R8 ;  /* 0x00000008001e7202 */ /* 0x000fc40000000f00 */
[----:B------:R-:W-:Y:S02]  /*1d9c0*/  LOP3.LUT R6, R6, R31, RZ, 0x3c, !PT ;  /* 0x0000001f06067212 */ /* 0x000fe400078e3cff */
[----:B------:R-:W-:Y:S02]  /*1d9d0*/  F2FP.BF16.F32.PACK_AB R8, R21, R20 ;  /* 0x000000141508723e */ /* 0x000fe400000010ff */
[----:B------:R-:W-:Y:S02]  /*1d9e0*/  F2FP.BF16.F32.PACK_AB R9, R85, R84 ;  /* 0x000000545509723e */ /* 0x000fe400000010ff */
[----:B------:R-:W-:Y:S02]  /*1d9f0*/  F2FP.BF16.F32.PACK_AB R10, R89, R88 ;  /* 0x00000058590a723e */ /* 0x000fe400000010ff */
[----:B------:R-:W-:Y:S01]  /*1da00*/  F2FP.BF16.F32.PACK_AB R11, R95, R94 ;  /* 0x0000005e5f0b723e */ /* 0x000fe200000010ff */
[----:B------:R-:W-:Y:S01]  /*1da10*/  BAR.SYNC.DEFER_BLOCKING 0x1, 0x100 ;  /* 0x0044000000007b1d */ /* 0x000fe20000010000 */
[----:B------:R-:W-:-:S02]  /*1da20*/  MOV R35, R4 ;  /* 0x0000000400237202 */ /* 0x000fc40000000f00 */
[----:B------:R-:W-:Y:S02]  /*1da30*/  MOV R33, R6 ;  /* 0x0000000600217202 */ /* 0x000fe40000000f00 */
[----:B------:R-:W-:Y:S02]  /*1da40*/  MOV R100, R12 ;  /* 0x0000000c00647202 */ /* 0x000fe40000000f00 */
[----:B------:R-:W-:Y:S02]  /*1da50*/  F2FP.BF16.F32.PACK_AB R4, R91, R90 ;  /* 0x0000005a5b04723e */ /* 0x000fe400000010ff */
[----:B------:R-:W-:Y:S02]  /*1da60*/  F2FP.BF16.F32.PACK_AB R5, R97, R96 ;  /* 0x000000606105723e */ /* 0x000fe400000010ff */
[----:B------:R-:W-:Y:S02]  /*1da70*/  F2FP.BF16.F32.PACK_AB R6, R37, R36 ;  /* 0x000000242506723e */ /* 0x000fe400000010ff */
[----:B------:R-:W-:-:S02]  /*1da80*/  F2FP.BF16.F32.PACK_AB R7, R39, R38 ;  /* 0x000000262707723e */ /* 0x000fc400000010ff */
[----:B------:R-:W-:Y:S02]  /*1da90*/  MOV R34, R14 ;  /* 0x0000000e00227202 */ /* 0x000fe40000000f00 */
[----:B------:R-:W-:Y:S02]  /*1daa0*/  MOV R102, R24 ;  /* 0x0000001800667202 */ /* 0x000fe40000000f00 */
[----:B------:R-:W-:Y:S02]  /*1dab0*/  MOV R103, R26 ;  /* 0x0000001a00677202 */ /* 0x000fe40000000f00 */
[----:B------:R-:W-:Y:S01]  /*1dac0*/  F2FP.BF16.F32.PACK_AB R12, R49, R48 ;  /* 0x00000030310c723e */ /* 0x000fe200000010ff */
[----:B------:R0:W-:Y:S01]  /*1dad0*/  STSM.16.M88.4 [R30], R8 ;  /* 0x000000081e007844 */ /* 0x0001e20000000200 */
[----:B------:R-:W-:Y:S02]  /*1dae0*/  F2FP.BF16.F32.PACK_AB R13, R51, R50 ;  /* 0x00000032330d723e */ /* 0x000fe400000010ff */
[----:B------:R-:W-:-:S02]  /*1daf0*/  F2FP.BF16.F32.PACK_AB R14, R53, R52 ;  /* 0x00000034350e723e */ /* 0x000fc400000010ff */
[----:B------:R-:W-:Y:S02]  /*1db00*/  F2FP.BF16.F32.PACK_AB R15, R55, R54 ;  /* 0x00000036370f723e */ /* 0x000fe400000010ff */
[----:B------:R-:W-:Y:S02]  /*1db10*/  F2FP.BF16.F32.PACK_AB R24, R57, R56 ;  /* 0x000000383918723e */ /* 0x000fe400000010ff */
[----:B------:R-:W-:Y:S02]  /*1db20*/  F2FP.BF16.F32.PACK_AB R25, R59, R58 ;  /* 0x0000003a3b19723e */ /* 0x000fe400000010ff */
[----:B------:R-:W-:Y:S02]  /*1db30*/  F2FP.BF16.F32.PACK_AB R26, R61, R60 ;  /* 0x0000003c3d1a723e */ /* 0x000fe400000010ff */
[----:B------:R-:W-:Y:S02]  /*1db40*/  F2FP.BF16.F32.PACK_AB R27, R63, R62 ;  /* 0x0000003e3f1b723e */ /* 0x000fe400000010ff */
[----:B0-----:R-:W-:-:S02]  /*1db50*/  F2FP.BF16.F32.PACK_AB R8, R41, R40 ;  /* 0x000000282908723e */ /* 0x001fc400000010ff */
[----:B------:R-:W-:Y:S02]  /*1db60*/  F2FP.BF16.F32.PACK_AB R9, R43, R42 ;  /* 0x0000002a2b09723e */ /* 0x000fe400000010ff */
[----:B------:R-:W-:Y:S02]  /*1db70*/  F2FP.BF16.F32.PACK_AB R10, R45, R44 ;  /* 0x0000002c2d0a723e */ /* 0x000fe400000010ff */
[----:B------:R-:W-:Y:S01]  /*1db80*/  F2FP.BF16.F32.PACK_AB R11, R47, R46 ;  /* 0x0000002e2f0b723e */ /* 0x000fe200000010ff */
[----:B------:R0:W-:Y:S01]  /*1db90*/  STSM.16.M88.4 [R100], R4 ;  /* 0x0000000464007844 */ /* 0x0001e20000000200 */
[----:B------:R-:W-:-:S03]  /*1dba0*/  MOV R104, R28 ;  /* 0x0000001c00687202 */ /* 0x000fc60000000f00 */
[----:B------:R2:W-:Y:S01]  /*1dbb0*/  STSM.16.M88.4 [R33], R8 ;  /* 0x0000000821007844 */ /* 0x0005e20000000200 */
[----:B------:R-:W-:Y:S02]  /*1dbc0*/  F2FP.BF16.F32.PACK_AB R28, R65, R64 ;  /* 0x00000040411c723e */ /* 0x000fe400000010ff */
[----:B------:R-:W-:Y:S01]  /*1dbd0*/  F2FP.BF16.F32.PACK_AB R29, R67, R66 ;  /* 0x00000042431d723e */ /* 0x000fe200000010ff */
[----:B------:R3:W-:Y:S01]  /*1dbe0*/  STSM.16.M88.4 [R35], R12 ;  /* 0x0000000c23007844 */ /* 0x0007e20000000200 */
[----:B------:R-:W-:Y:S02]  /*1dbf0*/  F2FP.BF16.F32.PACK_AB R30, R69, R68 ;  /* 0x00000044451e723e */ /* 0x000fe400000010ff */
[----:B------:R-:W-:Y:S01]  /*1dc00*/  F2FP.BF16.F32.PACK_AB R31, R71, R70 ;  /* 0x00000046471f723e */ /* 0x000fe200000010ff */
[----:B------:R4:W-:Y:S01]  /*1dc10*/  STSM.16.M88.4 [R34], R24 ;  /* 0x0000001822007844 */ /* 0x0009e20000000200 */
[----:B------:R-:W-:Y:S02]  /*1dc20*/  F2FP.BF16.F32.PACK_AB R32, R73, R72 ;  /* 0x000000484920723e */ /* 0x000fe400000010ff */
[----:B0-----:R-:W-:-:S02]  /*1dc30*/  F2FP.BF16.F32.PACK_AB R4, R81, R80 ;  /* 0x000000505104723e */ /* 0x001fc400000010ff */
[----:B------:R-:W-:Y:S02]  /*1dc40*/  F2FP.BF16.F32.PACK_AB R5, R83, R82 ;  /* 0x000000525305723e */ /* 0x000fe400000010ff */
[----:B--2---:R-:W-:Y:S02]  /*1dc50*/  F2FP.BF16.F32.PACK_AB R33, R75, R74 ;  /* 0x0000004a4b21723e */ /* 0x004fe400000010ff */
[----:B------:R-:W-:Y:S02]  /*1dc60*/  F2FP.BF16.F32.PACK_AB R6, R93, R92 ;  /* 0x0000005c5d06723e */ /* 0x000fe400000010ff */
[----:B---3--:R-:W-:Y:S02]  /*1dc70*/  F2FP.BF16.F32.PACK_AB R35, R79, R78 ;  /* 0x0000004e4f23723e */ /* 0x008fe400000010ff */
[----:B------:R-:W-:Y:S02]  /*1dc80*/  F2FP.BF16.F32.PACK_AB R7, R87, R86 ;  /* 0x000000565707723e */ /* 0x000fe400000010ff */
[----:B----4-:R-:W-:Y:S01]  /*1dc90*/  F2FP.BF16.F32.PACK_AB R34, R77, R76 ;  /* 0x0000004c4d22723e */ /* 0x010fe200000010ff */
[----:B------:R-:W-:Y:S01]  /*1dca0*/  STSM.16.M88.4 [R104], R28 ;  /* 0x0000001c68007844 */ /* 0x000fe20000000200 */
[----:B------:R-:W-:-:S03]  /*1dcb0*/  ISETP.GT.AND P2, PT, R105, 0x1, PT ;  /* 0x000000016900780c */ /* 0x000fc60003f44270 */
[----:B------:R-:W-:Y:S04]  /*1dcc0*/  STSM.16.M88.4 [R103], R32 ;  /* 0x0000002067007844 */ /* 0x000fe80000000200 */
[----:B------:R0:W-:Y:S01]  /*1dcd0*/  STSM.16.M88.4 [R102], R4 ;  /* 0x0000000466007844 */ /* 0x0001e20000000200 */
[----:B------:R-:W-:Y:S01]  /*1dce0*/  BAR.SYNC.DEFER_BLOCKING 0x1, 0x100 ;  /* 0x0044000000007b1d */ /* 0x000fe20000010000 */
[----:B------:R-:W-:Y:S01]  /*1dcf0*/  ISETP.NE.U32.AND P3, PT, RZ, UR6, PT ;  /* 0x00000006ff007c0c */ /* 0x000fe2000bf65070 */
[----:B0-----:R-:W-:-:S05]  /*1dd00*/  IMAD.MOV.U32 R6, RZ, RZ, 0x9b8 ;  /* 0x000009b8ff067424 */ /* 0x001fca00078e00ff */
[----:B------:R-:W-:Y:S02]  /*1dd10*/  SEL R6, R6, 0x978, P2 ;  /* 0x0000097806067807 */ /* 0x000fe40001000000 */
[----:B------:R-:W-:Y:S02]  /*1dd20*/  ISETP.NE.AND.EX P3, PT, RZ, UR7, PT, P3 ;  /* 0x00000007ff007c0c */ /* 0x000fe4000bf65330 */
[----:B------:R0:W2:Y:S01]  /*1dd30*/  LDC.64 R24, c[0x0][R6+0x220] ;  /* 0x0000880006187b82 */ /* 0x0000a20000000a00 */
[----:B------:R-:W-:-:S07]  /*1dd40*/  SHF.R.S32.HI R106, RZ, 0x1f, R108 ;  /* 0x0000001fff6a7819 */ /* 0x000fce000001146c */
[----:B------:R0:W3:Y:S08]  /*1dd50*/  LDC.64 R12, c[0x0][R6+0x218] ;  /* 0x00008600060c7b82 */ /* 0x0000f00000000a00 */
[----:B------:R0:W4:Y:S01]  /*1dd60*/  LDC.64 R14, c[0x0][R6+0x228] ;  /* 0x00008a00060e7b82 */ /* 0x0001220000000a00 */
[----:B------:R-:W-:Y:S02]  /*1dd70*/  SHF.L.U64.HI R8, R108, 0x2, R106 ;  /* 0x000000026c087819 */ /* 0x000fe4000001026a */
[----:B------:R-:W-:-:S04]  /*1dd80*/  IADD3 R100, P1, R107, UR4, RZ ;  /* 0x000000046b647c10 */ /* 0x000fc8000ff3e0ff */
[----:B------:R-:W-:Y:S02]  /*1dd90*/  IADD3.X R101, R8, UR5, RZ, P1, !PT ;  /* 0x0000000508657c10 */ /* 0x000fe40008ffe4ff */
[----:B------:R-:W-:-:S04]  /*1dda0*/  @P3 IADD3 R26, P1, R107, UR6, RZ ;  /* 0x000000066b1a3c10 */ /* 0x000fc8000ff3e0ff */
[----:B------:R-:W-:Y:S02]  /*1ddb0*/  @P3 IADD3.X R27, R8, UR7, RZ, P1, !PT ;  /* 0x00000007081b3c10 */ /* 0x000fe40008ffe4ff */
[----:B------:R-:W1:Y:S01]  /*1ddc0*/  LDC R8, c[0x0][0xbe8] ;  /* 0x0002fa00ff087b82 */ /* 0x000e620000000800 */
[----:B------:R-:W-:-:S04]  /*1ddd0*/  ISETP.NE.U32.AND P0, PT, RZ, UR4, PT ;  /* 0x00000004ff007c0c */ /* 0x000fc8000bf05070 */
[----:B------:R-:W-:Y:S01]  /*1dde0*/  ISETP.NE.AND.EX P0, PT, RZ, UR5, PT, P0 ;  /* 0x00000005ff007c0c */ /* 0x000fe2000bf05300 */
[----:B------:R-:W-:Y:S01]  /*1ddf0*/  ULDC UR6, c[0x0][0xa88] ;  /* 0x0002a20000067ab9 */ /* 0x000fe20000000800 */
[----:B------:R-:W-:Y:S02]  /*1de00*/  IMAD.MOV.U32 R11, RZ, RZ, RZ ;  /* 0x000000ffff0b7224 */ /* 0x000fe400078e00ff */
[----:B------:R-:W-:Y:S01]  /*1de10*/  IMAD.U32 R9, RZ, RZ, UR6 ;  /* 0x00000006ff097e24 */ /* 0x000fe2000f8e00ff */
[----:B------:R-:W-:-:S05]  /*1de20*/  ULDC.64 UR8, c[0x0][0x208] ;  /* 0x0000820000087ab9 */ /* 0x000fca0000000a00 */
[----:B------:R0:W5:Y:S04]  /*1de30*/  @P3 LDG.E R9, desc[UR8][R26.64] ;  /* 0x000000081a093981 */ /* 0x000168000c1e1900 */
[----:B------:R0:W5:Y:S01]  /*1de40*/  @P0 LDG.E R11, desc[UR8][R100.64] ;  /* 0x00000008640b0981 */ /* 0x000162000c1e1900 */
[----:B-1----:R-:W-:Y:S01]  /*1de50*/  ISETP.NE.AND P1, PT, R8, 0x1, PT ;  /* 0x000000010800780c */ /* 0x002fe20003f25270 */
[----:B0-234-:R-:W-:-:S12]  /*1de60*/  @P3 BRA `(.L_x_617) ;  /* 0x0000000000143947 */ /* 0x01dfd80003800000 */
[----:B------:R-:W-:Y:S05]  /*1de70*/  @!P0 BRA `(.L_x_617) ;  /* 0x0000000000108947 */ /* 0x000fea0003800000 */
[----:B------:R-:W-:Y:S02]  /*1de80*/  ULDC.64 UR6, c[0x0][0x208] ;  /* 0x0000820000067ab9 */ /* 0x000fe40000000a00 */
[----:B------:R-:W2:Y:S04]  /*1de90*/  LDG.E R4, desc[UR6][R100.64] ;  /* 0x0000000664047981 */ /* 0x000ea8000c1e1900 */
[----:B-----5:R-:W2:Y:S02]  /*1dea0*/  LDG.E R9, desc[UR6][R100.64+0x4] ;  /* 0x0000040664097981 */ /* 0x020ea4000c1e1900 */
[----:B--2---:R-:W-:-:S07]  /*1deb0*/  IMAD.IADD R9, R9, 0x1, -R4 ;  /* 0x0000000109097824 */ /* 0x004fce00078e0a04 */
.L_x_617:
[----:B------:R-:W2:Y:S04]  /*1dec0*/  LDL R102, [R1+0x6c] ;  /* 0x00006c0001667983 */ /* 0x000ea80000100800 */
[----:B------:R-:W3:Y:S04]  /*1ded0*/  LDL R28, [R1+0x94] ;  /* 0x00009400011c7983 */ /* 0x000ee80000100800 */
[----:B------:R-:W3:Y:S04]  /*1dee0*/  LDL R103, [R1+0x7c] ;  /* 0x00007c0001677983 */ /* 0x000ee80000100800 */
[----:B------:R-:W4:Y:S01]  /*1def0*/  LDL R100, [R1+0x80] ;  /* 0x0000800001647983 */ /* 0x000f220000100800 */
[----:B------:R-:W0:Y:S03]  /*1df00*/  LDC.64 R6, c[0x0][R6+0x210] ;  /* 0x0000840006067b82 */ /* 0x000e260000000a00 */
[----:B------:R-:W4:Y:S01]  /*1df10*/  LDL R30, [R1+0x90] ;  /* 0x00009000011e7983 */ /* 0x000f220000100800 */
[----:B------:R-:W-:-:S04]  /*1df20*/  ISETP.NE.U32.AND P0, PT, RZ, UR4, PT ;  /* 0x00000004ff007c0c */ /* 0x000fc8000bf05070 */
[----:B------:R-:W1:Y:S01]  /*1df30*/  @P1 LDC R26, c[0x0][0xbec] ;  /* 0x0002fb00ff1a1b82 */ /* 0x000e620000000800 */
[----:B------:R-:W-:-:S04]  /*1df40*/  ISETP.NE.AND.EX P0, PT, RZ, UR5, PT, P0 ;  /* 0x00000005ff007c0c */ /* 0x000fc8000bf05300 */
[----:B------:R-:W-:-:S03]  /*1df50*/  SEL R10, R108, RZ, !P0 ;  /* 0x000000ff6c0a7207 */ /* 0x000fc60004000000 */
[----:B------:R-:W0:Y:S01]  /*1df60*/  @P1 LDC R33, c[0x0][0xbf0] ;  /* 0x0002fc00ff211b82 */ /* 0x000e220000000800 */
[----:B------:R-:W-:-:S07]  /*1df70*/  SEL R27, R106, RZ, !P0 ;  /* 0x000000ff6a1b7207 */ /* 0x000fce0004000000 */
[----:B------:R-:W1:Y:S01]  /*1df80*/  LDC.64 R4, c[0x0][0xba8] ;  /* 0x0002ea00ff047b82 */ /* 0x000e620000000a00 */
[-C--:B------:R-:W-:Y:S01]  /*1df90*/  IMAD R25, R25, R10.reuse, RZ ;  /* 0x0000000a19197224 */ /* 0x080fe200078e02ff */
[----:B------:R-:W0:Y:S03]  /*1dfa0*/  S2R R32, SR_TID.X ;  /* 0x0000000000207919 */ /* 0x000e260000002100 */
[C---:B------:R-:W-:Y:S02]  /*1dfb0*/  IMAD R31, R24.reuse, R27, R25 ;  /* 0x0000001b181f7224 */ /* 0x040fe400078e0219 */
[----:B------:R-:W-:-:S04]  /*1dfc0*/  IMAD.WIDE.U32 R24, R24, R10, RZ ;  /* 0x0000000a18187225 */ /* 0x000fc800078e00ff */
[----:B------:R-:W-:Y:S01]  /*1dfd0*/  IMAD.IADD R31, R25, 0x1, R31 ;  /* 0x00000001191f7824 */ /* 0x000fe200078e021f */
[----:B-1----:R-:W1:Y:S08]  /*1dfe0*/  @!P2 LDC R4, c[0x0][0xb50] ;  /* 0x0002d400ff04ab82 */ /* 0x002e700000000800 */
[----:B------:R-:W1:Y:S01]  /*1dff0*/  @!P2 LDC R5, c[0x0][0xb54] ;  /* 0x0002d500ff05ab82 */ /* 0x000e620000000800 */
[----:B0-----:R-:W-:-:S02]  /*1e000*/  VIADD R32, R32, 0xffffff80 ;  /* 0xffffff8020207836 */ /* 0x001fc40000000000 */
[----:B-----5:R-:W-:Y:S01]  /*1e010*/  IMAD R9, R9, R8, RZ ;  /* 0x0000000809097224 */ /* 0x020fe200078e02ff */
[----:B------:R-:W-:Y:S01]  /*1e020*/  ULDC.64 UR6, c[0x0][0x208] ;  /* 0x0000820000067ab9 */ /* 0x000fe20000000a00 */
[-C--:B--2---:R-:W-:Y:S02]  /*1e030*/  IMAD R29, R13, R102.reuse, RZ ;  /* 0x000000660d1d7224 */ /* 0x084fe400078e02ff */
[----:B------:R-:W-:-:S04]  /*1e040*/  IMAD.WIDE.U32 R12, R12, R102, RZ ;  /* 0x000000660c0c7225 */ /* 0x000fc800078e00ff */
[----:B---3--:R-:W-:Y:S01]  /*1e050*/  IMAD R101, R103, 0x80, R28 ;  /* 0x0000008067657824 */ /* 0x008fe200078e021c */
[----:B------:R-:W-:-:S03]  /*1e060*/  IADD3 R25, P0, P3, R24, R12, R11 ;  /* 0x0000000c18197210 */ /* 0x000fc60007b1e00b */
[----:B------:R-:W-:Y:S01]  /*1e070*/  @P1 IMAD.HI.U32 R24, R101, R26, RZ ;  /* 0x0000001a65181227 */ /* 0x000fe200078e00ff */
[----:B----4-:R-:W-:-:S03]  /*1e080*/  SEL R27, R100, RZ, P2 ;  /* 0x000000ff641b7207 */ /* 0x010fc60001000000 */
[----:B------:R-:W-:Y:S02]  /*1e090*/  IMAD.IADD R35, R13, 0x1, R29 ;  /* 0x000000010d237824 */ /* 0x000fe400078e021d */
[----:B------:R-:W-:Y:S01]  /*1e0a0*/  IMAD.MOV.U32 R13, RZ, RZ, R101 ;  /* 0x000000ffff0d7224 */ /* 0x000fe200078e0065 */
[----:B------:R-:W-:Y:S01]  /*1e0b0*/  @P1 SHF.R.U32.HI R13, RZ, R33, R24 ;  /* 0x00000021ff0d1219 */ /* 0x000fe20000011618 */
[-C--:B------:R-:W-:Y:S01]  /*1e0c0*/  IMAD R29, R15, R27.reuse, RZ ;  /* 0x0000001b0f1d7224 */ /* 0x080fe200078e02ff */
[----:B------:R-:W-:Y:S01]  /*1e0d0*/  SHF.R.S32.HI R12, RZ, 0x1f, R11 ;  /* 0x0000001fff0c7819 */ /* 0x000fe2000001140b */
[----:B------:R-:W-:-:S04]  /*1e0e0*/  IMAD.WIDE.U32 R14, R14, R27, RZ ;  /* 0x0000001b0e0e7225 */ /* 0x000fc800078e00ff */
[----:B------:R-:W-:Y:S01]  /*1e0f0*/  IMAD.MOV R27, RZ, RZ, -R13 ;  /* 0x000000ffff1b7224 */ /* 0x000fe200078e0a0d */
[----:B------:R-:W-:Y:S01]  /*1e100*/  IADD3.X R24, R31, R35, R12, P0, P3 ;  /* 0x000000231f187210 */ /* 0x000fe200007e640c */
[----:B------:R-:W-:Y:S01]  /*1e110*/  IMAD.IADD R29, R15, 0x1, R29 ;  /* 0x000000010f1d7824 */ /* 0x000fe200078e021d */
[----:B------:R-:W-:Y:S02]  /*1e120*/  IADD3 R14, P0, P3, R13, R25, R14 ;  /* 0x000000190d0e7210 */ /* 0x000fe40007b1e00e */
[----:B------:R-:W-:Y:S01]  /*1e130*/  SHF.R.S32.HI R15, RZ, 0x1f, R13 ;  /* 0x0000001fff0f7819 */ /* 0x000fe2000001140d */
[----:B------:R-:W-:-:S03]  /*1e140*/  IMAD R13, R8, R27, R101 ;  /* 0x0000001b080d7224 */ /* 0x000fc600078e0265 */
[----:B------:R-:W-:Y:S01]  /*1e150*/  IADD3.X R15, R15, R24, R29, P0, P3 ;  /* 0x000000180f0f7210 */ /* 0x000fe200007e641d */
[----:B------:R-:W-:Y:S01]  /*1e160*/  IMAD R7, R7, R13, RZ ;  /* 0x0000000d07077224 */ /* 0x000fe200078e02ff */
[----:B------:R-:W-:-:S05]  /*1e170*/  SHF.R.S32.HI R25, RZ, 0x1f, R13 ;  /* 0x0000001fff197819 */ /* 0x000fca000001140d */
[C---:B------:R-:W-:Y:S02]  /*1e180*/  IMAD R25, R6.reuse, R25, R7 ;  /* 0x0000001906197224 */ /* 0x040fe400078e0207 */
[----:B------:R-:W-:Y:S01]  /*1e190*/  IMAD.WIDE.U32 R6, R6, R13, R14 ;  /* 0x0000000d06067225 */ /* 0x000fe200078e000e */
[----:B------:R-:W-:-:S03]  /*1e1a0*/  SHF.R.S32.HI R28, RZ, 0x1f, R32 ;  /* 0x0000001fff1c7819 */ /* 0x000fc60000011420 */
[----:B------:R-:W-:Y:S01]  /*1e1b0*/  IMAD.IADD R7, R7, 0x1, R25 ;  /* 0x0000000107077824 */ /* 0x000fe200078e0219 */
[----:B-1----:R-:W-:Y:S02]  /*1e1c0*/  LEA R13, P0, R6, R4, 0x2 ;  /* 0x00000004060d7211 */ /* 0x002fe400078010ff */
[----:B------:R-:W-:Y:S02]  /*1e1d0*/  LEA.HI R28, R28, R32, RZ, 0x7 ;  /* 0x000000201c1c7211 */ /* 0x000fe400078f38ff */
[----:B------:R-:W-:Y:S02]  /*1e1e0*/  LEA.HI.X R7, R6, R5, R7, 0x2, P0 ;  /* 0x0000000506077211 */ /* 0x000fe400000f1407 */
[----:B------:R-:W-:Y:S01]  /*1e1f0*/  LOP3.LUT R28, R28, 0xffffff80, RZ, 0xc0, !PT ;  /* 0xffffff801c1c7812 */ /* 0x000fe200078ec0ff */
[----:B------:R-:W-:Y:S01]  /*1e200*/  SHFL.IDX PT, R4, R13, RZ, 0x1c1f ;  /* 0x001c1fff0d047589 */ /* 0x000fe200000e0000 */
[----:B------:R-:W-:-:S03]  /*1e210*/  IMAD R24, R103, 0x80, R30 ;  /* 0x0000008067187824 */ /* 0x000fc600078e021e */
[----:B------:R-:W0:Y:S01]  /*1e220*/  SHFL.IDX PT, R5, R7, RZ, 0x1c1f ;  /* 0x001c1fff07057589 */ /* 0x000e2200000e0000 */
[----:B------:R-:W-:-:S03]  /*1e230*/  IMAD.IADD R28, R32, 0x1, -R28 ;  /* 0x00000001201c7824 */ /* 0x000fc600078e0a1c */
[----:B------:R-:W-:Y:S04]  /*1e240*/  SHFL.IDX PT, R14, R13, 0x1, 0x1c1f ;  /* 0x003c1f000d0e7f89 */ /* 0x000fe800000e0000 */
[----:B------:R-:W1:Y:S01]  /*1e250*/  SHFL.IDX PT, R15, R7, 0x1, 0x1c1f ;  /* 0x003c1f00070f7f89 */ /* 0x000e6200000e0000 */
[----:B------:R-:W-:Y:S01]  /*1e260*/  LOP3.LUT P0, RZ, R28, 0x3, RZ, 0xc0, !PT ;  /* 0x000000031cff7812 */ /* 0x000fe2000780c0ff */
[----:B------:R-:W-:-:S03]  /*1e270*/  VIADD R6, R24, 0x8 ;  /* 0x0000000818067836 */ /* 0x000fc60000000000 */
[-C--:B------:R-:W-:Y:S02]  /*1e280*/  ISETP.GE.OR P3, PT, R24, R9.reuse, P0 ;  /* 0x000000091800720c */ /* 0x080fe40000766670 */
[----:B------:R-:W-:-:S11]  /*1e290*/  ISETP.GE.OR P0, PT, R6, R9, P0 ;  /* 0x000000090600720c */ /* 0x000fd60000706670 */
[----:B0-----:R0:W-:Y:S04]  /*1e2a0*/  @!P3 ST.E desc[UR6][R4.64], R3 ;  /* 0x000000030400b985 */ /* 0x0011e8000c101906 */
[----:B-1----:R0:W-:Y:S01]  /*1e2b0*/  @!P0 ST.E desc[UR6][R14.64], R0 ;  /* 0x000000000e008985 */ /* 0x0021e2000c101906 */
[----:B------:R-:W-:Y:S05]  /*1e2c0*/  @P2 BRA `(.L_x_618) ;  /* 0x0000000800d42947 */ /* 0x000fea0003800000 */
[----:B------:R-:W-:Y:S01]  /*1e2d0*/  IMAD.SHL.U32 R28, R22, 0x40, RZ ;  /* 0x00000040161c7824 */ /* 0x000fe200078e00ff */
[----:B------:R-:W1:Y:S01]  /*1e2e0*/  S2R R104, SR_TID.X ;  /* 0x0000000000687919 */ /* 0x000e620000002100 */
[----:B0-----:R-:W0:Y:S01]  /*1e2f0*/  @P1 LDC R15, c[0x0][0xbec] ;  /* 0x0002fb00ff0f1b82 */ /* 0x001e220000000800 */
[----:B------:R-:W-:Y:S01]  /*1e300*/  ULDC.64 UR4, c[0x0][0x208] ;  /* 0x0000820000047ab9 */ /* 0x000fe20000000a00 */
[----:B------:R-:W-:-:S04]  /*1e310*/  IMAD.IADD R3, R16, 0x1, R28 ;  /* 0x0000000110037824 */ /* 0x000fc800078e021c */
[----:B------:R-:W-:Y:S02]  /*1e320*/  IMAD.WIDE R98, R3, 0x2, R98 ;  /* 0x0000000203627825 */ /* 0x000fe400078e0262 */
[----:B------:R-:W2:Y:S01]  /*1e330*/  @P1 LDC R21, c[0x0][0xbf0] ;  /* 0x0002fc00ff151b82 */ /* 0x000ea20000000800 */
[C---:B------:R-:W-:Y:S02]  /*1e340*/  IADD3 R25, P5, R98.reuse, 0x1000, RZ ;  /* 0x0000100062197810 */ /* 0x040fe40007fbe0ff */
[----:B------:R-:W-:Y:S02]  /*1e350*/  IADD3 R29, P0, R98, 0x2000, RZ ;  /* 0x00002000621d7810 */ /* 0x000fe40007f1e0ff */
[----:B------:R-:W-:Y:S02]  /*1e360*/  LOP3.LUT R24, R25, 0x380, RZ, 0xc0, !PT ;  /* 0x0000038019187812 */ /* 0x000fe400078ec0ff */
[----:B------:R-:W-:Y:S02]  /*1e370*/  LOP3.LUT R28, R29, 0x380, RZ, 0xc0, !PT ;  /* 0x000003801d1c7812 */ /* 0x000fe400078ec0ff */
[----:B------:R-:W-:-:S02]  /*1e380*/  SHF.R.U64 R24, R24, 0x3, RZ ;  /* 0x0000000318187819 */ /* 0x000fc400000012ff */
[----:B------:R-:W-:Y:S02]  /*1e390*/  SHF.R.U64 R28, R28, 0x3, RZ ;  /* 0x000000031c1c7819 */ /* 0x000fe400000012ff */
[----:B------:R-:W-:Y:S01]  /*1e3a0*/  LOP3.LUT R24, R24, R25, RZ, 0x3c, !PT ;  /* 0x0000001918187212 */ /* 0x000fe200078e3cff */
[--C-:B------:R-:W-:Y:S01]  /*1e3b0*/  IMAD.X R25, RZ, RZ, R99.reuse, P5 ;  /* 0x000000ffff197224 */ /* 0x100fe200028e0663 */
[----:B------:R-:W-:Y:S01]  /*1e3c0*/  LOP3.LUT R28, R28, R29, RZ, 0x3c, !PT ;  /* 0x0000001d1c1c7212 */ /* 0x000fe200078e3cff */
[----:B------:R-:W-:Y:S01]  /*1e3d0*/  IMAD.X R29, RZ, RZ, R99, P0 ;  /* 0x000000ffff1d7224 */ /* 0x000fe200000e0663 */
[C---:B------:R-:W-:Y:S02]  /*1e3e0*/  IADD3 R33, P2, R98.reuse, 0x3000, RZ ;  /* 0x0000300062217810 */ /* 0x040fe40007f5e0ff */
[C---:B------:R-:W-:Y:S01]  /*1e3f0*/  IADD3 R37, P3, R98.reuse, 0x4000, RZ ;  /* 0x0000400062257810 */ /* 0x040fe20007f7e0ff */
[----:B------:R-:W5:Y:S01]  /*1e400*/  LD.E.128 R24, desc[UR4][R24.64] ;  /* 0x0000000418187980 */ /* 0x000f62000c101d00 */
[----:B------:R-:W-:-:S02]  /*1e410*/  IADD3 R41, P4, R98, 0x5000, RZ ;  /* 0x0000500062297810 */ /* 0x000fc40007f9e0ff */
[----:B------:R-:W-:Y:S01]  /*1e420*/  IADD3 R45, P5, R98, 0x6000, RZ ;  /* 0x00006000622d7810 */ /* 0x000fe20007fbe0ff */
[----:B-1----:R-:W-:Y:S01]  /*1e430*/  VIADD R104, R104, 0xffffff80 ;  /* 0xffffff8068687836 */ /* 0x002fe20000000000 */
[----:B------:R-:W-:Y:S01]  /*1e440*/  IADD3 R3, P0, R98, 0x7000, RZ ;  /* 0x0000700062037810 */ /* 0x000fe20007f1e0ff */
[----:B------:R-:W5:Y:S01]  /*1e450*/  LD.E.128 R28, desc[UR4][R28.64] ;  /* 0x000000041c1c7980 */ /* 0x000f62000c101d00 */
[----:B------:R-:W-:Y:S02]  /*1e460*/  LOP3.LUT R32, R33, 0x380, RZ, 0xc0, !PT ;  /* 0x0000038021207812 */ /* 0x000fe400078ec0ff */
[----:B------:R-:W-:Y:S01]  /*1e470*/  LOP3.LUT R36, R37, 0x380, RZ, 0xc0, !PT ;  /* 0x0000038025247812 */ /* 0x000fe200078ec0ff */
[----:B------:R-:W-:Y:S01]  /*1e480*/  IMAD.X R49, RZ, RZ, R99, P0 ;  /* 0x000000ffff317224 */ /* 0x000fe200000e0663 */
[----:B------:R-:W-:Y:S02]  /*1e490*/  LOP3.LUT R40, R41, 0x380, RZ, 0xc0, !PT ;  /* 0x0000038029287812 */ /* 0x000fe400078ec0ff */
[----:B------:R-:W-:-:S02]  /*1e4a0*/  LOP3.LUT R44, R45, 0x380, RZ, 0xc0, !PT ;  /* 0x000003802d2c7812 */ /* 0x000fc400078ec0ff */
[----:B------:R-:W-:Y:S02]  /*1e4b0*/  LOP3.LUT R0, R3, 0x380, RZ, 0xc0, !PT ;  /* 0x0000038003007812 */ /* 0x000fe400078ec0ff */
[----:B------:R-:W-:Y:S02]  /*1e4c0*/  LOP3.LUT R5, R98, 0x380, RZ, 0xc0, !PT ;  /* 0x0000038062057812 */ /* 0x000fe400078ec0ff */
[----:B------:R-:W-:Y:S02]  /*1e4d0*/  SHF.R.U64 R32, R32, 0x3, RZ ;  /* 0x0000000320207819 */ /* 0x000fe400000012ff */
[----:B------:R-:W-:Y:S02]  /*1e4e0*/  SHF.R.U64 R36, R36, 0x3, RZ ;  /* 0x0000000324247819 */ /* 0x000fe400000012ff */
[----:B------:R-:W-:Y:S02]  /*1e4f0*/  SHF.R.U64 R40, R40, 0x3, RZ ;  /* 0x0000000328287819 */ /* 0x000fe400000012ff */
[----:B------:R-:W-:-:S02]  /*1e500*/  SHF.R.U64 R44, R44, 0x3, RZ ;  /* 0x000000032c2c7819 */ /* 0x000fc400000012ff */
[----:B------:R-:W-:Y:S02]  /*1e510*/  SHF.R.U64 R0, R0, 0x3, RZ ;  /* 0x0000000300007819 */ /* 0x000fe400000012ff */
[----:B------:R-:W-:Y:S02]  /*1e520*/  SHF.R.U64 R5, R5, 0x3, RZ ;  /* 0x0000000305057819 */ /* 0x000fe400000012ff */
        /* <DEDUP_REMOVED lines=8> */
[----:B------:R-:W-:Y:S01]  /*1e5b0*/  SHF.R.S32.HI R14, RZ, 0x1f, R104 ;  /* 0x0000001fff0e7819 */ /* 0x000fe20000011468 */
[----:B------:R-:W5:Y:S01]  /*1e5c0*/  LD.E.128 R32, desc[UR4][R32.64] ;  /* 0x0000000420207980 */ /* 0x000f62000c101d00 */
[----:B------:R-:W-:-:S02]  /*1e5d0*/  LOP3.LUT R48, R0, R3, RZ, 0x3c, !PT ;  /* 0x0000000300307212 */ /* 0x000fc400078e3cff */
[----:B------:R-:W-:Y:S01]  /*1e5e0*/  LOP3.LUT R98, R5, R98, RZ, 0x3c, !PT ;  /* 0x0000006205627212 */ /* 0x000fe200078e3cff */
[----:B------:R-:W5:Y:S01]  /*1e5f0*/  LD.E.128 R36, desc[UR4][R36.64] ;  /* 0x0000000424247980 */ /* 0x000f62000c101d00 */
[----:B------:R-:W-:-:S03]  /*1e600*/  LEA.HI R14, R14, R104, RZ, 0x3 ;  /* 0x000000680e0e7211 */ /* 0x000fc600078f18ff */
[----:B------:R1:W5:Y:S01]  /*1e610*/  LD.E.128 R4, desc[UR4][R98.64] ;  /* 0x0000000462047980 */ /* 0x000362000c101d00 */
[----:B------:R-:W-:-:S03]  /*1e620*/  LOP3.LUT R14, R14, 0xfffffff8, RZ, 0xc0, !PT ;  /* 0xfffffff80e0e7812 */ /* 0x000fc600078ec0ff */
[----:B------:R-:W5:Y:S04]  /*1e630*/  LD.E.128 R40, desc[UR4][R40.64] ;  /* 0x0000000428287980 */ /* 0x000f68000c101d00 */
[----:B------:R-:W5:Y:S04]  /*1e640*/  LD.E.128 R44, desc[UR4][R44.64] ;  /* 0x000000042c2c7980 */ /* 0x000f68000c101d00 */
[----:B------:R-:W5:Y:S01]  /*1e650*/  LD.E.128 R48, desc[UR4][R48.64] ;  /* 0x0000000430307980 */ /* 0x000f62000c101d00 */
[----:B------:R-:W-:Y:S02]  /*1e660*/  ULDC.64 UR4, c[0x0][0xaa0] ;  /* 0x0002a80000047ab9 */ /* 0x000fe40000000a00 */
[----:B------:R-:W-:Y:S01]  /*1e670*/  IMAD R12, R12, UR4, RZ ;  /* 0x000000040c0c7c24 */ /* 0x000fe2000f8e02ff */
[----:B------:R-:W-:Y:S01]  /*1e680*/  @!PT LDS RZ, [RZ] ;  /* 0x00000000fffff984 */ /* 0x000fe20000000800 */
[----:B------:R-:W-:Y:S01]  /*1e690*/  @!PT LDS RZ, [RZ] ;  /* 0x00000000fffff984 */ /* 0x000fe20000000800 */
[----:B------:R-:W-:Y:S01]  /*1e6a0*/  @!PT LDS RZ, [RZ] ;  /* 0x00000000fffff984 */ /* 0x000fe20000000800 */
[----:B------:R-:W-:Y:S01]  /*1e6b0*/  @!PT LDS RZ, [RZ] ;  /* 0x00000000fffff984 */ /* 0x000fe20000000800 */
[----:B------:R3:W-:Y:S06]  /*1e6c0*/  MEMBAR.ALL.CTA ;  /* 0x0000000000007992 */ /* 0x0007ec0000008000 */
[----:B---3--:R-:W3:Y:S01]  /*1e6d0*/  FENCE.VIEW.ASYNC.S ;  /* 0x00000000000073c6 */ /* 0x008ee20000000000 */
[----:B------:R-:W-:-:S02]  /*1e6e0*/  IMAD.IADD R14, R104, 0x1, -R14 ;  /* 0x00000001680e7824 */ /* 0x000fc400078e0a0e */
[C---:B------:R-:W-:Y:S02]  /*1e6f0*/  IMAD R3, R11.reuse, UR5, R12 ;  /* 0x000000050b037c24 */ /* 0x040fe4000f8e020c */
[----:B------:R-:W-:Y:S01]  /*1e700*/  IMAD.WIDE.U32 R12, R11, UR4, RZ ;  /* 0x000000040b0c7c25 */ /* 0x000fe2000f8e00ff */
[----:B------:R-:W-:-:S03]  /*1e710*/  ULDC.64 UR4, c[0x0][0xae8] ;  /* 0x0002ba0000047ab9 */ /* 0x000fc60000000a00 */
[----:B------:R-:W-:Y:S02]  /*1e720*/  IMAD R0, R14, 0x20, R22 ;  /* 0x000000200e007824 */ /* 0x000fe400078e0216 */
[----:B------:R-:W-:Y:S02]  /*1e730*/  IMAD.IADD R13, R13, 0x1, R3 ;  /* 0x000000010d0d7824 */ /* 0x000fe400078e0203 */
[----:B------:R-:W-:Y:S02]  /*1e740*/  IMAD R14, R103, 0x80, R0 ;  /* 0x00000080670e7824 */ /* 0x000fe400078e0200 */
[----:B------:R-:W-:Y:S01]  /*1e750*/  IMAD.WIDE.U32 R12, R102, UR4, R12 ;  /* 0x00000004660c7c25 */ /* 0x000fe2000f8e000c */
[----:B------:R-:W-:-:S03]  /*1e760*/  SHF.R.S32.HI R11, RZ, 0x1f, R10 ;  /* 0x0000001fff0b7819 */ /* 0x000fc6000001140a */
[----:B0-----:R-:W-:-:S04]  /*1e770*/  @P1 IMAD.HI.U32 R0, R14, R15, RZ ;  /* 0x0000000f0e001227 */ /* 0x001fc800078e00ff */
[----:B------:R-:W-:Y:S01]  /*1e780*/  IMAD R13, R102, UR5, R13 ;  /* 0x00000005660d7c24 */ /* 0x000fe2000f8e020d */
[----:B------:R-:W-:Y:S01]  /*1e790*/  ULDC.64 UR4, c[0x0][0xaf0] ;  /* 0x0002bc0000047ab9 */ /* 0x000fe20000000a00 */
[----:B------:R-:W-:Y:S01]  /*1e7a0*/  IMAD.MOV.U32 R3, RZ, RZ, R14 ;  /* 0x000000ffff037224 */ /* 0x000fe200078e000e */
[----:B--2---:R-:W-:Y:S01]  /*1e7b0*/  @P1 SHF.R.U32.HI R3, RZ, R21, R0 ;  /* 0x00000015ff031219 */ /* 0x004fe20000011600 */
[----:B------:R-:W-:-:S03]  /*1e7c0*/  IMAD R11, R11, UR4, RZ ;  /* 0x000000040b0b7c24 */ /* 0x000fc6000f8e02ff */
[----:B------:R-:W-:Y:S01]  /*1e7d0*/  SHF.R.S32.HI R0, RZ, 0x1f, R3 ;  /* 0x0000001fff007819 */ /* 0x000fe20000011403 */
[C---:B------:R-:W-:Y:S02]  /*1e7e0*/  IMAD R15, R10.reuse, UR5, R11 ;  /* 0x000000050a0f7c24 */ /* 0x040fe4000f8e020b */
[----:B------:R-:W-:Y:S01]  /*1e7f0*/  IMAD.WIDE.U32 R10, R10, UR4, R12 ;  /* 0x000000040a0a7c25 */ /* 0x000fe2000f8e000c */
[----:B------:R-:W-:-:S03]  /*1e800*/  ULDC.64 UR4, c[0x0][0xae0] ;  /* 0x0002b80000047ab9 */ /* 0x000fc60000000a00 */
[----:B------:R-:W-:Y:S02]  /*1e810*/  IMAD.MOV R13, RZ, RZ, -R3 ;  /* 0x000000ffff0d7224 */ /* 0x000fe400078e0a03 */
[----:B------:R-:W-:Y:S02]  /*1e820*/  IMAD R12, R0, UR4, RZ ;  /* 0x00000004000c7c24 */ /* 0x000fe4000f8e02ff */
[----:B------:R-:W-:Y:S02]  /*1e830*/  IMAD.IADD R11, R11, 0x1, R15 ;  /* 0x000000010b0b7824 */ /* 0x000fe400078e020f */
[----:B------:R-:W-:Y:S02]  /*1e840*/  VIADD R0, R2, 0x34820 ;  /* 0x0003482002007836 */ /* 0x000fe40000000000 */
[----:B------:R-:W-:Y:S02]  /*1e850*/  IMAD R13, R8, R13, R14 ;  /* 0x0000000d080d7224 */ /* 0x000fe400078e020e */
[C---:B------:R-:W-:Y:S01]  /*1e860*/  IMAD R15, R3.reuse, UR5, R12 ;  /* 0x00000005030f7c24 */ /* 0x040fe2000f8e020c */
[----:B------:R-:W-:Y:S01]  /*1e870*/  PRMT R0, RZ, 0x654, R0 ;  /* 0x00000654ff007816 */ /* 0x000fe20000000000 */
[----:B------:R-:W-:Y:S01]  /*1e880*/  IMAD.WIDE.U32 R10, R3, UR4, R10 ;  /* 0x00000004030a7c25 */ /* 0x000fe2000f8e000a */
[----:B------:R-:W-:Y:S01]  /*1e890*/  SHF.R.S32.HI R3, RZ, 0x1f, R13 ;  /* 0x0000001fff037819 */ /* 0x000fe2000001140d */
[----:B------:R-:W-:Y:S01]  /*1e8a0*/  ULDC.64 UR4, c[0x0][0xad8] ;  /* 0x0002b60000047ab9 */ /* 0x000fe20000000a00 */
[----:B---3--:R0:W-:Y:S01]  /*1e8b0*/  SYNCS.ARRIVE.TRANS64.RED.A1T0 RZ, [R0+URZ], RZ ;  /* 0x000000ff00ff79a7 */ /* 0x0081e2000810043f */
[----:B------:R-:W-:-:S02]  /*1e8c0*/  IMAD.IADD R11, R11, 0x1, R15 ;  /* 0x000000010b0b7824 */ /* 0x000fc400078e020f */
[----:B------:R-:W-:-:S04]  /*1e8d0*/  IMAD.WIDE.U32 R10, R13, UR4, R10 ;  /* 0x000000040d0a7c25 */ /* 0x000fc8000f8e000a */
[----:B0-----:R-:W-:-:S04]  /*1e8e0*/  IMAD R0, R3, UR4, RZ ;  /* 0x0000000403007c24 */ /* 0x001fc8000f8e02ff */
[----:B------:R-:W-:Y:S01]  /*1e8f0*/  IMAD R13, R13, UR5, R0 ;  /* 0x000000050d0d7c24 */ /* 0x000fe2000f8e0200 */
[----:B------:R-:W-:Y:S02]  /*1e900*/  ULDC.64 UR4, c[0x0][0xa80] ;  /* 0x0002a00000047ab9 */ /* 0x000fe40000000a00 */
[----:B------:R-:W-:Y:S01]  /*1e910*/  LEA R3, P0, R10, UR4, 0x1 ;  /* 0x000000040a037c11 */ /* 0x000fe2000f8008ff */
[----:B------:R-:W-:Y:S01]  /*1e920*/  IMAD.IADD R11, R11, 0x1, R13 ;  /* 0x000000010b0b7824 */ /* 0x000fe200078e020d */
[----:B------:R-:W-:Y:S01]  /*1e930*/  UMOV UR4, 0xffffffff ;  /* 0xffffffff00047882 */ /* 0x000fe20000000000 */
[----:B------:R-:W-:-:S03]  /*1e940*/  IMAD R20, R103, 0x80, R22 ;  /* 0x0000008067147824 */ /* 0x000fc600078e0216 */
[----:B------:R-:W-:Y:S02]  /*1e950*/  LEA.HI.X R8, R10, UR5, R11, 0x1, P0 ;  /* 0x000000050a087c11 */ /* 0x000fe400080f0c0b */
[----:B------:R-:W-:Y:S01]  /*1e960*/  SHF.R.S32.HI R21, RZ, 0x1f, R221 ;  /* 0x0000001fff157819 */ /* 0x000fe200000114dd */
[----:B-1----:R-:W-:Y:S06]  /*1e970*/  BRA.DIV UR4, `(.L_x_619) ;  /* 0x000000a2047c7947 */ /* 0x002fec000b800000 */
[----:B------:R0:W1:Y:S04]  /*1e980*/  SHFL.IDX PT, R0, R8, RZ, 0x181f ;  /* 0x00181fff08007589 */ /* 0x00006800000e0000 */
[----:B------:R0:W2:Y:S02]  /*1e990*/  SHFL.IDX PT, R14, R3, RZ, 0x181f ;  /* 0x00181fff030e7589 */ /* 0x0000a400000e0000 */
.L_x_826:
[----:B------:R-:W-:Y:S01]  /*1e9a0*/  ISETP.GE.AND P0, PT, R20, R9, PT ;  /* 0x000000091400720c */ /* 0x000fe20003f06270 */
[----:B------:R-:W-:-:S12]  /*1e9b0*/  BSSY B1, `(.L_x_620) ;  /* 0x000000c000017945 */ /* 0x000fd80003800000 */
[----:B------:R-:W-:Y:S05]  /*1e9c0*/  @P0 BRA `(.L_x_621) ;  /* 0x0000000000280947 */ /* 0x000fea0003800000 */
[----:B------:R-:W-:Y:S01]  /*1e9d0*/  ULDC UR4, c[0x0][0xac8] ;  /* 0x0002b20000047ab9 */ /* 0x000fe20000000800 */
[----:B------:R-:W-:Y:S01]  /*1e9e0*/  ULDC.64 UR6, c[0x0][0x208] ;  /* 0x0000820000067ab9 */ /* 0x000fe20000000a00 */
[----:B------:R-:W-:Y:S02]  /*1e9f0*/  ISETP.GE.AND P0, PT, R16, UR4, PT ;  /* 0x0000000410007c0c */ /* 0x000fe4000bf06270 */
[----:B------:R-:W-:-:S11]  /*1ea00*/  ISETP.GE.AND P1, PT, R221, UR4, PT ;  /* 0x00000004dd007c0c */ /* 0x000fd6000bf26270 */
[CC--:B--2---:R-:W-:Y:S02]  /*1ea10*/  @!P0 LEA R10, P2, R16.reuse, R14.reuse, 0x1 ;  /* 0x0000000e100a8211 */ /* 0x0c4fe400078408ff */
[C---:B------:R-:W-:Y:S02]  /*1ea20*/  @!P1 LEA R14, P3, R221.reuse, R14, 0x1 ;  /* 0x0000000edd0e9211 */ /* 0x040fe400078608ff */
[-C--:B-1----:R-:W-:Y:S02]  /*1ea30*/  @!P0 LEA.HI.X R11, R16, R0.reuse, R17, 0x1, P2 ;  /* 0x00000000100b8211 */ /* 0x082fe400010f0c11 */
[----:B------:R-:W-:-:S03]  /*1ea40*/  @!P1 LEA.HI.X R15, R221, R0, R21, 0x1, P3 ;  /* 0x00000000dd0f9211 */ /* 0x000fc600018f0c15 */
[----:B-----5:R3:W-:Y:S04]  /*1ea50*/  @!P0 ST.E.128 desc[UR6][R10.64], R4 ;  /* 0x000000040a008985 */ /* 0x0207e8000c101d06 */
[----:B------:R3:W-:Y:S02]  /*1ea60*/  @!P1 ST.E.128 desc[UR6][R14.64], R36 ;  /* 0x000000240e009985 */ /* 0x0007e4000c101d06 */
.L_x_621:
[----:B------:R-:W-:Y:S05]  /*1ea70*/  BSYNC B1 ;  /* 0x0000000000017941 */ /* 0x000fea0003800000 */
.L_x_620:
[----:B------:R-:W-:-:S03]  /*1ea80*/  UMOV UR4, 0xffffffff ;  /* 0xffffffff00047882 */ /* 0x000fc60000000000 */
[----:B------:R-:W-:Y:S05]  /*1ea90*/  BRA.DIV UR4, `(.L_x_622) ;  /* 0x000000a204687947 */ /* 0x000fea000b800000 */
[----:B-1----:R1:W4:Y:S04]  /*1eaa0*/  SHFL.IDX PT, R0, R8, 0x1, 0x181f ;  /* 0x00381f0008007f89 */ /* 0x00232800000e0000 */
[----:B--23--:R1:W2:Y:S02]  /*1eab0*/  SHFL.IDX PT, R14, R3, 0x1, 0x181f ;  /* 0x00381f00030e7f89 */ /* 0x00c2a400000e0000 */
.L_x_830:
[----:B-----5:R-:W-:Y:S01]  /*1eac0*/  VIADD R4, R20, 0x20 ;  /* 0x0000002014047836 */ /* 0x020fe20000000000 */
[----:B------:R-:W-:Y:S04]  /*1ead0*/  BSSY B1, `(.L_x_623) ;  /* 0x000000d000017945 */ /* 0x000fe80003800000 */
[----:B------:R-:W-:-:S13]  /*1eae0*/  ISETP.GE.AND P0, PT, R4, R9, PT ;  /* 0x000000090400720c */ /* 0x000fda0003f06270 */
[----:B------:R-:W-:Y:S05]  /*1eaf0*/  @P0 BRA `(.L_x_624) ;  /* 0x0000000000280947 */ /* 0x000fea0003800000 */
[----:B------:R-:W-:Y:S01]  /*1eb00*/  ULDC UR4, c[0x0][0xac8] ;  /* 0x0002b20000047ab9 */ /* 0x000fe20000000800 */
[----:B------:R-:W-:Y:S01]  /*1eb10*/  ULDC.64 UR6, c[0x0][0x208] ;  /* 0x0000820000067ab9 */ /* 0x000fe20000000a00 */
[----:B------:R-:W-:Y:S02]  /*1eb20*/  ISETP.GE.AND P2, PT, R16, UR4, PT ;  /* 0x0000000410007c0c */ /* 0x000fe4000bf46270 */
[----:B------:R-:W-:-:S11]  /*1eb30*/  ISETP.GE.AND P3, PT, R221, UR4, PT ;  /* 0x00000004dd007c0c */ /* 0x000fd6000bf66270 */
[CC--:B--2---:R-:W-:Y:S02]  /*1eb40*/  @!P2 LEA R4, P0, R16.reuse, R14.reuse, 0x1 ;  /* 0x0000000e1004a211 */ /* 0x0c4fe400078008ff */
[C---:B------:R-:W-:Y:S02]  /*1eb50*/  @!P3 LEA R14, P1, R221.reuse, R14, 0x1 ;  /* 0x0000000edd0eb211 */ /* 0x040fe400078208ff */
[-C--:B----4-:R-:W-:Y:S02]  /*1eb60*/  @!P2 LEA.HI.X R5, R16, R0.reuse, R17, 0x1, P0 ;  /* 0x000000001005a211 */ /* 0x090fe400000f0c11 */
[----:B------:R-:W-:-:S03]  /*1eb70*/  @!P3 LEA.HI.X R15, R221, R0, R21, 0x1, P1 ;  /* 0x00000000dd0fb211 */ /* 0x000fc600008f0c15 */
[----:B------:R3:W-:Y:S04]  /*1eb80*/  @!P2 ST.E.128 desc[UR6][R4.64], R24 ;  /* 0x000000180400a985 */ /* 0x0007e8000c101d06 */
[----:B------:R3:W-:Y:S02]  /*1eb90*/  @!P3 ST.E.128 desc[UR6][R14.64], R40 ;  /* 0x000000280e00b985 */ /* 0x0007e4000c101d06 */
.L_x_624:
[----:B------:R-:W-:Y:S05]  /*1eba0*/  BSYNC B1 ;  /* 0x0000000000017941 */ /* 0x000fea0003800000 */
.L_x_623:
[----:B------:R-:W-:-:S03]  /*1ebb0*/  UMOV UR4, 0xffffffff ;  /* 0xffffffff00047882 */ /* 0x000fc60000000000 */
[----:B------:R-:W-:Y:S05]  /*1ebc0*/  BRA.DIV UR4, `(.L_x_625) ;  /* 0x000000a204647947 */ /* 0x000fea000b800000 */
[----:B----4-:R4:W0:Y:S04]  /*1ebd0*/  SHFL.IDX PT, R0, R8, 0x2, 0x181f ;  /* 0x00581f0008007f89 */ /* 0x01082800000e0000 */
[----:B--23--:R4:W2:Y:S02]  /*1ebe0*/  SHFL.IDX PT, R14, R3, 0x2, 0x181f ;  /* 0x00581f00030e7f89 */ /* 0x00c8a400000e0000 */
.L_x_834:
[----:B------:R-:W-:Y:S01]  /*1ebf0*/  VIADD R4, R20, 0x40 ;  /* 0x0000004014047836 */ /* 0x000fe20000000000 */
        /* <DEDUP_REMOVED lines=9> */
[-C--:B0-----:R-:W-:Y:S02]  /*1ec90*/  @!P2 LEA.HI.X R5, R16, R0.reuse, R17, 0x1, P0 ;  /* 0x000000001005a211 */ /* 0x081fe400000f0c11 */
[----:B------:R-:W-:-:S03]  /*1eca0*/  @!P3 LEA.HI.X R15, R221, R0, R21, 0x1, P1 ;  /* 0x00000000dd0fb211 */ /* 0x000fc600008f0c15 */
[----:B------:R3:W-:Y:S04]  /*1ecb0*/  @!P2 ST.E.128 desc[UR6][R4.64], R28 ;  /* 0x0000001c0400a985 */ /* 0x0007e8000c101d06 */
[----:B------:R3:W-:Y:S02]  /*1ecc0*/  @!P3 ST.E.128 desc[UR6][R14.64], R44 ;  /* 0x0000002c0e00b985 */ /* 0x0007e4000c101d06 */
.L_x_627:
[----:B------:R-:W-:Y:S05]  /*1ecd0*/  BSYNC B1 ;  /* 0x0000000000017941 */ /* 0x000fea0003800000 */
.L_x_626:
[----:B------:R-:W-:-:S03]  /*1ece0*/  UMOV UR4, 0xffffffff ;  /* 0xffffffff00047882 */ /* 0x000fc60000000000 */
[----:B------:R-:W-:Y:S05]  /*1ecf0*/  BRA.DIV UR4, `(.L_x_628) ;  /* 0x000000a204607947 */ /* 0x000fea000b800000 */
[----:B0-----:R0:W0:Y:S04]  /*1ed00*/  SHFL.IDX PT, R0, R8, 0x3, 0x181f ;  /* 0x00781f0008007f89 */ /* 0x00102800000e0000 */
[----:B--23--:R2:W3:Y:S02]  /*1ed10*/  SHFL.IDX PT, R14, R3, 0x3, 0x181f ;  /* 0x00781f00030e7f89 */ /* 0x00c4e400000e0000 */
.L_x_838:
[----:B------:R-:W-:-:S05]  /*1ed20*/  VIADD R4, R20, 0x60 ;  /* 0x0000006014047836 */ /* 0x000fca0000000000 */
[----:B------:R-:W-:-:S13]  /*1ed30*/  ISETP.GE.AND P0, PT, R4, R9, PT ;  /* 0x000000090400720c */ /* 0x000fda0003f06270 */
[----:B------:R-:W-:Y:S05]  /*1ed40*/  @P0 BRA `(.L_x_629) ;  /* 0x0000001c000c0947 */ /* 0x000fea0003800000 */
[----:B------:R-:W-:Y:S01]  /*1ed50*/  ULDC UR4, c[0x0][0xac8] ;  /* 0x0002b20000047ab9 */ /* 0x000fe20000000800 */
[----:B------:R-:W-:Y:S01]  /*1ed60*/  ULDC.64 UR6, c[0x0][0x208] ;  /* 0x0000820000067ab9 */ /* 0x000fe20000000a00 */
[----:B------:R-:W-:-:S13]  /*1ed70*/  ISETP.GE.AND P1, PT, R16, UR4, PT ;  /* 0x0000000410007c0c */ /* 0x000fda000bf26270 */
[----:B---3--:R-:W-:-:S04]  /*1ed80*/  @!P1 LEA R4, P0, R16, R14, 0x1 ;  /* 0x0000000e10049211 */ /* 0x008fc800078008ff */
[----:B0-----:R-:W-:Y:S02]  /*1ed90*/  @!P1 LEA.HI.X R5, R16, R0, R17, 0x1, P0 ;  /* 0x0000000010059211 */ /* 0x001fe400000f0c11 */
[----:B------:R-:W-:-:S03]  /*1eda0*/  ISETP.GE.AND P0, PT, R221, UR4, PT ;  /* 0x00000004dd007c0c */ /* 0x000fc6000bf06270 */
[----:B------:R0:W-:Y:S10]  /*1edb0*/  @!P1 ST.E.128 desc[UR6][R4.64], R32 ;  /* 0x0000002004009985 */ /* 0x0001f4000c101d06 */
[----:B------:R-:W-:Y:S05]  /*1edc0*/  @P0 BRA `(.L_x_629) ;  /* 0x0000001800ec0947 */ /* 0x000fea0003800000 */
[----:B------:R-:W-:Y:S01]  /*1edd0*/  LEA R14, P0, R221, R14, 0x1 ;  /* 0x0000000edd0e7211 */ /* 0x000fe200078008ff */
[----:B------:R-:W-:-:S03]  /*1ede0*/  ULDC.64 UR4, c[0x0][0x208] ;  /* 0x0000820000047ab9 */ /* 0x000fc60000000a00 */
[----:B------:R-:W-:-:S05]  /*1edf0*/  LEA.HI.X R15, R221, R0, R21, 0x1, P0 ;  /* 0x00000000dd0f7211 */ /* 0x000fca00000f0c15 */
[----:B------:R3:W-:Y:S01]  /*1ee00*/  ST.E.128 desc[UR4][R14.64], R48 ;  /* 0x000000300e007985 */ /* 0x0007e2000c101d04 */
[----:B------:R-:W-:Y:S05]  /*1ee10*/  BRA `(.L_x_629) ;  /* 0x0000001800d87947 */ /* 0x000fea0003800000 */
.L_x_618:
[----:B------:R-:W2:Y:S01]  /*1ee20*/  LDL R119, [R1+0x40] ;  /* 0x0000400001777983 */ /* 0x000ea20000100800 */
[----:B0-----:R-:W0:Y:S01]  /*1ee30*/  @P1 LDC R0, c[0x0][0xbec] ;  /* 0x0002fb00ff001b82 */ /* 0x001e220000000800 */
[----:B------:R-:W-:Y:S01]  /*1ee40*/  ULDC.64 UR4, c[0x0][0xb08] ;  /* 0x0002c20000047ab9 */ /* 0x000fe20000000a00 */
[----:B------:R-:W-:Y:S01]  /*1ee50*/  SHF.R.S32.HI R3, RZ, 0x1f, R10 ;  /* 0x0000001fff037819 */ /* 0x000fe2000001140a */
[----:B------:R-:W-:Y:S01]  /*1ee60*/  IMAD R12, R12, UR4, RZ ;  /* 0x000000040c0c7c24 */ /* 0x000fe2000f8e02ff */
[----:B------:R-:W-:Y:S01]  /*1ee70*/  ULDC.64 UR6, c[0x0][0xb30] ;  /* 0x0002cc0000067ab9 */ /* 0x000fe20000000a00 */
[----:B------:R-:W-:-:S03]  /*1ee80*/  IMAD.WIDE.U32 R4, R11, UR4, RZ ;  /* 0x000000040b047c25 */ /* 0x000fc6000f8e00ff */
[----:B------:R-:W1:Y:S01]  /*1ee90*/  @P1 LDC R13, c[0x0][0xbf0] ;  /* 0x0002fc00ff0d1b82 */ /* 0x000e620000000800 */
[----:B------:R-:W-:Y:S01]  /*1eea0*/  IMAD R11, R11, UR5, R12 ;  /* 0x000000050b0b7c24 */ /* 0x000fe2000f8e020c */
[----:B------:R-:W-:-:S03]  /*1eeb0*/  ULDC.64 UR4, c[0x0][0xb38] ;  /* 0x0002ce0000047ab9 */ /* 0x000fc60000000a00 */
[----:B------:R-:W-:Y:S02]  /*1eec0*/  IMAD.IADD R5, R5, 0x1, R11 ;  /* 0x0000000105057824 */ /* 0x000fe400078e020b */
[----:B------:R-:W-:-:S04]  /*1eed0*/  IMAD.WIDE.U32 R4, R102, UR4, R4 ;  /* 0x0000000466047c25 */ /* 0x000fc8000f8e0004 */
[----:B------:R-:W-:Y:S01]  /*1eee0*/  IMAD R5, R102, UR5, R5 ;  /* 0x0000000566057c24 */ /* 0x000fe2000f8e0205 */
[----:B------:R-:W-:Y:S02]  /*1eef0*/  ULDC.64 UR4, c[0x0][0xb40] ;  /* 0x0002d00000047ab9 */ /* 0x000fe40000000a00 */
[----:B------:R-:W-:Y:S02]  /*1ef00*/  IMAD R3, R3, UR4, RZ ;  /* 0x0000000403037c24 */ /* 0x000fe4000f8e02ff */
[----:B0-----:R-:W-:-:S04]  /*1ef10*/  @P1 IMAD.HI.U32 R0, R101, R0, RZ ;  /* 0x0000000065001227 */ /* 0x001fc800078e00ff */
[C---:B------:R-:W-:Y:S02]  /*1ef20*/  IMAD R7, R10.reuse, UR5, R3 ;  /* 0x000000050a077c24 */ /* 0x040fe4000f8e0203 */
[----:B------:R-:W-:Y:S01]  /*1ef30*/  IMAD.WIDE.U32 R10, R10, UR4, R4 ;  /* 0x000000040a0a7c25 */ /* 0x000fe2000f8e0004 */
[----:B------:R-:W-:-:S03]  /*1ef40*/  ULDC.64 UR4, c[0x0][0xb48] ;  /* 0x0002d20000047ab9 */ /* 0x000fc60000000a00 */
[----:B------:R-:W-:Y:S01]  /*1ef50*/  IMAD.MOV.U32 R3, RZ, RZ, R101 ;  /* 0x000000ffff037224 */ /* 0x000fe200078e0065 */
[----:B-1----:R-:W-:Y:S01]  /*1ef60*/  @P1 SHF.R.U32.HI R3, RZ, R13, R0 ;  /* 0x0000000dff031219 */ /* 0x002fe20000011600 */
[----:B------:R-:W-:-:S03]  /*1ef70*/  IMAD.IADD R11, R11, 0x1, R7 ;  /* 0x000000010b0b7824 */ /* 0x000fc600078e0207 */
[--C-:B------:R-:W-:Y:S01]  /*1ef80*/  SHF.R.S32.HI R0, RZ, 0x1f, R3.reuse ;  /* 0x0000001fff007819 */ /* 0x100fe20000011403 */
[----:B------:R-:W-:Y:S02]  /*1ef90*/  IMAD.MOV R7, RZ, RZ, -R3 ;  /* 0x000000ffff077224 */ /* 0x000fe400078e0a03 */
[----:B------:R-:W-:-:S04]  /*1efa0*/  IMAD.WIDE.U32 R4, R100, UR4, R10 ;  /* 0x0000000464047c25 */ /* 0x000fc8000f8e000a */
[----:B------:R-:W-:Y:S02]  /*1efb0*/  IMAD R7, R8, R7, R101 ;  /* 0x0000000708077224 */ /* 0x000fe400078e0265 */
[----:B------:R-:W-:Y:S02]  /*1efc0*/  IMAD R0, R0, UR6, RZ ;  /* 0x0000000600007c24 */ /* 0x000fe4000f8e02ff */
[----:B------:R-:W-:Y:S01]  /*1efd0*/  IMAD R5, R100, UR5, R5 ;  /* 0x0000000564057c24 */ /* 0x000fe2000f8e0205 */
[----:B------:R-:W-:Y:S01]  /*1efe0*/  ULDC.64 UR4, c[0x0][0xb28] ;  /* 0x0002ca0000047ab9 */ /* 0x000fe20000000a00 */
[C---:B------:R-:W-:Y:S01]  /*1eff0*/  IMAD R11, R3.reuse, UR7, R0 ;  /* 0x00000007030b7c24 */ /* 0x040fe2000f8e0200 */
[----:B------:R-:W-:Y:S01]  /*1f000*/  SHF.R.S32.HI R0, RZ, 0x1f, R7 ;  /* 0x0000001fff007819 */ /* 0x000fe20000011407 */
[----:B------:R-:W-:-:S04]  /*1f010*/  IMAD.WIDE.U32 R4, R3, UR6, R4 ;  /* 0x0000000603047c25 */ /* 0x000fc8000f8e0004 */
[----:B------:R-:W-:Y:S02]  /*1f020*/  IMAD R0, R0, UR4, RZ ;  /* 0x0000000400007c24 */ /* 0x000fe4000f8e02ff */
[----:B------:R-:W-:Y:S02]  /*1f030*/  IMAD.IADD R5, R5, 0x1, R11 ;  /* 0x0000000105057824 */ /* 0x000fe400078e020b */
[----:B------:R-:W-:Y:S02]  /*1f040*/  VIADD R8, R2, 0x34820 ;  /* 0x0003482002087836 */ /* 0x000fe40000000000 */
[C---:B------:R-:W-:Y:S02]  /*1f050*/  IMAD R3, R7.reuse, UR5, R0 ;  /* 0x0000000507037c24 */ /* 0x040fe4000f8e0200 */
[----:B------:R-:W-:Y:S01]  /*1f060*/  IMAD.WIDE.U32 R4, R7, UR4, R4 ;  /* 0x0000000407047c25 */ /* 0x000fe2000f8e0004 */
[----:B------:R-:W-:Y:S01]  /*1f070*/  ULDC.64 UR4, c[0x0][0xb00] ;  /* 0x0002c00000047ab9 */ /* 0x000fe20000000a00 */
[----:B------:R-:W-:-:S02]  /*1f080*/  PRMT R8, RZ, 0x654, R8 ;  /* 0x00000654ff087816 */ /* 0x000fc40000000008 */
[----:B------:R-:W-:Y:S01]  /*1f090*/  IMAD.IADD R3, R5, 0x1, R3 ;  /* 0x0000000105037824 */ /* 0x000fe200078e0203 */
[C---:B------:R-:W-:Y:S01]  /*1f0a0*/  LEA R0, P0, R4.reuse, UR4, 0x2 ;  /* 0x0000000404007c11 */ /* 0x040fe2000f8010ff */
[----:B------:R-:W-:Y:S01]  /*1f0b0*/  UMOV UR4, 0xffffffff ;  /* 0xffffffff00047882 */ /* 0x000fe20000000000 */
[----:B------:R0:W-:Y:S02]  /*1f0c0*/  SYNCS.ARRIVE.TRANS64.RED.A1T0 RZ, [R8+URZ], RZ ;  /* 0x000000ff08ff79a7 */ /* 0x0001e4000810043f */
[----:B------:R-:W-:Y:S01]  /*1f0d0*/  LEA.HI.X R4, R4, UR5, R3, 0x2, P0 ;  /* 0x0000000504047c11 */ /* 0x000fe200080f1403 */
[C---:B--2---:R-:W-:Y:S02]  /*1f0e0*/  VIADD R30, R119.reuse, 0x30 ;  /* 0x00000030771e7836 */ /* 0x044fe40000000000 */
[C---:B------:R-:W-:Y:S02]  /*1f0f0*/  VIADD R32, R119.reuse, 0x38 ;  /* 0x0000003877207836 */ /* 0x040fe40000000000 */
[----:B------:R-:W-:-:S02]  /*1f100*/  VIADD R34, R119, 0x40 ;  /* 0x0000004077227836 */ /* 0x000fc40000000000 */
[C---:B------:R-:W-:Y:S02]  /*1f110*/  VIADD R98, R119.reuse, 0x48 ;  /* 0x0000004877627836 */ /* 0x040fe40000000000 */
[C---:B------:R-:W-:Y:S02]  /*1f120*/  VIADD R100, R119.reuse, 0x50 ;  /* 0x0000005077647836 */ /* 0x040fe40000000000 */
[C---:B------:R-:W-:Y:S02]  /*1f130*/  VIADD R102, R119.reuse, 0x58 ;  /* 0x0000005877667836 */ /* 0x040fe40000000000 */
[C---:B------:R-:W-:Y:S02]  /*1f140*/  VIADD R104, R119.reuse, 0x60 ;  /* 0x0000006077687836 */ /* 0x040fe40000000000 */
[C---:B------:R-:W-:Y:S02]  /*1f150*/  VIADD R106, R119.reuse, 0x68 ;  /* 0x00000068776a7836 */ /* 0x040fe40000000000 */
[----:B------:R-:W-:-:S02]  /*1f160*/  VIADD R108, R119, 0x70 ;  /* 0x00000070776c7836 */ /* 0x000fc40000000000 */
[C---:B------:R-:W-:Y:S02]  /*1f170*/  VIADD R110, R119.reuse, 0x78 ;  /* 0x00000078776e7836 */ /* 0x040fe40000000000 */
[C---:B------:R-:W-:Y:S02]  /*1f180*/  VIADD R7, R119.reuse, 0x8 ;  /* 0x0000000877077836 */ /* 0x040fe40000000000 */
[C---:B------:R-:W-:Y:S02]  /*1f190*/  VIADD R112, R119.reuse, 0x10 ;  /* 0x0000001077707836 */ /* 0x040fe40000000000 */
[C---:B------:R-:W-:Y:S02]  /*1f1a0*/  VIADD R114, R119.reuse, 0x28 ;  /* 0x0000002877727836 */ /* 0x040fe40000000000 */
[C---:B------:R-:W-:Y:S02]  /*1f1b0*/  VIADD R115, R119.reuse, 0x20 ;  /* 0x0000002077737836 */ /* 0x040fe40000000000 */
[----:B------:R-:W-:Y:S01]  /*1f1c0*/  VIADD R117, R119, 0x18 ;  /* 0x0000001877757836 */ /* 0x000fe20000000000 */
[----:B------:R-:W-:-:S02]  /*1f1d0*/  SHF.R.S32.HI R31, RZ, 0x1f, R30 ;  /* 0x0000001fff1f7819 */ /* 0x000fc4000001141e */
[----:B------:R-:W-:Y:S02]  /*1f1e0*/  SHF.R.S32.HI R33, RZ, 0x1f, R32 ;  /* 0x0000001fff217819 */ /* 0x000fe40000011420 */
[----:B------:R-:W-:Y:S02]  /*1f1f0*/  SHF.R.S32.HI R35, RZ, 0x1f, R34 ;  /* 0x0000001fff237819 */ /* 0x000fe40000011422 */
[----:B------:R-:W-:Y:S02]  /*1f200*/  SHF.R.S32.HI R99, RZ, 0x1f, R98 ;  /* 0x0000001fff637819 */ /* 0x000fe40000011462 */
[----:B------:R-:W-:Y:S02]  /*1f210*/  SHF.R.S32.HI R101, RZ, 0x1f, R100 ;  /* 0x0000001fff657819 */ /* 0x000fe40000011464 */
[----:B------:R-:W-:Y:S02]  /*1f220*/  SHF.R.S32.HI R103, RZ, 0x1f, R102 ;  /* 0x0000001fff677819 */ /* 0x000fe40000011466 */
[----:B------:R-:W-:-:S02]  /*1f230*/  SHF.R.S32.HI R105, RZ, 0x1f, R104 ;  /* 0x0000001fff697819 */ /* 0x000fc40000011468 */
[----:B------:R-:W-:Y:S02]  /*1f240*/  SHF.R.S32.HI R107, RZ, 0x1f, R106 ;  /* 0x0000001fff6b7819 */ /* 0x000fe4000001146a */
[----:B------:R-:W-:Y:S02]  /*1f250*/  SHF.R.S32.HI R109, RZ, 0x1f, R108 ;  /* 0x0000001fff6d7819 */ /* 0x000fe4000001146c */
[----:B------:R-:W-:Y:S02]  /*1f260*/  SHF.R.S32.HI R111, RZ, 0x1f, R110 ;  /* 0x0000001fff6f7819 */ /* 0x000fe4000001146e */
[----:B0-----:R-:W-:Y:S02]  /*1f270*/  SHF.R.S32.HI R8, RZ, 0x1f, R7 ;  /* 0x0000001fff087819 */ /* 0x001fe40000011407 */
[----:B------:R-:W-:Y:S02]  /*1f280*/  SHF.R.S32.HI R113, RZ, 0x1f, R112 ;  /* 0x0000001fff717819 */ /* 0x000fe40000011470 */
[----:B------:R-:W-:-:S02]  /*1f290*/  SHF.R.S32.HI R116, RZ, 0x1f, R114 ;  /* 0x0000001fff747819 */ /* 0x000fc40000011472 */
[----:B------:R-:W-:Y:S02]  /*1f2a0*/  SHF.R.S32.HI R118, RZ, 0x1f, R115 ;  /* 0x0000001fff767819 */ /* 0x000fe40000011473 */
[----:B------:R-:W-:Y:S01]  /*1f2b0*/  SHF.R.S32.HI R120, RZ, 0x1f, R117 ;  /* 0x0000001fff787819 */ /* 0x000fe20000011475 */
[----:B------:R-:W-:Y:S06]  /*1f2c0*/  BRA.DIV UR4, `(.L_x_630) ;  /* 0x0000009e04347947 */ /* 0x000fec000b800000 */
[----:B------:R0:W1:Y:S04]  /*1f2d0*/  SHFL.IDX PT, R3, R4, RZ, 0x1c1f ;  /* 0x001c1fff04037589 */ /* 0x00006800000e0000 */
[----:B------:R0:W2:Y:S02]  /*1f2e0*/  SHFL.IDX PT, R14, R0, RZ, 0x1c1f ;  /* 0x001c1fff000e7589 */ /* 0x0000a400000e0000 */
.L_x_841:
[----:B------:R-:W-:Y:S01]  /*1f2f0*/  ISETP.GE.AND P0, PT, R24, R9, PT ;  /* 0x000000091800720c */ /* 0x000fe20003f06270 */
[----:B------:R-:W-:-:S12]  /*1f300*/  BSSY B1, `(.L_x_631) ;  /* 0x0000044000017945 */ /* 0x000fd80003800000 */
[----:B------:R-:W-:Y:S05]  /*1f310*/  @P0 BRA `(.L_x_632) ;  /* 0x0000000400080947 */ /* 0x000fea0003800000 */
[----:B------:R-:W-:Y:S01]  /*1f320*/  ULDC UR4, c[0x0][0xac8] ;  /* 0x0002b20000047ab9 */ /* 0x000fe20000000800 */
[----:B------:R-:W-:Y:S01]  /*1f330*/  ULDC.64 UR6, c[0x0][0x208] ;  /* 0x0000820000067ab9 */ /* 0x000fe20000000a00 */
[----:B------:R-:W-:Y:S02]  /*1f340*/  ISETP.GE.AND P0, PT, R119, UR4, PT ;  /* 0x0000000477007c0c */ /* 0x000fe4000bf06270 */
[----:B------:R-:W-:Y:S02]  /*1f350*/  ISETP.GE.AND P2, PT, R7, UR4, PT ;  /* 0x0000000407007c0c */ /* 0x000fe4000bf46270 */
[----:B------:R-:W-:Y:S02]  /*1f360*/  ISETP.GE.AND P3, PT, R112, UR4, PT ;  /* 0x0000000470007c0c */ /* 0x000fe4000bf66270 */
[----:B------:R-:W-:-:S07]  /*1f370*/  ISETP.GE.AND P1, PT, R117, UR4, PT ;  /* 0x0000000475007c0c */ /* 0x000fce000bf26270 */
[----:B-1----:R-:W-:Y:S02]  /*1f380*/  @!P0 IMAD.MOV.U32 R15, RZ, RZ, R3 ;  /* 0x000000ffff0f8224 */ /* 0x002fe400078e0003 */
[----:B--2---:R-:W-:Y:S01]  /*1f390*/  @!P2 LEA R10, P4, R7, R14, 0x2 ;  /* 0x0000000e070aa211 */ /* 0x004fe200078810ff */
[----:B------:R-:W-:-:S03]  /*1f3a0*/  @!P0 IMAD.WIDE R12, R119, 0x4, R14 ;  /* 0x00000004770c8825 */ /* 0x000fc600078e020e */
[-C--:B------:R-:W-:Y:S02]  /*1f3b0*/  @!P2 LEA.HI.X R11, R7, R3.reuse, R8, 0x2, P4 ;  /* 0x00000003070ba211 */ /* 0x080fe400020f1408 */
[-C--:B------:R-:W-:Y:S01]  /*1f3c0*/  @!P3 LEA R24, P4, R112, R14.reuse, 0x2 ;  /* 0x0000000e7018b211 */ /* 0x080fe200078810ff */
[----:B------:R1:W-:Y:S01]  /*1f3d0*/  @!P0 ST.E.64 desc[UR6][R12.64], R20 ;  /* 0x000000140c008985 */ /* 0x0003e2000c101b06 */
[----:B------:R-:W-:Y:S02]  /*1f3e0*/  ISETP.GE.AND P0, PT, R115, UR4, PT ;  /* 0x0000000473007c0c */ /* 0x000fe4000bf06270 */
[----:B------:R-:W-:Y:S01]  /*1f3f0*/  @!P1 LEA R26, P5, R117, R14, 0x2 ;  /* 0x0000000e751a9211 */ /* 0x000fe200078a10ff */
[----:B------:R2:W-:Y:S01]  /*1f400*/  @!P2 ST.E.64 desc[UR6][R10.64], R88 ;  /* 0x000000580a00a985 */ /* 0x0005e2000c101b06 */
[----:B------:R-:W-:Y:S02]  /*1f410*/  ISETP.GE.AND P2, PT, R114, UR4, PT ;  /* 0x0000000472007c0c */ /* 0x000fe4000bf46270 */
[----:B------:R-:W-:-:S02]  /*1f420*/  @!P3 LEA.HI.X R25, R112, R3, R113, 0x2, P4 ;  /* 0x000000037019b211 */ /* 0x000fc400020f1471 */
[----:B------:R-:W-:Y:S02]  /*1f430*/  @!P1 LEA.HI.X R27, R117, R3, R120, 0x2, P5 ;  /* 0x00000003751b9211 */ /* 0x000fe400028f1478 */
[----:B------:R-:W-:Y:S01]  /*1f440*/  ISETP.GE.AND P4, PT, R30, UR4, PT ;  /* 0x000000041e007c0c */ /* 0x000fe2000bf86270 */
[----:B------:R3:W-:Y:S02]  /*1f450*/  @!P3 ST.E.64 desc[UR6][R24.64], R90 ;  /* 0x0000005a1800b985 */ /* 0x0007e4000c101b06 */
[-C--:B------:R-:W-:Y:S02]  /*1f460*/  @!P0 LEA R28, P3, R115, R14.reuse, 0x2 ;  /* 0x0000000e731c8211 */ /* 0x080fe400078610ff */
[----:B------:R4:W-:Y:S01]  /*1f470*/  @!P1 ST.E.64 desc[UR6][R26.64], R36 ;  /* 0x000000241a009985 */ /* 0x0009e2000c101b06 */
[----:B------:R-:W-:Y:S02]  /*1f480*/  ISETP.GE.AND P1, PT, R32, UR4, PT ;  /* 0x0000000420007c0c */ /* 0x000fe4000bf26270 */
[----:B-1----:R-:W-:-:S02]  /*1f490*/  @!P2 LEA R12, P5, R114, R14, 0x2 ;  /* 0x0000000e720ca211 */ /* 0x002fc400078a10ff */
[-C--:B------:R-:W-:Y:S02]  /*1f4a0*/  @!P0 LEA.HI.X R29, R115, R3.reuse, R118, 0x2, P3 ;  /* 0x00000003731d8211 */ /* 0x080fe400018f1476 */
[----:B------:R-:W-:Y:S02]  /*1f4b0*/  @!P2 LEA.HI.X R13, R114, R3, R116, 0x2, P5 ;  /* 0x00000003720da211 */ /* 0x000fe400028f1474 */
[----:B------:R-:W-:Y:S01]  /*1f4c0*/  ISETP.GE.AND P3, PT, R34, UR4, PT ;  /* 0x0000000422007c0c */ /* 0x000fe2000bf66270 */
[----:B------:R-:W-:Y:S01]  /*1f4d0*/  @!P0 ST.E.64 desc[UR6][R28.64], R40 ;  /* 0x000000281c008985 */ /* 0x000fe2000c101b06 */
[----:B--2---:R-:W-:-:S03]  /*1f4e0*/  @!P4 LEA R10, P0, R30, R14, 0x2 ;  /* 0x0000000e1e0ac211 */ /* 0x004fc600078010ff */
[----:B------:R1:W-:Y:S01]  /*1f4f0*/  @!P2 ST.E.64 desc[UR6][R12.64], R44 ;  /* 0x0000002c0c00a985 */ /* 0x0003e2000c101b06 */
[-C--:B------:R-:W-:Y:S02]  /*1f500*/  @!P1 LEA R20, P5, R32, R14.reuse, 0x2 ;  /* 0x0000000e20149211 */ /* 0x080fe400078a10ff */
[----:B------:R-:W-:Y:S02]  /*1f510*/  ISETP.GE.AND P2, PT, R98, UR4, PT ;  /* 0x0000000462007c0c */ /* 0x000fe4000bf46270 */
[-C--:B------:R-:W-:Y:S02]  /*1f520*/  @!P4 LEA.HI.X R11, R30, R3.reuse, R31, 0x2, P0 ;  /* 0x000000031e0bc211 */ /* 0x080fe400000f141f */
[----:B------:R-:W-:Y:S02]  /*1f530*/  ISETP.GE.AND P0, PT, R100, UR4, PT ;  /* 0x0000000464007c0c */ /* 0x000fe4000bf06270 */
[----:B------:R-:W-:Y:S01]  /*1f540*/  @!P1 LEA.HI.X R21, R32, R3, R33, 0x2, P5 ;  /* 0x0000000320159211 */ /* 0x000fe200028f1421 */
[----:B------:R2:W-:Y:S01]  /*1f550*/  @!P4 ST.E.64 desc[UR6][R10.64], R48 ;  /* 0x000000300a00c985 */ /* 0x0005e2000c101b06 */
[----:B---3--:R-:W-:-:S03]  /*1f560*/  @!P3 LEA R24, P5, R34, R14, 0x2 ;  /* 0x0000000e2218b211 */ /* 0x008fc600078a10ff */
[----:B------:R3:W-:Y:S01]  /*1f570*/  @!P1 ST.E.64 desc[UR6][R20.64], R52 ;  /* 0x0000003414009985 */ /* 0x0007e2000c101b06 */
[----:B------:R-:W-:Y:S02]  /*1f580*/  ISETP.GE.AND P1, PT, R102, UR4, PT ;  /* 0x0000000466007c0c */ /* 0x000fe4000bf26270 */
[-C--:B------:R-:W-:Y:S02]  /*1f590*/  @!P3 LEA.HI.X R25, R34, R3.reuse, R35, 0x2, P5 ;  /* 0x000000032219b211 */ /* 0x080fe400028f1423 */
[-C--:B----4-:R-:W-:Y:S02]  /*1f5a0*/  @!P2 LEA R26, P4, R98, R14.reuse, 0x2 ;  /* 0x0000000e621aa211 */ /* 0x090fe400078810ff */
[----:B-1----:R-:W-:Y:S01]  /*1f5b0*/  @!P0 LEA R12, P5, R100, R14, 0x2 ;  /* 0x0000000e640c8211 */ /* 0x002fe200078a10ff */
[----:B------:R1:W-:Y:S01]  /*1f5c0*/  @!P3 ST.E.64 desc[UR6][R24.64], R56 ;  /* 0x000000381800b985 */ /* 0x0003e2000c101b06 */
[----:B------:R-:W-:Y:S02]  /*1f5d0*/  @!P2 LEA.HI.X R27, R98, R3, R99, 0x2, P4 ;  /* 0x00000003621ba211 */ /* 0x000fe400020f1463 */
[----:B------:R-:W-:-:S02]  /*1f5e0*/  ISETP.GE.AND P3, PT, R104, UR4, PT ;  /* 0x0000000468007c0c */ /* 0x000fc4000bf66270 */
[-C--:B------:R-:W-:Y:S01]  /*1f5f0*/  @!P0 LEA.HI.X R13, R100, R3.reuse, R101, 0x2, P5 ;  /* 0x00000003640d8211 */ /* 0x080fe200028f1465 */
[----:B------:R4:W-:Y:S01]  /*1f600*/  @!P2 ST.E.64 desc[UR6][R26.64], R60 ;  /* 0x0000003c1a00a985 */ /* 0x0009e2000c101b06 */
[----:B------:R-:W-:Y:S02]  /*1f610*/  ISETP.GE.AND P4, PT, R106, UR4, PT ;  /* 0x000000046a007c0c */ /* 0x000fe4000bf86270 */
[----:B--2---:R-:W-:Y:S01]  /*1f620*/  @!P1 LEA R10, P5, R102, R14, 0x2 ;  /* 0x0000000e660a9211 */ /* 0x004fe200078a10ff */
[----:B------:R2:W-:Y:S01]  /*1f630*/  @!P0 ST.E.64 desc[UR6][R12.64], R64 ;  /* 0x000000400c008985 */ /* 0x0005e2000c101b06 */
[----:B------:R-:W-:Y:S02]  /*1f640*/  ISETP.GE.AND P2, PT, R108, UR4, PT ;  /* 0x000000046c007c0c */ /* 0x000fe4000bf46270 */
[----:B------:R-:W-:Y:S02]  /*1f650*/  ISETP.GE.AND P0, PT, R110, UR4, PT ;  /* 0x000000046e007c0c */ /* 0x000fe4000bf06270 */
[----:B------:R-:W-:-:S02]  /*1f660*/  @!P1 LEA.HI.X R11, R102, R3, R103, 0x2, P5 ;  /* 0x00000003660b9211 */ /* 0x000fc400028f1467 */
[----:B---3--:R-:W-:-:S03]  /*1f670*/  @!P3 LEA R20, P5, R104, R14, 0x2 ;  /* 0x0000000e6814b211 */ /* 0x008fc600078a10ff */
[----:B------:R2:W-:Y:S01]  /*1f680*/  @!P1 ST.E.64 desc[UR6][R10.64], R68 ;  /* 0x000000440a009985 */ /* 0x0005e2000c101b06 */
[-C--:B-1----:R-:W-:Y:S02]  /*1f690*/  @!P4 LEA R24, P1, R106, R14.reuse, 0x2 ;  /* 0x0000000e6a18c211 */ /* 0x082fe400078210ff */
[-C--:B------:R-:W-:Y:S02]  /*1f6a0*/  @!P3 LEA.HI.X R21, R104, R3.reuse, R105, 0x2, P5 ;  /* 0x000000036815b211 */ /* 0x080fe400028f1469 */
[-C--:B----4-:R-:W-:Y:S02]  /*1f6b0*/  @!P2 LEA R26, P5, R108, R14.reuse, 0x2 ;  /* 0x0000000e6c1aa211 */ /* 0x090fe400078a10ff */
[-C--:B------:R-:W-:Y:S01]  /*1f6c0*/  @!P4 LEA.HI.X R25, R106, R3.reuse, R107, 0x2, P1 ;  /* 0x000000036a19c211 */ /* 0x080fe200008f146b */
[----:B------:R2:W-:Y:S01]  /*1f6d0*/  @!P3 ST.E.64 desc[UR6][R20.64], R72 ;  /* 0x000000481400b985 */ /* 0x0005e2000c101b06 */
[----:B------:R-:W-:Y:S02]  /*1f6e0*/  @!P0 LEA R14, P1, R110, R14, 0x2 ;  /* 0x0000000e6e0e8211 */ /* 0x000fe400078210ff */
[-C--:B------:R-:W-:Y:S01]  /*1f6f0*/  @!P2 LEA.HI.X R27, R108, R3.reuse, R109, 0x2, P5 ;  /* 0x000000036c1ba211 */ /* 0x080fe200028f146d */
[----:B------:R2:W-:Y:S01]  /*1f700*/  @!P4 ST.E.64 desc[UR6][R24.64], R76 ;  /* 0x0000004c1800c985 */ /* 0x0005e2000c101b06 */
[----:B------:R-:W-:-:S03]  /*1f710*/  @!P0 LEA.HI.X R15, R110, R3, R111, 0x2, P1 ;  /* 0x000000036e0f8211 */ /* 0x000fc600008f146f */
[----:B------:R2:W-:Y:S04]  /*1f720*/  @!P2 ST.E.64 desc[UR6][R26.64], R80 ;  /* 0x000000501a00a985 */ /* 0x0005e8000c101b06 */
[----:B------:R2:W-:Y:S02]  /*1f730*/  @!P0 ST.E.64 desc[UR6][R14.64], R92 ;  /* 0x0000005c0e008985 */ /* 0x0005e4000c101b06 */
.L_x_632:
[----:B------:R-:W-:Y:S05]  /*1f740*/  BSYNC B1 ;  /* 0x0000000000017941 */ /* 0x000fea0003800000 */
.L_x_631:
[----:B------:R-:W-:-:S03]  /*1f750*/  UMOV UR4, 0xffffffff ;  /* 0xffffffff00047882 */ /* 0x000fc60000000000 */
[----:B------:R-:W-:Y:S05]  /*1f760*/  BRA.DIV UR4, `(.L_x_633) ;  /* 0x0000009a04407947 */ /* 0x000fea000b800000 */
[----:B-1----:R1:W3:Y:S04]  /*1f770*/  SHFL.IDX PT, R3, R4, 0x1, 0x1c1f ;  /* 0x003c1f0004037f89 */ /* 0x0022e800000e0000 */
[----:B--2---:R1:W2:Y:S02]  /*1f780*/  SHFL.IDX PT, R14, R0, 0x1, 0x1c1f ;  /* 0x003c1f00000e7f89 */ /* 0x0042a400000e0000 */
.L_x_845:
[----:B------:R-:W-:-:S13]  /*1f790*/  ISETP.GE.AND P0, PT, R6, R9, PT ;  /* 0x000000090600720c */ /* 0x000fda0003f06270 */
[----:B------:R-:W-:Y:S05]  /*1f7a0*/  @P0 BRA `(.L_x_629) ;  /* 0x0000001000740947 */ /* 0x000fea0003800000 */
[----:B------:R-:W-:Y:S01]  /*1f7b0*/  ULDC UR4, c[0x0][0xac8] ;  /* 0x0002b20000047ab9 */ /* 0x000fe20000000800 */
[----:B------:R-:W-:Y:S01]  /*1f7c0*/  ULDC.64 UR6, c[0x0][0x208] ;  /* 0x0000820000067ab9 */ /* 0x000fe20000000a00 */
[----:B------:R-:W-:Y:S02]  /*1f7d0*/  ISETP.GE.AND P5, PT, R119, UR4, PT ;  /* 0x0000000477007c0c */ /* 0x000fe4000bfa6270 */
[----:B------:R-:W-:Y:S02]  /*1f7e0*/  ISETP.GE.AND P0, PT, R7, UR4, PT ;  /* 0x0000000407007c0c */ /* 0x000fe4000bf06270 */
[----:B------:R-:W-:Y:S02]  /*1f7f0*/  ISETP.GE.AND P1, PT, R112, UR4, PT ;  /* 0x0000000470007c0c */ /* 0x000fe4000bf26270 */
[----:B------:R-:W-:Y:S02]  /*1f800*/  ISETP.GE.AND P3, PT, R117, UR4, PT ;  /* 0x0000000475007c0c */ /* 0x000fe4000bf66270 */
[----:B------:R-:W-:-:S05]  /*1f810*/  ISETP.GE.AND P4, PT, R115, UR4, PT ;  /* 0x0000000473007c0c */ /* 0x000fca000bf86270 */
[----:B---3--:R-:W-:Y:S02]  /*1f820*/  @!P5 IMAD.MOV.U32 R15, RZ, RZ, R3 ;  /* 0x000000ffff0fd224 */ /* 0x008fe400078e0003 */
[----:B--2---:R-:W-:Y:S01]  /*1f830*/  @!P0 LEA R6, P2, R7, R14, 0x2 ;  /* 0x0000000e07068211 */ /* 0x004fe200078410ff */
[----:B01----:R-:W-:-:S03]  /*1f840*/  @!P5 IMAD.WIDE R4, R119, 0x4, R14 ;  /* 0x000000047704d825 */ /* 0x003fc600078e020e */
[----:B------:R-:W-:Y:S02]  /*1f850*/  @!P0 LEA.HI.X R7, R7, R3, R8, 0x2, P2 ;  /* 0x0000000307078211 */ /* 0x000fe400010f1408 */
[----:B------:R-:W-:Y:S01]  /*1f860*/  ISETP.GE.AND P2, PT, R114, UR4, PT ;  /* 0x0000000472007c0c */ /* 0x000fe2000bf46270 */
[----:B------:R0:W-:Y:S01]  /*1f870*/  @!P5 ST.E.64 desc[UR6][R4.64], R84 ;  /* 0x000000540400d985 */ /* 0x0001e2000c101b06 */
[----:B------:R-:W-:-:S03]  /*1f880*/  @!P1 LEA R8, P5, R112, R14, 0x2 ;  /* 0x0000000e70089211 */ /* 0x000fc600078a10ff */
[----:B------:R1:W-:Y:S01]  /*1f890*/  @!P0 ST.E.64 desc[UR6][R6.64], R94 ;  /* 0x0000005e06008985 */ /* 0x0003e2000c101b06 */
[CC--:B------:R-:W-:Y:S02]  /*1f8a0*/  @!P3 LEA R10, P0, R117.reuse, R14.reuse, 0x2 ;  /* 0x0000000e750ab211 */ /* 0x0c0fe400078010ff */
[-C--:B------:R-:W-:Y:S02]  /*1f8b0*/  @!P1 LEA.HI.X R9, R112, R3.reuse, R113, 0x2, P5 ;  /* 0x0000000370099211 */ /* 0x080fe400028f1471 */
[-C--:B------:R-:W-:Y:S02]  /*1f8c0*/  @!P3 LEA.HI.X R11, R117, R3.reuse, R120, 0x2, P0 ;  /* 0x00000003750bb211 */ /* 0x080fe400000f1478 */
[----:B------:R-:W-:Y:S01]  /*1f8d0*/  ISETP.GE.AND P0, PT, R30, UR4, PT ;  /* 0x000000041e007c0c */ /* 0x000fe2000bf06270 */
[----:B------:R2:W-:Y:S01]  /*1f8e0*/  @!P1 ST.E.64 desc[UR6][R8.64], R96 ;  /* 0x0000006008009985 */ /* 0x0005e2000c101b06 */
[C---:B------:R-:W-:Y:S02]  /*1f8f0*/  @!P4 LEA R12, P5, R115.reuse, R14, 0x2 ;  /* 0x0000000e730cc211 */ /* 0x040fe400078a10ff */
[----:B------:R-:W-:Y:S01]  /*1f900*/  ISETP.GE.AND P1, PT, R32, UR4, PT ;  /* 0x0000000420007c0c */ /* 0x000fe2000bf26270 */
[----:B------:R3:W-:Y:S01]  /*1f910*/  @!P3 ST.E.64 desc[UR6][R10.64], R38 ;  /* 0x000000260a00b985 */ /* 0x0007e2000c101b06 */
[----:B------:R-:W-:-:S02]  /*1f920*/  @!P4 LEA.HI.X R13, R115, R3, R118, 0x2, P5 ;  /* 0x00000003730dc211 */ /* 0x000fc400028f1476 */
[-C--:B0-----:R-:W-:Y:S02]  /*1f930*/  @!P2 LEA R4, P5, R114, R14.reuse, 0x2 ;  /* 0x0000000e7204a211 */ /* 0x081fe400078a10ff */
[----:B------:R-:W-:Y:S01]  /*1f940*/  ISETP.GE.AND P3, PT, R34, UR4, PT ;  /* 0x0000000422007c0c */ /* 0x000fe2000bf66270 */
[----:B------:R0:W-:Y:S01]  /*1f950*/  @!P4 ST.E.64 desc[UR6][R12.64], R42 ;  /* 0x0000002a0c00c985 */ /* 0x0001e2000c101b06 */
[-C--:B------:R-:W-:Y:S02]  /*1f960*/  @!P2 LEA.HI.X R5, R114, R3.reuse, R116, 0x2, P5 ;  /* 0x000000037205a211 */ /* 0x080fe400028f1474 */
[----:B-1----:R-:W-:Y:S02]  /*1f970*/  @!P0 LEA R6, P5, R30, R14, 0x2 ;  /* 0x0000000e1e068211 */ /* 0x002fe400078a10ff */
[----:B------:R-:W-:Y:S01]  /*1f980*/  ISETP.GE.AND P4, PT, R98, UR4, PT ;  /* 0x0000000462007c0c */ /* 0x000fe2000bf86270 */
[----:B------:R1:W-:Y:S01]  /*1f990*/  @!P2 ST.E.64 desc[UR6][R4.64], R46 ;  /* 0x0000002e0400a985 */ /* 0x0003e2000c101b06 */
[----:B------:R-:W-:-:S02]  /*1f9a0*/  @!P0 LEA.HI.X R7, R30, R3, R31, 0x2, P5 ;  /* 0x000000031e078211 */ /* 0x000fc400028f141f */
[-C--:B------:R-:W-:Y:S02]  /*1f9b0*/  @!P1 LEA R20, P5, R32, R14.reuse, 0x2 ;  /* 0x0000000e20149211 */ /* 0x080fe400078a10ff */
[----:B------:R-:W-:Y:S01]  /*1f9c0*/  ISETP.GE.AND P2, PT, R100, UR4, PT ;  /* 0x0000000464007c0c */ /* 0x000fe2000bf46270 */
[----:B------:R4:W-:Y:S01]  /*1f9d0*/  @!P0 ST.E.64 desc[UR6][R6.64], R50 ;  /* 0x0000003206008985 */ /* 0x0009e2000c101b06 */
[-C--:B------:R-:W-:Y:S02]  /*1f9e0*/  @!P1 LEA.HI.X R21, R32, R3.reuse, R33, 0x2, P5 ;  /* 0x0000000320159211 */ /* 0x080fe400028f1421 */
[----:B--2---:R-:W-:Y:S02]  /*1f9f0*/  @!P3 LEA R8, P5, R34, R14, 0x2 ;  /* 0x0000000e2208b211 */ /* 0x004fe400078a10ff */
[----:B------:R-:W-:Y:S01]  /*1fa00*/  ISETP.GE.AND P0, PT, R102, UR4, PT ;  /* 0x0000000466007c0c */ /* 0x000fe2000bf06270 */
[----:B------:R2:W-:Y:S01]  /*1fa10*/  @!P1 ST.E.64 desc[UR6][R20.64], R54 ;  /* 0x0000003614009985 */ /* 0x0005e2000c101b06 */
[----:B------:R-:W-:-:S02]  /*1fa20*/  @!P3 LEA.HI.X R9, R34, R3, R35, 0x2, P5 ;  /* 0x000000032209b211 */ /* 0x000fc400028f1423 */
[-C--:B---3--:R-:W-:Y:S02]  /*1fa30*/  @!P4 LEA R10, P5, R98, R14.reuse, 0x2 ;  /* 0x0000000e620ac211 */ /* 0x088fe400078a10ff */
[----:B------:R-:W-:Y:S01]  /*1fa40*/  ISETP.GE.AND P1, PT, R104, UR4, PT ;  /* 0x0000000468007c0c */ /* 0x000fe2000bf26270 */
[----:B------:R3:W-:Y:S01]  /*1fa50*/  @!P3 ST.E.64 desc[UR6][R8.64], R58 ;  /* 0x0000003a0800b985 */ /* 0x0007e2000c101b06 */
[----:B------:R-:W-:Y:S02]  /*1fa60*/  @!P4 LEA.HI.X R11, R98, R3, R99, 0x2, P5 ;  /* 0x00000003620bc211 */ /* 0x000fe400028f1463 */
[----:B------:R-:W-:Y:S02]  /*1fa70*/  ISETP.GE.AND P3, PT, R106, UR4, PT ;  /* 0x000000046a007c0c */ /* 0x000fe4000bf66270 */
[-C--:B0-----:R-:W-:Y:S01]  /*1fa80*/  @!P2 LEA R12, P5, R100, R14.reuse, 0x2 ;  /* 0x0000000e640ca211 */ /* 0x081fe200078a10ff */
[----:B------:R0:W-:Y:S01]  /*1fa90*/  @!P4 ST.E.64 desc[UR6][R10.64], R62 ;  /* 0x0000003e0a00c985 */ /* 0x0001e2000c101b06 */
[----:B-1----:R-:W-:-:S02]  /*1faa0*/  @!P0 LEA R4, P4, R102, R14, 0x2 ;  /* 0x0000000e66048211 */ /* 0x002fc400078810ff */
[-C--:B------:R-:W-:Y:S02]  /*1fab0*/  @!P2 LEA.HI.X R13, R100, R3.reuse, R101, 0x2, P5 ;  /* 0x00000003640da211 */ /* 0x080fe400028f1465 */
[----:B------:R-:W-:Y:S02]  /*1fac0*/  ISETP.GE.AND P5, PT, R108, UR4, PT ;  /* 0x000000046c007c0c */ /* 0x000fe4000bfa6270 */
[----:B------:R-:W-:Y:S01]  /*1fad0*/  @!P0 LEA.HI.X R5, R102, R3, R103, 0x2, P4 ;  /* 0x0000000366058211 */ /* 0x000fe200020f1467 */
[----:B------:R0:W-:Y:S01]  /*1fae0*/  @!P2 ST.E.64 desc[UR6][R12.64], R66 ;  /* 0x000000420c00a985 */ /* 0x0001e2000c101b06 */
[----:B----4-:R-:W-:-:S03]  /*1faf0*/  @!P1 LEA R6, P4, R104, R14, 0x2 ;  /* 0x0000000e68069211 */ /* 0x010fc600078810ff */
[----:B------:R0:W-:Y:S01]  /*1fb00*/  @!P0 ST.E.64 desc[UR6][R4.64], R70 ;  /* 0x0000004604008985 */ /* 0x0001e2000c101b06 */
[-C--:B------:R-:W-:Y:S02]  /*1fb10*/  @!P1 LEA.HI.X R7, R104, R3.reuse, R105, 0x2, P4 ;  /* 0x0000000368079211 */ /* 0x080fe400020f1469 */
[-C--:B--2---:R-:W-:Y:S02]  /*1fb20*/  @!P3 LEA R20, P4, R106, R14.reuse, 0x2 ;  /* 0x0000000e6a14b211 */ /* 0x084fe400078810ff */
[----:B------:R-:W-:Y:S01]  /*1fb30*/  ISETP.GE.AND P0, PT, R110, UR4, PT ;  /* 0x000000046e007c0c */ /* 0x000fe2000bf06270 */
[----:B------:R0:W-:Y:S01]  /*1fb40*/  @!P1 ST.E.64 desc[UR6][R6.64], R74 ;  /* 0x0000004a06009985 */ /* 0x0001e2000c101b06 */
[----:B------:R-:W-:Y:S02]  /*1fb50*/  @!P3 LEA.HI.X R21, R106, R3, R107, 0x2, P4 ;  /* 0x000000036a15b211 */ /* 0x000fe400020f146b */
[----:B---3--:R-:W-:-:S03]  /*1fb60*/  @!P5 LEA R8, P4, R108, R14, 0x2 ;  /* 0x0000000e6c08d211 */ /* 0x008fc600078810ff */
[----:B------:R0:W-:Y:S01]  /*1fb70*/  @!P3 ST.E.64 desc[UR6][R20.64], R78 ;  /* 0x0000004e1400b985 */ /* 0x0001e2000c101b06 */
[----:B------:R-:W-:-:S05]  /*1fb80*/  @!P5 LEA.HI.X R9, R108, R3, R109, 0x2, P4 ;  /* 0x000000036c09d211 */ /* 0x000fca00020f146d */
[----:B------:R0:W-:Y:S01]  /*1fb90*/  @!P5 ST.E.64 desc[UR6][R8.64], R82 ;  /* 0x000000520800d985 */ /* 0x0001e2000c101b06 */
[----:B------:R-:W-:Y:S05]  /*1fba0*/  @P0 BRA `(.L_x_629) ;  /* 0x0000000c00740947 */ /* 0x000fea0003800000 */
[----:B------:R-:W-:Y:S01]  /*1fbb0*/  LEA R14, P0, R110, R14, 0x2 ;  /* 0x0000000e6e0e7211 */ /* 0x000fe200078010ff */
[----:B------:R-:W-:-:S03]  /*1fbc0*/  ULDC.64 UR4, c[0x0][0x208] ;  /* 0x0000820000047ab9 */ /* 0x000fc60000000a00 */
[----:B------:R-:W-:-:S05]  /*1fbd0*/  LEA.HI.X R15, R110, R3, R111, 0x2, P0 ;  /* 0x000000036e0f7211 */ /* 0x000fca00000f146f */
[----:B------:R1:W-:Y:S01]  /*1fbe0*/  ST.E.64 desc[UR4][R14.64], R86 ;  /* 0x000000560e007985 */ /* 0x0003e2000c101b04 */
[----:B------:R-:W-:Y:S05]  /*1fbf0*/  BRA `(.L_x_629) ;  /* 0x0000000c00607947 */ /* 0x000fea0003800000 */
.L_x_616:
[----:B------:R-:W2:Y:S01]  /*1fc00*/  LDL R9, [R1+0x60] ;  /* 0x0000600001097983 */ /* 0x000ea20000100800 */
[----:B------:R-:W-:Y:S01]  /*1fc10*/  ULDC.64 UR6, c[0x0][0xc08] ;  /* 0x0003020000067ab9 */ /* 0x000fe20000000a00 */
[----:B------:R-:W-:Y:S02]  /*1fc20*/  ULDC.64 UR4, c[0x0][0xc00] ;  /* 0x0003000000047ab9 */ /* 0x000fe40000000a00 */
[----:B------:R-:W3:Y:S01]  /*1fc30*/  LDL R8, [R1+0x70] ;  /* 0x0000700001087983 */ /* 0x000ee20000100800 */
[----:B------:R-:W-:Y:S01]  /*1fc40*/  ISETP.NE.U32.AND P1, PT, RZ, UR6, PT ;  /* 0x00000006ff007c0c */ /* 0x000fe2000bf25070 */
[----:B------:R-:W-:Y:S01]  /*1fc50*/  IMAD.MOV.U32 R3, RZ, RZ, RZ ;  /* 0x000000ffff037224 */ /* 0x000fe200078e00ff */
[----:B------:R-:W-:Y:S01]  /*1fc60*/  ISETP.NE.U32.AND P0, PT, RZ, UR4, PT ;  /* 0x00000004ff007c0c */ /* 0x000fe2000bf05070 */
[----:B------:R-:W-:Y:S01]  /*1fc70*/  ULDC.64 UR8, c[0x0][0x208] ;  /* 0x0000820000087ab9 */ /* 0x000fe20000000a00 */
[----:B------:R-:W-:Y:S01]  /*1fc80*/  ISETP.NE.AND.EX P1, PT, RZ, UR7, PT, P1 ;  /* 0x00000007ff007c0c */ /* 0x000fe2000bf25310 */
[----:B------:R-:W4:Y:S01]  /*1fc90*/  S2R R28, SR_TID.X ;  /* 0x00000000001c7919 */ /* 0x000f220000002100 */
[----:B------:R-:W-:Y:S01]  /*1fca0*/  ISETP.NE.AND.EX P0, PT, RZ, UR5, PT, P0 ;  /* 0x00000005ff007c0c */ /* 0x000fe2000bf05300 */
[----:B----4-:R-:W-:-:S05]  /*1fcb0*/  VIADD R28, R28, 0xffffff80 ;  /* 0xffffff801c1c7836 */ /* 0x010fca0000000000 */
[----:B------:R-:W-:Y:S01]  /*1fcc0*/  ISETP.GT.AND P3, PT, R28, 0x7f, PT ;  /* 0x0000007f1c00780c */ /* 0x000fe20003f64270 */
[----:B--2---:R-:W-:Y:S01]  /*1fcd0*/  IMAD.SHL.U32 R6, R9, 0x4, RZ ;  /* 0x0000000409067824 */ /* 0x004fe200078e00ff */
[----:B------:R-:W-:-:S04]  /*1fce0*/  SHF.R.S32.HI R26, RZ, 0x1f, R9 ;  /* 0x0000001fff1a7819 */ /* 0x000fc80000011409 */
[----:B------:R-:W-:Y:S02]  /*1fcf0*/  IADD3 R4, P2, R6, UR4, RZ ;  /* 0x0000000406047c10 */ /* 0x000fe4000ff5e0ff */
[----:B------:R-:W-:-:S04]  /*1fd00*/  SHF.L.U64.HI R0, R9, 0x2, R26 ;  /* 0x0000000209007819 */ /* 0x000fc8000001021a */
[----:B------:R-:W-:Y:S02]  /*1fd10*/  IADD3.X R5, R0, UR5, RZ, P2, !PT ;  /* 0x0000000500057c10 */ /* 0x000fe400097fe4ff */
[----:B------:R-:W-:Y:S01]  /*1fd20*/  @P1 IADD3 R6, P2, R6, UR6, RZ ;  /* 0x0000000606061c10 */ /* 0x000fe2000ff5e0ff */
[----:B------:R-:W-:Y:S02]  /*1fd30*/  ULDC UR4, c[0x0][0xa88] ;  /* 0x0002a20000047ab9 */ /* 0x000fe40000000800 */
[----:B------:R2:W5:Y:S01]  /*1fd40*/  @P0 LDG.E R3, desc[UR8][R4.64] ;  /* 0x0000000804030981 */ /* 0x000562000c1e1900 */
[----:B------:R-:W-:Y:S01]  /*1fd50*/  @P1 IADD3.X R7, R0, UR7, RZ, P2, !PT ;  /* 0x0000000700071c10 */ /* 0x000fe200097fe4ff */
[----:B------:R-:W-:Y:S01]  /*1fd60*/  IMAD.U32 R20, RZ, RZ, UR4 ;  /* 0x00000004ff147e24 */ /* 0x000fe2000f8e00ff */
[----:B---3--:R-:W-:-:S05]  /*1fd70*/  ISETP.NE.AND P2, PT, R8, RZ, PT ;  /* 0x000000ff0800720c */ /* 0x008fca0003f45270 */
[----:B------:R2:W5:Y:S08]  /*1fd80*/  @P1 LDG.E R20, desc[UR8][R6.64] ;  /* 0x0000000806141981 */ /* 0x000570000c1e1900 */
[----:B------:R-:W3:Y:S02]  /*1fd90*/  @!P2 LDC R8, c[0x0][0xad4] ;  /* 0x0002b500ff08ab82 */ /* 0x000ee40000000800 */
[----:B---3--:R2:W-:Y:S01]  /*1fda0*/  @!P2 STL [R1+0x70], R8 ;  /* 0x000070080100a387 */ /* 0x0085e20000100800 */
[----:B------:R-:W-:Y:S01]  /*1fdb0*/  ISETP.GT.AND P2, PT, R8, 0x1, PT ;  /* 0x000000010800780c */ /* 0x000fe20003f44270 */
[----:B------:R-:W-:-:S12]  /*1fdc0*/  @P1 BRA `(.L_x_634) ;  /* 0x0000000000141947 */ /* 0x000fd80003800000 */
[----:B------:R-:W-:Y:S05]  /*1fdd0*/  @!P0 BRA `(.L_x_634) ;  /* 0x0000000000108947 */ /* 0x000fea0003800000 */
[----:B------:R-:W-:Y:S02]  /*1fde0*/  ULDC.64 UR4, c[0x0][0x208] ;  /* 0x0000820000047ab9 */ /* 0x000fe40000000a00 */
[----:B--2---:R-:W2:Y:S04]  /*1fdf0*/  LDG.E R7, desc[UR4][R4.64] ;  /* 0x0000000404077981 */ /* 0x004ea8000c1e1900 */
[----:B-----5:R-:W2:Y:S02]  /*1fe00*/  LDG.E R20, desc[UR4][R4.64+0x4] ;  /* 0x0000040404147981 */ /* 0x020ea4000c1e1900 */
[----:B--2---:R-:W-:-:S07]  /*1fe10*/  IMAD.IADD R20, R20, 0x1, -R7 ;  /* 0x0000000114147824 */ /* 0x004fce00078e0a07 */
.L_x_634:
[----:B------:R-:W-:Y:S01]  /*1fe20*/  BSSY B1, `(.L_x_635) ;  /* 0x000003b000017945 */ /* 0x000fe20003800000 */
[----:B------:R-:W-:Y:S02]  /*1fe30*/  SEL R27, R9, RZ, !P0 ;  /* 0x000000ff091b7207 */ /* 0x000fe40004000000 */
[----:B------:R-:W-:Y:S02]  /*1fe40*/  SEL R26, R26, RZ, !P0 ;  /* 0x000000ff1a1a7207 */ /* 0x000fe40004000000 */
[----:B-----5:R-:W-:Y:S01]  /*1fe50*/  SHF.R.S32.HI R24, RZ, 0x1f, R3 ;  /* 0x0000001fff187819 */ /* 0x020fe20000011403 */
[----:B------:R-:W-:Y:S06]  /*1fe60*/  @P3 BRA `(.L_x_636) ;  /* 0x0000000000d83947 */ /* 0x000fec0003800000 */
[----:B--2---:R-:W2:Y:S01]  /*1fe70*/  LDL R4, [R1+0x7c] ;  /* 0x00007c0001047983 */ /* 0x004ea20000100800 */
[----:B------:R-:W3:Y:S01]  /*1fe80*/  LDC R33, c[0x0][0xbe8] ;  /* 0x0002fa00ff217b82 */ /* 0x000ee20000000800 */
[----:B------:R-:W2:Y:S02]  /*1fe90*/  S2R R0, SR_TID.X ;  /* 0x0000000000007919 */ /* 0x000ea40000002100 */
[----:B--2---:R-:W-:Y:S02]  /*1fea0*/  IMAD R0, R4, 0x80, R0 ;  /* 0x0000008004007824 */ /* 0x004fe400078e0200 */
[----:B---3--:R-:W-:Y:S02]  /*1feb0*/  IMAD R4, R20, R33, RZ ;  /* 0x0000002114047224 */ /* 0x008fe400078e02ff */
[----:B------:R-:W-:-:S05]  /*1fec0*/  VIADD R29, R0, 0xffffff80 ;  /* 0xffffff80001d7836 */ /* 0x000fca0000000000 */
[----:B------:R-:W-:-:S13]  /*1fed0*/  ISETP.GE.AND P0, PT, R29, R4, PT ;  /* 0x000000041d00720c */ /* 0x000fda0003f06270 */
[----:B------:R-:W-:Y:S05]  /*1fee0*/  @P0 BRA `(.L_x_636) ;  /* 0x0000000000b80947 */ /* 0x000fea0003800000 */
[----:B------:R-:W2:Y:S01]  /*1fef0*/  LDL R12, [R1+0x6c] ;  /* 0x00006c00010c7983 */ /* 0x000ea20000100800 */
[----:B------:R-:W-:Y:S01]  /*1ff00*/  IMAD.MOV.U32 R14, RZ, RZ, 0x9b8 ;  /* 0x000009b8ff0e7424 */ /* 0x000fe200078e00ff */
[----:B------:R-:W-:Y:S01]  /*1ff10*/  ISETP.GT.AND P0, PT, R8, 0x1, PT ;  /* 0x000000010800780c */ /* 0x000fe20003f04270 */
[----:B------:R-:W3:Y:S01]  /*1ff20*/  LDC.64 R30, c[0x0][0xba8] ;  /* 0x0002ea00ff1e7b82 */ /* 0x000ee20000000a00 */
[----:B------:R-:W4:Y:S01]  /*1ff30*/  LDL.LU R32, [R1+0x80] ;  /* 0x0000800001207983 */ /* 0x000f220000300800 */
[----:B------:R-:W-:Y:S01]  /*1ff40*/  ISETP.NE.AND P1, PT, R33, 0x1, PT ;  /* 0x000000012100780c */ /* 0x000fe20003f25270 */
[----:B------:R-:W-:Y:S01]  /*1ff50*/  IMAD.MOV.U32 R15, RZ, RZ, R29 ;  /* 0x000000ffff0f7224 */ /* 0x000fe200078e001d */
[----:B------:R-:W-:Y:S01]  /*1ff60*/  SEL R14, R14, 0x978, P0 ;  /* 0x000009780e0e7807 */ /* 0x000fe20000000000 */
[----:B------:R-:W-:-:S03]  /*1ff70*/  ULDC.64 UR4, c[0x0][0x208] ;  /* 0x0000820000047ab9 */ /* 0x000fc60000000a00 */
[----:B------:R-:W5:Y:S08]  /*1ff80*/  LDC.64 R6, c[0x0][R14+0x220] ;  /* 0x000088000e067b82 */ /* 0x000f700000000a00 */
[----:B------:R-:W2:Y:S08]  /*1ff90*/  LDC.64 R4, c[0x0][R14+0x218] ;  /* 0x000086000e047b82 */ /* 0x000eb00000000a00 */
[----:B------:R-:W0:Y:S08]  /*1ffa0*/  LDC.64 R8, c[0x0][R14+0x228] ;  /* 0x00008a000e087b82 */ /* 0x000e300000000a00 */
[----:B------:R-:W1:Y:S08]  /*1ffb0*/  @P1 LDC R0, c[0x0][0xbec] ;  /* 0x0002fb00ff001b82 */ /* 0x000e700000000800 */
[----:B------:R-:W0:Y:S08]  /*1ffc0*/  LDC.64 R10, c[0x0][R14+0x210] ;  /* 0x000084000e0a7b82 */ /* 0x000e300000000a00 */
[----:B------:R-:W0:Y:S01]  /*1ffd0*/  @P1 LDC R25, c[0x0][0xbf0] ;  /* 0x0002fc00ff191b82 */ /* 0x000e220000000800 */
[----:B-1----:R-:W-:-:S07]  /*1ffe0*/  @P1 IMAD.HI.U32 R0, R29, R0, RZ ;  /* 0x000000001d001227 */ /* 0x002fce00078e00ff */
[----:B---3--:R-:W1:Y:S01]  /*1fff0*/  @!P0 LDC R30, c[0x0][0xb50] ;  /* 0x0002d400ff1e8b82 */ /* 0x008e620000000800 */
[----:B-----5:R-:W-:-:S07]  /*20000*/  IMAD R7, R7, R27, RZ ;  /* 0x0000001b07077224 */ /* 0x020fce00078e02ff */
[----:B------:R-:W3:Y:S01]  /*20010*/  @!P0 LDC R31, c[0x0][0xb54] ;  /* 0x0002d500ff1f8b82 */ /* 0x000ee20000000800 */
[----:B0-----:R-:W-:Y:S01]  /*20020*/  @P1 SHF.R.U32.HI R15, RZ, R25, R0 ;  /* 0x00000019ff0f1219 */ /* 0x001fe20000011600 */
[----:B------:R-:W-:Y:S02]  /*20030*/  IMAD R25, R6, R26, R7 ;  /* 0x0000001a06197224 */ /* 0x000fe400078e0207 */
[-C--:B--2---:R-:W-:Y:S02]  /*20040*/  IMAD R21, R5, R12.reuse, RZ ;  /* 0x0000000c05157224 */ /* 0x084fe400078e02ff */
[----:B------:R-:W-:Y:S01]  /*20050*/  IMAD.WIDE.U32 R4, R4, R12, RZ ;  /* 0x0000000c04047225 */ /* 0x000fe200078e00ff */
[----:B----4-:R-:W-:-:S03]  /*20060*/  SEL R7, R32, RZ, P0 ;  /* 0x000000ff20077207 */ /* 0x010fc60000000000 */
[----:B------:R-:W-:-:S04]  /*20070*/  IMAD.WIDE.U32 R12, R6, R27, RZ ;  /* 0x0000001b060c7225 */ /* 0x000fc800078e00ff */
[----:B------:R-:W-:Y:S01]  /*20080*/  IMAD.IADD R21, R5, 0x1, R21 ;  /* 0x0000000105157824 */ /* 0x000fe200078e0215 */
[----:B------:R-:W-:Y:S01]  /*20090*/  IADD3 R0, P1, P3, R12, R4, R3 ;  /* 0x000000040c007210 */ /* 0x000fe20007b3e003 */
[----:B------:R-:W-:Y:S02]  /*200a0*/  IMAD.MOV R6, RZ, RZ, -R15 ;  /* 0x000000ffff067224 */ /* 0x000fe400078e0a0f */
[----:B------:R-:W-:Y:S02]  /*200b0*/  IMAD.IADD R25, R13, 0x1, R25 ;  /* 0x000000010d197824 */ /* 0x000fe400078e0219 */
[----:B------:R-:W-:-:S04]  /*200c0*/  IMAD.WIDE.U32 R4, R8, R7, RZ ;  /* 0x0000000708047225 */ /* 0x000fc800078e00ff */
[----:B------:R-:W-:Y:S02]  /*200d0*/  IMAD R9, R9, R7, RZ ;  /* 0x0000000709097224 */ /* 0x000fe400078e02ff */
[----:B------:R-:W-:Y:S01]  /*200e0*/  IMAD R7, R33, R6, R29 ;  /* 0x0000000621077224 */ /* 0x000fe200078e021d */
[----:B------:R-:W-:Y:S01]  /*200f0*/  IADD3.X R6, R25, R21, R24, P1, P3 ;  /* 0x0000001519067210 */ /* 0x000fe20000fe6418 */
[----:B------:R-:W-:Y:S01]  /*20100*/  IMAD.IADD R9, R5, 0x1, R9 ;  /* 0x0000000105097824 */ /* 0x000fe200078e0209 */
[----:B------:R-:W-:Y:S01]  /*20110*/  IADD3 R4, P0, P1, R15, R0, R4 ;  /* 0x000000000f047210 */ /* 0x000fe2000791e004 */
[----:B------:R-:W-:Y:S01]  /*20120*/  IMAD R0, R11, R7, RZ ;  /* 0x000000070b007224 */ /* 0x000fe200078e02ff */
[----:B------:R-:W-:-:S04]  /*20130*/  SHF.R.S32.HI R15, RZ, 0x1f, R15 ;  /* 0x0000001fff0f7819 */ /* 0x000fc8000001140f */
[----:B------:R-:W-:Y:S02]  /*20140*/  IADD3.X R5, R15, R6, R9, P0, P1 ;  /* 0x000000060f057210 */ /* 0x000fe400007e2409 */
[----:B------:R-:W-:Y:S01]  /*20150*/  SHF.R.S32.HI R9, RZ, 0x1f, R7 ;  /* 0x0000001fff097819 */ /* 0x000fe20000011407 */
[----:B------:R-:W-:-:S04]  /*20160*/  IMAD.WIDE.U32 R4, R10, R7, R4 ;  /* 0x000000070a047225 */ /* 0x000fc800078e0004 */
[----:B------:R-:W-:Y:S01]  /*20170*/  IMAD R9, R10, R9, R0 ;  /* 0x000000090a097224 */ /* 0x000fe200078e0200 */
[----:B-1----:R-:W-:-:S03]  /*20180*/  LEA R6, P0, R4, R30, 0x2 ;  /* 0x0000001e04067211 */ /* 0x002fc600078010ff */
[----:B------:R-:W-:Y:S02]  /*20190*/  IMAD.IADD R0, R5, 0x1, R9 ;  /* 0x0000000105007824 */ /* 0x000fe400078e0209 */
[----:B------:R-:W-:-:S03]  /*201a0*/  IMAD.MOV.U32 R5, RZ, RZ, -0x800000 ;  /* 0xff800000ff057424 */ /* 0x000fc600078e00ff */
[----:B---3--:R-:W-:-:S05]  /*201b0*/  LEA.HI.X R7, R4, R31, R0, 0x2, P0 ;  /* 0x0000001f04077211 */ /* 0x008fca00000f1400 */
[----:B------:R3:W-:Y:S02]  /*201c0*/  STG.E desc[UR4][R6.64], R5 ;  /* 0x0000000506007986 */ /* 0x0007e4000c101904 */
.L_x_636:
[----:B------:R-:W-:Y:S05]  /*201d0*/  BSYNC B1 ;  /* 0x0000000000017941 */ /* 0x000fea0003800000 */
.L_x_635:
[----:B------:R-:W-:Y:S05]  /*201e0*/  @P2 BRA `(.L_x_629) ;  /* 0x0000000400e42947 */ /* 0x000fea0003800000 */
[----:B------:R-:W4:Y:S01]  /*201f0*/  LDL.LU R12, [R1+0x6c] ;  /* 0x00006c00010c7983 */ /* 0x000f220000300800 */
[----:B------:R-:W5:Y:S01]  /*20200*/  LDC R21, c[0x0][0xbe8] ;  /* 0x0002fa00ff157b82 */ /* 0x000f620000000800 */
[----:B--23--:R-:W-:Y:S01]  /*20210*/  SHF.R.S32.HI R6, RZ, 0x1f, R28 ;  /* 0x0000001fff067819 */ /* 0x00cfe2000001141c */
[----:B------:R-:W-:Y:S01]  /*20220*/  ULDC.64 UR4, c[0x0][0xaa0] ;  /* 0x0002a80000047ab9 */ /* 0x000fe20000000a00 */
[----:B------:R-:W2:Y:S01]  /*20230*/  LDL.LU R10, [R1+0x7c] ;  /* 0x00007c00010a7983 */ /* 0x000ea20000300800 */
[----:B------:R-:W-:Y:S01]  /*20240*/  IMAD R0, R24, UR4, RZ ;  /* 0x0000000418007c24 */ /* 0x000fe2000f8e02ff */
[----:B------:R-:W-:Y:S01]  /*20250*/  LEA.HI R6, R6, R28, RZ, 0x3 ;  /* 0x0000001c06067211 */ /* 0x000fe200078f18ff */
[C---:B------:R-:W-:Y:S01]  /*20260*/  IMAD.WIDE.U32 R4, R3.reuse, UR4, RZ ;  /* 0x0000000403047c25 */ /* 0x040fe2000f8e00ff */
[----:B------:R-:W-:Y:S02]  /*20270*/  ULDC.64 UR6, c[0x0][0xaf0] ;  /* 0x0002bc0000067ab9 */ /* 0x000fe40000000a00 */
[----:B------:R-:W-:Y:S01]  /*20280*/  LOP3.LUT R6, R6, 0xfffffff8, RZ, 0xc0, !PT ;  /* 0xfffffff806067812 */ /* 0x000fe200078ec0ff */
[----:B------:R-:W-:Y:S01]  /*20290*/  IMAD R7, R3, UR5, R0 ;  /* 0x0000000503077c24 */ /* 0x000fe2000f8e0200 */
[----:B------:R-:W-:-:S03]  /*202a0*/  ULDC.64 UR4, c[0x0][0xae8] ;  /* 0x0002ba0000047ab9 */ /* 0x000fc60000000a00 */
[----:B------:R-:W-:Y:S02]  /*202b0*/  IMAD.IADD R6, R28, 0x1, -R6 ;  /* 0x000000011c067824 */ /* 0x000fe400078e0a06 */
[----:B------:R-:W-:Y:S02]  /*202c0*/  IMAD.IADD R5, R5, 0x1, R7 ;  /* 0x0000000105057824 */ /* 0x000fe400078e0207 */
[----:B------:R-:W-:Y:S02]  /*202d0*/  IMAD R0, R6, 0x20, R22 ;  /* 0x0000002006007824 */ /* 0x000fe400078e0216 */
[----:B------:R-:W-:Y:S01]  /*202e0*/  IMAD R6, R26, UR6, RZ ;  /* 0x000000061a067c24 */ /* 0x000fe2000f8e02ff */
[----:B-----5:R-:W-:-:S13]  /*202f0*/  ISETP.NE.AND P0, PT, R21, 0x1, PT ;  /* 0x000000011500780c */ /* 0x020fda0003f05270 */
[----:B------:R-:W3:Y:S08]  /*20300*/  @P0 LDC R9, c[0x0][0xbec] ;  /* 0x0002fb00ff090b82 */ /* 0x000ef00000000800 */
[----:B------:R-:W5:Y:S01]  /*20310*/  @P0 LDC R11, c[0x0][0xbf0] ;  /* 0x0002fc00ff0b0b82 */ /* 0x000f620000000800 */
[----:B----4-:R-:W-:-:S04]  /*20320*/  IMAD.WIDE.U32 R4, R12, UR4, R4 ;  /* 0x000000040c047c25 */ /* 0x010fc8000f8e0004 */
[----:B--2---:R-:W-:Y:S02]  /*20330*/  IMAD R8, R10, 0x80, R0 ;  /* 0x000000800a087824 */ /* 0x004fe400078e0200 */
[----:B------:R-:W-:Y:S01]  /*20340*/  IMAD R5, R12, UR5, R5 ;  /* 0x000000050c057c24 */ /* 0x000fe2000f8e0205 */
[----:B------:R-:W-:Y:S01]  /*20350*/  ULDC.64 UR4, c[0x0][0xae0] ;  /* 0x0002b80000047ab9 */ /* 0x000fe20000000a00 */
[----:B---3--:R-:W-:-:S04]  /*20360*/  @P0 IMAD.HI.U32 R0, R8, R9, RZ ;  /* 0x0000000908000227 */ /* 0x008fc800078e00ff */
[----:B------:R-:W-:Y:S01]  /*20370*/  IMAD.MOV.U32 R3, RZ, RZ, R8 ;  /* 0x000000ffff037224 */ /* 0x000fe200078e0008 */
[----:B-----5:R-:W-:Y:S01]  /*20380*/  @P0 SHF.R.U32.HI R3, RZ, R11, R0 ;  /* 0x0000000bff030219 */ /* 0x020fe20000011600 */
[C---:B------:R-:W-:Y:S02]  /*20390*/  IMAD R9, R27.reuse, UR7, R6 ;  /* 0x000000071b097c24 */ /* 0x040fe4000f8e0206 */
[----:B------:R-:W-:Y:S01]  /*203a0*/  IMAD.WIDE.U32 R4, R27, UR6, R4 ;  /* 0x000000061b047c25 */ /* 0x000fe2000f8e0004 */
[----:B------:R-:W-:-:S03]  /*203b0*/  SHF.R.S32.HI R0, RZ, 0x1f, R3 ;  /* 0x0000001fff007819 */ /* 0x000fc60000011403 */
[----:B------:R-:W-:Y:S02]  /*203c0*/  IMAD.MOV R7, RZ, RZ, -R3 ;  /* 0x000000ffff077224 */ /* 0x000fe400078e0a03 */
[----:B------:R-:W-:Y:S02]  /*203d0*/  IMAD R0, R0, UR4, RZ ;  /* 0x0000000400007c24 */ /* 0x000fe4000f8e02ff */
[----:B------:R-:W-:Y:S02]  /*203e0*/  IMAD R7, R21, R7, R8 ;  /* 0x0000000715077224 */ /* 0x000fe400078e0208 */
[----:B------:R-:W-:Y:S02]  /*203f0*/  IMAD.IADD R5, R5, 0x1, R9 ;  /* 0x0000000105057824 */ /* 0x000fe400078e0209 */
[C---:B------:R-:W-:Y:S01]  /*20400*/  IMAD R9, R3.reuse, UR5, R0 ;  /* 0x0000000503097c24 */ /* 0x040fe2000f8e0200 */
[----:B------:R-:W-:Y:S01]  /*20410*/  SHF.R.S32.HI R0, RZ, 0x1f, R7 ;  /* 0x0000001fff007819 */ /* 0x000fe20000011407 */
[----:B------:R-:W-:Y:S01]  /*20420*/  IMAD.WIDE.U32 R4, R3, UR4, R4 ;  /* 0x0000000403047c25 */ /* 0x000fe2000f8e0004 */
[----:B------:R-:W-:-:S03]  /*20430*/  ULDC.64 UR4, c[0x0][0xad8] ;  /* 0x0002b60000047ab9 */ /* 0x000fc60000000a00 */
[----:B------:R-:W-:Y:S02]  /*20440*/  IMAD R0, R0, UR4, RZ ;  /* 0x0000000400007c24 */ /* 0x000fe4000f8e02ff */
[----:B------:R-:W-:Y:S02]  /*20450*/  IMAD.IADD R5, R5, 0x1, R9 ;  /* 0x0000000105057824 */ /* 0x000fe400078e0209 */
[C---:B------:R-:W-:Y:S02]  /*20460*/  IMAD R3, R7.reuse, UR5, R0 ;  /* 0x0000000507037c24 */ /* 0x040fe4000f8e0200 */
[----:B------:R-:W-:Y:S01]  /*20470*/  IMAD.WIDE.U32 R4, R7, UR4, R4 ;  /* 0x0000000407047c25 */ /* 0x000fe2000f8e0004 */
[----:B------:R-:W-:Y:S01]  /*20480*/  ULDC.64 UR4, c[0x0][0xa80] ;  /* 0x0002a00000047ab9 */ /* 0x000fe20000000a00 */
[----:B------:R-:W-:Y:S02]  /*20490*/  SHF.R.S32.HI R7, RZ, 0x1f, R221 ;  /* 0x0000001fff077819 */ /* 0x000fe400000114dd */
[----:B------:R-:W-:Y:S01]  /*204a0*/  IMAD.IADD R5, R5, 0x1, R3 ;  /* 0x0000000105057824 */ /* 0x000fe200078e0203 */
[----:B------:R-:W-:Y:S01]  /*204b0*/  LEA R3, P0, R4, UR4, 0x1 ;  /* 0x0000000404037c11 */ /* 0x000fe2000f8008ff */
[----:B------:R-:W-:Y:S01]  /*204c0*/  UMOV UR4, 0xffffffff ;  /* 0xffffffff00047882 */ /* 0x000fe20000000000 */
[----:B------:R-:W-:-:S02]  /*204d0*/  IMAD R6, R10, 0x80, R22 ;  /* 0x000000800a067824 */ /* 0x000fc400078e0216 */
[----:B------:R-:W-:Y:S01]  /*204e0*/  LEA.HI.X R4, R4, UR5, R5, 0x1, P0 ;  /* 0x0000000504047c11 */ /* 0x000fe200080f0c05 */
[----:B------:R-:W-:Y:S08]  /*204f0*/  BRA.DIV UR4, `(.L_x_637) ;  /* 0x0000008e04247947 */ /* 0x000ff0000b800000 */
[----:B------:R2:W3:Y:S04]  /*20500*/  SHFL.IDX PT, R0, R4, RZ, 0x181f ;  /* 0x00181fff04007589 */ /* 0x0004e800000e0000 */
[----:B------:R2:W4:Y:S02]  /*20510*/  SHFL.IDX PT, R14, R3, RZ, 0x181f ;  /* 0x00181fff030e7589 */ /* 0x00052400000e0000 */
.L_x_848:
[----:B------:R-:W-:Y:S01]  /*20520*/  IMAD R20, R20, R21, RZ ;  /* 0x0000001514147224 */ /* 0x000fe200078e02ff */
[----:B------:R-:W-:Y:S04]  /*20530*/  BSSY B1, `(.L_x_638) ;  /* 0x000000d000017945 */ /* 0x000fe80003800000 */
[----:B------:R-:W-:-:S13]  /*20540*/  ISETP.GE.AND P0, PT, R6, R20, PT ;  /* 0x000000140600720c */ /* 0x000fda0003f06270 */
[----:B------:R-:W-:Y:S05]  /*20550*/  @P0 BRA `(.L_x_639) ;  /* 0x0000000000280947 */ /* 0x000fea0003800000 */
[----:B------:R-:W-:Y:S01]  /*20560*/  ULDC UR4, c[0x0][0xac8] ;  /* 0x0002b20000047ab9 */ /* 0x000fe20000000800 */
[----:B------:R-:W-:Y:S01]  /*20570*/  ULDC.64 UR6, c[0x0][0x208] ;  /* 0x0000820000067ab9 */ /* 0x000fe20000000a00 */
[----:B------:R-:W-:Y:S02]  /*20580*/  ISETP.GE.AND P2, PT, R16, UR4, PT ;  /* 0x0000000410007c0c */ /* 0x000fe4000bf46270 */
[----:B------:R-:W-:-:S11]  /*20590*/  ISETP.GE.AND P3, PT, R221, UR4, PT ;  /* 0x00000004dd007c0c */ /* 0x000fd6000bf66270 */
[CC--:B----4-:R-:W-:Y:S02]  /*205a0*/  @!P2 LEA R8, P0, R16.reuse, R14.reuse, 0x1 ;  /* 0x0000000e1008a211 */ /* 0x0d0fe400078008ff */
[C---:B------:R-:W-:Y:S02]  /*205b0*/  @!P3 LEA R14, P1, R221.reuse, R14, 0x1 ;  /* 0x0000000edd0eb211 */ /* 0x040fe400078208ff */
[-C--:B---3--:R-:W-:Y:S02]  /*205c0*/  @!P2 LEA.HI.X R9, R16, R0.reuse, R17, 0x1, P0 ;  /* 0x000000001009a211 */ /* 0x088fe400000f0c11 */
[----:B------:R-:W-:-:S03]  /*205d0*/  @!P3 LEA.HI.X R15, R221, R0, R7, 0x1, P1 ;  /* 0x00000000dd0fb211 */ /* 0x000fc600008f0c07 */
[----:B------:R3:W-:Y:S04]  /*205e0*/  @!P2 ST.E.128 desc[UR6][R8.64], RZ ;  /* 0x000000ff0800a985 */ /* 0x0007e8000c101d06 */
[----:B------:R3:W-:Y:S02]  /*205f0*/  @!P3 ST.E.128 desc[UR6][R14.64], RZ ;  /* 0x000000ff0e00b985 */ /* 0x0007e4000c101d06 */
.L_x_639:
[----:B------:R-:W-:Y:S05]  /*20600*/  BSYNC B1 ;  /* 0x0000000000017941 */ /* 0x000fea0003800000 */
.L_x_638:
[----:B------:R-:W-:-:S03]  /*20610*/  UMOV UR4, 0xffffffff ;  /* 0xffffffff00047882 */ /* 0x000fc60000000000 */
[----:B------:R-:W-:Y:S05]  /*20620*/  BRA.DIV UR4, `(.L_x_640) ;  /* 0x0000008e040c7947 */ /* 0x000fea000b800000 */
[----:B---3--:R3:W0:Y:S04]  /*20630*/  SHFL.IDX PT, R0, R4, 0x1, 0x181f ;  /* 0x00381f0004007f89 */ /* 0x00862800000e0000 */
[----:B----4-:R3:W4:Y:S02]  /*20640*/  SHFL.IDX PT, R14, R3, 0x1, 0x181f ;  /* 0x00381f00030e7f89 */ /* 0x01072400000e0000 */
.L_x_852:
        /* <DEDUP_REMOVED lines=10> */
[-C--:B0-----:R-:W-:Y:S02]  /*206f0*/  @!P2 LEA.HI.X R9, R16, R0.reuse, R17, 0x1, P0 ;  /* 0x000000001009a211 */ /* 0x081fe400000f0c11 */
[----:B------:R-:W-:-:S03]  /*20700*/  @!P3 LEA.HI.X R15, R221, R0, R7, 0x1, P1 ;  /* 0x00000000dd0fb211 */ /* 0x000fc600008f0c07 */
[----:B------:R0:W-:Y:S04]  /*20710*/  @!P2 ST.E.128 desc[UR6][R8.64], RZ ;  /* 0x000000ff0800a985 */ /* 0x0001e8000c101d06 */
[----:B------:R0:W-:Y:S02]  /*20720*/  @!P3 ST.E.128 desc[UR6][R14.64], RZ ;  /* 0x000000ff0e00b985 */ /* 0x0001e4000c101d06 */
.L_x_642:
[----:B------:R-:W-:Y:S05]  /*20730*/  BSYNC B1 ;  /* 0x0000000000017941 */ /* 0x000fea0003800000 */
.L_x_641:
[----:B------:R-:W-:-:S03]  /*20740*/  UMOV UR4, 0xffffffff ;  /* 0xffffffff00047882 */ /* 0x000fc60000000000 */
[----:B------:R-:W-:Y:S05]  /*20750*/  BRA.DIV UR4, `(.L_x_643) ;  /* 0x0000008e04087947 */ /* 0x000fea000b800000 */
[----:B0-----:R0:W0:Y:S04]  /*20760*/  SHFL.IDX PT, R0, R4, 0x2, 0x181f ;  /* 0x00581f0004007f89 */ /* 0x00102800000e0000 */
[----:B----4-:R4:W0:Y:S02]  /*20770*/  SHFL.IDX PT, R14, R3, 0x2, 0x181f ;  /* 0x00581f00030e7f89 */ /* 0x01082400000e0000 */
.L_x_856:
        /* <DEDUP_REMOVED lines=8> */
[CC--:B0-----:R-:W-:Y:S02]  /*20800*/  @!P2 LEA R8, P0, R16.reuse, R14.reuse, 0x1 ;  /* 0x0000000e1008a211 */ /* 0x0c1fe400078008ff */
[C---:B------:R-:W-:Y:S02]  /*20810*/  @!P3 LEA R14, P1, R221.reuse, R14, 0x1 ;  /* 0x0000000edd0eb211 */ /* 0x040fe400078208ff */
[-C--:B------:R-:W-:Y:S02]  /*20820*/  @!P2 LEA.HI.X R9, R16, R0.reuse, R17, 0x1, P0 ;  /* 0x000000001009a211 */ /* 0x080fe400000f0c11 */
[----:B------:R-:W-:-:S03]  /*20830*/  @!P3 LEA.HI.X R15, R221, R0, R7, 0x1, P1 ;  /* 0x00000000dd0fb211 */ /* 0x000fc600008f0c07 */
[----:B------:R0:W-:Y:S04]  /*20840*/  @!P2 ST.E.128 desc[UR6][R8.64], RZ ;  /* 0x000000ff0800a985 */ /* 0x0001e8000c101d06 */
[----:B------:R0:W-:Y:S02]  /*20850*/  @!P3 ST.E.128 desc[UR6][R14.64], RZ ;  /* 0x000000ff0e00b985 */ /* 0x0001e4000c101d06 */
.L_x_645:
[----:B------:R-:W-:Y:S05]  /*20860*/  BSYNC B1 ;  /* 0x0000000000017941 */ /* 0x000fea0003800000 */
.L_x_644:
[----:B------:R-:W-:-:S03]  /*20870*/  UMOV UR4, 0xffffffff ;  /* 0xffffffff00047882 */ /* 0x000fc60000000000 */
[----:B------:R-:W-:Y:S05]  /*20880*/  BRA.DIV UR4, `(.L_x_646) ;  /* 0x0000008e04047947 */ /* 0x000fea000b800000 */
[----:B0-----:R0:W0:Y:S04]  /*20890*/  SHFL.IDX PT, R0, R4, 0x3, 0x181f ;  /* 0x00781f0004007f89 */ /* 0x00102800000e0000 */
[----:B------:R0:W0:Y:S02]  /*208a0*/  SHFL.IDX PT, R14, R3, 0x3, 0x181f ;  /* 0x00781f00030e7f89 */ /* 0x00002400000e0000 */
.L_x_860:
[----:B0-234-:R-:W-:-:S05]  /*208b0*/  VIADD R3, R6, 0x60 ;  /* 0x0000006006037836 */ /* 0x01dfca0000000000 */
[----:B------:R-:W-:-:S13]  /*208c0*/  ISETP.GE.AND P0, PT, R3, R20, PT ;  /* 0x000000140300720c */ /* 0x000fda0003f06270 */
[----:B------:R-:W-:Y:S05]  /*208d0*/  @P0 BRA `(.L_x_629) ;  /* 0x0000000000280947 */ /* 0x000fea0003800000 */
[----:B------:R-:W-:Y:S01]  /*208e0*/  ULDC UR4, c[0x0][0xac8] ;  /* 0x0002b20000047ab9 */ /* 0x000fe20000000800 */
[----:B------:R-:W-:Y:S01]  /*208f0*/  ULDC.64 UR6, c[0x0][0x208] ;  /* 0x0000820000067ab9 */ /* 0x000fe20000000a00 */
[----:B------:R-:W-:Y:S02]  /*20900*/  ISETP.GE.AND P2, PT, R16, UR4, PT ;  /* 0x0000000410007c0c */ /* 0x000fe4000bf46270 */
[----:B------:R-:W-:-:S11]  /*20910*/  ISETP.GE.AND P3, PT, R221, UR4, PT ;  /* 0x00000004dd007c0c */ /* 0x000fd6000bf66270 */
[CC--:B------:R-:W-:Y:S02]  /*20920*/  @!P2 LEA R4, P0, R16.reuse, R14.reuse, 0x1 ;  /* 0x0000000e1004a211 */ /* 0x0c0fe400078008ff */
[C---:B------:R-:W-:Y:S02]  /*20930*/  @!P3 LEA R14, P1, R221.reuse, R14, 0x1 ;  /* 0x0000000edd0eb211 */ /* 0x040fe400078208ff */
[-C--:B------:R-:W-:Y:S02]  /*20940*/  @!P2 LEA.HI.X R5, R16, R0.reuse, R17, 0x1, P0 ;  /* 0x000000001005a211 */ /* 0x080fe400000f0c11 */
[----:B------:R-:W-:-:S03]  /*20950*/  @!P3 LEA.HI.X R15, R221, R0, R7, 0x1, P1 ;  /* 0x00000000dd0fb211 */ /* 0x000fc600008f0c07 */
[----:B------:R4:W-:Y:S04]  /*20960*/  @!P2 ST.E.128 desc[UR6][R4.64], RZ ;  /* 0x000000ff0400a985 */ /* 0x0009e8000c101d06 */
[----:B------:R4:W-:Y:S02]  /*20970*/  @!P3 ST.E.128 desc[UR6][R14.64], RZ ;  /* 0x000000ff0e00b985 */ /* 0x0009e4000c101d06 */
.L_x_629:
[----:B------:R-:W-:Y:S05]  /*20980*/  BSYNC B0 ;  /* 0x0000000000007941 */ /* 0x000fea0003800000 */
.L_x_615:
[----:B------:R-:W-:Y:S02]  /*20990*/  ULDC UR4, c[0x0][0xc3c] ;  /* 0x00030f0000047ab9 */ /* 0x000fe40000000800 */
[----:B-1----:R-:W-:-:S13]  /*209a0*/  ISETP.GE.AND P0, PT, R151, UR4, PT ;  /* 0x0000000497007c0c */ /* 0x002fda000bf06270 */
[----:B------:R-:W-:Y:S05]  /*209b0*/  @!P0 BRA `(.L_x_647) ;  /* 0xfffffe0800488947 */ /* 0x000fea000383ffff */
[----:B------:R-:W-:Y:S05]  /*209c0*/  BRA `(.L_x_416) ;  /* 0x0000007800907947 */ /* 0x000fea0003800000 */
.L_x_414:
[----:B------:R-:W-:-:S08]  /*209d0*/  NOP ;  /* 0x0000000000007918 */ /* 0x000fd00000000000 */
[----:B--2---:R-:W0:-:S00]  /*209e0*/  USETMAXREG.DEALLOC.CTAPOOL 0x18 ;  /* 0x00000018000079c8 */ /* 0x004e0000080e0500 */
[----:B0-----:R-:W2:Y:S01]  /*209f0*/  LDL.LU R2, [R1] ;  /* 0x0000000001027983 */ /* 0x001ea20000300800 */
[----:B------:R-:W-:Y:S01]  /*20a00*/  LOP3.LUT R0, R0, 0x3, RZ, 0xc0, !PT ;  /* 0x0000000300007812 */ /* 0x000fe200078ec0ff */
[----:B------:R-:W-:-:S05]  /*20a10*/  IMAD.MOV.U32 R7, RZ, RZ, RZ ;  /* 0x000000ffff077224 */ /* 0x000fca00078e00ff */
[----:B------:R-:W0:Y:S02]  /*20a20*/  SHFL.IDX PT, R0, R0, RZ, 0x1f ;  /* 0x00001fff00007589 */ /* 0x000e2400000e0000 */
[----:B0-----:R-:W-:Y:S02]  /*20a30*/  ISETP.NE.AND P0, PT, R0, RZ, PT ;  /* 0x000000ff0000720c */ /* 0x001fe40003f05270 */
[----:B--2---:R-:W-:-:S11]  /*20a40*/  LOP3.LUT R2, R2, 0xfffffffd, RZ, 0xc0, !PT ;  /* 0xfffffffd02027812 */ /* 0x004fd600078ec0ff */
[----:B------:R-:W-:-:S05]  /*20a50*/  @P0 LOP3.LUT R2, R2, 0x2, RZ, 0xfc, !PT ;  /* 0x0000000202020812 */ /* 0x000fca00078efcff */
[----:B------:R0:W-:Y:S01]  /*20a60*/  STL [R1], R2 ;  /* 0x0000000201007387 */ /* 0x0001e20000100800 */
[----:B------:R-:W-:Y:S05]  /*20a70*/  @!P0 BRA `(.L_x_648) ;  /* 0x0000000000248947 */ /* 0x000fea0003800000 */
[----:B------:R-:W1:Y:S08]  /*20a80*/  S2UR UR5, SR_CgaCtaId ;  /* 0x00000000000579c3 */ /* 0x000e700000008800 */
[----:B------:R-:W-:Y:S06]  /*20a90*/  BAR.SYNC.DEFER_BLOCKING 0x5, 0x180 ;  /* 0x0146000000007b1d */ /* 0x000fec0000010000 */
[----:B------:R-:W-:-:S02]  /*20aa0*/  UMOV UR4, 0x400 ;  /* 0x0000040000047882 */ /* 0x000fc40000000000 */
[----:B-1----:R-:W-:-:S09]  /*20ab0*/  ULEA UR4, UR5, UR4, 0x18 ;  /* 0x0000000405047291 */ /* 0x002fd2000f8ec03f */
[----:B------:R-:W1:Y:S04]  /*20ac0*/  LDS.128 R8, [UR4+0x348d0] ;  /* 0x0348d004ff087984 */ /* 0x000e680008000c00 */
[----:B-1----:R1:W-:Y:S04]  /*20ad0*/  STL.64 [R1+0x10], R8 ;  /* 0x0000100801007387 */ /* 0x0023e80000100a00 */
[----:B------:R1:W-:Y:S01]  /*20ae0*/  STL.64 [R1+0x18], R10 ;  /* 0x0000180a01007387 */ /* 0x0003e20000100a00 */
[----:B------:R-:W-:Y:S06]  /*20af0*/  BAR.ARV 0x4, 0x180 ;  /* 0x0106000000007b1d */ /* 0x000fec0000002000 */
[----:B------:R-:W-:Y:S05]  /*20b00*/  BRA `(.L_x_649) ;  /* 0x0000000800ac7947 */ /* 0x000fea0003800000 */
.L_x_648:
[----:B------:R-:W-:Y:S01]  /*20b10*/  LOP3.LUT R0, R6, 0x1f, RZ, 0xc0, !PT ;  /* 0x0000001f06007812 */ /* 0x000fe200078ec0ff */
[----:B------:R-:W-:Y:S01]  /*20b20*/  ULDC UR4, c[0x0][0xc3c] ;  /* 0x00030f0000047ab9 */ /* 0x000fe20000000800 */
[----:B------:R-:W-:Y:S01]  /*20b30*/  ULDC.64 UR6, c[0x0][0x208] ;  /* 0x0000820000067ab9 */ /* 0x000fe20000000a00 */
[----:B------:R-:W-:Y:S01]  /*20b40*/  IMAD.MOV.U32 R10, RZ, RZ, RZ ;  /* 0x000000ffff0a7224 */ /* 0x000fe200078e00ff */
[----:B------:R-:W-:Y:S01]  /*20b50*/  ISETP.NE.AND P0, PT, R0, 0x1f, PT ;  /* 0x0000001f0000780c */ /* 0x000fe20003f05270 */
[----:B------:R-:W-:-:S03]  /*20b60*/  ULDC UR5, c[0x0][0xc38] ;  /* 0x00030e0000057ab9 */ /* 0x000fc60000000800 */
        /* <DEDUP_REMOVED lines=38> */
.L_x_652:
        /* <DEDUP_REMOVED lines=13> */
[----:B------:R-:W-:Y:S02]  /*20ea0*/  IMAD.MOV.U32 R10, RZ, RZ, RZ ;  /* 0x000000ffff0a7224 */ /* 0x000fe400078e00ff */
[----:B0-----:R-:W-:-:S05]  /*20eb0*/  @!P6 IMAD.WIDE R2, R9, 0x4, R2 ;  /* 0x000000040902e825 */ /* 0x001fca00078e0202 */
[----:B------:R1:W2:Y:S02]  /*20ec0*/  @!P6 LDG.E R7, desc[UR8][R2.64] ;  /* 0x000000080207e981 */ /* 0x0002a4000c1e1900 */
[----:B-1----:R-:W-:-:S05]  /*20ed0*/  @!P6 IMAD.WIDE R2, R9, 0x4, R4 ;  /* 0x000000040902e825 */ /* 0x002fca00078e0204 */
        /* <DEDUP_REMOVED lines=22> */
.L_x_650:
        /* <DEDUP_REMOVED lines=20> */
.L_x_653:
[----:B-1----:R-:W-:Y:S01]  /*21180*/  IMAD R10, R14, UR5, R11 ;  /* 0x000000050e0a7c24 */ /* 0x002fe2000f8e020b */
[----:B------:R-:W1:Y:S01]  /*21190*/  MUFU.RCP R12, R12 ;  /* 0x0000000c000c7308 */ /* 0x000e620000001000 */
[----:B------:R-:W-:Y:S02]  /*211a0*/  IMAD R11, R16, R5, RZ ;  /* 0x00000005100b7224 */ /* 0x000fe400078e02ff */
[----:B0-----:R-:W-:Y:S01]  /*211b0*/  IMAD.MOV.U32 R2, RZ, RZ, RZ ;  /* 0x000000ffff027224 */ /* 0x001fe200078e00ff */
[----:B------:R0:W-:Y:S03]  /*211c0*/  STL [R1+0x10], R10 ;  /* 0x0000100a01007387 */ /* 0x0001e60000100800 */
[----:B------:R-:W-:Y:S01]  /*211d0*/  IMAD.HI.U32 R2, R3, R11, R2 ;  /* 0x0000000b03027227 */ /* 0x000fe200078e0002 */
[----:B------:R-:W-:-:S05]  /*211e0*/  IABS R11, R7 ;  /* 0x00000007000b7213 */ /* 0x000fca0000000000 */
[----:B------:R-:W-:Y:S01]  /*211f0*/  IMAD.MOV R14, RZ, RZ, -R11 ;  /* 0x000000ffff0e7224 */ /* 0x000fe200078e0a0b */
[----:B0-----:R-:W-:-:S04]  /*21200*/  IADD3 R10, -R10, UR6, RZ ;  /* 0x000000060a0a7c10 */ /* 0x001fc8000fffe1ff */
[----:B------:R-:W-:-:S05]  /*21210*/  IABS R3, R10 ;  /* 0x0000000a00037213 */ /* 0x000fca0000000000 */
[----:B------:R-:W-:-:S04]  /*21220*/  IMAD.HI.U32 R11, R2, R3, RZ ;  /* 0x00000003020b7227 */ /* 0x000fc800078e00ff */
[----:B------:R-:W-:Y:S02]  /*21230*/  IMAD R2, R11, R14, R3 ;  /* 0x0000000e0b027224 */ /* 0x000fe400078e0203 */
[----:B-1----:R-:W-:-:S03]  /*21240*/  VIADD R3, R12, 0xffffffe ;  /* 0x0ffffffe0c037836 */ /* 0x002fc60000000000 */
[----:B------:R-:W-:-:S03]  /*21250*/  ISETP.GT.U32.AND P1, PT, R5, R2, PT ;  /* 0x000000020500720c */ /* 0x000fc60003f24070 */
[----:B------:R-:W0:Y:S10]  /*21260*/  F2I.FTZ.U32.TRUNC.NTZ R3, R3 ;  /* 0x0000000300037305 */ /* 0x000e34000021f000 */
[----:B------:R-:W-:-:S02]  /*21270*/  @!P1 IMAD.IADD R2, R2, 0x1, -R5 ;  /* 0x0000000102029824 */ /* 0x000fc400078e0a05 */
[----:B------:R-:W-:Y:S01]  /*21280*/  @!P1 VIADD R11, R11, 0x1 ;  /* 0x000000010b0b9836 */ /* 0x000fe20000000000 */
[----:B------:R-:W-:Y:S02]  /*21290*/  ISETP.NE.AND P1, PT, R7, RZ, PT ;  /* 0x000000ff0700720c */ /* 0x000fe40003f25270 */
[----:B------:R-:W-:Y:S01]  /*212a0*/  ISETP.GE.U32.AND P0, PT, R2, R5, PT ;  /* 0x000000050200720c */ /* 0x000fe20003f06070 */
[----:B0-----:R-:W-:Y:S02]  /*212b0*/  IMAD.MOV R5, RZ, RZ, -R3 ;  /* 0x000000ffff057224 */ /* 0x001fe400078e0a03 */
[----:B------:R-:W-:Y:S02]  /*212c0*/  IMAD.MOV.U32 R2, RZ, RZ, RZ ;  /* 0x000000ffff027224 */ /* 0x000fe400078e00ff */
[----:B------:R-:W-:-:S04]  /*212d0*/  IMAD R5, R5, R8, RZ ;  /* 0x0000000805057224 */ /* 0x000fc800078e02ff */
[----:B------:R-:W-:Y:S01]  /*212e0*/  IMAD.HI.U32 R5, R3, R5, R2 ;  /* 0x0000000503057227 */ /* 0x000fe200078e0002 */
[----:B------:R-:W-:Y:S02]  /*212f0*/  LOP3.LUT R2, R10, R7, RZ, 0x3c, !PT ;  /* 0x000000070a027212 */ /* 0x000fe400078e3cff */
[----:B------:R-:W-:Y:S01]  /*21300*/  IABS R3, R9 ;  /* 0x0000000900037213 */ /* 0x000fe20000000000 */
[----:B------:R-:W-:Y:S01]  /*21310*/  @P0 VIADD R11, R11, 0x1 ;  /* 0x000000010b0b0836 */ /* 0x000fe20000000000 */
[----:B------:R-:W-:-:S03]  /*21320*/  ISETP.GE.AND P2, PT, R2, RZ, PT ;  /* 0x000000ff0200720c */ /* 0x000fc60003f46270 */
[----:B------:R-:W-:-:S10]  /*21330*/  IMAD.MOV R3, RZ, RZ, -R3 ;  /* 0x000000ffff037224 */ /* 0x000fd400078e0a03 */
[----:B------:R-:W-:Y:S01]  /*21340*/  @!P2 IMAD.MOV R11, RZ, RZ, -R11 ;  /* 0x000000ffff0ba224 */ /* 0x000fe200078e0a0b */
[----:B------:R-:W-:-:S04]  /*21350*/  @!P1 LOP3.LUT R11, RZ, R7, RZ, 0x33, !PT ;  /* 0x00000007ff0b9212 */ /* 0x000fc800078e33ff */
[-C--:B------:R-:W-:Y:S01]  /*21360*/  IABS R2, R11.reuse ;  /* 0x0000000b00027213 */ /* 0x080fe20000000000 */
[----:B------:R-:W-:-:S04]  /*21370*/  IMAD R7, R7, R11, RZ ;  /* 0x0000000b07077224 */ /* 0x000fc800078e02ff */
[----:B------:R-:W-:-:S04]  /*21380*/  IMAD.HI.U32 R5, R5, R2, RZ ;  /* 0x0000000205057227 */ /* 0x000fc800078e00ff */
[----:B------:R-:W-:Y:S01]  /*21390*/  IMAD R3, R5, R3, R2 ;  /* 0x0000000305037224 */ /* 0x000fe200078e0202 */
[----:B------:R-:W-:-:S04]  /*213a0*/  LOP3.LUT R2, R11, R9, RZ, 0x3c, !PT ;  /* 0x000000090b027212 */ /* 0x000fc800078e3cff */
[----:B------:R-:W-:Y:S02]  /*213b0*/  ISETP.GT.U32.AND P1, PT, R8, R3, PT ;  /* 0x000000030800720c */ /* 0x000fe40003f24070 */
[----:B------:R-:W-:-:S11]  /*213c0*/  ISETP.GE.AND P2, PT, R2, RZ, PT ;  /* 0x000000ff0200720c */ /* 0x000fd60003f46270 */
[----:B------:R-:W-:Y:S02]  /*213d0*/  @!P1 IMAD.IADD R3, R3, 0x1, -R8 ;  /* 0x0000000103039824 */ /* 0x000fe400078e0a08 */
[----:B------:R-:W-:Y:S01]  /*213e0*/  @!P1 VIADD R5, R5, 0x1 ;  /* 0x0000000105059836 */ /* 0x000fe20000000000 */
[----:B------:R-:W-:Y:S02]  /*213f0*/  ISETP.NE.AND P1, PT, R9, RZ, PT ;  /* 0x000000ff0900720c */ /* 0x000fe40003f25270 */
[----:B------:R-:W-:-:S13]  /*21400*/  ISETP.GE.U32.AND P0, PT, R3, R8, PT ;  /* 0x000000080300720c */ /* 0x000fda0003f06070 */
[----:B------:R-:W-:-:S04]  /*21410*/  @P0 VIADD R5, R5, 0x1 ;  /* 0x0000000105050836 */ /* 0x000fc80000000000 */
[----:B------:R-:W-:Y:S01]  /*21420*/  @!P2 IMAD.MOV R5, RZ, RZ, -R5 ;  /* 0x000000ffff05a224 */ /* 0x000fe200078e0a05 */
[----:B------:R-:W-:-:S05]  /*21430*/  @!P1 LOP3.LUT R5, RZ, R9, RZ, 0x33, !PT ;  /* 0x00000009ff059212 */ /* 0x000fca00078e33ff */
[----:B------:R-:W-:-:S04]  /*21440*/  IMAD.MOV R2, RZ, RZ, -R5 ;  /* 0x000000ffff027224 */ /* 0x000fc800078e0a05 */
[C---:B------:R-:W-:Y:S02]  /*21450*/  IMAD R11, R9.reuse, R2, R11 ;  /* 0x00000002090b7224 */ /* 0x040fe400078e020b */
[----:B------:R-:W-:Y:S02]  /*21460*/  IMAD R2, R9, 0x1000000, R5 ;  /* 0x0100000009027824 */ /* 0x000fe400078e0205 */
[----:B------:R-:W-:Y:S02]  /*21470*/  IMAD.IADD R5, R10, 0x1, -R7 ;  /* 0x000000010a057824 */ /* 0x000fe400078e0a07 */
[----:B------:R-:W-:Y:S02]  /*21480*/  IMAD R3, R11, 0x10000, R2 ;  /* 0x000100000b037824 */ /* 0x000fe400078e0202 */
[----:B------:R-:W-:Y:S01]  /*21490*/  VIADD R2, R4, UR4 ;  /* 0x0000000404027c36 */ /* 0x000fe20008000000 */
[----:B------:R1:W-:Y:S04]  /*214a0*/  STL [R1+0x14], R5 ;  /* 0x0000140501007387 */ /* 0x0003e80000100800 */
[----:B------:R1:W-:Y:S04]  /*214b0*/  STL [R1+0x1c], R2 ;  /* 0x00001c0201007387 */ /* 0x0003e80000100800 */
[----:B------:R1:W-:Y:S01]  /*214c0*/  STL [R1+0x18], R3 ;  /* 0x0000180301007387 */ /* 0x0003e20000100800 */
[----:B------:R-:W-:Y:S05]  /*214d0*/  BRA `(.L_x_654) ;  /* 0x0000000000107947 */ /* 0x000fea0003800000 */
.L_x_651:
[----:B------:R-:W-:Y:S01]  /*214e0*/  IMAD.U32 R2, RZ, RZ, UR6 ;  /* 0x00000006ff027e24 */ /* 0x000fe2000f8e00ff */
[----:B------:R0:W-:Y:S04]  /*214f0*/  STL [R1+0x14], RZ ;  /* 0x000014ff01007387 */ /* 0x0001e80000100800 */
[----:B------:R0:W-:Y:S04]  /*21500*/  STL [R1+0x18], RZ ;  /* 0x000018ff01007387 */ /* 0x0001e80000100800 */
[----:B------:R0:W-:Y:S02]  /*21510*/  STL [R1+0x10], R2 ;  /* 0x0000100201007387 */ /* 0x0001e40000100800 */
.L_x_654:
[----:B------:R-:W2:Y:S04]  /*21520*/  LDL R8, [R1+0x10] ;  /* 0x0000100001087983 */ /* 0x000ea80000100800 */
[----:B------:R-:W2:Y:S04]  /*21530*/  LDL R9, [R1+0x14] ;  /* 0x0000140001097983 */ /* 0x000ea80000100800 */
[----:B------:R-:W2:Y:S04]  /*21540*/  LDL R10, [R1+0x18] ;  /* 0x00001800010a7983 */ /* 0x000ea80000100800 */
[----:B------:R-:W2:Y:S01]  /*21550*/  LDL R11, [R1+0x1c] ;  /* 0x00001c00010b7983 */ /* 0x000ea20000100800 */
[----:B------:R-:W-:-:S13]  /*21560*/  ISETP.NE.AND P0, PT, R0, RZ, PT ;  /* 0x000000ff0000720c */ /* 0x000fda0003f05270 */
[----:B-1----:R-:W1:Y:S01]  /*21570*/  @!P0 S2R R3, SR_CgaCtaId ;  /* 0x0000000000038919 */ /* 0x002e620000008800 */
[----:B------:R-:W-:-:S04]  /*21580*/  @!P0 MOV R0, 0x400 ;  /* 0x0000040000008802 */ /* 0x000fc80000000f00 */
[----:B-1----:R-:W-:-:S05]  /*21590*/  @!P0 LEA R0, R3, R0, 0x18 ;  /* 0x0000000003008211 */ /* 0x002fca00078ec0ff */
[----:B--2---:R2:W-:Y:S01]  /*215a0*/  @!P0 STS.128 [R0+0x348d0], R8 ;  /* 0x0348d00800008388 */ /* 0x0045e20000000c00 */
[----:B------:R-:W-:Y:S06]  /*215b0*/  BAR.ARV 0x5, 0x180 ;  /* 0x0146000000007b1d */ /* 0x000fec0000002000 */
.L_x_649:
[----:B--2---:R-:W2:Y:S01]  /*215c0*/  LDL R0, [R1+0x1c] ;  /* 0x00001c0001007983 */ /* 0x004ea20000100800 */
[----:B------:R-:W-:Y:S01]  /*215d0*/  ULDC UR4, c[0x0][0xc3c] ;  /* 0x00030f0000047ab9 */ /* 0x000fe20000000800 */
[----:B------:R-:W-:Y:S01]  /*215e0*/  IMAD.MOV.U32 R19, RZ, RZ, RZ ;  /* 0x000000ffff137224 */ /* 0x000fe200078e00ff */
[----:B--2---:R-:W-:Y:S01]  /*215f0*/  ISETP.GE.AND P0, PT, R0, UR4, PT ;  /* 0x0000000400007c0c */ /* 0x004fe2000bf06270 */
[----:B------:R-:W-:-:S05]  /*21600*/  IMAD.MOV.U32 R0, RZ, RZ, 0x1 ;  /* 0x00000001ff007424 */ /* 0x000fca00078e00ff */
[----:B------:R2:W-:Y:S04]  /*21610*/  STL [R1+0xc], R0 ;  /* 0x00000c0001007387 */ /* 0x0005e80000100800 */
[----:B------:R2:W-:Y:S03]  /*21620*/  STL [R1+0x5c], RZ ;  /* 0x00005cff01007387 */ /* 0x0005e60000100800 */
[----:B------:R-:W-:Y:S05]  /*21630*/  @P0 BRA `(.L_x_655) ;  /* 0x0000006800940947 */ /* 0x000fea0003800000 */
[----:B------:R-:W3:Y:S01]  /*21640*/  S2UR UR5, SR_CgaCtaId ;  /* 0x00000000000579c3 */ /* 0x000ee20000008800 */
[C---:B--2---:R-:W-:Y:S01]  /*21650*/  IMAD.SHL.U32 R0, R6.reuse, 0x8, RZ ;  /* 0x0000000806007824 */ /* 0x044fe200078e00ff */
[----:B------:R-:W-:Y:S01]  /*21660*/  LOP3.LUT R4, R6, 0x7f, RZ, 0xc0, !PT ;  /* 0x0000007f06047812 */ /* 0x000fe200078ec0ff */
[----:B------:R-:W-:Y:S01]  /*21670*/  UMOV UR4, 0x400 ;  /* 0x0000040000047882 */ /* 0x000fe20000000000 */
[----:B------:R-:W-:Y:S01]  /*21680*/  BSSY B8, `(.L_x_655) ;  /* 0x00006a0000087945 */ /* 0x000fe20003800000 */
[----:B------:R-:W-:Y:S01]  /*21690*/  IMAD.MOV.U32 R19, RZ, RZ, RZ ;  /* 0x000000ffff137224 */ /* 0x000fe200078e00ff */
[----:B------:R-:W-:Y:S01]  /*216a0*/  LOP3.LUT R3, R0, 0x1f8, RZ, 0xc0, !PT ;  /* 0x000001f800037812 */ /* 0x000fe200078ec0ff */
[----:B0-----:R-:W-:Y:S01]  /*216b0*/  IMAD.SHL.U32 R2, R4, 0x8, RZ ;  /* 0x0000000804027824 */ /* 0x001fe200078e00ff */
[----:B------:R-:W-:Y:S01]  /*216c0*/  LOP3.LUT R0, R0, 0x38, RZ, 0xc0, !PT ;  /* 0x0000003800007812 */ /* 0x000fe200078ec0ff */
[----:B------:R-:W-:Y:S01]  /*216d0*/  ULDC.64 UR38, c[0x0][0x198] ;  /* 0x0000660000267ab9 */ /* 0x000fe20000000a00 */
[----:B------:R-:W-:Y:S01]  /*216e0*/  LOP3.LUT R3, R3, 0x38, R6, 0x78, !PT ;  /* 0x0000003803037812 */ /* 0x000fe200078e7806 */
[----:B------:R-:W-:Y:S01]  /*216f0*/  IMAD.SHL.U32 R6, R6, 0x10, RZ ;  /* 0x0000001006067824 */ /* 0x000fe200078e00ff */
[----:B------:R-:W-:Y:S01]  /*21700*/  LOP3.LUT R0, R0, 0x40, RZ, 0xfc, !PT ;  /* 0x0000004000007812 */ /* 0x000fe200078efcff */
[----:B------:R-:W-:Y:S01]  /*21710*/  ULDC UR36, c[0x0][0xc] ;  /* 0x0000030000247ab9 */ /* 0x000fe20000000800 */
[----:B------:R-:W-:-:S02]  /*21720*/  LOP3.LUT R3, R3, 0x200, R2, 0xf8, !PT ;  /* 0x0000020003037812 */ /* 0x000fc400078ef802 */
[----:B------:R-:W-:-:S04]  /*21730*/  SHF.R.U32.HI R2, RZ, 0x3, R4 ;  /* 0x00000003ff027819 */ /* 0x000fc80000011604 */
[----:B------:R-:W-:Y:S01]  /*21740*/  LOP3.LUT R4, R2, 0x70, R6, 0xf8, !PT ;  /* 0x0000007002047812 */ /* 0x000fe200078ef806 */
[----:B------:R-:W-:Y:S01]  /*21750*/  IMAD.MOV.U32 R2, RZ, RZ, 0x1 ;  /* 0x00000001ff027424 */ /* 0x000fe200078e00ff */
[----:B---3--:R-:W-:-:S06]  /*21760*/  ULEA UR4, UR5, UR4, 0x18 ;  /* 0x0000000405047291 */ /* 0x008fcc000f8ec03f */
[----:B------:R-:W-:-:S04]  /*21770*/  IMAD.U32 R18, RZ, RZ, UR4 ;  /* 0x00000004ff127e24 */ /* 0x000fc8000f8e00ff */
[----:B------:R-:W-:-:S05]  /*21780*/  IMAD R3, R3, 0x2, R18 ;  /* 0x0000000203037824 */ /* 0x000fca00078e0212 */
[----:B------:R0:W-:Y:S04]  /*21790*/  STL [R1+0x30], R3 ;  /* 0x0000300301007387 */ /* 0x0001e80000100800 */
[----:B------:R0:W-:Y:S04]  /*217a0*/  STL [R1+0x5c], RZ ;  /* 0x00005cff01007387 */ /* 0x0001e80000100800 */
[----:B------:R0:W-:Y:S04]  /*217b0*/  STL [R1+0x24], R2 ;  /* 0x0000240201007387 */ /* 0x0001e80000100800 */
[----:B------:R0:W-:Y:S04]  /*217c0*/  STL [R1+0x20], RZ ;  /* 0x000020ff01007387 */ /* 0x0001e80000100800 */
[----:B------:R0:W-:Y:S02]  /*217d0*/  STL [R1+0xc], R2 ;  /* 0x00000c0201007387 */ /* 0x0001e40000100800 */
.L_x_792:
[----:B------:R-:W2:Y:S01]  /*217e0*/  LDL R0, [R1+0x1c] ;  /* 0x00001c0001007983 */ /* 0x000ea20000100800 */
        /* <DEDUP_REMOVED lines=13> */
[----:B------:R-:W-:Y:S01]  /*218c0*/  ULDC.64 UR6, c[0x0][0xa08] ;  /* 0x0002820000067ab9 */ /* 0x000fe20000000a00 */
[----:B--2---:R-:W-:Y:S01]  /*218d0*/  SHF.R.S32.HI R4, RZ, 0x1f, R15 ;  /* 0x0000001fff047819 */ /* 0x004fe2000001140f */
[----:B------:R-:W-:-:S09]  /*218e0*/  IMAD.SHL.U32 R14, R15, 0x4, RZ ;  /* 0x000000040f0e7824 */ /* 0x000fd200078e00ff */
        /* <DEDUP_REMOVED lines=8> */
[----:B------:R-:W-:Y:S02]  /*21970*/  ISETP.NE.AND.EX P1, PT, RZ, UR5, PT, P1 ;  /* 0x00000005ff007c0c */ /* 0x000fe4000bf25310 */
[----:B------:R-:W-:Y:S02]  /*21980*/  CS2R R10, SRZ ;  /* 0x00000000000a7805 */ /* 0x000fe4000001ff00 */
[----:B------:R-:W-:Y:S01]  /*21990*/  ISETP.NE.U32.AND P3, PT, RZ, UR10, PT ;  /* 0x0000000aff007c0c */ /* 0x000fe2000bf65070 */
[----:B------:R-:W-:Y:S01]  /*219a0*/  STL [R1+0x4], R14 ;  /* 0x0000040e01007387 */ /* 0x000fe20000100800 */
[----:B------:R-:W-:Y:S02]  /*219b0*/  ISETP.NE.U32.AND P0, PT, RZ, UR6, PT ;  /* 0x00000006ff007c0c */ /* 0x000fe4000bf05070 */
[----:B------:R-:W-:Y:S01]  /*219c0*/  ISETP.NE.U32.AND P2, PT, RZ, UR8, PT ;  /* 0x00000008ff007c0c */ /* 0x000fe2000bf45070 */
[----:B------:R-:W-:Y:S01]  /*219d0*/  STL [R1+0x28], R13 ;  /* 0x0000280d01007387 */ /* 0x000fe20000100800 */
[----:B------:R-:W-:-:S02]  /*219e0*/  IADD3 R6, P5, R14, UR6, RZ ;  /* 0x000000060e067c10 */ /* 0x000fc4000ffbe0ff */
[C---:B-1----:R-:W-:Y:S02]  /*219f0*/  IADD3 R2, P4, R14.reuse, UR4, RZ ;  /* 0x000000040e027c10 */ /* 0x042fe4000ff9e0ff */
[----:B------:R-:W-:Y:S02]  /*21a00*/  ISETP.NE.AND.EX P3, PT, RZ, UR11, PT, P3 ;  /* 0x0000000bff007c0c */ /* 0x000fe4000bf65330 */
[C---:B------:R-:W-:Y:S02]  /*21a10*/  IADD3.X R3, R13.reuse, UR5, RZ, P4, !PT ;  /* 0x000000050d037c10 */ /* 0x040fe4000a7fe4ff */
[----:B0-----:R-:W-:Y:S02]  /*21a20*/  IADD3 R4, P4, R14, UR8, RZ ;  /* 0x000000080e047c10 */ /* 0x001fe4000ff9e0ff */
[----:B------:R-:W-:Y:S01]  /*21a30*/  ISETP.NE.AND.EX P0, PT, RZ, UR7, PT, P0 ;  /* 0x00000007ff007c0c */ /* 0x000fe2000bf05300 */
[----:B------:R-:W2:Y:S01]  /*21a40*/  @P1 LDG.E R8, desc[UR12][R2.64] ;  /* 0x0000000c02081981 */ /* 0x000ea2000c1e1900 */
[C---:B------:R-:W-:Y:S01]  /*21a50*/  IADD3.X R5, R13.reuse, UR9, RZ, P4, !PT ;  /* 0x000000090d057c10 */ /* 0x040fe2000a7fe4ff */
[----:B------:R-:W-:Y:S01]  /*21a60*/  ULDC UR4, c[0x0][0x288] ;  /* 0x0000a20000047ab9 */ /* 0x000fe20000000800 */
[----:B------:R-:W-:Y:S01]  /*21a70*/  ISETP.NE.AND.EX P2, PT, RZ, UR9, PT, P2 ;  /* 0x00000009ff007c0c */ /* 0x000fe2000bf45320 */
[----:B------:R-:W-:Y:S01]  /*21a80*/  IMAD.U32 R12, RZ, RZ, UR4 ;  /* 0x00000004ff0c7e24 */ /* 0x000fe2000f8e00ff */
[----:B------:R-:W-:Y:S01]  /*21a90*/  ULDC.64 UR4, c[0x0][0x418] ;  /* 0x0001060000047ab9 */ /* 0x000fe20000000a00 */
[----:B------:R-:W-:Y:S01]  /*21aa0*/  IADD3.X R7, R13, UR7, RZ, P5, !PT ;  /* 0x000000070d077c10 */ /* 0x000fe2000affe4ff */
[----:B--2---:R0:W-:Y:S01]  /*21ab0*/  STL [R1+0x48], R8 ;  /* 0x0000480801007387 */ /* 0x0041e20000100800 */
[----:B------:R-:W-:-:S03]  /*21ac0*/  UISETP.NE.U32.AND UP0, UPT, UR4, URZ, UPT ;  /* 0x0000003f0400728c */ /* 0x000fc6000bf05070 */
[----:B------:R-:W-:Y:S01]  /*21ad0*/  ULDC UR4, c[0x0][0x424] ;  /* 0x0001090000047ab9 */ /* 0x000fe20000000800 */
[----:B------:R-:W5:Y:S04]  /*21ae0*/  @P0 LDG.E R11, desc[UR12][R6.64] ;  /* 0x0000000c060b0981 */ /* 0x000f68000c1e1900 */
[----:B------:R-:W5:Y:S01]  /*21af0*/  @P2 LDG.E R10, desc[UR12][R4.64] ;  /* 0x0000000c040a2981 */ /* 0x000f62000c1e1900 */
[----:B0-----:R-:W-:-:S04]  /*21b00*/  @P3 IADD3 R8, P4, R14, UR10, RZ ;  /* 0x0000000a0e083c10 */ /* 0x001fc8000ff9e0ff */
[----:B------:R-:W-:-:S05]  /*21b10*/  @P3 IADD3.X R9, R13, UR11, RZ, P4, !PT ;  /* 0x0000000b0d093c10 */ /* 0x000fca000a7fe4ff */
[----:B------:R0:W2:Y:S01]  /*21b20*/  @P3 LDG.E R12, desc[UR12][R8.64] ;  /* 0x0000000c080c3981 */ /* 0x0000a2000c1e1900 */
[----:B------:R-:W-:-:S03]  /*21b30*/  UISETP.NE.AND.EX UP0, UPT, UR5, URZ, UPT, UP0 ;  /* 0x0000003f0500728c */ /* 0x000fc6000bf05300 */
[----:B------:R-:W-:Y:S01]  /*21b40*/  ULDC UR5, c[0x0][0x2f0] ;  /* 0x0000bc0000057ab9 */ /* 0x000fe20000000800 */
[----:B------:R-:W-:-:S04]  /*21b50*/  USEL UR4, UR4, 0x1, UP0 ;  /* 0x0000000104047887 */ /* 0x000fc80008000000 */
[----:B------:R-:W-:-:S03]  /*21b60*/  UIMAD UR4, UR4, UR5, URZ ;  /* 0x00000005040472a4 */ /* 0x000fc6000f8e023f */
[----:B------:R-:W-:Y:S02]  /*21b70*/  ULDC UR5, c[0x0][0x348] ;  /* 0x0000d20000057ab9 */ /* 0x000fe40000000800 */
[----:B0-----:R-:W-:Y:S02]  /*21b80*/  IMAD.U32 R9, RZ, RZ, UR5 ;  /* 0x00000005ff097e24 */ /* 0x001fe4000f8e00ff */
[----:B------:R-:W-:Y:S01]  /*21b90*/  IMAD.U32 R8, RZ, RZ, UR4 ;  /* 0x00000004ff087e24 */ /* 0x000fe2000f8e00ff */
[----:B--2---:R0:W-:Y:S01]  /*21ba0*/  STL [R1+0x54], R12 ;  /* 0x0000540c01007387 */ /* 0x0041e20000100800 */
[----:B------:R-:W-:Y:S05]  /*21bb0*/  @P3 BRA `(.L_x_656) ;  /* 0x0000000000183947 */ /* 0x000fea0003800000 */
[----:B------:R-:W-:Y:S05]  /*21bc0*/  @!P1 BRA `(.L_x_656) ;  /* 0x0000000000149947 */ /* 0x000fea0003800000 */
[----:B------:R-:W-:Y:S02]  /*21bd0*/  ULDC.64 UR4, c[0x0][0x208] ;  /* 0x0000820000047ab9 */ /* 0x000fe40000000a00 */
[----:B0-----:R-:W2:Y:S04]  /*21be0*/  LDG.E R12, desc[UR4][R2.64] ;  /* 0x00000004020c7981 */ /* 0x001ea8000c1e1900 */
[----:B------:R-:W2:Y:S02]  /*21bf0*/  LDG.E R2, desc[UR4][R2.64+0x4] ;  /* 0x0000040402027981 */ /* 0x000ea4000c1e1900 */
[----:B--2---:R-:W-:-:S05]  /*21c00*/  IMAD.IADD R2, R2, 0x1, -R12 ;  /* 0x0000000102027824 */ /* 0x004fca00078e0a0c */
[----:B------:R1:W-:Y:S02]  /*21c10*/  STL [R1+0x54], R2 ;  /* 0x0000540201007387 */ /* 0x0003e40000100800 */
.L_x_656:
[----:B------:R-:W2:Y:S01]  /*21c20*/  LDL.LU R3, [R1+0x18] ;  /* 0x0000180001037983 */ /* 0x000ea20000300800 */
[----:B0-----:R-:W-:Y:S01]  /*21c30*/  IMAD.MOV.U32 R12, RZ, RZ, R15 ;  /* 0x000000ffff0c7224 */ /* 0x001fe200078e000f */
[----:B------:R-:W-:Y:S02]  /*21c40*/  ULDC.64 UR4, c[0x0][0xa20] ;  /* 0x0002880000047ab9 */ /* 0x000fe40000000a00 */
[----:B------:R-:W-:Y:S02]  /*21c50*/  ISETP.NE.U32.AND P1, PT, RZ, UR4, PT ;  /* 0x00000004ff007c0c */ /* 0x000fe4000bf25070 */
[----:B------:R0:W-:Y:S02]  /*21c60*/  STL [R1+0x8], R12 ;  /* 0x0000080c01007387 */ /* 0x0001e40000100800 */
[----:B------:R-:W-:Y:S02]  /*21c70*/  ISETP.NE.AND.EX P1, PT, RZ, UR5, PT, P1 ;  /* 0x00000005ff007c0c */ /* 0x000fe4000bf25310 */
[----:B--2---:R-:W-:-:S02]  /*21c80*/  LOP3.LUT R17, R3, 0xff000000, RZ, 0xc0, !PT ;  /* 0xff00000003117812 */ /* 0x004fc400078ec0ff */
[C---:B-1----:R-:W-:Y:S02]  /*21c90*/  LOP3.LUT R2, R3.reuse, 0xff0000, RZ, 0xc0, !PT ;  /* 0x00ff000003027812 */ /* 0x042fe400078ec0ff */
[----:B------:R-:W-:Y:S02]  /*21ca0*/  SHF.R.U32.HI R17, RZ, 0x8, R17 ;  /* 0x00000008ff117819 */ /* 0x000fe40000011611 */
[----:B------:R-:W-:Y:S02]  /*21cb0*/  LOP3.LUT R16, R3, 0xffff, RZ, 0xc0, !PT ;  /* 0x0000ffff03107812 */ /* 0x000fe400078ec0ff */
[----:B------:R-:W-:Y:S01]  /*21cc0*/  LEA.HI R17, R2, R17, RZ, 0x10 ;  /* 0x0000001102117211 */ /* 0x000fe200078f80ff */
[----:B-----5:R-:W-:-:S05]  /*21cd0*/  IMAD.IADD R2, R11, 0x1, R0 ;  /* 0x000000010b027824 */ /* 0x020fca00078e0200 */
[----:B------:R0:W-:Y:S01]  /*21ce0*/  STL [R1+0x18], R2 ;  /* 0x0000180201007387 */ /* 0x0001e20000100800 */
[----:B------:R-:W-:Y:S05]  /*21cf0*/  @!P1 BRA `(.L_x_657) ;  /* 0x0000000000149947 */ /* 0x000fea0003800000 */
[----:B0-----:R-:W-:Y:S01]  /*21d00*/  IADD3 R2, P0, R14, UR4, RZ ;  /* 0x000000040e027c10 */ /* 0x001fe2000ff1e0ff */
[----:B------:R-:W-:-:S03]  /*21d10*/  ULDC.64 UR6, c[0x0][0x208] ;  /* 0x0000820000067ab9 */ /* 0x000fc60000000a00 */
[----:B------:R-:W-:-:S05]  /*21d20*/  IADD3.X R3, R13, UR5, RZ, P0, !PT ;  /* 0x000000050d037c10 */ /* 0x000fca00087fe4ff */
[----:B------:R0:W5:Y:S01]  /*21d30*/  LDG.E R8, desc[UR6][R2.64] ;  /* 0x0000000602087981 */ /* 0x000162000c1e1900 */
[----:B------:R-:W-:Y:S05]  /*21d40*/  BRA `(.L_x_658) ;  /* 0x0000000000147947 */ /* 0x000fea0003800000 */
.L_x_657:
[----:B------:R-:W-:Y:S05]  /*21d50*/  @!P0 BRA `(.L_x_658) ;  /* 0x0000000000108947 */ /* 0x000fea0003800000 */
[----:B------:R-:W-:Y:S02]  /*21d60*/  ULDC.64 UR4, c[0x0][0x208] ;  /* 0x0000820000047ab9 */ /* 0x000fe40000000a00 */
[----:B------:R-:W2:Y:S04]  /*21d70*/  LDG.E R8, desc[UR4][R6.64] ;  /* 0x0000000406087981 */ /* 0x000ea8000c1e1900 */
[----:B------:R-:W2:Y:S02]  /*21d80*/  LDG.E R6, desc[UR4][R6.64+0x4] ;  /* 0x0000040406067981 */ /* 0x000ea4000c1e1900 */
[----:B--2---:R-:W-:-:S07]  /*21d90*/  IMAD.IADD R8, R6, 0x1, -R8 ;  /* 0x0000000106087824 */ /* 0x004fce00078e0a08 */
.L_x_658:
[----:B------:R-:W-:Y:S01]  /*21da0*/  ULDC.64 UR4, c[0x0][0x208] ;  /* 0x0000820000047ab9 */ /* 0x000fe20000000a00 */
[----:B-----5:R-:W-:Y:S02]  /*21db0*/  IMAD.IADD R6, R8, 0x1, -R0 ;  /* 0x0000000108067824 */ /* 0x020fe400078e0a00 */
[----:B------:R-:W2:Y:S04]  /*21dc0*/  @P2 LDG.E R0, desc[UR4][R4.64] ;  /* 0x0000000404002981 */ /* 0x000ea8000c1e1900 */
[----:B------:R-:W2:Y:S01]  /*21dd0*/  @P2 LDG.E R4, desc[UR4][R4.64+0x4] ;  /* 0x0000040404042981 */ /* 0x000ea2000c1e1900 */
[----:B------:R-:W-:Y:S01]  /*21de0*/  LOP3.LUT R13, R17, 0xff, RZ, 0xc0, !PT ;  /* 0x000000ff110d7812 */ /* 0x000fe200078ec0ff */
[----:B------:R-:W-:Y:S01]  /*21df0*/  BSSY B0, `(.L_x_659) ;  /* 0x000002a000007945 */ /* 0x000fe20003800000 */
[----:B------:R-:W-:Y:S01]  /*21e00*/  SHF.R.U32.HI R17, RZ, 0x10, R17 ;  /* 0x00000010ff117819 */ /* 0x000fe20000011611 */
[----:B--2---:R-:W-:-:S04]  /*21e10*/  @P2 IMAD.IADD R9, R4, 0x1, -R0 ;  /* 0x0000000104092824 */ /* 0x004fc800078e0a00 */
[----:B0-----:R-:W-:-:S04]  /*21e20*/  IMAD.IADD R2, R6, 0x1, R9 ;  /* 0x0000000106027824 */ /* 0x001fc800078e0209 */
[C---:B------:R-:W-:Y:S01]  /*21e30*/  VIADD R0, R2.reuse, 0xaf ;  /* 0x000000af02007836 */ /* 0x040fe20000000000 */
[----:B------:R-:W-:-:S03]  /*21e40*/  ISETP.GE.AND P1, PT, R2, 0x1, PT ;  /* 0x000000010200780c */ /* 0x000fc60003f26270 */
[----:B------:R-:W-:-:S05]  /*21e50*/  IMAD.HI R0, R0, 0x2e8ba2e9, RZ ;  /* 0x2e8ba2e900007827 */ /* 0x000fca00078e02ff */
[----:B------:R-:W-:-:S04]  /*21e60*/  SHF.R.U32.HI R2, RZ, 0x1f, R0 ;  /* 0x0000001fff027819 */ /* 0x000fc80000011600 */
[----:B------:R-:W-:Y:S01]  /*21e70*/  LEA.HI.SX32 R11, R0, R2, 0x1b ;  /* 0x00000002000b7211 */ /* 0x000fe200078fdaff */
[----:B------:R-:W-:-:S04]  /*21e80*/  IMAD.MOV.U32 R0, RZ, RZ, RZ ;  /* 0x000000ffff007224 */ /* 0x000fc800078e00ff */
[----:B------:R0:W-:Y:S04]  /*21e90*/  STL [R1+0x38], R11 ;  /* 0x0000380b01007387 */ /* 0x0001e80000100800 */
[----:B------:R0:W-:Y:S01]  /*21ea0*/  STL [R1+0x58], R13 ;  /* 0x0000580d01007387 */ /* 0x0001e20000100800 */
[----:B------:R-:W-:Y:S05]  /*21eb0*/  @!P1 BRA `(.L_x_660) ;  /* 0x0000000000749947 */ /* 0x000fea0003800000 */
[----:B------:R-:W-:Y:S01]  /*21ec0*/  ISETP.NE.AND P0, PT, R17, RZ, PT ;  /* 0x000000ff1100720c */ /* 0x000fe20003f05270 */
[----:B------:R-:W-:-:S03]  /*21ed0*/  ULDC UR4, c[0x0][0x9f0] ;  /* 0x00027c0000047ab9 */ /* 0x000fc60000000800 */
[----:B------:R-:W-:-:S04]  /*21ee0*/  SEL R2, R17, UR4, P0 ;  /* 0x0000000411027c07 */ /* 0x000fc80008000000 */
[----:B------:R-:W-:Y:S02]  /*21ef0*/  IABS R3, R2 ;  /* 0x0000000200037213 */ /* 0x000fe40000000000 */
[----:B------:R-:W-:Y:S02]  /*21f00*/  IADD3 R0, R2, -0x1, R11 ;  /* 0xffffffff02007810 */ /* 0x000fe40007ffe00b */
[----:B------:R-:W1:Y:S08]  /*21f10*/  I2F.RP R4, R3 ;  /* 0x0000000300047306 */ /* 0x000e700000209400 */
[----:B-1----:R-:W1:Y:S02]  /*21f20*/  MUFU.RCP R4, R4 ;  /* 0x0000000400047308 */ /* 0x002e640000001000 */
[----:B-1----:R-:W-:-:S06]  /*21f30*/  VIADD R4, R4, 0xffffffe ;  /* 0x0ffffffe04047836 */ /* 0x002fcc0000000000 */
[----:B------:R1:W2:Y:S02]  /*21f40*/  F2I.FTZ.U32.TRUNC.NTZ R5, R4 ;  /* 0x0000000400057305 */ /* 0x0002a4000021f000 */
[----:B-1----:R-:W-:-:S04]  /*21f50*/  LOP3.LUT R4, R0, R2, RZ, 0x3c, !PT ;  /* 0x0000000200047212 */ /* 0x002fc800078e3cff */
[----:B------:R-:W-:Y:S01]  /*21f60*/  ISETP.GE.AND P4, PT, R4, RZ, PT ;  /* 0x000000ff0400720c */ /* 0x000fe20003f86270 */
[----:B--2---:R-:W-:-:S04]  /*21f70*/  IMAD.MOV R4, RZ, RZ, -R5 ;  /* 0x000000ffff047224 */ /* 0x004fc800078e0a05 */
[----:B------:R-:W-:Y:S02]  /*21f80*/  IMAD R7, R4, R3, RZ ;  /* 0x0000000304077224 */ /* 0x000fe400078e02ff */
[----:B------:R-:W-:-:S04]  /*21f90*/  IMAD.MOV.U32 R4, RZ, RZ, RZ ;  /* 0x000000ffff047224 */ /* 0x000fc800078e00ff */
[----:B------:R-:W-:Y:S01]  /*21fa0*/  IMAD.HI.U32 R7, R5, R7, R4 ;  /* 0x0000000705077227 */ /* 0x000fe200078e0004 */
[----:B------:R-:W-:Y:S02]  /*21fb0*/  IABS R4, R0 ;  /* 0x0000000000047213 */ /* 0x000fe40000000000 */
[----:B------:R-:W-:-:S05]  /*21fc0*/  IABS R0, R2 ;  /* 0x0000000200007213 */ /* 0x000fca0000000000 */
[----:B------:R-:W-:-:S04]  /*21fd0*/  IMAD.MOV R0, RZ, RZ, -R0 ;  /* 0x000000ffff007224 */ /* 0x000fc800078e0a00 */
[----:B------:R-:W-:Y:S02]  /*21fe0*/  IMAD.MOV.U32 R5, RZ, RZ, R0 ;  /* 0x000000ffff057224 */ /* 0x000fe400078e0000 */
        /* <DEDUP_REMOVED lines=9> */
[----:B------:R-:W-:-:S07]  /*22080*/  @!P3 LOP3.LUT R0, RZ, R2, RZ, 0x33, !PT ;  /* 0x00000002ff00b212 */ /* 0x000fce00078e33ff */
.L_x_660:
[----:B------:R-:W-:Y:S05]  /*22090*/  BSYNC B0 ;  /* 0x0000000000007941 */ /* 0x000fea0003800000 */
.L_x_659:
[-C--:B------:R-:W-:Y:S01]  /*220a0*/  IMAD R2, R13, R0.reuse, RZ ;  /* 0x000000000d027224 */ /* 0x080fe200078e02ff */
[----:B------:R-:W-:Y:S04]  /*220b0*/  BSSY B0, `(.L_x_661) ;  /* 0x0000121000007945 */ /* 0x000fe80003800000 */
        /* <DEDUP_REMOVED lines=16> */
[----:B------:R-:W-:Y:S01]  /*221c0*/  UMOV UR4, 0xffffffff ;  /* 0xffffffff00047882 */ /* 0x000fe20000000000 */
[----:B------:R-:W-:Y:S02]  /*221d0*/  SEL R0, R12, RZ, !P2 ;  /* 0x000000ff0c007207 */ /* 0x000fe40005000000 */
[----:B------:R-:W-:Y:S05]  /*221e0*/  BRA.DIV UR4, `(.L_x_663) ;  /* 0x0000007204f47947 */ /* 0x000fea000b800000 */
[----:B------:R-:W1:Y:S02]  /*221f0*/  S2R R3, SR_TID.X ;  /* 0x0000000000037919 */ /* 0x000e640000002100 */
[----:B-1----:R-:W-:-:S04]  /*22200*/  SHF.R.U32.HI R3, RZ, 0x5, R3 ;  /* 0x00000005ff037819 */ /* 0x002fc80000011603 */
[----:B------:R-:W-:-:S05]  /*22210*/  LOP3.LUT R3, R3, 0x3, RZ, 0xc0, !PT ;  /* 0x0000000303037812 */ /* 0x000fca00078ec0ff */
[----:B------:R1:W2:Y:S02]  /*22220*/  SHFL.IDX PT, R14, R3, RZ, 0x1f ;  /* 0x00001fff030e7589 */ /* 0x0002a400000e0000 */
.L_x_863:
[----:B--2---:R-:W-:Y:S02]  /*22230*/  ISETP.NE.AND P0, PT, R14, RZ, PT ;  /* 0x000000ff0e00720c */ /* 0x004fe40003f05270 */
[----:B------:R-:W-:-:S11]  /*22240*/  PLOP3.LUT P6, PT, PT, PT, PT, 0x8, 0x0 ;  /* 0x000000000000781c */ /* 0x000fd60003fce170 */
[----:B------:R-:W-:Y:S05]  /*22250*/  @P0 BRA `(.L_x_664) ;  /* 0x00000000000c0947 */ /* 0x000fea0003800000 */
[----:B------:R-:W-:-:S03]  /*22260*/  UMOV UR4, 0xffffffff ;  /* 0xffffffff00047882 */ /* 0x000fc60000000000 */
[----:B------:R-:W-:Y:S05]  /*22270*/  BRA.DIV UR4, `(.L_x_665) ;  /* 0x0000007604047947 */ /* 0x000fea000b800000 */
[----:B------:R-:W-:-:S13]  /*22280*/  ELECT P6, URZ, PT ;  /* 0x00000000003f782f */ /* 0x000fda00038c0000 */
.L_x_664:
[----:B-1----:R-:W2:Y:S01]  /*22290*/  LDL R3, [R1+0x5c] ;  /* 0x00005c0001037983 */ /* 0x002ea20000100800 */
[----:B------:R-:W-:Y:S01]  /*222a0*/  BSSY B1, `(.L_x_666) ;  /* 0x0000008000017945 */ /* 0x000fe20003800000 */
[----:B--2---:R-:W-:-:S05]  /*222b0*/  VIADD R3, R3, 0x1 ;  /* 0x0000000103037836 */ /* 0x004fca0000000000 */
[----:B------:R-:W-:-:S04]  /*222c0*/  LEA.HI R4, R3, R3, RZ, 0x1 ;  /* 0x0000000303047211 */ /* 0x000fc800078f08ff */
[----:B------:R-:W-:-:S05]  /*222d0*/  LOP3.LUT R4, R4, 0xfffffffe, RZ, 0xc0, !PT ;  /* 0xfffffffe04047812 */ /* 0x000fca00078ec0ff */
[----:B------:R-:W-:-:S05]  /*222e0*/  IMAD.IADD R3, R3, 0x1, -R4 ;  /* 0x0000000103037824 */ /* 0x000fca00078e0a04 */
[----:B------:R-:W-:-:S04]  /*222f0*/  SHF.L.U32 R3, R3, 0x1f, RZ ;  /* 0x0000001f03037819 */ /* 0x000fc800000006ff */
[----:B------:R-:W1:Y:S02]  /*22300*/  SYNCS.PHASECHK.TRANS64.TRYWAIT P0, [R18+URZ+0x34820], R3 ;  /* 0x03482003120075a7 */ /* 0x000e64000800017f */
[----:B-1----:R-:W-:Y:S05]  /*22310*/  @!P0 BRA `(.L_x_667) ;  /* 0x0000007000fc8947 */ /* 0x002fea0003800000 */
.L_x_866:
[----:B------:R-:W-:Y:S05]  /*22320*/  BSYNC B1 ;  /* 0x0000000000017941 */ /* 0x000fea0003800000 */
.L_x_666:
[----:B------:R-:W-:Y:S04]  /*22330*/  BSSY B1, `(.L_x_668) ;  /* 0x000006f000017945 */ /* 0x000fe80003800000 */
[----:B------:R-:W-:Y:S05]  /*22340*/  @!P6 BRA `(.L_x_669) ;  /* 0x0000000400b4e947 */ /* 0x000fea0003800000 */
[----:B------:R-:W2:Y:S04]  /*22350*/  LDL R5, [R1+0x20] ;  /* 0x0000200001057983 */ /* 0x000ea80000100800 */
[----:B------:R-:W3:Y:S01]  /*22360*/  LDL R6, [R1+0x24] ;  /* 0x0000240001067983 */ /* 0x000ee20000100800 */
[----:B------:R-:W-:Y:S01]  /*22370*/  BSSY B2, `(.L_x_670) ;  /* 0x0000008000027945 */ /* 0x000fe20003800000 */
[----:B------:R-:W4:Y:S02]  /*22380*/  S2R R4, SR_TID.X ;  /* 0x0000000000047919 */ /* 0x000f240000002100 */
[----:B----4-:R-:W-:-:S04]  /*22390*/  LOP3.LUT R4, R4, 0x7f, RZ, 0xc0, !PT ;  /* 0x0000007f04047812 */ /* 0x010fc800078ec0ff */
[----:B------:R-:W-:Y:S01]  /*223a0*/  ISETP.NE.AND P2, PT, R4, RZ, PT ;  /* 0x000000ff0400720c */ /* 0x000fe20003f45270 */
[----:B--2---:R-:W-:Y:S01]  /*223b0*/  IMAD R5, R5, 0x8, R18 ;  /* 0x0000000805057824 */ /* 0x004fe200078e0212 */
[----:B---3--:R-:W-:-:S04]  /*223c0*/  SHF.L.U32 R9, R6, 0x1f, RZ ;  /* 0x0000001f06097819 */ /* 0x008fc800000006ff */
[----:B------:R-:W2:Y:S02]  /*223d0*/  SYNCS.PHASECHK.TRANS64.TRYWAIT P0, [R5+URZ+0x348a0], R9 ;  /* 0x0348a009050075a7 */ /* 0x000ea4000800017f */
[----:B--2---:R-:W-:Y:S05]  /*223e0*/  @!P0 BRA `(.L_x_671) ;  /* 0x0000007000dc8947 */ /* 0x004fea0003800000 */
.L_x_867:
[----:B------:R-:W-:Y:S05]  /*223f0*/  BSYNC B2 ;  /* 0x0000000000027941 */ /* 0x000fea0003800000 */
.L_x_670:
[----:B------:R-:W-:Y:S04]  /*22400*/  BSSY B2, `(.L_x_672) ;  /* 0x0000009000027945 */ /* 0x000fe80003800000 */
[----:B------:R-:W-:Y:S05]  /*22410*/  @P2 BRA `(.L_x_673) ;  /* 0x00000000001c2947 */ /* 0x000fea0003800000 */
[----:B------:R-:W3:Y:S01]  /*22420*/  S2R R4, SR_TID.X ;  /* 0x0000000000047919 */ /* 0x000ee20000002100 */
[----:B-1----:R-:W-:-:S04]  /*22430*/  IMAD.MOV.U32 R3, RZ, RZ, 0xb000 ;  /* 0x0000b000ff037424 */ /* 0x002fc800078e00ff */
[----:B------:R4:W-:Y:S01]  /*22440*/  SYNCS.ARRIVE.TRANS64 RZ, [R5+URZ+0x34890], R3 ;  /* 0x0348900305ff79a7 */ /* 0x0009e2000800003f */
[----:B---3--:R-:W-:-:S04]  /*22450*/  LOP3.LUT R4, R4, 0x1f, RZ, 0xc0, !PT ;  /* 0x0000001f04047812 */ /* 0x008fc800078ec0ff */
[----:B------:R-:W-:-:S13]  /*22460*/  ISETP.NE.AND P0, PT, R4, RZ, PT ;  /* 0x000000ff0400720c */ /* 0x000fda0003f05270 */
[----:B----4-:R-:W-:Y:S05]  /*22470*/  @!P0 BRA `(.L_x_673) ;  /* 0x0000000000048947 */ /* 0x010fea0003800000 */
[----:B------:R-:W-:Y:S01]  /*22480*/  BPT.TRAP 0x1 ;  /* 0x000000040000795c */ /* 0x000fe20000300000 */
.L_x_673:
[----:B------:R-:W-:Y:S05]  /*22490*/  BSYNC B2 ;  /* 0x0000000000027941 */ /* 0x000fea0003800000 */
.L_x_672:
[----:B-1----:R-:W3:Y:S01]  /*224a0*/  LDL R3, [R1+0x20] ;  /* 0x0000200001037983 */ /* 0x002ee20000100800 */
[----:B------:R-:W-:Y:S01]  /*224b0*/  IMAD.MOV.U32 R14, RZ, RZ, RZ ;  /* 0x000000ffff0e7224 */ /* 0x000fe200078e00ff */
[----:B------:R-:W-:Y:S01]  /*224c0*/  UIADD3 UR4, UP0, UR38, 0x570, URZ ;  /* 0x0000057026047890 */ /* 0x000fe2000ff1e03f */
[----:B------:R-:W-:Y:S01]  /*224d0*/  IMAD R4, R7, 0xb0, R10 ;  /* 0x000000b007047824 */ /* 0x000fe200078e020a */
[----:B------:R-:W-:Y:S01]  /*224e0*/  PLOP3.LUT P0, PT, PT, PT, PT, 0x80, 0x0 ;  /* 0x000000000000781c */ /* 0x000fe20003f0f070 */
[----:B------:R-:W-:Y:S01]  /*224f0*/  UMOV UR6, 0x0 ;  /* 0x0000000000067882 */ /* 0x000fe20000000000 */
[----:B------:R-:W-:Y:S01]  /*22500*/  R2UR UR10, R14 ;  /* 0x000000000e0a72ca */ /* 0x000fe200000e0000 */
[----:B------:R-:W-:Y:S01]  /*22510*/  VIADD R4, R4, 0xffffff50 ;  /* 0xffffff5004047836 */ /* 0x000fe20000000000 */
[----:B------:R-:W-:Y:S01]  /*22520*/  UIADD3.X UR5, URZ, UR39, URZ, UP0, !UPT ;  /* 0x000000273f057290 */ /* 0x000fe200087fe43f */
[----:B------:R-:W-:Y:S01]  /*22530*/  UMOV UR7, 0x12f00000 ;  /* 0x12f0000000077882 */ /* 0x000fe20000000000 */
[----:B---3--:R-:W-:-:S02]  /*22540*/  IMAD R8, R3, 0xb000, R18 ;  /* 0x0000b00003087824 */ /* 0x008fc400078e0212 */
[----:B------:R-:W-:Y:S02]  /*22550*/  VIADD R3, R5, 0x34890 ;  /* 0x0003489005037836 */ /* 0x000fe40000000000 */
[----:B------:R-:W-:-:S07]  /*22560*/  VIADD R6, R8, 0x1e400 ;  /* 0x0001e40008067836 */ /* 0x000fce0000000000 */
.L_x_674:
        /* <DEDUP_REMOVED lines=9> */
[----:B-1----:R-:W-:Y:S05]  /*22600*/  @P0 BRA.U.ANY `(.L_x_674) ;  /* 0xfffffffd00d80947 */ /* 0x002fea000393ffff */
[----:B0-----:R-:W-:Y:S01]  /*22610*/  IMAD.MOV.U32 R11, RZ, RZ, 0x40 ;  /* 0x00000040ff0b7424 */ /* 0x001fe200078e00ff */
[----:B------:R-:W-:Y:S01]  /*22620*/  PLOP3.LUT P0, PT, PT, PT, PT, 0x80, 0x0 ;  /* 0x000000000000781c */ /* 0x000fe20003f0f070 */
[----:B------:R-:W-:Y:S01]  /*22630*/  VIADD R6, R8, 0x23c00 ;  /* 0x00023c0008067836 */ /* 0x000fe20000000000 */
[----:B------:R-:W-:Y:S01]  /*22640*/  UMOV UR6, 0x0 ;  /* 0x0000000000067882 */ /* 0x000fe20000000000 */
[----:B------:R-:W-:Y:S01]  /*22650*/  UMOV UR7, 0x12f00000 ;  /* 0x12f0000000077882 */ /* 0x000fe20000000000 */
[----:B------:R-:W-:-:S15]  /*22660*/  R2UR UR10, R11 ;  /* 0x000000000b0a72ca */ /* 0x000fde00000e0000 */
.L_x_675:
        /* <DEDUP_REMOVED lines=10> */
[----:B------:R-:W0:Y:S01]  /*22710*/  SYNCS.PHASECHK.TRANS64.TRYWAIT P0, [R5+URZ+0x348c0], R9 ;  /* 0x0348c009050075a7 */ /* 0x000e22000800017f */
[----:B------:R-:W-:Y:S04]  /*22720*/  BSSY B2, `(.L_x_676) ;  /* 0x0000002000027945 */ /* 0x000fe80003800000 */
[----:B0-----:R-:W-:Y:S05]  /*22730*/  @!P0 BRA `(.L_x_677) ;  /* 0x00000070001c8947 */ /* 0x001fea0003800000 */
.L_x_868:
[----:B------:R-:W-:Y:S05]  /*22740*/  BSYNC B2 ;  /* 0x0000000000027941 */ /* 0x000fea0003800000 */
.L_x_676:
[----:B------:R-:W-:Y:S01]  /*22750*/  BSSY B2, `(.L_x_678) ;  /* 0x000000b000027945 */ /* 0x000fe20003800000 */
[----:B------:R-:W-:Y:S02]  /*22760*/  IMAD.MOV.U32 R12, RZ, RZ, 0x0 ;  /* 0x00000000ff0c7424 */ /* 0x000fe400078e00ff */
[----:B------:R-:W-:Y:S01]  /*22770*/  IMAD.MOV.U32 R13, RZ, RZ, 0x12f00000 ;  /* 0x12f00000ff0d7424 */ /* 0x000fe200078e00ff */
[----:B------:R-:W-:Y:S06]  /*22780*/  @P2 BRA `(.L_x_679) ;  /* 0x00000000001c2947 */ /* 0x000fec0003800000 */
[----:B------:R-:W1:Y:S01]  /*22790*/  S2R R6, SR_TID.X ;  /* 0x0000000000067919 */ /* 0x000e620000002100 */
[----:B------:R-:W-:-:S04]  /*227a0*/  IMAD.MOV.U32 R3, RZ, RZ, 0xb000 ;  /* 0x0000b000ff037424 */ /* 0x000fc800078e00ff */
[----:B------:R3:W-:Y:S01]  /*227b0*/  SYNCS.ARRIVE.TRANS64 RZ, [R5+URZ+0x348b0], R3 ;  /* 0x0348b00305ff79a7 */ /* 0x0007e2000800003f */
[----:B-1----:R-:W-:-:S04]  /*227c0*/  LOP3.LUT R6, R6, 0x1f, RZ, 0xc0, !PT ;  /* 0x0000001f06067812 */ /* 0x002fc800078ec0ff */
[----:B------:R-:W-:-:S13]  /*227d0*/  ISETP.NE.AND P0, PT, R6, RZ, PT ;  /* 0x000000ff0600720c */ /* 0x000fda0003f05270 */
[----:B---3--:R-:W-:Y:S05]  /*227e0*/  @!P0 BRA `(.L_x_679) ;  /* 0x0000000000048947 */ /* 0x008fea0003800000 */
[----:B------:R-:W-:Y:S01]  /*227f0*/  BPT.TRAP 0x1 ;  /* 0x000000040000795c */ /* 0x000fe20000300000 */
.L_x_679:
[----:B------:R-:W-:Y:S05]  /*22800*/  BSYNC B2 ;  /* 0x0000000000027941 */ /* 0x000fea0003800000 */
.L_x_678:
[----:B------:R-:W-:Y:S01]  /*22810*/  R2UR UR10, R14 ;  /* 0x000000000e0a72ca */ /* 0x000fe200000e0000 */
[----:B------:R-:W-:Y:S01]  /*22820*/  UIADD3 UR4, UP0, UR38, 0x670, URZ ;  /* 0x0000067026047890 */ /* 0x000fe2000ff1e03f */
[----:B------:R-:W-:Y:S01]  /*22830*/  R2UR UR6, R12 ;  /* 0x000000000c0672ca */ /* 0x000fe200000e0000 */
[----:B0-2---:R-:W-:Y:S01]  /*22840*/  VIADD R5, R5, 0x348b0 ;  /* 0x000348b005057836 */ /* 0x005fe20000000000 */
[----:B------:R-:W-:Y:S01]  /*22850*/  R2UR UR7, R13 ;  /* 0x000000000d0772ca */ /* 0x000fe200000e0000 */
[----:B------:R-:W-:Y:S01]  /*22860*/  VIADD R3, R8, 0x400 ;  /* 0x0000040008037836 */ /* 0x000fe20000000000 */
[----:B------:R-:W-:Y:S01]  /*22870*/  PLOP3.LUT P0, PT, PT, PT, PT, 0x80, 0x0 ;  /* 0x000000000000781c */ /* 0x000fe20003f0f070 */
[----:B------:R-:W-:-:S12]  /*22880*/  UIADD3.X UR5, URZ, UR39, URZ, UP0, !UPT ;  /* 0x000000273f057290 */ /* 0x000fd800087fe43f */
.L_x_680:
        /* <DEDUP_REMOVED lines=15> */
.L_x_681:
        /* <DEDUP_REMOVED lines=10> */
.L_x_669:
[----:B------:R-:W-:Y:S05]  /*22a20*/  BSYNC B1 ;  /* 0x0000000000017941 */ /* 0x000fea0003800000 */
.L_x_668:
[----:B------:R-:W1:Y:S04]  /*22a30*/  LDL.LU R8, [R1+0x20] ;  /* 0x0000200001087983 */ /* 0x000e680000300800 */
[----:B------:R-:W2:Y:S01]  /*22a40*/  LDL.LU R6, [R1+0x24] ;  /* 0x0000240001067983 */ /* 0x000ea20000300800 */
[----:B------:R-:W-:Y:S01]  /*22a50*/  PLOP3.LUT P0, PT, PT, PT, PT, 0x8, 0x0 ;  /* 0x000000000000781c */ /* 0x000fe20003f0e170 */
[----:B-1----:R-:W-:Y:S02]  /*22a60*/  VIADD R3, R8, 0x1 ;  /* 0x0000000108037836 */ /* 0x002fe40000000000 */
[----:B------:R-:W-:-:S03]  /*22a70*/  VIADD R8, R7, 0xfffffffe ;  /* 0xfffffffe07087836 */ /* 0x000fc60000000000 */
[C---:B------:R-:W-:Y:S02]  /*22a80*/  ISETP.NE.AND P2, PT, R3.reuse, 0x2, PT ;  /* 0x000000020300780c */ /* 0x040fe40003f45270 */
[----:B------:R-:W-:Y:S02]  /*22a90*/  ISETP.GE.AND P3, PT, R8, R2, PT ;  /* 0x000000020800720c */ /* 0x000fe40003f66270 */
[----:B------:R-:W-:Y:S02]  /*22aa0*/  SEL R4, RZ, 0x1, P2 ;  /* 0x00000001ff047807 */ /* 0x000fe40001000000 */
[----:B------:R-:W-:Y:S02]  /*22ab0*/  SEL R3, R3, RZ, P2 ;  /* 0x000000ff03037207 */ /* 0x000fe40001000000 */
[----:B--2---:R-:W-:-:S03]  /*22ac0*/  LOP3.LUT R6, R6, R4, RZ, 0x3c, !PT ;  /* 0x0000000406067212 */ /* 0x004fc600078e3cff */
[----:B------:R1:W-:Y:S04]  /*22ad0*/  STL [R1+0x20], R3 ;  /* 0x0000200301007387 */ /* 0x0003e80000100800 */
[----:B------:R1:W-:Y:S01]  /*22ae0*/  STL [R1+0x24], R6 ;  /* 0x0000240601007387 */ /* 0x0003e20000100800 */
[----:B------:R-:W-:Y:S05]  /*22af0*/  @!P3 BRA `(.L_x_662) ;  /* 0x0000000400f0b947 */ /* 0x000fea0003800000 */
.L_x_696:
[----:B------:R-:W-:Y:S05]  /*22b00*/  YIELD ;  /* 0x0000000000007946 */ /* 0x000fea0003800000 */
[----:B------:R-:W-:Y:S04]  /*22b10*/  BSSY B1, `(.L_x_682) ;  /* 0x000006e000017945 */ /* 0x000fe80003800000 */
[----:B--2---:R-:W-:Y:S05]  /*22b20*/  @!P6 BRA `(.L_x_683) ;  /* 0x0000000400b0e947 */ /* 0x004fea0003800000 */
[----:B------:R-:W2:Y:S04]  /*22b30*/  LDL R5, [R1+0x20] ;  /* 0x0000200001057983 */ /* 0x000ea80000100800 */
[----:B------:R-:W3:Y:S01]  /*22b40*/  LDL R4, [R1+0x24] ;  /* 0x0000240001047983 */ /* 0x000ee20000100800 */
[----:B------:R-:W-:Y:S01]  /*22b50*/  BSSY B2, `(.L_x_684) ;  /* 0x0000008000027945 */ /* 0x000fe20003800000 */
[----:B-1----:R-:W1:Y:S02]  /*22b60*/  S2R R3, SR_TID.X ;  /* 0x0000000000037919 */ /* 0x002e640000002100 */
[----:B-1----:R-:W-:-:S04]  /*22b70*/  LOP3.LUT R3, R3, 0x7f, RZ, 0xc0, !PT ;  /* 0x0000007f03037812 */ /* 0x002fc800078ec0ff */
[----:B------:R-:W-:Y:S01]  /*22b80*/  ISETP.NE.AND P3, PT, R3, RZ, PT ;  /* 0x000000ff0300720c */ /* 0x000fe20003f65270 */
[----:B--2---:R-:W-:Y:S01]  /*22b90*/  IMAD R7, R5, 0x8, R18 ;  /* 0x0000000805077824 */ /* 0x004fe200078e0212 */
[----:B---3--:R-:W-:-:S04]  /*22ba0*/  SHF.L.U32 R6, R4, 0x1f, RZ ;  /* 0x0000001f04067819 */ /* 0x008fc800000006ff */
[----:B------:R-:W1:Y:S02]  /*22bb0*/  SYNCS.PHASECHK.TRANS64.TRYWAIT P2, [R7+URZ+0x348a0], R6 ;  /* 0x0348a006070075a7 */ /* 0x000e64000804017f */
[----:B-1----:R-:W-:Y:S05]  /*22bc0*/  @!P2 BRA `(.L_x_685) ;  /* 0x0000006c000ca947 */ /* 0x002fea0003800000 */
.L_x_869:
[----:B------:R-:W-:Y:S05]  /*22bd0*/  BSYNC B2 ;  /* 0x0000000000027941 */ /* 0x000fea0003800000 */
.L_x_684:
[----:B------:R-:W-:Y:S04]  /*22be0*/  BSSY B2, `(.L_x_686) ;  /* 0x0000009000027945 */ /* 0x000fe80003800000 */
[----:B------:R-:W-:Y:S05]  /*22bf0*/  @P3 BRA `(.L_x_687) ;  /* 0x00000000001c3947 */ /* 0x000fea0003800000 */
[----:B------:R-:W2:Y:S01]  /*22c00*/  S2R R4, SR_TID.X ;  /* 0x0000000000047919 */ /* 0x000ea20000002100 */
[----:B------:R-:W-:-:S04]  /*22c10*/  IMAD.MOV.U32 R3, RZ, RZ, 0xb000 ;  /* 0x0000b000ff037424 */ /* 0x000fc800078e00ff */
[----:B------:R3:W-:Y:S01]  /*22c20*/  SYNCS.ARRIVE.TRANS64 RZ, [R7+URZ+0x34890], R3 ;  /* 0x0348900307ff79a7 */ /* 0x0007e2000800003f */
[----:B--2---:R-:W-:-:S04]  /*22c30*/  LOP3.LUT R4, R4, 0x1f, RZ, 0xc0, !PT ;  /* 0x0000001f04047812 */ /* 0x004fc800078ec0ff */
[----:B------:R-:W-:-:S13]  /*22c40*/  ISETP.NE.AND P2, PT, R4, RZ, PT ;  /* 0x000000ff0400720c */ /* 0x000fda0003f45270 */
[----:B---3--:R-:W-:Y:S05]  /*22c50*/  @!P2 BRA `(.L_x_687) ;  /* 0x000000000004a947 */ /* 0x008fea0003800000 */
[----:B------:R-:W-:Y:S01]  /*22c60*/  BPT.TRAP 0x1 ;  /* 0x000000040000795c */ /* 0x000fe20000300000 */
.L_x_687:
[----:B------:R-:W-:Y:S05]  /*22c70*/  BSYNC B2 ;  /* 0x0000000000027941 */ /* 0x000fea0003800000 */
.L_x_686:
[----:B------:R-:W2:Y:S01]  /*22c80*/  LDL R3, [R1+0x20] ;  /* 0x0000200001037983 */ /* 0x000ea20000100800 */
[----:B0-----:R-:W-:Y:S01]  /*22c90*/  IMAD.MOV.U32 R11, RZ, RZ, RZ ;  /* 0x000000ffff0b7224 */ /* 0x001fe200078e00ff */
[----:B------:R-:W-:Y:S01]  /*22ca0*/  UIADD3 UR4, UP0, UR38, 0x570, URZ ;  /* 0x0000057026047890 */ /* 0x000fe2000ff1e03f */
[----:B------:R-:W-:Y:S01]  /*22cb0*/  PLOP3.LUT P2, PT, PT, PT, PT, 0x80, 0x0 ;  /* 0x000000000000781c */ /* 0x000fe20003f4f070 */
[----:B------:R-:W-:Y:S01]  /*22cc0*/  IMAD R4, R8, 0xb0, R10 ;  /* 0x000000b008047824 */ /* 0x000fe200078e020a */
[----:B------:R-:W-:Y:S01]  /*22cd0*/  UMOV UR6, 0x0 ;  /* 0x0000000000067882 */ /* 0x000fe20000000000 */
[----:B------:R-:W-:Y:S01]  /*22ce0*/  R2UR UR10, R11 ;  /* 0x000000000b0a72ca */ /* 0x000fe200000e0000 */
[----:B------:R-:W-:Y:S01]  /*22cf0*/  UIADD3.X UR5, URZ, UR39, URZ, UP0, !UPT ;  /* 0x000000273f057290 */ /* 0x000fe200087fe43f */
[----:B------:R-:W-:Y:S01]  /*22d00*/  UMOV UR7, 0x12f00000 ;  /* 0x12f0000000077882 */ /* 0x000fe20000000000 */
[----:B--2---:R-:W-:Y:S02]  /*22d10*/  IMAD R5, R3, 0xb000, R18 ;  /* 0x0000b00003057824 */ /* 0x004fe400078e0212 */
[----:B------:R-:W-:-:S02]  /*22d20*/  VIADD R3, R7, 0x34890 ;  /* 0x0003489007037836 */ /* 0x000fc40000000000 */
[----:B------:R-:W-:-:S08]  /*22d30*/  VIADD R9, R5, 0x1e400 ;  /* 0x0001e40005097836 */ /* 0x000fd00000000000 */
.L_x_688:
        /* <DEDUP_REMOVED lines=16> */
.L_x_689:
        /* <DEDUP_REMOVED lines=13> */
.L_x_870:
[----:B------:R-:W-:Y:S05]  /*22f10*/  BSYNC B2 ;  /* 0x0000000000027941 */ /* 0x000fea0003800000 */
.L_x_690:
[----:B------:R-:W-:Y:S01]  /*22f20*/  BSSY B2, `(.L_x_692) ;  /* 0x000000b000027945 */ /* 0x000fe20003800000 */
[----:B------:R-:W-:Y:S02]  /*22f30*/  IMAD.MOV.U32 R12, RZ, RZ, 0x0 ;  /* 0x00000000ff0c7424 */ /* 0x000fe400078e00ff */
[----:B------:R-:W-:Y:S01]  /*22f40*/  IMAD.MOV.U32 R13, RZ, RZ, 0x12f00000 ;  /* 0x12f00000ff0d7424 */ /* 0x000fe200078e00ff */
[----:B------:R-:W-:Y:S06]  /*22f50*/  @P3 BRA `(.L_x_693) ;  /* 0x00000000001c3947 */ /* 0x000fec0003800000 */
[----:B------:R-:W2:Y:S01]  /*22f60*/  S2R R9, SR_TID.X ;  /* 0x0000000000097919 */ /* 0x000ea20000002100 */
[----:B------:R-:W-:-:S04]  /*22f70*/  IMAD.MOV.U32 R3, RZ, RZ, 0xb000 ;  /* 0x0000b000ff037424 */ /* 0x000fc800078e00ff */
[----:B------:R3:W-:Y:S01]  /*22f80*/  SYNCS.ARRIVE.TRANS64 RZ, [R7+URZ+0x348b0], R3 ;  /* 0x0348b00307ff79a7 */ /* 0x0007e2000800003f */
[----:B--2---:R-:W-:-:S04]  /*22f90*/  LOP3.LUT R9, R9, 0x1f, RZ, 0xc0, !PT ;  /* 0x0000001f09097812 */ /* 0x004fc800078ec0ff */
[----:B------:R-:W-:-:S13]  /*22fa0*/  ISETP.NE.AND P2, PT, R9, RZ, PT ;  /* 0x000000ff0900720c */ /* 0x000fda0003f45270 */
[----:B---3--:R-:W-:Y:S05]  /*22fb0*/  @!P2 BRA `(.L_x_693) ;  /* 0x000000000004a947 */ /* 0x008fea0003800000 */
[----:B------:R-:W-:Y:S01]  /*22fc0*/  BPT.TRAP 0x1 ;  /* 0x000000040000795c */ /* 0x000fe20000300000 */
.L_x_693:
[----:B------:R-:W-:Y:S05]  /*22fd0*/  BSYNC B2 ;  /* 0x0000000000027941 */ /* 0x000fea0003800000 */
.L_x_692:
[----:B------:R-:W-:Y:S01]  /*22fe0*/  R2UR UR10, R11 ;  /* 0x000000000b0a72ca */ /* 0x000fe200000e0000 */
[----:B------:R-:W-:Y:S01]  /*22ff0*/  UIADD3 UR4, UP0, UR38, 0x670, URZ ;  /* 0x0000067026047890 */ /* 0x000fe2000ff1e03f */
[----:B------:R-:W-:Y:S01]  /*23000*/  R2UR UR6, R12 ;  /* 0x000000000c0672ca */ /* 0x000fe200000e0000 */
[----:B01----:R-:W-:Y:S01]  /*23010*/  VIADD R7, R7, 0x348b0 ;  /* 0x000348b007077836 */ /* 0x003fe20000000000 */
[----:B------:R-:W-:Y:S01]  /*23020*/  R2UR UR7, R13 ;  /* 0x000000000d0772ca */ /* 0x000fe200000e0000 */
[----:B------:R-:W-:Y:S01]  /*23030*/  VIADD R3, R5, 0x400 ;  /* 0x0000040005037836 */ /* 0x000fe20000000000 */
[----:B------:R-:W-:Y:S01]  /*23040*/  PLOP3.LUT P2, PT, PT, PT, PT, 0x80, 0x0 ;  /* 0x000000000000781c */ /* 0x000fe20003f4f070 */
[----:B------:R-:W-:-:S12]  /*23050*/  UIADD3.X UR5, URZ, UR39, URZ, UP0, !UPT ;  /* 0x000000273f057290 */ /* 0x000fd800087fe43f */
.L_x_694:
        /* <DEDUP_REMOVED lines=15> */
.L_x_695:
        /* <DEDUP_REMOVED lines=10> */
.L_x_683:
[----:B------:R-:W-:Y:S05]  /*231f0*/  BSYNC B1 ;  /* 0x0000000000017941 */ /* 0x000fea0003800000 */
.L_x_682:
[----:B-1----:R-:W2:Y:S04]  /*23200*/  LDL.LU R3, [R1+0x20] ;  /* 0x0000200001037983 */ /* 0x002ea80000300800 */
[----:B------:R-:W3:Y:S01]  /*23210*/  LDL.LU R6, [R1+0x24] ;  /* 0x0000240001067983 */ /* 0x000ee20000300800 */
[C---:B------:R-:W-:Y:S01]  /*23220*/  ISETP.GT.AND P3, PT, R8.reuse, R2, PT ;  /* 0x000000020800720c */ /* 0x040fe20003f64270 */
[----:B------:R-:W-:Y:S02]  /*23230*/  VIADD R8, R8, 0xffffffff ;  /* 0xffffffff08087836 */ /* 0x000fe40000000000 */
[----:B--2---:R-:W-:-:S05]  /*23240*/  VIADD R3, R3, 0x1 ;  /* 0x0000000103037836 */ /* 0x004fca0000000000 */
[----:B------:R-:W-:-:S04]  /*23250*/  ISETP.NE.AND P2, PT, R3, 0x2, PT ;  /* 0x000000020300780c */ /* 0x000fc80003f45270 */
[----:B------:R-:W-:Y:S02]  /*23260*/  SEL R4, RZ, 0x1, P2 ;  /* 0x00000001ff047807 */ /* 0x000fe40001000000 */
[----:B------:R-:W-:Y:S02]  /*23270*/  SEL R3, R3, RZ, P2 ;  /* 0x000000ff03037207 */ /* 0x000fe40001000000 */
[----:B---3--:R-:W-:-:S05]  /*23280*/  LOP3.LUT R6, R6, R4, RZ, 0x3c, !PT ;  /* 0x0000000406067212 */ /* 0x008fca00078e3cff */
[----:B------:R2:W-:Y:S04]  /*23290*/  STL [R1+0x24], R6 ;  /* 0x0000240601007387 */ /* 0x0005e80000100800 */
[----:B------:R2:W-:Y:S01]  /*232a0*/  STL [R1+0x20], R3 ;  /* 0x0000200301007387 */ /* 0x0005e20000100800 */
[----:B------:R-:W-:Y:S05]  /*232b0*/  @P3 BRA `(.L_x_696) ;  /* 0xfffffff800103947 */ /* 0x000fea000383ffff */
.L_x_662:
[----:B------:R-:W-:Y:S05]  /*232c0*/  BSYNC B0 ;  /* 0x0000000000007941 */ /* 0x000fea0003800000 */
.L_x_661:
[----:B------:R3:W5:Y:S01]  /*232d0*/  LDL R7, [R1+0x38] ;  /* 0x0000380001077983 */ /* 0x0007620000100800 */
[----:B------:R-:W-:Y:S05]  /*232e0*/  @!P0 WARPSYNC.ALL ;  /* 0x0000000000008948 */ /* 0x000fea0003800000 */
[----:B------:R3:W-:Y:S01]  /*232f0*/  STL [R1+0x40], RZ ;  /* 0x000040ff01007387 */ /* 0x0007e20000100800 */
[----:B------:R-:W-:Y:S01]  /*23300*/  BSSY B0, `(.L_x_697) ;  /* 0x0000020000007945 */ /* 0x000fe20003800000 */
[----:B------:R-:W-:Y:S06]  /*23310*/  @!P0 BAR.SYNC.DEFER_BLOCKING 0xc, 0x180 ;  /* 0x0306000000008b1d */ /* 0x000fec0000010000 */
[----:B---3--:R-:W-:Y:S05]  /*23320*/  @!P1 BRA `(.L_x_698) ;  /* 0x0000000000749947 */ /* 0x008fea0003800000 */
[----:B------:R-:W-:-:S13]  /*23330*/  ISETP.NE.AND P0, PT, R17, RZ, PT ;  /* 0x000000ff1100720c */ /* 0x000fda0003f05270 */
[----:B------:R-:W3:Y:S02]  /*23340*/  @!P0 LDC R17, c[0x0][0x9f0] ;  /* 0x00027c00ff118b82 */ /* 0x000ee40000000800 */
[----:B---3--:R-:W-:-:S04]  /*23350*/  IABS R0, R17 ;  /* 0x0000001100007213 */ /* 0x008fc80000000000 */
[----:B------:R-:W3:Y:S08]  /*23360*/  I2F.RP R2, R0 ;  /* 0x0000000000027306 */ /* 0x000ef00000209400 */
[----:B---3--:R-:W3:Y:S02]  /*23370*/  MUFU.RCP R2, R2 ;  /* 0x0000000200027308 */ /* 0x008ee40000001000 */
[----:B---3--:R-:W-:-:S06]  /*23380*/  VIADD R2, R2, 0xffffffe ;  /* 0x0ffffffe02027836 */ /* 0x008fcc0000000000 */
[----:B-12---:R-:W1:Y:S02]  /*23390*/  F2I.FTZ.U32.TRUNC.NTZ R3, R2 ;  /* 0x0000000200037305 */ /* 0x006e64000021f000 */
[----:B-1----:R-:W-:-:S04]  /*233a0*/  IMAD.MOV R2, RZ, RZ, -R3 ;  /* 0x000000ffff027224 */ /* 0x002fc800078e0a03 */
[----:B------:R-:W-:Y:S02]  /*233b0*/  IMAD R4, R2, R0, RZ ;  /* 0x0000000002047224 */ /* 0x000fe400078e02ff */
[----:B------:R-:W-:-:S04]  /*233c0*/  IMAD.MOV.U32 R2, RZ, RZ, RZ ;  /* 0x000000ffff027224 */ /* 0x000fc800078e00ff */
[----:B------:R-:W-:Y:S01]  /*233d0*/  IMAD.HI.U32 R6, R3, R4, R2 ;  /* 0x0000000403067227 */ /* 0x000fe200078e0002 */
[----:B------:R-:W-:Y:S02]  /*233e0*/  IABS R2, R17 ;  /* 0x0000001100027213 */ /* 0x000fe40000000000 */
[----:B-----5:R-:W-:-:S03]  /*233f0*/  IADD3 R4, R7, -0x1, R17 ;  /* 0xffffffff07047810 */ /* 0x020fc60007ffe011 */
        /* <DEDUP_REMOVED lines=15> */
[----:B------:R3:W-:Y:S02]  /*234f0*/  STL [R1+0x40], R2 ;  /* 0x0000400201007387 */ /* 0x0007e40000100800 */
.L_x_698:
[----:B------:R-:W-:Y:S05]  /*23500*/  BSYNC B0 ;  /* 0x0000000000007941 */ /* 0x000fea0003800000 */
.L_x_697:
[----:B------:R-:W4:Y:S04]  /*23510*/  LDL R0, [R1+0x40] ;  /* 0x0000400001007983 */ /* 0x000f280000100800 */
[----:B---3--:R-:W4:Y:S01]  /*23520*/  LDL R2, [R1+0x58] ;  /* 0x0000580001027983 */ /* 0x008f220000100800 */
[----:B------:R-:W-:Y:S01]  /*23530*/  BSSY B7, `(.L_x_699) ;  /* 0x00003d8000077945 */ /* 0x000fe20003800000 */
[----:B----4-:R-:W-:-:S05]  /*23540*/  IMAD R2, R2, R0, RZ ;  /* 0x0000000002027224 */ /* 0x010fca00078e02ff */
[----:B-----5:R-:W-:Y:S01]  /*23550*/  VIADDMNMX R0, R2, R0, R7, PT ;  /* 0x0000000002007246 */ /* 0x020fe20003800107 */
[----:B------:R3:W-:Y:S03]  /*23560*/  STL [R1+0x2c], R2 ;  /* 0x00002c0201007387 */ /* 0x0007e60000100800 */
[----:B------:R-:W-:Y:S01]  /*23570*/  ISETP.GT.AND P0, PT, R0, R2, PT ;  /* 0x000000020000720c */ /* 0x000fe20003f04270 */
[----:B------:R3:W-:-:S12]  /*23580*/  STL [R1+0x3c], R0 ;  /* 0x00003c0001007387 */ /* 0x0007d80000100800 */
[----:B---3--:R-:W-:Y:S05]  /*23590*/  @P0 BRA `(.L_x_700) ;  /* 0x00000000004c0947 */ /* 0x008fea0003800000 */
[----:B------:R-:W3:Y:S02]  /*235a0*/  S2R R0, SR_TID.X ;  /* 0x0000000000007919 */ /* 0x000ee40000002100 */
[----:B---3--:R-:W-:-:S04]  /*235b0*/  LOP3.LUT R0, R0, 0x7f, RZ, 0xc0, !PT ;  /* 0x0000007f00007812 */ /* 0x008fc800078ec0ff */
[----:B------:R-:W-:-:S13]  /*235c0*/  ISETP.NE.AND P0, PT, R0, RZ, PT ;  /* 0x000000ff0000720c */ /* 0x000fda0003f05270 */
[----:B------:R-:W-:Y:S05]  /*235d0*/  @P0 BRA `(.L_x_701) ;  /* 0x0000003c00340947 */ /* 0x000fea0003800000 */
[----:B-12---:R-:W1:Y:S01]  /*235e0*/  S2R R3, SR_LANEID ;  /* 0x0000000000037919 */ /* 0x006e620000000000 */
[----:B------:R-:W-:Y:S01]  /*235f0*/  VOTEU.ANY UR4, UPT, PT ;  /* 0x0000000000047886 */ /* 0x000fe200038e0100 */
[----:B------:R-:W-:Y:S01]  /*23600*/  ULDC.64 UR6, c[0x0][0x208] ;  /* 0x0000820000067ab9 */ /* 0x000fe20000000a00 */
[----:B------:R-:W1:Y:S08]  /*23610*/  FLO.U32 R0, UR4 ;  /* 0x0000000400007d00 */ /* 0x000e7000080e0000 */
[----:B------:R-:W2:Y:S01]  /*23620*/  POPC R5, UR4 ;  /* 0x0000000400057d09 */ /* 0x000ea20008000000 */
[----:B-1----:R-:W-:-:S02]  /*23630*/  ISETP.EQ.U32.AND P0, PT, R0, R3, PT ;  /* 0x000000030000720c */ /* 0x002fc40003f02070 */
[----:B------:R-:W2:Y:S11]  /*23640*/  LDC.64 R2, c[0x0][0xc60] ;  /* 0x00031800ff027b82 */ /* 0x000eb60000000a00 */
[----:B--2---:R-:W2:Y:S01]  /*23650*/  @P0 ATOMG.E.ADD.STRONG.GPU PT, R3, desc[UR6][R2.64], R5 ;  /* 0x00000005020309a8 */ /* 0x004ea200081ee1c6 */
[----:B------:R-:W1:Y:S02]  /*23660*/  S2R R4, SR_LTMASK ;  /* 0x0000000000047919 */ /* 0x000e640000003900 */
[----:B-1----:R-:W-:-:S04]  /*23670*/  LOP3.LUT R4, R4, UR4, RZ, 0xc0, !PT ;  /* 0x0000000404047c12 */ /* 0x002fc8000f8ec0ff */
[----:B------:R-:W1:Y:S01]  /*23680*/  POPC R7, R4 ;  /* 0x0000000400077309 */ /* 0x000e620000000000 */
[----:B--2---:R-:W1:Y:S02]  /*23690*/  SHFL.IDX PT, R0, R3, R0, 0x1f ;  /* 0x00001f0003007589 */ /* 0x004e6400000e0000 */
[----:B-1----:R-:W-:-:S05]  /*236a0*/  IADD3 R0, R0, UR36, R7 ;  /* 0x0000002400007c10 */ /* 0x002fca000fffe007 */
[----:B------:R3:W-:Y:S01]  /*236b0*/  STL [R1+0x10], R0 ;  /* 0x0000100001007387 */ /* 0x0007e20000100800 */
[----:B------:R-:W-:Y:S05]  /*236c0*/  BRA `(.L_x_701) ;  /* 0x0000003800f87947 */ /* 0x000fea0003800000 */
.L_x_700:
        /* <DEDUP_REMOVED lines=8> */
[----:B------:R-:W-:Y:S02]  /*23750*/  IMAD.U32 R4, RZ, RZ, UR6 ;  /* 0x00000006ff047e24 */ /* 0x000fe4000f8e00ff */
[----:B-12---:R-:W1:Y:S01]  /*23760*/  LDC.64 R2, c[0x4][R2] ;  /* 0x0100000002027b82 */ /* 0x006e620000000a00 */
[----:B------:R-:W-:Y:S02]  /*23770*/  IMAD.U32 R5, RZ, RZ, UR7 ;  /* 0x00000007ff057e24 */ /* 0x000fe4000f8e00ff */
[----:B------:R-:W-:Y:S02]  /*23780*/  IMAD.U32 R6, RZ, RZ, UR8 ;  /* 0x00000008ff067e24 */ /* 0x000fe4000f8e00ff */
[----:B------:R-:W-:-:S02]  /*23790*/  IMAD.U32 R7, RZ, RZ, UR9 ;  /* 0x00000009ff077e24 */ /* 0x000fc4000f8e00ff */
[----:B------:R-:W-:Y:S02]  /*237a0*/  IMAD.U32 R10, RZ, RZ, UR4 ;  /* 0x00000004ff0a7e24 */ /* 0x000fe4000f8e00ff */
[----:B0-----:R-:W-:Y:S02]  /*237b0*/  IMAD.U32 R11, RZ, RZ, UR5 ;  /* 0x00000005ff0b7e24 */ /* 0x001fe4000f8e00ff */
[----:B------:R-:W-:Y:S02]  /*237c0*/  IMAD.MOV.U32 R8, RZ, RZ, 0x70 ;  /* 0x00000070ff087424 */ /* 0x000fe400078e00ff */
[----:B------:R-:W-:Y:S02]  /*237d0*/  IMAD.MOV.U32 R12, RZ, RZ, 0x1 ;  /* 0x00000001ff0c7424 */ /* 0x000fe400078e00ff */
[----:B------:R-:W-:-:S07]  /*237e0*/  IMAD.MOV.U32 R13, RZ, RZ, RZ ;  /* 0x000000ffff0d7224 */ /* 0x000fce00078e00ff */
[----:B------:R-:W-:-:S07]  /*237f0*/  LEPC R20, `(.L_x_703) ;  /* 0x000000001014794e */ /* 0x000fce0000000000 */
[----:B-1----:R-:W-:Y:S05]  /*23800*/  CALL.ABS.NOINC R2 ;  /* 0x0000000002007343 */ /* 0x002fea0003c00000 */
.L_x_703:
[----:B------:R-:W-:Y:S05]  /*23810*/  BSYNC B6 ;  /* 0x0000000000067941 */ /* 0x000fea0003800000 */
.L_x_702:
        /* <DEDUP_REMOVED lines=8> */
[----:B-12---:R1:W2:Y:S01]  /*238a0*/  LDC.64 R2, c[0x4][R17] ;  /* 0x0100000011027b82 */ /* 0x0062a20000000a00 */
[----:B------:R-:W-:Y:S02]  /*238b0*/  IMAD.U32 R4, RZ, RZ, UR6 ;  /* 0x00000006ff047e24 */ /* 0x000fe4000f8e00ff */
[----:B------:R-:W-:Y:S02]  /*238c0*/  IMAD.U32 R5, RZ, RZ, UR7 ;  /* 0x00000007ff057e24 */ /* 0x000fe4000f8e00ff */
[----:B------:R-:W-:Y:S02]  /*238d0*/  IMAD.U32 R6, RZ, RZ, UR8 ;  /* 0x00000008ff067e24 */ /* 0x000fe4000f8e00ff */
[----:B------:R-:W-:-:S02]  /*238e0*/  IMAD.U32 R7, RZ, RZ, UR9 ;  /* 0x00000009ff077e24 */ /* 0x000fc4000f8e00ff */
[----:B------:R-:W-:Y:S02]  /*238f0*/  IMAD.U32 R10, RZ, RZ, UR4 ;  /* 0x00000004ff0a7e24 */ /* 0x000fe4000f8e00ff */
[----:B0-----:R-:W-:Y:S02]  /*23900*/  IMAD.U32 R11, RZ, RZ, UR5 ;  /* 0x00000005ff0b7e24 */ /* 0x001fe4000f8e00ff */
[----:B------:R-:W-:Y:S02]  /*23910*/  IMAD.MOV.U32 R8, RZ, RZ, 0x70 ;  /* 0x00000070ff087424 */ /* 0x000fe400078e00ff */
[----:B------:R-:W-:Y:S02]  /*23920*/  IMAD.MOV.U32 R12, RZ, RZ, 0x1 ;  /* 0x00000001ff0c7424 */ /* 0x000fe400078e00ff */
[----:B-1----:R-:W-:-:S07]  /*23930*/  IMAD.MOV.U32 R13, RZ, RZ, RZ ;  /* 0x000000ffff0d7224 */ /* 0x002fce00078e00ff */
[----:B------:R-:W-:-:S07]  /*23940*/  LEPC R20, `(.L_x_706) ;  /* 0x000000001014794e */ /* 0x000fce0000000000 */
[----:B--2---:R-:W-:Y:S05]  /*23950*/  CALL.ABS.NOINC R2 ;  /* 0x0000000002007343 */ /* 0x004fea0003c00000 */
.L_x_706:
        /* <DEDUP_REMOVED lines=15> */
.L_x_705:
[----:B------:R-:W-:Y:S05]  /*23a50*/  BSYNC B6 ;  /* 0x0000000000067941 */ /* 0x000fea0003800000 */
.L_x_704:
[----:B------:R-:W3:Y:S01]  /*23a60*/  LDL.LU R2, [R1+0x4] ;  /* 0x0000040001027983 */ /* 0x000ee20000300800 */
[----:B------:R-:W-:-:S03]  /*23a70*/  ULDC.64 UR4, c[0x0][0x9f8] ;  /* 0x00027e0000047ab9 */ /* 0x000fc60000000a00 */
[----:B------:R-:W1:Y:S04]  /*23a80*/  LDL.LU R0, [R1+0x28] ;  /* 0x0000280001007983 */ /* 0x000e680000300800 */
[----:B------:R-:W4:Y:S01]  /*23a90*/  LDL R7, [R1+0x8] ;  /* 0x0000080001077983 */ /* 0x000f220000100800 */
[----:B------:R-:W-:Y:S01]  /*23aa0*/  ISETP.NE.U32.AND P0, PT, RZ, UR4, PT ;  /* 0x00000004ff007c0c */ /* 0x000fe2000bf05070 */
[----:B------:R-:W-:Y:S02]  /*23ab0*/  ULDC.64 UR6, c[0x0][0x208] ;  /* 0x0000820000067ab9 */ /* 0x000fe40000000a00 */
[----:B------:R-:W5:Y:S01]  /*23ac0*/  LDL R17, [R1+0x3c] ;  /* 0x00003c0001117983 */ /* 0x000f620000100800 */
[----:B------:R-:W-:-:S13]  /*23ad0*/  ISETP.NE.AND.EX P0, PT, RZ, UR5, PT, P0 ;  /* 0x00000005ff007c0c */ /* 0x000fda000bf05300 */
[----:B---3--:R-:W-:-:S04]  /*23ae0*/  @P0 IADD3 R2, P1, R2, UR4, RZ ;  /* 0x0000000402020c10 */ /* 0x008fc8000ff3e0ff */
[----:B-12---:R-:W-:Y:S01]  /*23af0*/  @P0 IADD3.X R3, R0, UR5, RZ, P1, !PT ;  /* 0x0000000500030c10 */ /* 0x006fe20008ffe4ff */
[----:B------:R-:W-:-:S04]  /*23b00*/  ULDC.64 UR4, c[0x0][0xa08] ;  /* 0x0002820000047ab9 */ /* 0x000fc80000000a00 */
[----:B----4-:R1:W2:Y:S02]  /*23b10*/  @P0 LDG.E R7, desc[UR6][R2.64] ;  /* 0x0000000602070981 */ /* 0x0102a4000c1e1900 */
[----:B-1----:R-:W1:Y:S01]  /*23b20*/  LDC.64 R2, c[0x0][0x418] ;  /* 0x00010600ff027b82 */ /* 0x002e620000000a00 */
[----:B-----5:R-:W-:Y:S01]  /*23b30*/  VIADD R0, R17, 0xffffffff ;  /* 0xffffffff11007836 */ /* 0x020fe20000000000 */
[----:B--2---:R-:W-:Y:S01]  /*23b40*/  SHF.R.S32.HI R8, RZ, 0x1f, R7 ;  /* 0x0000001fff087819 */ /* 0x004fe20000011407 */
[----:B------:R2:W-:Y:S04]  /*23b50*/  @P0 STL [R1+0x8], R7 ;  /* 0x0000080701000387 */ /* 0x0005e80000100800 */
[----:B------:R2:W-:Y:S01]  /*23b60*/  STL [R1+0x28], R8 ;  /* 0x0000280801007387 */ /* 0x0005e20000100800 */
[----:B-1----:R-:W-:Y:S01]  /*23b70*/  LOP3.LUT P0, RZ, R2, UR4, RZ, 0xfc, !PT ;  /* 0x0000000402ff7c12 */ /* 0x002fe2000f80fcff */
[----:B------:R-:W-:-:S03]  /*23b80*/  UMOV UR4, 0xffffffff ;  /* 0xffffffff00047882 */ /* 0x000fc60000000000 */
[----:B------:R-:W-:-:S04]  /*23b90*/  LOP3.LUT P0, RZ, R3, UR5, RZ, 0xfc, P0 ;  /* 0x0000000503ff7c12 */ /* 0x000fc8000800fcff */
[----:B------:R-:W-:Y:S01]  /*23ba0*/  SEL R17, R7, RZ, !P0 ;  /* 0x000000ff07117207 */ /* 0x000fe20004000000 */
[----:B--2---:R-:W-:Y:S08]  /*23bb0*/  BRA.DIV UR4, `(.L_x_707) ;  /* 0x0000005e04387947 */ /* 0x004ff0000b800000 */
[----:B------:R-:W1:Y:S02]  /*23bc0*/  S2R R4, SR_TID.X ;  /* 0x0000000000047919 */ /* 0x000e640000002100 */
[----:B-1----:R-:W-:-:S04]  /*23bd0*/  SHF.R.U32.HI R4, RZ, 0x5, R4 ;  /* 0x00000005ff047819 */ /* 0x002fc80000011604 */
[----:B------:R-:W-:-:S05]  /*23be0*/  LOP3.LUT R4, R4, 0x3, RZ, 0xc0, !PT ;  /* 0x0000000304047812 */ /* 0x000fca00078ec0ff */
[----:B------:R1:W2:Y:S02]  /*23bf0*/  SHFL.IDX PT, R14, R4, RZ, 0x1f ;  /* 0x00001fff040e7589 */ /* 0x0002a400000e0000 */
.L_x_873:
[----:B-1----:R-:W3:Y:S01]  /*23c00*/  LDL.LU R4, [R1] ;  /* 0x0000000001047983 */ /* 0x002ee20000300800 */
[----:B------:R-:W-:Y:S02]  /*23c10*/  PLOP3.LUT P1, PT, PT, PT, PT, 0x8, 0x0 ;  /* 0x000000000000781c */ /* 0x000fe40003f2e170 */
[----:B--2---:R-:W-:Y:S01]  /*23c20*/  ISETP.NE.AND P0, PT, R14, RZ, PT ;  /* 0x000000ff0e00720c */ /* 0x004fe20003f05270 */
[----:B------:R1:W-:Y:S01]  /*23c30*/  STL [R1+0x4], R0 ;  /* 0x0000040001007387 */ /* 0x0003e20000100800 */
[----:B---3--:R-:W-:-:S09]  /*23c40*/  LOP3.LUT R4, R4, 0xfffffffe, RZ, 0xc0, !PT ;  /* 0xfffffffe04047812 */ /* 0x008fd200078ec0ff */
[----:B------:R-:W-:-:S05]  /*23c50*/  @P1 LOP3.LUT R4, R4, 0x1, RZ, 0xfc, !PT ;  /* 0x0000000104041812 */ /* 0x000fca00078efcff */
[----:B------:R1:W-:Y:S01]  /*23c60*/  STL [R1], R4 ;  /* 0x0000000401007387 */ /* 0x0003e20000100800 */
[----:B------:R-:W-:Y:S05]  /*23c70*/  @P0 BRA `(.L_x_708) ;  /* 0x0000000400240947 */ /* 0x000fea0003800000 */
[----:B------:R-:W-:-:S03]  /*23c80*/  UMOV UR4, 0xffffffff ;  /* 0xffffffff00047882 */ /* 0x000fc60000000000 */
[----:B------:R-:W-:Y:S05]  /*23c90*/  BRA.DIV UR4, `(.L_x_709) ;  /* 0x0000005e04347947 */ /* 0x000fea000b800000 */
[----:B------:R-:W-:-:S13]  /*23ca0*/  ELECT P6, URZ, PT ;  /* 0x00000000003f782f */ /* 0x000fda00038c0000 */
.L_x_876:
        /* <DEDUP_REMOVED lines=8> */
[----:B-1----:R-:W-:Y:S01]  /*23d30*/  IMAD.MOV.U32 R0, RZ, RZ, R9 ;  /* 0x000000ffff007224 */ /* 0x002fe200078e0009 */
[----:B--2---:R-:W-:-:S13]  /*23d40*/  ISETP.NE.AND P0, PT, R6, 0x1, PT ;  /* 0x000000010600780c */ /* 0x004fda0003f05270 */
[----:B------:R-:W1:Y:S02]  /*23d50*/  @P0 LDC.64 R4, c[0x0][0x440] ;  /* 0x00011000ff040b82 */ /* 0x000e640000000a00 */
[----:B-1----:R-:W-:-:S05]  /*23d60*/  @P0 IMAD.HI.U32 R4, R9, R4, RZ ;  /* 0x0000000409040227 */ /* 0x002fca00078e00ff */
        /* <DEDUP_REMOVED lines=13> */
.L_x_710:
[----:B--2---:R-:W2:Y:S01]  /*23e40*/  LDL R2, [R1+0xc] ;  /* 0x00000c0001027983 */ /* 0x004ea20000100800 */
[----:B-1----:R-:W-:Y:S01]  /*23e50*/  IMAD R0, R19, 0x8, R18 ;  /* 0x0000000813007824 */ /* 0x002fe200078e0212 */
[----:B--2---:R-:W-:-:S04]  /*23e60*/  SHF.L.U32 R2, R2, 0x1f, RZ ;  /* 0x0000001f02027819 */ /* 0x004fc800000006ff */
[----:B------:R-:W1:Y:S02]  /*23e70*/  SYNCS.PHASECHK.TRANS64.TRYWAIT P0, [R0+URZ+0x34840], R2 ;  /* 0x03484002000075a7 */ /* 0x000e64000800017f */
[----:B-1----:R-:W-:Y:S05]  /*23e80*/  @!P0 BRA `(.L_x_711) ;  /* 0x0000005800d88947 */ /* 0x002fea0003800000 */
.L_x_877:
[----:B------:R-:W2:Y:S02]  /*23e90*/  S2R R3, SR_TID.X ;  /* 0x0000000000037919 */ /* 0x000ea40000002100 */
[----:B--2---:R-:W-:-:S04]  /*23ea0*/  LOP3.LUT R3, R3, 0x7f, RZ, 0xc0, !PT ;  /* 0x0000007f03037812 */ /* 0x004fc800078ec0ff */
[----:B------:R-:W-:-:S13]  /*23eb0*/  ISETP.NE.AND P0, PT, R3, RZ, PT ;  /* 0x000000ff0300720c */ /* 0x000fda0003f05270 */
[----:B------:R-:W-:Y:S05]  /*23ec0*/  @P0 BRA `(.L_x_712) ;  /* 0x00000000001c0947 */ /* 0x000fea0003800000 */
[----:B------:R-:W2:Y:S01]  /*23ed0*/  S2R R3, SR_TID.X ;  /* 0x0000000000037919 */ /* 0x000ea20000002100 */
[----:B-1----:R-:W-:-:S04]  /*23ee0*/  IMAD.MOV.U32 R2, RZ, RZ, 0xb000 ;  /* 0x0000b000ff027424 */ /* 0x002fc800078e00ff */
[----:B------:R3:W-:Y:S01]  /*23ef0*/  SYNCS.ARRIVE.TRANS64 RZ, [R0+URZ+0x34830], R2 ;  /* 0x0348300200ff79a7 */ /* 0x0007e2000800003f */
[----:B--2---:R-:W-:-:S04]  /*23f00*/  LOP3.LUT R3, R3, 0x1f, RZ, 0xc0, !PT ;  /* 0x0000001f03037812 */ /* 0x004fc800078ec0ff */
[----:B------:R-:W-:-:S13]  /*23f10*/  ISETP.NE.AND P0, PT, R3, RZ, PT ;  /* 0x000000ff0300720c */ /* 0x000fda0003f05270 */
[----:B---3--:R-:W-:Y:S05]  /*23f20*/  @!P0 BRA `(.L_x_712) ;  /* 0x0000000000048947 */ /* 0x008fea0003800000 */
[----:B------:R-:W-:Y:S01]  /*23f30*/  BPT.TRAP 0x1 ;  /* 0x000000040000795c */ /* 0x000fe20000300000 */
.L_x_712:
[----:B------:R-:W2:Y:S04]  /*23f40*/  LDL R4, [R1+0x4] ;  /* 0x0000040001047983 */ /* 0x000ea80000100800 */
[----:B------:R-:W3:Y:S04]  /*23f50*/  LDL R3, [R1+0x18] ;  /* 0x0000180001037983 */ /* 0x000ee80000100800 */
[----:B-1----:R-:W4:Y:S01]  /*23f60*/  LDL.LU R2, [R1] ;  /* 0x0000000001027983 */ /* 0x002f220000300800 */
        /* <DEDUP_REMOVED lines=14> */
[----:B--2---:R-:W-:Y:S02]  /*24050*/  R2UR UR11, R4 ;  /* 0x00000000040b72ca */ /* 0x004fe400000e0000 */
[----:B---3--:R-:W-:Y:S02]  /*24060*/  R2UR UR5, R3 ;  /* 0x00000000030572ca */ /* 0x008fe400000e0000 */
[----:B----4-:R-:W-:-:S04]  /*24070*/  LOP3.LUT R2, R2, 0xfffffffe, RZ, 0xc0, !PT ;  /* 0xfffffffe02027812 */ /* 0x010fc800078ec0ff */
[----:B------:R-:W-:-:S07]  /*24080*/  @P0 LOP3.LUT R2, R2, 0x1, RZ, 0xfc, !PT ;  /* 0x0000000102020812 */ /* 0x000fce00078efcff */
[----:B------:R-:W-:Y:S01]  /*24090*/  UIMAD UR11, UR11, 0xb0, UR5 ;  /* 0x000000b00b0b78a4 */ /* 0x000fe2000f8e0205 */
[----:B------:R2:W-:Y:S01]  /*240a0*/  STL [R1], R2 ;  /* 0x0000000201007387 */ /* 0x0005e20000100800 */
[----:B------:R-:W-:-:S09]  /*240b0*/  UIADD3.X UR5, URZ, UR39, URZ, UP0, !UPT ;  /* 0x000000273f057290 */ /* 0x000fd200087fe43f */
[----:B------:R1:W-:Y:S02]  /*240c0*/  UTMALDG.4D [UR8], [UR4], desc[UR6] ;  /* 0x00000608040075b4 */ /* 0x0003e40008019000 */
[----:B-1----:R-:W-:Y:S01]  /*240d0*/  UMOV UR8, UR14 ;  /* 0x0000000e00087c82 */ /* 0x002fe20008000000 */
[----:B------:R-:W-:Y:S02]  /*240e0*/  UMOV UR10, UR15 ;  /* 0x0000000f000a7c82 */ /* 0x000fe40008000000 */
[----:B------:R2:W-:Y:S02]  /*240f0*/  UTMALDG.4D [UR8], [UR4], desc[UR6] ;  /* 0x00000608040075b4 */ /* 0x0005e40008019000 */
[----:B--2---:R-:W-:Y:S01]  /*24100*/  NOP ;  /* 0x0000000000007918 */ /* 0x004fe20000000000 */
.L_x_708:
[----:B------:R-:W2:Y:S04]  /*24110*/  LDL.LU R3, [R1+0x48] ;  /* 0x0000480001037983 */ /* 0x000ea80000300800 */
[----:B------:R-:W3:Y:S04]  /*24120*/  LDL.LU R5, [R1+0x34] ;  /* 0x0000340001057983 */ /* 0x000ee80000300800 */
[----:B-1----:R-:W4:Y:S01]  /*24130*/  LDL.LU R4, [R1+0x50] ;  /* 0x0000500001047983 */ /* 0x002f220000300800 */
        /* <DEDUP_REMOVED lines=10> */
[----:B---3--:R-:W-:-:S03]  /*241e0*/  SEL R5, R5, RZ, !P0 ;  /* 0x000000ff05057207 */ /* 0x008fc60004000000 */
[----:B------:R-:W-:Y:S01]  /*241f0*/  IMAD R0, R0, UR4, RZ ;  /* 0x0000000400007c24 */ /* 0x000fe2000f8e02ff */
[----:B----4-:R-:W-:-:S03]  /*24200*/  SEL R4, R4, RZ, !P0 ;  /* 0x000000ff04047207 */ /* 0x010fc60004000000 */
        /* <DEDUP_REMOVED lines=8> */
[----:B-1----:R-:W-:Y:S01]  /*24290*/  MOV R2, 0x0 ;  /* 0x0000000000027802 */ /* 0x002fe20000000f00 */
[----:B------:R-:W-:Y:S01]  /*242a0*/  ULDC.64 UR4, c[0x4][0xa0] ;  /* 0x0100280000047ab9 */ /* 0x000fe20000000a00 */
[----:B------:R-:W-:Y:S01]  /*242b0*/  ULDC.64 UR6, c[0x4][0xa8] ;  /* 0x01002a0000067ab9 */ /* 0x000fe20000000a00 */
[----:B------:R-:W-:Y:S01]  /*242c0*/  ULDC.64 UR8, c[0x4][0x20] ;  /* 0x0100080000087ab9 */ /* 0x000fe20000000a00 */
[----:B------:R-:W-:Y:S02]  /*242d0*/  IMAD.U32 R4, RZ, RZ, UR4 ;  /* 0x00000004ff047e24 */ /* 0x000fe4000f8e00ff */
[----:B------:R-:W1:Y:S01]  /*242e0*/  LDC.64 R2, c[0x4][R2] ;  /* 0x0100000002027b82 */ /* 0x000e620000000a00 */
        /* <DEDUP_REMOVED lines=10> */
.L_x_714:
[----:B------:R-:W-:Y:S05]  /*24390*/  BSYNC B6 ;  /* 0x0000000000067941 */ /* 0x000fea0003800000 */
.L_x_713:
[----:B-1----:R-:W2:Y:S01]  /*243a0*/  LDL.LU R0, [R1+0x60] ;  /* 0x0000600001007983 */ /* 0x002ea20000300800 */
[----:B------:R-:W-:Y:S01]  /*243b0*/  ULDC.64 UR4, c[0x0][0x2d8] ;  /* 0x0000b60000047ab9 */ /* 0x000fe20000000a00 */
[----:B------:R-:W1:Y:S01]  /*243c0*/  LDC R8, c[0x0][0x448] ;  /* 0x00011200ff087b82 */ /* 0x000e620000000800 */
[----:B------:R-:W-:Y:S01]  /*243d0*/  ULDC.64 UR6, c[0x0][0x280] ;  /* 0x0000a00000067ab9 */ /* 0x000fe20000000a00 */
[----:B------:R-:W3:Y:S04]  /*243e0*/  LDL.LU R5, [R1+0x50] ;  /* 0x0000500001057983 */ /* 0x000ee80000300800 */
[----:B------:R-:W3:Y:S04]  /*243f0*/  LDL.LU.64 R2, [R1+0x48] ;  /* 0x0000480001027983 */ /* 0x000ee80000300a00 */
[----:B------:R-:W4:Y:S01]  /*24400*/  LDL.LU R4, [R1+0x34] ;  /* 0x0000340001047983 */ /* 0x000f220000300800 */
[----:B-1----:R-:W-:Y:S01]  /*24410*/  ISETP.NE.AND P0, PT, R8, 0x1, PT ;  /* 0x000000010800780c */ /* 0x002fe20003f05270 */
[----:B------:R-:W1:-:S12]  /*24420*/  S2R R9, SR_TID.X ;  /* 0x0000000000097919 */ /* 0x000e580000002100 */
[----:B------:R-:W0:Y:S01]  /*24430*/  @P0 LDC R7, c[0x0][0x450] ;  /* 0x00011400ff070b82 */ /* 0x000e220000000800 */
[----:B---3--:R-:W-:Y:S02]  /*24440*/  IMAD.MOV.U32 R3, RZ, RZ, R5 ;  /* 0x000000ffff037224 */ /* 0x008fe400078e0005 */
[----:B------:R-:W3:Y:S01]  /*24450*/  LDL.LU R5, [R1+0x14] ;  /* 0x0000140001057983 */ /* 0x000ee20000300800 */
[----:B-1----:R-:W-:Y:S02]  /*24460*/  IMAD.SHL.U32 R9, R9, 0x8, RZ ;  /* 0x0000000809097824 */ /* 0x002fe400078e00ff */
[C---:B------:R-:W-:Y:S01]  /*24470*/  IMAD.WIDE.U32 R2, R16.reuse, UR4, R2 ;  /* 0x0000000410027c25 */ /* 0x040fe2000f8e0002 */
[----:B------:R-:W1:Y:S02]  /*24480*/  S2R R10, SR_TID.X ;  /* 0x00000000000a7919 */ /* 0x000e640000002100 */
[----:B------:R-:W-:Y:S01]  /*24490*/  LOP3.LUT R9, R9, 0x38, RZ, 0xc0, !PT ;  /* 0x0000003809097812 */ /* 0x000fe200078ec0ff */
[----:B------:R-:W-:Y:S01]  /*244a0*/  IMAD R3, R16, UR5, R3 ;  /* 0x0000000510037c24 */ /* 0x000fe2000f8e0203 */
[----:B------:R-:W-:-:S02]  /*244b0*/  ULDC.64 UR4, c[0x0][0x2e0] ;  /* 0x0000b80000047ab9 */ /* 0x000fc40000000a00 */
[----:B--2---:R-:W-:Y:S01]  /*244c0*/  IMAD R0, R0, UR4, RZ ;  /* 0x0000000400007c24 */ /* 0x004fe2000f8e02ff */
[----:B------:R-:W-:Y:S01]  /*244d0*/  LOP3.LUT R9, R9, 0x40, RZ, 0xfc, !PT ;  /* 0x0000004009097812 */ /* 0x000fe200078efcff */
[----:B----4-:R-:W-:-:S04]  /*244e0*/  IMAD.WIDE.U32 R2, R4, UR4, R2 ;  /* 0x0000000404027c25 */ /* 0x010fc8000f8e0002 */
[----:B------:R-:W-:Y:S01]  /*244f0*/  IMAD R0, R4, UR5, R0 ;  /* 0x0000000504007c24 */ /* 0x000fe2000f8e0200 */
[----:B------:R-:W-:Y:S01]  /*24500*/  ULDC.64 UR4, c[0x0][0x2d0] ;  /* 0x0000b40000047ab9 */ /* 0x000fe20000000a00 */
[----:B------:R-:W2:Y:S02]  /*24510*/  S2R R4, SR_TID.X ;  /* 0x0000000000047919 */ /* 0x000ea40000002100 */
[----:B------:R-:W-:Y:S02]  /*24520*/  IMAD.IADD R3, R3, 0x1, R0 ;  /* 0x0000000103037824 */ /* 0x000fe400078e0200 */
[----:B-1----:R-:W-:-:S05]  /*24530*/  IMAD.SHL.U32 R10, R10, 0x8, RZ ;  /* 0x000000080a0a7824 */ /* 0x002fca00078e00ff */
[----:B------:R-:W-:Y:S02]  /*24540*/  LOP3.LUT R10, R10, 0x38, RZ, 0xc0, !PT ;  /* 0x000000380a0a7812 */ /* 0x000fe400078ec0ff */
[----:B--2---:R-:W-:-:S04]  /*24550*/  LOP3.LUT R4, R4, 0x7f, RZ, 0xc0, !PT ;  /* 0x0000007f04047812 */ /* 0x004fc800078ec0ff */
[----:B------:R-:W-:Y:S02]  /*24560*/  SHF.R.U32.HI R6, RZ, 0x3, R4 ;  /* 0x00000003ff067819 */ /* 0x000fe40000011604 */
[----:B------:R-:W1:Y:S02]  /*24570*/  S2R R4, SR_TID.X ;  /* 0x0000000000047919 */ /* 0x000e640000002100 */
[----:B-1----:R-:W-:-:S05]  /*24580*/  IMAD.SHL.U32 R4, R4, 0x10, RZ ;  /* 0x0000001004047824 */ /* 0x002fca00078e00ff */
[----:B------:R-:W-:Y:S02]  /*24590*/  LOP3.LUT R4, R6, 0x70, R4, 0xf8, !PT ;  /* 0x0000007006047812 */ /* 0x000fe400078ef804 */
[----:B------:R-:W1:Y:S01]  /*245a0*/  @P0 LDC R6, c[0x0][0x44c] ;  /* 0x00011300ff060b82 */ /* 0x000e620000000800 */
[----:B---3--:R-:W-:-:S05]  /*245b0*/  IMAD.SHL.U32 R5, R5, 0x80, RZ ;  /* 0x0000008005057824 */ /* 0x008fca00078e00ff */
[----:B------:R-:W-:-:S05]  /*245c0*/  LOP3.LUT R4, R4, R5, RZ, 0xfc, !PT ;  /* 0x0000000504047212 */ /* 0x000fca00078efcff */
[----:B-1----:R-:W-:-:S04]  /*245d0*/  @P0 IMAD.HI.U32 R6, R4, R6, RZ ;  /* 0x0000000604060227 */ /* 0x002fc800078e00ff */
[----:B------:R-:W-:Y:S01]  /*245e0*/  IMAD.MOV.U32 R0, RZ, RZ, R4 ;  /* 0x000000ffff007224 */ /* 0x000fe200078e0004 */
[----:B0-----:R-:W-:-:S05]  /*245f0*/  @P0 SHF.R.U32.HI R0, RZ, R7, R6 ;  /* 0x00000007ff000219 */ /* 0x001fca0000011606 */
[----:B------:R-:W-:Y:S02]  /*24600*/  IMAD.MOV R6, RZ, RZ, -R0 ;  /* 0x000000ffff067224 */ /* 0x000fe400078e0a00 */
[----:B------:R-:W-:-:S04]  /*24610*/  IMAD.WIDE.U32 R2, R0, UR4, R2 ;  /* 0x0000000400027c25 */ /* 0x000fc8000f8e0002 */
[----:B------:R-:W-:Y:S01]  /*24620*/  IMAD R4, R8, R6, R4 ;  /* 0x0000000608047224 */ /* 0x000fe200078e0204 */
[----:B------:R-:W-:-:S05]  /*24630*/  SHF.R.S32.HI R6, RZ, 0x1f, R0 ;  /* 0x0000001fff067819 */ /* 0x000fca0000011400 */
        /* <DEDUP_REMOVED lines=8> */
[----:B------:R-:W-:Y:S01]  /*246c0*/  ISETP.GE.AND P1, PT, R9, UR4, PT ;  /* 0x0000000409007c0c */ /* 0x000fe2000bf26270 */
[----:B------:R-:W-:Y:S01]  /*246d0*/  IMAD R0, R4, UR5, R0 ;  /* 0x0000000504007c24 */ /* 0x000fe2000f8e0200 */
[----:B------:R0:W5:Y:S01]  /*246e0*/  LDL R9, [R1+0x30] ;  /* 0x0000300001097983 */ /* 0x0001620000100800 */
[----:B------:R-:W-:Y:S02]  /*246f0*/  LEA R4, P2, R2, UR6, 0x1 ;  /* 0x0000000602047c11 */ /* 0x000fe4000f8408ff */
[----:B------:R-:W-:Y:S01]  /*24700*/  IMAD.IADD R0, R3, 0x1, R0 ;  /* 0x0000000103007824 */ /* 0x000fe200078e0200 */
[----:B------:R-:W-:Y:S01]  /*24710*/  ISETP.GE.AND P0, PT, R10, UR4, PT ;  /* 0x000000040a007c0c */ /* 0x000fe2000bf06270 */
[----:B------:R-:W-:-:S03]  /*24720*/  UMOV UR4, 0xffffffff ;  /* 0xffffffff00047882 */ /* 0x000fc60000000000 */
[----:B------:R-:W-:Y:S01]  /*24730*/  LEA.HI.X R3, R2, UR7, R0, 0x1, P2 ;  /* 0x0000000702037c11 */ /* 0x000fe200090f0c00 */
[----:B0-----:R-:W-:Y:S08]  /*24740*/  BRA.DIV UR4, `(.L_x_715) ;  /* 0x0000005204bc7947 */ /* 0x001ff0000b800000 */
        /* <DEDUP_REMOVED lines=80> */
.L_x_894:
        /* <DEDUP_REMOVED lines=12> */
.L_x_717:
[----:B------:R-:W-:Y:S05]  /*24d10*/  BSYNC B0 ;  /* 0x0000000000007941 */ /* 0x000fea0003800000 */
.L_x_716:
[----:B------:R-:W-:Y:S01]  /*24d20*/  NOP ;  /* 0x0000000000007918 */ /* 0x000fe20000000000 */
[----:B------:R-:W-:Y:S01]  /*24d30*/  PLOP3.LUT P0, PT, PT, PT, PT, 0x80, 0x0 ;  /* 0x000000000000781c */ /* 0x000fe20003f0f070 */
[----:B------:R-:W-:-:S12]  /*24d40*/  VIADD R11, R18, 0x34800 ;  /* 0x00034800120b7836 */ /* 0x000fd80000000000 */
.L_x_718:
        /* <DEDUP_REMOVED lines=16> */
[----:B------:R-:W4:Y:S03]  /*24e50*/  SYNCS.PHASECHK.TRANS64.TRYWAIT P0, [R18+URZ+0x34820], R0 ;  /* 0x03482000120075a7 */ /* 0x000f26000800017f */
[----:B---34-:R-:W-:Y:S05]  /*24e60*/  @!P0 BRA `(.L_x_720) ;  /* 0x0000005400cc8947 */ /* 0x018fea0003800000 */
.L_x_895:
[----:B------:R-:W-:Y:S05]  /*24e70*/  BSYNC B0 ;  /* 0x0000000000007941 */ /* 0x000fea0003800000 */
.L_x_719:
[----:B0-2---:R-:W3:Y:S04]  /*24e80*/  LDL R3, [R1+0x3c] ;  /* 0x00003c0001037983 */ /* 0x005ee80000100800 */
[----:B------:R-:W2:Y:S01]  /*24e90*/  LDL R2, [R1+0x2c] ;  /* 0x00002c0001027983 */ /* 0x000ea20000100800 */
[----:B------:R-:W-:Y:S01]  /*24ea0*/  BSSY B0, `(.L_x_721) ;  /* 0x00001e9000007945 */ /* 0x000fe20003800000 */
[----:B---3--:R-:W-:-:S05]  /*24eb0*/  VIADD R0, R3, 0xfffffffe ;  /* 0xfffffffe03007836 */ /* 0x008fca0000000000 */
[----:B--2---:R-:W-:-:S13]  /*24ec0*/  ISETP.GE.AND P0, PT, R0, R2, PT ;  /* 0x000000020000720c */ /* 0x004fda0003f06270 */
[----:B------:R-:W-:Y:S05]  /*24ed0*/  @!P0 BRA `(.L_x_722) ;  /* 0x0000001c00948947 */ /* 0x000fea0003800000 */
[----:B-1----:R-:W2:Y:S04]  /*24ee0*/  LDL.LU R5, [R1+0x58] ;  /* 0x0000580001057983 */ /* 0x002ea80000300800 */
[----:B------:R-:W3:Y:S04]  /*24ef0*/  LDL.LU R4, [R1+0x40] ;  /* 0x0000400001047983 */ /* 0x000ee80000300800 */
        /* <DEDUP_REMOVED lines=12> */
[----:B------:R-:W2:Y:S04]  /*24fc0*/  LDL R4, [R1] ;  /* 0x0000000001047983 */ /* 0x000ea80000100800 */
        /* <DEDUP_REMOVED lines=34> */
.L_x_727:
[----:B------:R-:W-:Y:S01]  /*251f0*/  IMAD R3, R7, 0x8, R18 ;  /* 0x0000000807037824 */ /* 0x000fe200078e0212 */
[----:B------:R-:W-:Y:S01]  /*25200*/  SHF.L.U32 R2, R10, 0x1f, RZ ;  /* 0x0000001f0a027819 */ /* 0x000fe200000006ff */
[----:B------:R-:W-:Y:S03]  /*25210*/  BSSY B3, `(.L_x_728) ;  /* 0x0000003000037945 */ /* 0x000fe60003800000 */
[----:B------:R-:W1:Y:S02]  /*25220*/  SYNCS.PHASECHK.TRANS64.TRYWAIT P0, [R3+URZ+0x34840], R2 ;  /* 0x03484002030075a7 */ /* 0x000e64000800017f */
[----:B-1----:R-:W-:Y:S05]  /*25230*/  @!P0 BRA `(.L_x_729) ;  /* 0x0000005000ec8947 */ /* 0x002fea0003800000 */
.L_x_896:
[----:B------:R-:W-:Y:S05]  /*25240*/  BSYNC B3 ;  /* 0x0000000000037941 */ /* 0x000fea0003800000 */
.L_x_728:
        /* <DEDUP_REMOVED lines=12> */
.L_x_731:
[----:B------:R-:W-:Y:S05]  /*25310*/  BSYNC B3 ;  /* 0x0000000000037941 */ /* 0x000fea0003800000 */
.L_x_730:
        /* <DEDUP_REMOVED lines=12> */
.L_x_732:
        /* <DEDUP_REMOVED lines=16> */
.L_x_733:
        /* <DEDUP_REMOVED lines=16> */
.L_x_897:
[----:B------:R-:W-:Y:S05]  /*255e0*/  BSYNC B3 ;  /* 0x0000000000037941 */ /* 0x000fea0003800000 */
.L_x_734:
        /* <DEDUP_REMOVED lines=12> */
.L_x_737:
[----:B------:R-:W-:Y:S05]  /*256b0*/  BSYNC B3 ;  /* 0x0000000000037941 */ /* 0x000fea0003800000 */
.L_x_736:
        /* <DEDUP_REMOVED lines=13> */
.L_x_738:
        /* <DEDUP_REMOVED lines=15> */
.L_x_739:
        /* <DEDUP_REMOVED lines=12> */
.L_x_726:
[----:B------:R-:W-:Y:S05]  /*25940*/  BSYNC B1 ;  /* 0x0000000000017941 */ /* 0x000fea0003800000 */
.L_x_725:
[----:B0-----:R-:W2:Y:S01]  /*25950*/  LDL.LU R0, [R1+0x3c] ;  /* 0x00003c0001007983 */ /* 0x001ea20000300800 */
[----:B------:R-:W-:-:S03]  /*25960*/  IMAD.MOV.U32 R19, RZ, RZ, R7 ;  /* 0x000000ffff137224 */ /* 0x000fc600078e0007 */
[----:B------:R0:W-:Y:S02]  /*25970*/  STL [R1+0xc], R10 ;  /* 0x00000c0a01007387 */ /* 0x0001e40000100800 */
[----:B0-2---:R-:W-:-:S07]  /*25980*/  VIADD R0, R0, 0xfffffffd ;  /* 0xfffffffd00007836 */ /* 0x005fce0000000000 */
.L_x_724:
[----:B------:R-:W-:Y:S05]  /*25990*/  BSYNC B2 ;  /* 0x0000000000027941 */ /* 0x000fea0003800000 */
.L_x_723:
[----:B------:R-:W-:Y:S01]  /*259a0*/  VIADD R9, R9, 0xfffffffe ;  /* 0xfffffffe09097836 */ /* 0x000fe20000000000 */
[----:B------:R-:W-:-:S04]  /*259b0*/  LOP3.LUT R6, RZ, R6, RZ, 0x33, !PT ;  /* 0x00000006ff067212 */ /* 0x000fc800078e33ff */
[----:B------:R-:W-:-:S13]  /*259c0*/  ISETP.NE.AND P0, PT, R9, R6, PT ;  /* 0x000000060900720c */ /* 0x000fda0003f05270 */
[----:B------:R-:W-:Y:S05]  /*259d0*/  @!P0 BRA `(.L_x_722) ;  /* 0x0000001000d48947 */ /* 0x000fea0003800000 */
[----:B------:R-:W-:-:S07]  /*259e0*/  IMAD.MOV.U32 R8, RZ, RZ, R17 ;  /* 0x000000ffff087224 */ /* 0x000fce00078e0011 */
.L_x_770:
[----:B------:R-:W2:Y:S04]  /*259f0*/  LDL R3, [R1] ;  /* 0x0000000001037983 */ /* 0x000ea80000100800 */
        /* <DEDUP_REMOVED lines=35> */
.L_x_742:
[----:B------:R-:W-:Y:S01]  /*25c30*/  IMAD R3, R4, 0x8, R18 ;  /* 0x0000000804037824 */ /* 0x000fe200078e0212 */
[----:B------:R-:W-:Y:S01]  /*25c40*/  SHF.L.U32 R2, R5, 0x1f, RZ ;  /* 0x0000001f05027819 */ /* 0x000fe200000006ff */
[----:B------:R-:W-:Y:S03]  /*25c50*/  BSSY B2, `(.L_x_743) ;  /* 0x0000003000027945 */ /* 0x000fe60003800000 */
[----:B------:R-:W1:Y:S02]  /*25c60*/  SYNCS.PHASECHK.TRANS64.TRYWAIT P0, [R3+URZ+0x34840], R2 ;  /* 0x03484002030075a7 */ /* 0x000e64000800017f */
[----:B-1----:R-:W-:Y:S05]  /*25c70*/  @!P0 BRA `(.L_x_744) ;  /* 0x0000004800848947 */ /* 0x002fea0003800000 */
.L_x_898:
[----:B------:R-:W-:Y:S05]  /*25c80*/  BSYNC B2 ;  /* 0x0000000000027941 */ /* 0x000fea0003800000 */
.L_x_743:
[----:B------:R-:W2:Y:S01]  /*25c90*/  S2R R7, SR_TID.X ;  /* 0x0000000000077919 */ /* 0x000ea20000002100 */
[----:B------:R-:W-:Y:S01]  /*25ca0*/  BSSY B2, `(.L_x_745) ;  /* 0x000000b000027945 */ /* 0x000fe20003800000 */
        /* <DEDUP_REMOVED lines=10> */
.L_x_746:
[----:B------:R-:W-:Y:S05]  /*25d50*/  BSYNC B2 ;  /* 0x0000000000027941 */ /* 0x000fea0003800000 */
.L_x_745:
[----:B------:R-:W2:Y:S01]  /*25d60*/  LDL R7, [R1+0x18] ;  /* 0x0000180001077983 */ /* 0x000ea20000100800 */
[----:B------:R-:W-:Y:S01]  /*25d70*/  IMAD.MOV.U32 R10, RZ, RZ, RZ ;  /* 0x000000ffff0a7224 */ /* 0x000fe200078e00ff */
[----:B------:R-:W-:Y:S01]  /*25d80*/  UIADD3 UR4, UP0, UR38, 0x370, URZ ;  /* 0x0000037026047890 */ /* 0x000fe2000ff1e03f */
[----:B-1----:R-:W-:Y:S01]  /*25d90*/  IMAD R2, R4, 0xb000, R18 ;  /* 0x0000b00004027824 */ /* 0x002fe200078e0212 */
[----:B------:R-:W-:Y:S01]  /*25da0*/  PLOP3.LUT P0, PT, PT, PT, PT, 0x80, 0x0 ;  /* 0x000000000000781c */ /* 0x000fe20003f0f070 */
[----:B------:R-:W-:Y:S01]  /*25db0*/  VIADD R3, R3, 0x34830 ;  /* 0x0003483003037836 */ /* 0x000fe20000000000 */
[----:B------:R-:W-:Y:S01]  /*25dc0*/  R2UR UR10, R10 ;  /* 0x000000000a0a72ca */ /* 0x000fe200000e0000 */
[----:B0-----:R-:W-:Y:S01]  /*25dd0*/  VIADD R9, R2, 0x1e400 ;  /* 0x0001e40002097836 */ /* 0x001fe20000000000 */
[----:B------:R-:W-:Y:S01]  /*25de0*/  UIADD3.X UR5, URZ, UR39, URZ, UP0, !UPT ;  /* 0x000000273f057290 */ /* 0x000fe200087fe43f */
[----:B------:R-:W-:Y:S01]  /*25df0*/  UMOV UR6, 0x0 ;  /* 0x0000000000067882 */ /* 0x000fe20000000000 */
[----:B------:R-:W-:Y:S01]  /*25e00*/  UMOV UR7, 0x14f00000 ;  /* 0x14f0000000077882 */ /* 0x000fe20000000000 */
[----:B--2---:R-:W-:-:S10]  /*25e10*/  IMAD R7, R6, 0xb0, R7 ;  /* 0x000000b006077824 */ /* 0x004fd400078e0207 */
.L_x_747:
        /* <DEDUP_REMOVED lines=16> */
.L_x_748:
        /* <DEDUP_REMOVED lines=16> */
.L_x_899:
[----:B------:R-:W-:Y:S05]  /*26020*/  BSYNC B2 ;  /* 0x0000000000027941 */ /* 0x000fea0003800000 */
.L_x_749:
        /* <DEDUP_REMOVED lines=11> */
.L_x_752:
[----:B------:R-:W-:Y:S05]  /*260e0*/  BSYNC B2 ;  /* 0x0000000000027941 */ /* 0x000fea0003800000 */
.L_x_751:
        /* <DEDUP_REMOVED lines=12> */
.L_x_753:
        /* <DEDUP_REMOVED lines=15> */
.L_x_754:
        /* <DEDUP_REMOVED lines=12> */
.L_x_741:
[----:B------:R-:W-:Y:S05]  /*26360*/  BSYNC B1 ;  /* 0x0000000000017941 */ /* 0x000fea0003800000 */
.L_x_740:
[----:B------:R-:W2:Y:S01]  /*26370*/  LDL R2, [R1] ;  /* 0x0000000001027983 */ /* 0x000ea20000100800 */
        /* <DEDUP_REMOVED lines=35> */
.L_x_757:
[----:B------:R-:W-:Y:S01]  /*265b0*/  IMAD R2, R19, 0x8, R18 ;  /* 0x0000000813027824 */ /* 0x000fe200078e0212 */
[----:B------:R-:W-:Y:S01]  /*265c0*/  SHF.L.U32 R3, R10, 0x1f, RZ ;  /* 0x0000001f0a037819 */ /* 0x000fe200000006ff */
[----:B------:R-:W-:Y:S03]  /*265d0*/  BSSY B2, `(.L_x_758) ;  /* 0x0000003000027945 */ /* 0x000fe60003800000 */
[----:B------:R-:W2:Y:S02]  /*265e0*/  SYNCS.PHASECHK.TRANS64.TRYWAIT P0, [R2+URZ+0x34840], R3 ;  /* 0x03484003020075a7 */ /* 0x000ea4000800017f */
[----:B--2---:R-:W-:Y:S05]  /*265f0*/  @!P0 BRA `(.L_x_759) ;  /* 0x00000040004c8947 */ /* 0x004fea0003800000 */
.L_x_900:
[----:B------:R-:W-:Y:S05]  /*26600*/  BSYNC B2 ;  /* 0x0000000000027941 */ /* 0x000fea0003800000 */
.L_x_758:
        /* <DEDUP_REMOVED lines=12> */
.L_x_761:
[----:B------:R-:W-:Y:S05]  /*266d0*/  BSYNC B2 ;  /* 0x0000000000027941 */ /* 0x000fea0003800000 */
.L_x_760:
[----:B--2---:R-:W2:Y:S01]  /*266e0*/  LDL R3, [R1+0x18] ;  /* 0x0000180001037983 */ /* 0x004ea20000100800 */
[----:B------:R-:W-:Y:S01]  /*266f0*/  IMAD.MOV.U32 R14, RZ, RZ, RZ ;  /* 0x000000ffff0e7224 */ /* 0x000fe200078e00ff */
[----:B------:R-:W-:Y:S01]  /*26700*/  UIADD3 UR4, UP0, UR38, 0x370, URZ ;  /* 0x0000037026047890 */ /* 0x000fe2000ff1e03f */
[C---:B------:R-:W-:Y:S01]  /*26710*/  IMAD R2, R19.reuse, 0x8, R11 ;  /* 0x0000000813027824 */ /* 0x040fe200078e020b */
[----:B------:R-:W-:Y:S01]  /*26720*/  PLOP3.LUT P0, PT, PT, PT, PT, 0x80, 0x0 ;  /* 0x000000000000781c */ /* 0x000fe20003f0f070 */
[----:B0-----:R-:W-:Y:S01]  /*26730*/  IMAD R10, R19, 0xb000, R18 ;  /* 0x0000b000130a7824 */ /* 0x001fe200078e0212 */
[----:B------:R-:W-:Y:S01]  /*26740*/  R2UR UR10, R14 ;  /* 0x000000000e0a72ca */ /* 0x000fe200000e0000 */
[----:B------:R-:W-:Y:S01]  /*26750*/  VIADD R2, R2, 0x30 ;  /* 0x0000003002027836 */ /* 0x000fe20000000000 */
[----:B------:R-:W-:Y:S01]  /*26760*/  UIADD3.X UR5, URZ, UR39, URZ, UP0, !UPT ;  /* 0x000000273f057290 */ /* 0x000fe200087fe43f */
[----:B------:R-:W-:Y:S01]  /*26770*/  VIADD R9, R10, 0x1e400 ;  /* 0x0001e4000a097836 */ /* 0x000fe20000000000 */
[----:B------:R-:W-:Y:S01]  /*26780*/  UMOV UR6, 0x0 ;  /* 0x0000000000067882 */ /* 0x000fe20000000000 */
[----:B------:R-:W-:Y:S01]  /*26790*/  UMOV UR7, 0x14f00000 ;  /* 0x14f0000000077882 */ /* 0x000fe20000000000 */
[----:B--2---:R-:W-:-:S09]  /*267a0*/  IMAD R3, R7, 0xb0, R3 ;  /* 0x000000b007037824 */ /* 0x004fd200078e0203 */
.L_x_762:
        /* <DEDUP_REMOVED lines=16> */
.L_x_763:
        /* <DEDUP_REMOVED lines=15> */
.L_x_901:
[----:B------:R-:W-:Y:S05]  /*269a0*/  BSYNC B2 ;  /* 0x0000000000027941 */ /* 0x000fea0003800000 */
.L_x_764:
        /* <DEDUP_REMOVED lines=9> */
[----:B--2---:R-:W-:Y:S05]  /*26a40*/  @!P0 BRA `(.L_x_767) ;  /* 0x0000000000048947 */ /* 0x004fea0003800000 */
[----:B------:R-:W-:Y:S01]  /*26a50*/  BPT.TRAP 0x1 ;  /* 0x000000040000795c */ /* 0x000fe20000300000 */
.L_x_767:
[----:B------:R-:W-:Y:S05]  /*26a60*/  BSYNC B2 ;  /* 0x0000000000027941 */ /* 0x000fea0003800000 */
.L_x_766:
        /* <DEDUP_REMOVED lines=12> */
.L_x_768:
        /* <DEDUP_REMOVED lines=15> */
.L_x_769:
        /* <DEDUP_REMOVED lines=12> */
.L_x_756:
[----:B------:R-:W-:Y:S05]  /*26ce0*/  BSYNC B1 ;  /* 0x0000000000017941 */ /* 0x000fea0003800000 */
.L_x_755:
[----:B------:R-:W2:Y:S01]  /*26cf0*/  LDL R2, [R1+0x2c] ;  /* 0x00002c0001027983 */ /* 0x000ea20000100800 */
[----:B------:R-:W-:Y:S01]  /*26d00*/  VIADD R0, R0, 0xfffffffe ;  /* 0xfffffffe00007836 */ /* 0x000fe20000000000 */
[----:B--2---:R-:W-:-:S13]  /*26d10*/  ISETP.GT.AND P0, PT, R6, R2, PT ;  /* 0x000000020600720c */ /* 0x004fda0003f04270 */
[----:B------:R-:W-:Y:S05]  /*26d20*/  @P0 BRA `(.L_x_770) ;  /* 0xffffffec00300947 */ /* 0x000fea000383ffff */
.L_x_722:
[----:B------:R-:W-:Y:S05]  /*26d30*/  BSYNC B0 ;  /* 0x0000000000007941 */ /* 0x000fea0003800000 */
.L_x_721:
        /* <DEDUP_REMOVED lines=9> */
[----:B------:R-:W-:Y:S01]  /*26dd0*/  ULDC.64 UR6, c[0x0][0x208] ;  /* 0x0000820000067ab9 */ /* 0x000fe20000000a00 */
[----:B--2---:R-:W-:-:S06]  /*26de0*/  ISETP.EQ.U32.AND P0, PT, R0, R2, PT ;  /* 0x000000020000720c */ /* 0x004fcc0003f02070 */
[----:B------:R-:W1:Y:S07]  /*26df0*/  POPC R2, UR4 ;  /* 0x0000000400027d09 */ /* 0x000e6e0008000000 */
[----:B-1----:R-:W2:Y:S04]  /*26e00*/  @P0 ATOMG.E.ADD.STRONG.GPU PT, R2, desc[UR6][R4.64], R2 ;  /* 0x00000002040209a8 */ /* 0x002ea800081ee1c6 */
[----:B--2---:R1:W2:Y:S02]  /*26e10*/  SHFL.IDX PT, R2, R2, R0, 0x1f ;  /* 0x00001f0002027589 */ /* 0x0042a400000e0000 */
[----:B-1----:R-:W1:Y:S02]  /*26e20*/  S2R R0, SR_LTMASK ;  /* 0x0000000000007919 */ /* 0x002e640000003900 */
[----:B-1----:R-:W-:-:S06]  /*26e30*/  LOP3.LUT R0, R0, UR4, RZ, 0xc0, !PT ;  /* 0x0000000400007c12 */ /* 0x002fcc000f8ec0ff */
[----:B------:R-:W2:Y:S02]  /*26e40*/  POPC R0, R0 ;  /* 0x0000000000007309 */ /* 0x000ea40000000000 */
[----:B--2---:R-:W-:-:S05]  /*26e50*/  IADD3 R0, R2, UR36, R0 ;  /* 0x0000002402007c10 */ /* 0x004fca000fffe000 */
[----:B------:R2:W-:Y:S02]  /*26e60*/  STL [R1+0x10], R0 ;  /* 0x0000100001007387 */ /* 0x0005e40000100800 */
.L_x_772:
[----:B------:R-:W-:Y:S05]  /*26e70*/  BSYNC B0 ;  /* 0x0000000000007941 */ /* 0x000fea0003800000 */
.L_x_771:
[----:B--2---:R-:W2:Y:S01]  /*26e80*/  LDL R0, [R1] ;  /* 0x0000000001007983 */ /* 0x004ea20000100800 */
        /* <DEDUP_REMOVED lines=10> */
.L_x_902:
[----:B------:R-:W-:Y:S05]  /*26f30*/  BSYNC B1 ;  /* 0x0000000000017941 */ /* 0x000fea0003800000 */
.L_x_775:
        /* <DEDUP_REMOVED lines=9> */
.L_x_778:
[----:B------:R-:W-:Y:S05]  /*26fd0*/  BSYNC B1 ;  /* 0x0000000000017941 */ /* 0x000fea0003800000 */
.L_x_777:
        /* <DEDUP_REMOVED lines=12> */
.L_x_779:
        /* <DEDUP_REMOVED lines=15> */
.L_x_780:
        /* <DEDUP_REMOVED lines=10> */
.L_x_774:
[----:B------:R-:W-:Y:S05]  /*27230*/  BSYNC B0 ;  /* 0x0000000000007941 */ /* 0x000fea0003800000 */
.L_x_773:
[----:B------:R-:W2:Y:S01]  /*27240*/  LDL.LU R4, [R1+0xc] ;  /* 0x00000c0001047983 */ /* 0x000ea20000300800 */
[----:B------:R-:W-:-:S05]  /*27250*/  VIADD R19, R19, 0x1 ;  /* 0x0000000113137836 */ /* 0x000fca0000000000 */
[----:B------:R-:W-:-:S04]  /*27260*/  ISETP.NE.AND P0, PT, R19, 0x2, PT ;  /* 0x000000021300780c */ /* 0x000fc80003f05270 */
[----:B------:R-:W-:Y:S02]  /*27270*/  SEL R0, RZ, 0x1, P0 ;  /* 0x00000001ff007807 */ /* 0x000fe40000000000 */
[----:B------:R-:W-:Y:S02]  /*27280*/  SEL R19, R19, RZ, P0 ;  /* 0x000000ff13137207 */ /* 0x000fe40000000000 */
[----:B--2---:R-:W-:-:S05]  /*27290*/  LOP3.LUT R4, R4, R0, RZ, 0x3c, !PT ;  /* 0x0000000004047212 */ /* 0x004fca00078e3cff */
[----:B------:R2:W-:Y:S02]  /*272a0*/  STL [R1+0xc], R4 ;  /* 0x00000c0401007387 */ /* 0x0005e40000100800 */
.L_x_701:
[----:B------:R-:W-:Y:S05]  /*272b0*/  BSYNC B7 ;  /* 0x0000000000077941 */ /* 0x000fea0003800000 */
.L_x_699:
[----:B---3--:R-:W3:Y:S02]  /*272c0*/  LDL R0, [R1] ;  /* 0x0000000001007983 */ /* 0x008ee40000100800 */
[----:B---3--:R-:W-:-:S13]  /*272d0*/  LOP3.LUT P0, RZ, R0, 0x2, RZ, 0xc0, !PT ;  /* 0x0000000200ff7812 */ /* 0x008fda000780c0ff */
[----:B------:R-:W-:Y:S05]  /*272e0*/  @!P0 BRA `(.L_x_781) ;  /* 0x00000000002c8947 */ /* 0x000fea0003800000 */
[----:B------:R-:W-:Y:S05]  /*272f0*/  WARPSYNC.ALL ;  /* 0x0000000000007948 */ /* 0x000fea0003800000 */
[----:B------:R-:W3:Y:S08]  /*27300*/  S2UR UR5, SR_CgaCtaId ;  /* 0x00000000000579c3 */ /* 0x000ef00000008800 */
[----:B------:R-:W-:Y:S06]  /*27310*/  BAR.SYNC.DEFER_BLOCKING 0x5, 0x180 ;  /* 0x0146000000007b1d */ /* 0x000fec0000010000 */
[----:B------:R-:W-:-:S02]  /*27320*/  UMOV UR4, 0x400 ;  /* 0x0000040000047882 */ /* 0x000fc40000000000 */
[----:B---3--:R-:W-:-:S06]  /*27330*/  ULEA UR4, UR5, UR4, 0x18 ;  /* 0x0000000405047291 */ /* 0x008fcc000f8ec03f */
[----:B------:R-:W-:-:S05]  /*27340*/  IMAD.U32 R18, RZ, RZ, UR4 ;  /* 0x00000004ff127e24 */ /* 0x000fca000f8e00ff */
[----:B-12---:R-:W1:Y:S04]  /*27350*/  LDS.128 R4, [R18+0x348d0] ;  /* 0x0348d00012047984 */ /* 0x006e680000000c00 */
[----:B-1----:R1:W-:Y:S04]  /*27360*/  STL.64 [R1+0x10], R4 ;  /* 0x0000100401007387 */ /* 0x0023e80000100a00 */
[----:B------:R1:W-:Y:S01]  /*27370*/  STL.64 [R1+0x18], R6 ;  /* 0x0000180601007387 */ /* 0x0003e20000100a00 */
[----:B------:R-:W-:Y:S06]  /*27380*/  BAR.ARV 0x4, 0x180 ;  /* 0x0106000000007b1d */ /* 0x000fec0000002000 */
[----:B------:R-:W-:Y:S05]  /*27390*/  BRA `(.L_x_782) ;  /* 0x0000000c00287947 */ /* 0x000fea0003800000 */
.L_x_781:
[----:B------:R-:W3:Y:S01]  /*273a0*/  S2R R16, SR_TID.X ;  /* 0x0000000000107919 */ /* 0x000ee20000002100 */
[----:B------:R-:W-:Y:S01]  /*273b0*/  UMOV UR4, 0xffffffff ;  /* 0xffffffff00047882 */ /* 0x000fe20000000000 */
[----:B---3--:R-:W-:-:S04]  /*273c0*/  LOP3.LUT R16, R16, 0x1f, RZ, 0xc0, !PT ;  /* 0x0000001f10107812 */ /* 0x008fc800078ec0ff */
[----:B------:R-:W-:Y:S01]  /*273d0*/  ISETP.NE.AND P0, PT, R16, 0x1f, PT ;  /* 0x0000001f1000780c */ /* 0x000fe20003f05270 */
[----:B------:R-:W-:-:S12]  /*273e0*/  BRA.DIV UR4, `(.L_x_783) ;  /* 0x00000036040c7947 */ /* 0x000fd8000b800000 */
[----:B------:R-:W0:Y:S01]  /*273f0*/  LDL.LU R2, [R1+0x10] ;  /* 0x0000100001027983 */ /* 0x000e220000300800 */
[----:B------:R-:W-:-:S03]  /*27400*/  ULDC UR4, c[0x0][0xc3c] ;  /* 0x00030f0000047ab9 */ /* 0x000fc60000000800 */
[----:B-12---:R-:W2:Y:S01]  /*27410*/  LDL R3, [R1+0x1c] ;  /* 0x00001c0001037983 */ /* 0x006ea20000100800 */
[----:B------:R-:W-:Y:S01]  /*27420*/  ULDC.64 UR6, c[0x0][0x208] ;  /* 0x0000820000067ab9 */ /* 0x000fe20000000a00 */
[----:B0-----:R-:W-:Y:S02]  /*27430*/  IMAD.MOV.U32 R10, RZ, RZ, R2 ;  /* 0x000000ffff0a7224 */ /* 0x001fe400078e0002 */
[----:B--2---:R-:W-:-:S05]  /*27440*/  IMAD.IADD R0, R3, 0x1, R16 ;  /* 0x0000000103007824 */ /* 0x004fca00078e0210 */
        /* <DEDUP_REMOVED lines=8> */
[C---:B------:R-:W-:Y:S01]  /*274d0*/  ISETP.GE.U32.AND P2, PT, R16.reuse, 0x2, PT ;  /* 0x000000021000780c */ /* 0x040fe20003f46070 */
[----:B------:R-:W-:Y:S01]  /*274e0*/  IMAD.MOV.U32 R6, RZ, RZ, RZ ;  /* 0x000000ffff067224 */ /* 0x000fe200078e00ff */
[C---:B------:R-:W-:Y:S01]  /*274f0*/  ISETP.GE.U32.AND P3, PT, R16.reuse, 0x4, PT ;  /* 0x000000041000780c */ /* 0x040fe20003f66070 */
[----:B------:R-:W-:Y:S01]  /*27500*/  SHFL.IDX PT, R5, R10, RZ, 0x1f ;  /* 0x00001fff0a057589 */ /* 0x000fe200000e0000 */
[C---:B------:R-:W-:Y:S02]  /*27510*/  ISETP.GE.U32.AND P4, PT, R16.reuse, 0x8, PT ;  /* 0x000000081000780c */ /* 0x040fe40003f86070 */
[----:B------:R-:W-:Y:S01]  /*27520*/  ISETP.GE.U32.AND P5, PT, R16, 0x10, PT ;  /* 0x000000101000780c */ /* 0x000fe20003fa6070 */
[----:B------:R-:W-:Y:S01]  /*27530*/  SHFL.IDX PT, R0, R10, 0x1, 0x1f ;  /* 0x00201f000a007f89 */ /* 0x000fe200000e0000 */
[----:B--2---:R-:W-:-:S02]  /*27540*/  @!P1 IMAD.MOV.U32 R4, RZ, RZ, R8 ;  /* 0x000000ffff049224 */ /* 0x004fc400078e0008 */
[----:B------:R-:W-:Y:S02]  /*27550*/  IMAD.MOV.U32 R8, RZ, RZ, RZ ;  /* 0x000000ffff087224 */ /* 0x000fe400078e00ff */
[----:B---3--:R-:W-:Y:S01]  /*27560*/  @!P1 IMAD.MOV.U32 R6, RZ, RZ, R2 ;  /* 0x000000ffff069224 */ /* 0x008fe200078e0002 */
[----:B------:R-:W-:-:S03]  /*27570*/  ISETP.NE.AND P1, PT, R16, RZ, PT ;  /* 0x000000ff1000720c */ /* 0x000fc60003f25270 */
[----:B------:R-:W-:-:S05]  /*27580*/  IMAD R2, R6, R4, RZ ;  /* 0x0000000406027224 */ /* 0x000fca00078e02ff */
        /* <DEDUP_REMOVED lines=15> */
[----:B------:R0:W1:Y:S02]  /*27680*/  SHFL.IDX PT, R9, R7, 0x1f, 0x1f ;  /* 0x03e01f0007097f89 */ /* 0x00006400000e0000 */
.L_x_912:
[----:B------:R-:W-:Y:S02]  /*27690*/  ULDC UR4, c[0x0][0xc38] ;  /* 0x00030e0000047ab9 */ /* 0x000fe40000000800 */
[----:B------:R-:W-:-:S04]  /*276a0*/  IMAD.U32 R2, RZ, RZ, UR4 ;  /* 0x00000004ff027e24 */ /* 0x000fc8000f8e00ff */
[----:B-1----:R-:W-:-:S04]  /*276b0*/  IMAD R9, R9, R2, RZ ;  /* 0x0000000209097224 */ /* 0x002fc800078e02ff */
[----:B------:R-:W-:-:S05]  /*276c0*/  IMAD.IADD R0, R0, 0x1, R9 ;  /* 0x0000000100007824 */ /* 0x000fca00078e0209 */
[----:B------:R-:W-:-:S13]  /*276d0*/  ISETP.GT.AND P6, PT, R0, R5, PT ;  /* 0x000000050000720c */ /* 0x000fda0003fc4270 */
[----:B------:R-:W-:Y:S05]  /*276e0*/  @P6 BRA `(.L_x_784) ;  /* 0x0000000000b06947 */ /* 0x000fea0003800000 */
.L_x_787:
[----:B------:R-:W2:Y:S01]  /*276f0*/  LDL.LU R3, [R1+0x1c] ;  /* 0x00001c0001037983 */ /* 0x000ea20000300800 */
        /* <DEDUP_REMOVED lines=35> */
[----:B0-----:R-:W-:-:S05]  /*27930*/  IMAD.IADD R7, R2, 0x1, R3 ;  /* 0x0000000102077824 */ /* 0x001fca00078e0203 */
[----:B------:R0:W1:Y:S02]  /*27940*/  SHFL.IDX PT, R9, R7, 0x1f, 0x1f ;  /* 0x03e01f0007097f89 */ /* 0x00006400000e0000 */
.L_x_920:
[----:B------:R-:W-:Y:S02]  /*27950*/  ULDC UR4, c[0x0][0xc38] ;  /* 0x00030e0000047ab9 */ /* 0x000fe40000000800 */
[----:B------:R-:W-:-:S04]  /*27960*/  IMAD.U32 R2, RZ, RZ, UR4 ;  /* 0x00000004ff027e24 */ /* 0x000fc8000f8e00ff */
[----:B-1----:R-:W-:-:S04]  /*27970*/  IMAD R9, R9, R2, RZ ;  /* 0x0000000209097224 */ /* 0x002fc800078e02ff */
[----:B------:R-:W-:-:S05]  /*27980*/  IMAD.IADD R0, R9, 0x1, R0 ;  /* 0x0000000109007824 */ /* 0x000fca00078e0200 */
[----:B------:R-:W-:-:S13]  /*27990*/  ISETP.GT.AND P6, PT, R0, R5, PT ;  /* 0x000000050000720c */ /* 0x000fda0003fc4270 */
[----:B------:R-:W-:Y:S05]  /*279a0*/  @!P6 BRA `(.L_x_787) ;  /* 0xfffffffc0050e947 */ /* 0x000fea000383ffff */
.L_x_784:
[----:B------:R-:W-:Y:S01]  /*279b0*/  IMAD.IADD R9, R0, 0x1, -R9 ;  /* 0x0000000100097824 */ /* 0x000fe200078e0a09 */
[----:B------:R-:W-:-:S03]  /*279c0*/  UMOV UR4, 0xffffffff ;  /* 0xffffffff00047882 */ /* 0x000fc60000000000 */
[----:B------:R-:W-:-:S05]  /*279d0*/  IMAD R0, R7, R2, R9 ;  /* 0x0000000207007224 */ /* 0x000fca00078e0209 */
[----:B------:R-:W-:Y:S01]  /*279e0*/  ISETP.GT.AND P6, PT, R0, R5, PT ;  /* 0x000000050000720c */ /* 0x000fe20003fc4270 */
[----:B------:R-:W-:-:S12]  /*279f0*/  BRA.DIV UR4, `(.L_x_788) ;  /* 0x0000003604c47947 */ /* 0x000fd8000b800000 */
[----:B------:R-:W-:-:S04]  /*27a00*/  VOTE.ANY R3, PT, !P6 ;  /* 0x0000000000037806 */ /* 0x000fc800070e0100 */
[----:B------:R-:W1:Y:S02]  /*27a10*/  POPC R0, R3 ;  /* 0x0000000300007309 */ /* 0x000e640000000000 */
[----:B-1----:R1:W2:Y:S04]  /*27a20*/  SHFL.IDX PT, R4, R4, R0, 0x1f ;  /* 0x00001f0004047589 */ /* 0x0022a800000e0000 */
[----:B------:R1:W3:Y:S02]  /*27a30*/  SHFL.IDX PT, R6, R6, R0, 0x1f ;  /* 0x00001f0006067589 */ /* 0x0002e400000e0000 */
.L_x_925:
[----:B------:R-:W-:-:S13]  /*27a40*/  ISETP.NE.AND P0, PT, R3, RZ, PT ;  /* 0x000000ff0300720c */ /* 0x000fda0003f05270 */
[----:B------:R-:W-:Y:S05]  /*27a50*/  @!P0 BRA `(.L_x_789) ;  /* 0x0000000000148947 */ /* 0x000fea0003800000 */
[----:B------:R-:W-:Y:S01]  /*27a60*/  UMOV UR4, 0xffffffff ;  /* 0xffffffff00047882 */ /* 0x000fe20000000000 */
[----:B------:R-:W-:Y:S02]  /*27a70*/  VIADD R12, R0, 0xffffffff ;  /* 0xffffffff000c7836 */ /* 0x000fe40000000000 */
[----:B------:R-:W-:Y:S05]  /*27a80*/  BRA.DIV UR4, `(.L_x_790) ;  /* 0x0000003604fc7947 */ /* 0x000fea000b800000 */
[----:B0-----:R0:W4:Y:S02]  /*27a90*/  SHFL.IDX PT, R7, R7, R12, 0x1f ;  /* 0x00001f0c07077589 */ /* 0x00112400000e0000 */
.L_x_928:
[----:B----4-:R-:W-:-:S07]  /*27aa0*/  IMAD.MOV.U32 R8, RZ, RZ, R7 ;  /* 0x000000ffff087224 */ /* 0x010fce00078e0007 */
.L_x_789:
[----:B------:R-:W4:Y:S01]  /*27ab0*/  LDL.LU R10, [R1+0x1c] ;  /* 0x00001c00010a7983 */ /* 0x000f220000300800 */
[----:B0-2---:R-:W-:Y:S01]  /*27ac0*/  IABS R7, R4 ;  /* 0x0000000400077213 */ /* 0x005fe20000000000 */
[----:B------:R-:W-:-:S03]  /*27ad0*/  IMAD R9, R8, R2, R9 ;  /* 0x0000000208097224 */ /* 0x000fc600078e0209 */
[----:B------:R-:W0:Y:S01]  /*27ae0*/  I2F.RP R2, R7 ;  /* 0x0000000700027306 */ /* 0x000e220000209400 */
[----:B------:R-:W-:Y:S01]  /*27af0*/  IMAD.IADD R5, R5, 0x1, -R9 ;  /* 0x0000000105057824 */ /* 0x000fe200078e0a09 */
[----:B------:R2:W-:Y:S02]  /*27b00*/  STL [R1+0x10], R9 ;  /* 0x0000100901007387 */ /* 0x0005e40000100800 */
[----:B--2---:R-:W-:-:S04]  /*27b10*/  IABS R9, R4 ;  /* 0x0000000400097213 */ /* 0x004fc80000000000 */
[----:B0-----:R-:W0:Y:S01]  /*27b20*/  MUFU.RCP R2, R2 ;  /* 0x0000000200027308 */ /* 0x001e220000001000 */
[----:B------:R-:W-:Y:S02]  /*27b30*/  IMAD.MOV R9, RZ, RZ, -R9 ;  /* 0x000000ffff097224 */ /* 0x000fe400078e0a09 */
[----:B0-----:R-:W-:-:S05]  /*27b40*/  VIADD R2, R2, 0xffffffe ;  /* 0x0ffffffe02027836 */ /* 0x001fca0000000000 */
[----:B------:R-:W0:Y:S02]  /*27b50*/  F2I.FTZ.U32.TRUNC.NTZ R3, R2 ;  /* 0x0000000200037305 */ /* 0x000e24000021f000 */
[----:B0-----:R-:W-:-:S04]  /*27b60*/  IMAD.MOV R2, RZ, RZ, -R3 ;  /* 0x000000ffff027224 */ /* 0x001fc800078e0a03 */
        /* <DEDUP_REMOVED lines=11> */
[----:B---3--:R-:W-:-:S04]  /*27c20*/  IABS R7, R6 ;  /* 0x0000000600077213 */ /* 0x008fc80000000000 */
[----:B------:R-:W0:Y:S07]  /*27c30*/  I2F.RP R2, R7 ;  /* 0x0000000700027306 */ /* 0x000e2e0000209400 */
[----:B------:R-:W-:Y:S01]  /*27c40*/  @P0 VIADD R8, R8, 0x1 ;  /* 0x0000000108080836 */ /* 0x000fe20000000000 */
[----:B0-----:R-:W0:Y:S02]  /*27c50*/  MUFU.RCP R2, R2 ;  /* 0x0000000200027308 */ /* 0x001e240000001000 */
[----:B0-----:R-:W-:-:S06]  /*27c60*/  VIADD R2, R2, 0xffffffe ;  /* 0x0ffffffe02027836 */ /* 0x001fcc0000000000 */
[----:B------:R-:W0:Y:S02]  /*27c70*/  F2I.FTZ.U32.TRUNC.NTZ R3, R2 ;  /* 0x0000000200037305 */ /* 0x000e24000021f000 */
[----:B0-----:R-:W-:-:S04]  /*27c80*/  IMAD.MOV R2, RZ, RZ, -R3 ;  /* 0x000000ffff027224 */ /* 0x001fc800078e0a03 */
        /* <DEDUP_REMOVED lines=12> */
[----:B------:R-:W-:Y:S02]  /*27d50*/  IMAD R3, R2, R9, R3 ;  /* 0x0000000902037224 */ /* 0x000fe400078e0203 */
[----:B------:R-:W-:-:S03]  /*27d60*/  IMAD.IADD R4, R5, 0x1, -R4 ;  /* 0x0000000105047824 */ /* 0x000fc600078e0a04 */
        /* <DEDUP_REMOVED lines=13> */
[----:B----4-:R-:W-:Y:S02]  /*27e40*/  IMAD.IADD R10, R0, 0x1, R10 ;  /* 0x00000001000a7824 */ /* 0x010fe400078e020a */
[----:B-1----:R-:W-:-:S05]  /*27e50*/  IMAD R0, R3, 0x10000, R2 ;  /* 0x0001000003007824 */ /* 0x002fca00078e0202 */
[----:B------:R2:W-:Y:S04]  /*27e60*/  STL [R1+0x18], R0 ;  /* 0x0000180001007387 */ /* 0x0005e80000100800 */
[----:B------:R2:W-:Y:S04]  /*27e70*/  STL [R1+0x1c], R10 ;  /* 0x00001c0a01007387 */ /* 0x0005e80000100800 */
[----:B------:R2:W-:Y:S01]  /*27e80*/  STL [R1+0x14], R4 ;  /* 0x0000140401007387 */ /* 0x0005e20000100800 */
[----:B------:R-:W-:Y:S05]  /*27e90*/  BRA `(.L_x_791) ;  /* 0x0000000000287947 */ /* 0x000fea0003800000 */
.L_x_785:
[----:B------:R-:W-:Y:S01]  /*27ea0*/  UMOV UR4, URZ ;  /* 0x0000003f00047c82 */ /* 0x000fe20008000000 */
[----:B------:R-:W-:Y:S01]  /*27eb0*/  ULDC UR6, c[0x0][0xc3c] ;  /* 0x00030f0000067ab9 */ /* 0x000fe20000000800 */
[----:B------:R-:W-:Y:S01]  /*27ec0*/  UMOV UR5, URZ ;  /* 0x0000003f00057c82 */ /* 0x000fe20008000000 */
[----:B------:R-:W-:Y:S01]  /*27ed0*/  IMAD.U32 R3, RZ, RZ, UR4 ;  /* 0x00000004ff037e24 */ /* 0x000fe2000f8e00ff */
[----:B------:R1:W-:Y:S01]  /*27ee0*/  STL [R1+0x10], R5 ;  /* 0x0000100501007387 */ /* 0x0003e20000100800 */
[----:B------:R-:W-:Y:S02]  /*27ef0*/  IMAD.U32 R0, RZ, RZ, UR6 ;  /* 0x00000006ff007e24 */ /* 0x000fe4000f8e00ff */
[----:B------:R-:W-:Y:S01]  /*27f00*/  IMAD.U32 R2, RZ, RZ, UR5 ;  /* 0x00000005ff027e24 */ /* 0x000fe2000f8e00ff */
[----:B------:R1:W-:Y:S04]  /*27f10*/  STL [R1+0x14], R3 ;  /* 0x0000140301007387 */ /* 0x0003e80000100800 */
[----:B------:R1:W-:Y:S04]  /*27f20*/  STL [R1+0x1c], R0 ;  /* 0x00001c0001007387 */ /* 0x0003e80000100800 */
[----:B------:R1:W-:Y:S02]  /*27f30*/  STL [R1+0x18], R2 ;  /* 0x0000180201007387 */ /* 0x0003e40000100800 */
.L_x_791:
[----:B-1----:R-:W0:Y:S04]  /*27f40*/  LDL R2, [R1+0x1c] ;  /* 0x00001c0001027983 */ /* 0x002e280000100800 */
[----:B------:R-:W3:Y:S04]  /*27f50*/  LDL R3, [R1+0x18] ;  /* 0x0000180001037983 */ /* 0x000ee80000100800 */
[----:B------:R-:W4:Y:S04]  /*27f60*/  LDL R5, [R1+0x14] ;  /* 0x0000140001057983 */ /* 0x000f280000100800 */
[----:B--2---:R-:W4:Y:S01]  /*27f70*/  LDL R4, [R1+0x10] ;  /* 0x0000100001047983 */ /* 0x004f220000100800 */
[----:B------:R-:W1:Y:S01]  /*27f80*/  S2R R0, SR_TID.X ;  /* 0x0000000000007919 */ /* 0x000e620000002100 */
[----:B------:R-:W-:Y:S05]  /*27f90*/  WARPSYNC.ALL ;  /* 0x0000000000007948 */ /* 0x000fea0003800000 */
[----:B-1----:R-:W-:Y:S01]  /*27fa0*/  LOP3.LUT R0, R0, 0x1f, RZ, 0xc0, !PT ;  /* 0x0000001f00007812 */ /* 0x002fe200078ec0ff */
[----:B------:R-:W-:Y:S03]  /*27fb0*/  BAR.SYNC.DEFER_BLOCKING 0x4, 0x180 ;  /* 0x0106000000007b1d */ /* 0x000fe60000010000 */
[----:B------:R-:W-:-:S13]  /*27fc0*/  ISETP.NE.AND P0, PT, R0, RZ, PT ;  /* 0x000000ff0000720c */ /* 0x000fda0003f05270 */
[----:B------:R-:W1:Y:S01]  /*27fd0*/  @!P0 S2R R0, SR_CgaCtaId ;  /* 0x0000000000008919 */ /* 0x000e620000008800 */
[----:B0-----:R-:W-:Y:S01]  /*27fe0*/  IMAD.MOV.U32 R7, RZ, RZ, R2 ;  /* 0x000000ffff077224 */ /* 0x001fe200078e0002 */
[----:B------:R-:W-:Y:S01]  /*27ff0*/  @!P0 MOV R2, 0x400 ;  /* 0x0000040000028802 */ /* 0x000fe20000000f00 */
[----:B---3--:R-:W-:-:S03]  /*28000*/  IMAD.MOV.U32 R6, RZ, RZ, R3 ;  /* 0x000000ffff067224 */ /* 0x008fc600078e0003 */
[----:B-1----:R-:W-:-:S05]  /*28010*/  @!P0 LEA R18, R0, R2, 0x18 ;  /* 0x0000000200128211 */ /* 0x002fca00078ec0ff */
[----:B----4-:R0:W-:Y:S01]  /*28020*/  @!P0 STS.128 [R18+0x348d0], R4 ;  /* 0x0348d00412008388 */ /* 0x0101e20000000c00 */
[----:B------:R-:W-:Y:S06]  /*28030*/  BAR.ARV 0x5, 0x180 ;  /* 0x0146000000007b1d */ /* 0x000fec0000002000 */
.L_x_782:
[----:B------:R-:W2:Y:S01]  /*28040*/  LDL R0, [R1+0x1c] ;  /* 0x00001c0001007983 */ /* 0x000ea20000100800 */
[----:B------:R-:W-:Y:S02]  /*28050*/  ULDC UR4, c[0x0][0xc3c] ;  /* 0x00030f0000047ab9 */ /* 0x000fe40000000800 */
[----:B--2---:R-:W-:-:S13]  /*28060*/  ISETP.GE.AND P0, PT, R0, UR4, PT ;  /* 0x0000000400007c0c */ /* 0x004fda000bf06270 */
[----:B------:R-:W-:Y:S05]  /*28070*/  @!P0 BRA `(.L_x_792) ;  /* 0xffffff9400d88947 */ /* 0x000fea000383ffff */
[----:B------:R-:W-:Y:S05]  /*28080*/  BSYNC B8 ;  /* 0x0000000000087941 */ /* 0x000fea0003800000 */
.L_x_655:
[----:B--2---:R-:W2:Y:S01]  /*28090*/  LDL.LU R0, [R1+0x5c] ;  /* 0x00005c0001007983 */ /* 0x004ea20000300800 */
[----:B------:R-:W-:Y:S01]  /*280a0*/  BSSY B0, `(.L_x_793) ;  /* 0x000000b000007945 */ /* 0x000fe20003800000 */
[----:B01----:R-:W0:Y:S01]  /*280b0*/  S2R R5, SR_CgaCtaId ;  /* 0x0000000000057919 */ /* 0x003e220000008800 */
[----:B--2---:R-:W-:-:S05]  /*280c0*/  VIADD R0, R0, 0x1 ;  /* 0x0000000100007836 */ /* 0x004fca0000000000 */
[----:B------:R-:W-:-:S04]  /*280d0*/  LEA.HI R2, R0, R0, RZ, 0x1 ;  /* 0x0000000000027211 */ /* 0x000fc800078f08ff */
[----:B------:R-:W-:-:S05]  /*280e0*/  LOP3.LUT R3, R2, 0xfffffffe, RZ, 0xc0, !PT ;  /* 0xfffffffe02037812 */ /* 0x000fca00078ec0ff */
[----:B------:R-:W-:Y:S01]  /*280f0*/  IMAD.IADD R3, R0, 0x1, -R3 ;  /* 0x0000000100037824 */ /* 0x000fe200078e0a03 */
[----:B------:R-:W-:-:S04]  /*28100*/  MOV R0, 0x400 ;  /* 0x0000040000007802 */ /* 0x000fc80000000f00 */
[----:B0-----:R-:W-:Y:S02]  /*28110*/  LEA R0, R5, R0, 0x18 ;  /* 0x0000000005007211 */ /* 0x001fe400078ec0ff */
[----:B------:R-:W-:-:S04]  /*28120*/  SHF.L.U32 R3, R3, 0x1f, RZ ;  /* 0x0000001f03037819 */ /* 0x000fc800000006ff */
[----:B------:R-:W0:Y:S02]  /*28130*/  SYNCS.PHASECHK.TRANS64.TRYWAIT P0, [R0+URZ+0x34820], R3 ;  /* 0x03482003000075a7 */ /* 0x000e24000800017f */
[----:B0-----:R-:W-:Y:S05]  /*28140*/  @!P0 BRA `(.L_x_794) ;  /* 0x0000003000748947 */ /* 0x001fea0003800000 */
.L_x_929:
[----:B------:R-:W-:Y:S05]  /*28150*/  BSYNC B0 ;  /* 0x0000000000007941 */ /* 0x000fea0003800000 */
.L_x_793:
[----:B------:R-:W-:-:S03]  /*28160*/  UMOV UR4, 0xffffffff ;  /* 0xffffffff00047882 */ /* 0x000fc60000000000 */
[----:B------:R-:W-:Y:S05]  /*28170*/  BRA.DIV UR4, `(.L_x_795) ;  /* 0x00000032047c7947 */ /* 0x000fea000b800000 */
[----:B------:R-:W1:Y:S02]  /*28180*/  S2R R2, SR_TID.X ;  /* 0x0000000000027919 */ /* 0x000e640000002100 */
[----:B-1----:R-:W-:-:S04]  /*28190*/  SHF.R.U32.HI R2, RZ, 0x5, R2 ;  /* 0x00000005ff027819 */ /* 0x002fc80000011602 */
[----:B------:R-:W-:-:S05]  /*281a0*/  LOP3.LUT R2, R2, 0x3, RZ, 0xc0, !PT ;  /* 0x0000000302027812 */ /* 0x000fca00078ec0ff */
[----:B------:R1:W2:Y:S02]  /*281b0*/  SHFL.IDX PT, R14, R2, RZ, 0x1f ;  /* 0x00001fff020e7589 */ /* 0x0002a400000e0000 */
.L_x_932:
[----:B--2---:R-:W-:-:S13]  /*281c0*/  ISETP.NE.AND P0, PT, R14, RZ, PT ;  /* 0x000000ff0e00720c */ /* 0x004fda0003f05270 */
[----:B------:R-:W-:Y:S05]  /*281d0*/  @P0 BRA `(.L_x_416) ;  /* 0x00000000008c0947 */ /* 0x000fea0003800000 */
[----:B------:R-:W-:-:S03]  /*281e0*/  UMOV UR4, 0xffffffff ;  /* 0xffffffff00047882 */ /* 0x000fc60000000000 */
[----:B------:R-:W-:Y:S05]  /*281f0*/  BRA.DIV UR4, `(.L_x_796) ;  /* 0x0000003204907947 */ /* 0x000fea000b800000 */
[----:B------:R-:W-:-:S13]  /*28200*/  ELECT P6, URZ, PT ;  /* 0x00000000003f782f */ /* 0x000fda00038c0000 */
.L_x_935:
[----:B------:R-:W-:Y:S05]  /*28210*/  @!P6 BRA `(.L_x_416) ;  /* 0x00000000007ce947 */ /* 0x000fea0003800000 */
[----:B-1----:R-:W2:Y:S02]  /*28220*/  LDL.LU R2, [R1+0x74] ;  /* 0x0000740001027983 */ /* 0x002ea40000300800 */
[----:B--2---:R-:W-:-:S04]  /*28230*/  LOP3.LUT R2, R2, 0x2, RZ, 0xfc, !PT ;  /* 0x0000000202027812 */ /* 0x004fc800078efcff */
[----:B------:R-:W-:-:S13]  /*28240*/  ISETP.NE.AND P2, PT, R2, 0x3, PT ;  /* 0x000000030200780c */ /* 0x000fda0003f45270 */
[----:B------:R-:W-:Y:S05]  /*28250*/  @!P2 BRA `(.L_x_797) ;  /* 0x000000000004a947 */ /* 0x000fea0003800000 */
[----:B------:R-:W-:Y:S01]  /*28260*/  BPT.TRAP 0x1 ;  /* 0x000000040000795c */ /* 0x000fe20000300000 */
.L_x_797:
        /* <DEDUP_REMOVED lines=13> */
.L_x_936:
[----:B------:R-:W1:Y:S02]  /*28340*/  SYNCS.PHASECHK.TRANS64.TRYWAIT P0, [R7+URZ], R2 ;  /* 0x00000002070075a7 */ /* 0x000e64000800017f */
[----:B-1----:R-:W-:Y:S05]  /*28350*/  @!P0 BRA `(.L_x_799) ;  /* 0x00000030006c8947 */ /* 0x002fea0003800000 */
.L_x_937:
[----:B------:R-:W-:Y:S05]  /*28360*/  @!P2 BRA `(.L_x_800) ;  /* 0x000000000004a947 */ /* 0x000fea0003800000 */
[----:B------:R-:W-:Y:S01]  /*28370*/  BPT.TRAP 0x1 ;  /* 0x000000040000795c */ /* 0x000fe20000300000 */
.L_x_800:
[----:B------:R-:W-:-:S04]  /*28380*/  VIADD R0, R0, 0x34860 ;  /* 0x0003486000007836 */ /* 0x000fc80000000000 */
[----:B------:R-:W-:-:S04]  /*28390*/  IMAD R4, R19, 0x8, R0 ;  /* 0x0000000813047824 */ /* 0x000fc800078e0200 */
[----:B------:R-:W2:Y:S02]  /*283a0*/  SYNCS.PHASECHK.TRANS64.TRYWAIT P0, [R4+URZ], R5 ;  /* 0x00000005040075a7 */ /* 0x000ea4000800017f */
[----:B--2---:R-:W-:Y:S05]  /*283b0*/  @!P0 BRA `(.L_x_801) ;  /* 0x0000003000688947 */ /* 0x004fea0003800000 */
.L_x_938:
[----:B------:R-:W-:-:S07]  /*283c0*/  IMAD R3, R3, 0x8, R0 ;  /* 0x0000000803037824 */ /* 0x000fce00078e0200 */
.L_x_802:
[----:B---3--:R3:W4:Y:S02]  /*283d0*/  SYNCS.PHASECHK.TRANS64.TRYWAIT P0, [R3+URZ], R2 ;  /* 0x00000002030075a7 */ /* 0x008724000800017f */
[----:B----4-:R-:W-:Y:S05]  /*283e0*/  @!P0 NANOSLEEP.SYNCS 0x989680 ;  /* 0x009896800000895d */ /* 0x010fea0003900000 */
[----:B------:R-:W4:Y:S02]  /*283f0*/  @!P0 SYNCS.PHASECHK.TRANS64 P0, [R3+URZ], R2 ;  /* 0x00000002030085a7 */ /* 0x000f24000800007f */
[----:B----4-:R-:W-:Y:S05]  /*28400*/  @!P0 BRA `(.L_x_802) ;  /* 0xfffffffc00f08947 */ /* 0x010fea000383ffff */
.L_x_416:
[----:B------:R-:W-:Y:S05]  /*28410*/  BSYNC B9 ;  /* 0x0000000000097941 */ /* 0x000fea0003800000 */
.L_x_413:
[----:B------:R-:W-:Y:S05]  /*28420*/  EXIT ;  /* 0x000000000000794d */ /* 0x000fea0003800000 */
.L_x_444:
[----:B-1----:R1:W2:Y:S02]  /*28430*/  SYNCS.PHASECHK.TRANS64.TRYWAIT P6, [R3+URZ+0x34890], R0 ;  /* 0x03489000030075a7 */ /* 0x0022a400080c017f */
[----:B--2---:R-:W-:Y:S05]  /*28440*/  @!P6 NANOSLEEP.SYNCS 0x989680 ;  /* 0x009896800000e95d */ /* 0x004fea0003900000 */
[----:B------:R-:W2:Y:S02]  /*28450*/  @!P6 SYNCS.PHASECHK.TRANS64 P6, [R3+URZ+0x34890], R0 ;  /* 0x034890000300e5a7 */ /* 0x000ea400080c007f */
[----:B--2---:R-:W-:Y:S05]  /*28460*/  @!P6 BRA `(.L_x_444) ;  /* 0xfffffffc00f0e947 */ /* 0x004fea000383ffff */
[----:B------:R-:W-:Y:S05]  /*28470*/  BRA `(.L_x_803) ;  /* 0xfffffdbc006c7947 */ /* 0x000fea000383ffff */
.L_x_498:
[----:B-1----:R1:W3:Y:S02]  /*28480*/  SYNCS.PHASECHK.TRANS64.TRYWAIT P4, [R3+URZ+0x34890], R0 ;  /* 0x03489000030075a7 */ /* 0x0022e4000808017f */
[----:B---3--:R-:W-:Y:S05]  /*28490*/  @!P4 NANOSLEEP.SYNCS 0x989680 ;  /* 0x009896800000c95d */ /* 0x008fea0003900000 */
[----:B------:R-:W3:Y:S02]  /*284a0*/  @!P4 SYNCS.PHASECHK.TRANS64 P4, [R3+URZ+0x34890], R0 ;  /* 0x034890000300c5a7 */ /* 0x000ee4000808007f */
[----:B---3--:R-:W-:Y:S05]  /*284b0*/  @!P4 BRA `(.L_x_498) ;  /* 0xfffffffc00f0c947 */ /* 0x008fea000383ffff */
[----:B------:R-:W-:Y:S05]  /*284c0*/  BRA `(.L_x_804) ;  /* 0xfffffdf800a07947 */ /* 0x000fea000383ffff */
.L_x_523:
[----:B-1----:R1:W2:Y:S02]  /*284d0*/  SYNCS.PHASECHK.TRANS64.TRYWAIT P3, [R3+URZ+0x34890], R0 ;  /* 0x03489000030075a7 */ /* 0x0022a4000806017f */
[----:B--2---:R-:W-:Y:S05]  /*284e0*/  @!P3 NANOSLEEP.SYNCS 0x989680 ;  /* 0x009896800000b95d */ /* 0x004fea0003900000 */
[----:B------:R-:W2:Y:S02]  /*284f0*/  @!P3 SYNCS.PHASECHK.TRANS64 P3, [R3+URZ+0x34890], R0 ;  /* 0x034890000300b5a7 */ /* 0x000ea4000806007f */
[----:B--2---:R-:W-:Y:S05]  /*28500*/  @!P3 BRA `(.L_x_523) ;  /* 0xfffffffc00f0b947 */ /* 0x004fea000383ffff */
[----:B------:R-:W-:Y:S05]  /*28510*/  BRA `(.L_x_805) ;  /* 0xfffffe3000707947 */ /* 0x000fea000383ffff */
.L_x_537:
[----:B--2---:R2:W3:Y:S02]  /*28520*/  SYNCS.PHASECHK.TRANS64.TRYWAIT P2, [R3+URZ+0x348b0], R0 ;  /* 0x0348b000030075a7 */ /* 0x0044e4000804017f */
[----:B---3--:R-:W-:Y:S05]  /*28530*/  @!P2 NANOSLEEP.SYNCS 0x989680 ;  /* 0x009896800000a95d */ /* 0x008fea0003900000 */
[----:B------:R-:W3:Y:S02]  /*28540*/  @!P2 SYNCS.PHASECHK.TRANS64 P2, [R3+URZ+0x348b0], R0 ;  /* 0x0348b0000300a5a7 */ /* 0x000ee4000804007f */
[----:B---3--:R-:W-:Y:S05]  /*28550*/  @!P2 BRA `(.L_x_537) ;  /* 0xfffffffc00f0a947 */ /* 0x008fea000383ffff */
[----:B------:R-:W-:Y:S05]  /*28560*/  BRA `(.L_x_806) ;  /* 0xfffffe3800e07947 */ /* 0x000fea000383ffff */
.L_x_555:
[----:B------:R-:W-:Y:S01]  /*28570*/  BSSY B0, `(.L_x_807) ;  /* 0x0000007000007945 */ /* 0x000fe20003800000 */
[----:B------:R-:W-:Y:S02]  /*28580*/  IMAD.MOV.U32 R12, RZ, RZ, RZ ;  /* 0x000000ffff0c7224 */ /* 0x000fe400078e00ff */
[----:B------:R-:W-:Y:S02]  /*28590*/  IMAD.MOV.U32 R11, RZ, RZ, 0x1f ;  /* 0x0000001fff0b7424 */ /* 0x000fe400078e00ff */
[----:B------:R-:W-:-:S07]  /*285a0*/  IMAD.MOV.U32 R15, RZ, RZ, -0x1 ;  /* 0xffffffffff0f7424 */ /* 0x000fce00078e00ff */
[----:B-----5:R-:W-:Y:S05]  /*285b0*/  WARPSYNC.COLLECTIVE R15, `(.L_x_808) ;  /* 0x000000000f087348 */ /* 0x020fea0003c00000 */
[----:B------:R0:W1:Y:S02]  /*285c0*/  SHFL.IDX P6, R14, R13, R12, R11 ;  /* 0x0000000c0d0e7389 */ /* 0x00006400000c000b */
[----:B01---5:R-:W-:Y:S01]  /*285d0*/  ENDCOLLECTIVE ;  /* 0x000000000000791b */ /* 0x023fe20003800000 */
.L_x_808:
[----:B------:R-:W-:Y:S05]  /*285e0*/  BSYNC B0 ;  /* 0x0000000000007941 */ /* 0x000fea0003800000 */
.L_x_807:
[----:B------:R1:W-:Y:S01]  /*285f0*/  STL [R1+0x28], R14 ;  /* 0x0000280e01007387 */ /* 0x0003e20000100800 */
[----:B------:R-:W-:Y:S05]  /*28600*/  BRA `(.L_x_809) ;  /* 0xfffffe4800847947 */ /* 0x000fea000383ffff */
.L_x_565:
[----:B------:R-:W-:Y:S01]  /*28610*/  BSSY B1, `(.L_x_810) ;  /* 0x0000008000017945 */ /* 0x000fe20003800000 */
[----:B------:R-:W-:Y:S02]  /*28620*/  IMAD.MOV.U32 R13, RZ, RZ, R25 ;  /* 0x000000ffff0d7224 */ /* 0x000fe400078e0019 */
[----:B------:R-:W-:Y:S02]  /*28630*/  IMAD.MOV.U32 R12, RZ, RZ, RZ ;  /* 0x000000ffff0c7224 */ /* 0x000fe400078e00ff */
[----:B------:R-:W-:Y:S02]  /*28640*/  IMAD.MOV.U32 R11, RZ, RZ, 0x181f ;  /* 0x0000181fff0b7424 */ /* 0x000fe400078e00ff */
[----:B------:R-:W-:-:S07]  /*28650*/  IMAD.MOV.U32 R15, RZ, RZ, -0x1 ;  /* 0xffffffffff0f7424 */ /* 0x000fce00078e00ff */
[----:B-1----:R-:W-:Y:S05]  /*28660*/  WARPSYNC.COLLECTIVE R15, `(.L_x_811) ;  /* 0x000000000f087348 */ /* 0x002fea0003c00000 */
[----:B-1----:R0:W1:Y:S02]  /*28670*/  SHFL.IDX P6, R14, R13, R12, R11 ;  /* 0x0000000c0d0e7389 */ /* 0x00206400000c000b */
[----:B01----:R-:W-:Y:S01]  /*28680*/  ENDCOLLECTIVE ;  /* 0x000000000000791b */ /* 0x003fe20003800000 */
.L_x_811:
[----:B------:R-:W-:Y:S05]  /*28690*/  BSYNC B1 ;  /* 0x0000000000017941 */ /* 0x000fea0003800000 */
.L_x_810:
[----:B------:R-:W-:Y:S02]  /*286a0*/  IMAD.MOV.U32 R13, RZ, RZ, R24 ;  /* 0x000000ffff0d7224 */ /* 0x000fe400078e0018 */
[----:B------:R-:W-:Y:S02]  /*286b0*/  IMAD.MOV.U32 R12, RZ, RZ, RZ ;  /* 0x000000ffff0c7224 */ /* 0x000fe400078e00ff */
[----:B------:R-:W-:Y:S02]  /*286c0*/  IMAD.MOV.U32 R11, RZ, RZ, 0x181f ;  /* 0x0000181fff0b7424 */ /* 0x000fe400078e00ff */
[----:B------:R-:W-:Y:S02]  /*286d0*/  IMAD.MOV.U32 R15, RZ, RZ, -0x1 ;  /* 0xffffffffff0f7424 */ /* 0x000fe400078e00ff */
[----:B------:R-:W-:-:S07]  /*286e0*/  IMAD.MOV.U32 R0, RZ, RZ, R14 ;  /* 0x000000ffff007224 */ /* 0x000fce00078e000e */
[----:B------:R-:W-:Y:S05]  /*286f0*/  WARPSYNC.COLLECTIVE R15, `(.L_x_812) ;  /* 0x000000000f087348 */ /* 0x000fea0003c00000 */
[----:B------:R0:W1:Y:S02]  /*28700*/  SHFL.IDX P6, R14, R13, R12, R11 ;  /* 0x0000000c0d0e7389 */ /* 0x00006400000c000b */
[----:B01----:R-:W-:Y:S01]  /*28710*/  ENDCOLLECTIVE ;  /* 0x000000000000791b */ /* 0x003fe20003800000 */
.L_x_812:
[----:B------:R-:W-:Y:S02]  /*28720*/  IMAD.MOV.U32 R13, RZ, RZ, R27 ;  /* 0x000000ffff0d7224 */ /* 0x000fe400078e001b */
[----:B------:R-:W-:-:S07]  /*28730*/  IMAD.MOV.U32 R3, RZ, RZ, R14 ;  /* 0x000000ffff037224 */ /* 0x000fce00078e000e */
[----:B------:R-:W-:Y:S05]  /*28740*/  WARPSYNC.COLLECTIVE R15, `(.L_x_813) ;  /* 0x000000000f087348 */ /* 0x000fea0003c00000 */
[----:B------:R0:W1:Y:S02]  /*28750*/  SHFL.IDX P6, R14, R13, R12, R11 ;  /* 0x0000000c0d0e7389 */ /* 0x00006400000c000b */
[----:B01----:R-:W-:Y:S01]  /*28760*/  ENDCOLLECTIVE ;  /* 0x000000000000791b */ /* 0x003fe20003800000 */
.L_x_813:
[----:B------:R-:W-:Y:S02]  /*28770*/  IMAD.MOV.U32 R13, RZ, RZ, R26 ;  /* 0x000000ffff0d7224 */ /* 0x000fe400078e001a */
[----:B------:R-:W-:-:S07]  /*28780*/  IMAD.MOV.U32 R4, RZ, RZ, R14 ;  /* 0x000000ffff047224 */ /* 0x000fce00078e000e */
[----:B------:R-:W-:Y:S05]  /*28790*/  WARPSYNC.COLLECTIVE R15, `(.L_x_814) ;  /* 0x000000000f087348 */ /* 0x000fea0003c00000 */
[----:B------:R0:W1:Y:S02]  /*287a0*/  SHFL.IDX P6, R14, R13, R12, R11 ;  /* 0x0000000c0d0e7389 */ /* 0x00006400000c000b */
[----:B01----:R-:W-:Y:S01]  /*287b0*/  ENDCOLLECTIVE ;  /* 0x000000000000791b */ /* 0x003fe20003800000 */
.L_x_814:
[----:B------:R-:W-:Y:S05]  /*287c0*/  BRA `(.L_x_815) ;  /* 0xfffffe4c008c7947 */ /* 0x000fea000383ffff */
.L_x_569:
[----:B0-----:R0:W1:Y:S02]  /*287d0*/  SYNCS.PHASECHK.TRANS64.TRYWAIT P0, [R2+URZ+0x34800], R5 ;  /* 0x03480005020075a7 */ /* 0x001064000800017f */
[----:B-1----:R-:W-:Y:S05]  /*287e0*/  @!P0 NANOSLEEP.SYNCS 0x989680 ;  /* 0x009896800000895d */ /* 0x002fea0003900000 */
[----:B------:R-:W1:Y:S02]  /*287f0*/  @!P0 SYNCS.PHASECHK.TRANS64 P0, [R2+URZ+0x34800], R5 ;  /* 0x03480005020085a7 */ /* 0x000e64000800007f */
[----:B-1----:R-:W-:Y:S05]  /*28800*/  @!P0 BRA `(.L_x_569) ;  /* 0xfffffffc00f08947 */ /* 0x002fea000383ffff */
[----:B------:R-:W-:Y:S05]  /*28810*/  BRA `(.L_x_816) ;  /* 0xfffffe5000847947 */ /* 0x000fea000383ffff */
.L_x_585:
        /* <DEDUP_REMOVED lines=8> */
.L_x_818:
[----:B------:R-:W-:Y:S05]  /*288a0*/  BSYNC B1 ;  /* 0x0000000000017941 */ /* 0x000fea0003800000 */
.L_x_817:
        /* <DEDUP_REMOVED lines=8> */
.L_x_819:
[----:B------:R-:W-:Y:S02]  /*28930*/  IMAD.MOV.U32 R13, RZ, RZ, R27 ;  /* 0x000000ffff0d7224 */ /* 0x000fe400078e001b */
[----:B------:R-:W-:-:S07]  /*28940*/  IMAD.MOV.U32 R3, RZ, RZ, R14 ;  /* 0x000000ffff037224 */ /* 0x000fce00078e000e */
[----:B------:R-:W-:Y:S05]  /*28950*/  WARPSYNC.COLLECTIVE R15, `(.L_x_820) ;  /* 0x000000000f087348 */ /* 0x000fea0003c00000 */
[----:B------:R0:W1:Y:S02]  /*28960*/  SHFL.IDX P6, R14, R13, R12, R11 ;  /* 0x0000000c0d0e7389 */ /* 0x00006400000c000b */
[----:B01----:R-:W-:Y:S01]  /*28970*/  ENDCOLLECTIVE ;  /* 0x000000000000791b */ /* 0x003fe20003800000 */
.L_x_820:
[----:B------:R-:W-:Y:S02]  /*28980*/  IMAD.MOV.U32 R13, RZ, RZ, R26 ;  /* 0x000000ffff0d7224 */ /* 0x000fe400078e001a */
[----:B------:R-:W-:-:S07]  /*28990*/  IMAD.MOV.U32 R20, RZ, RZ, R14 ;  /* 0x000000ffff147224 */ /* 0x000fce00078e000e */
[----:B------:R-:W-:Y:S05]  /*289a0*/  WARPSYNC.COLLECTIVE R15, `(.L_x_821) ;  /* 0x000000000f087348 */ /* 0x000fea0003c00000 */
[----:B------:R0:W1:Y:S02]  /*289b0*/  SHFL.IDX P6, R14, R13, R12, R11 ;  /* 0x0000000c0d0e7389 */ /* 0x00006400000c000b */
[----:B01----:R-:W-:Y:S01]  /*289c0*/  ENDCOLLECTIVE ;  /* 0x000000000000791b */ /* 0x003fe20003800000 */
.L_x_821:
[----:B------:R-:W-:Y:S05]  /*289d0*/  BRA `(.L_x_822) ;  /* 0xfffffe6400b47947 */ /* 0x000fea000383ffff */
.L_x_589:
[----:B0-----:R0:W1:Y:S02]  /*289e0*/  SYNCS.PHASECHK.TRANS64.TRYWAIT P4, [R2+URZ+0x34800], R27 ;  /* 0x0348001b020075a7 */ /* 0x001064000808017f */
[----:B-1----:R-:W-:Y:S05]  /*289f0*/  @!P4 NANOSLEEP.SYNCS 0x989680 ;  /* 0x009896800000c95d */ /* 0x002fea0003900000 */
[----:B------:R-:W1:Y:S02]  /*28a00*/  @!P4 SYNCS.PHASECHK.TRANS64 P4, [R2+URZ+0x34800], R27 ;  /* 0x0348001b0200c5a7 */ /* 0x000e64000808007f */
[----:B-1----:R-:W-:Y:S05]  /*28a10*/  @!P4 BRA `(.L_x_589) ;  /* 0xfffffffc00f0c947 */ /* 0x002fea000383ffff */
[----:B------:R-:W-:Y:S05]  /*28a20*/  BRA `(.L_x_823) ;  /* 0xfffffe6800a87947 */ /* 0x000fea000383ffff */
.L_x_599:
[----:B-1----:R1:W2:Y:S02]  /*28a30*/  SYNCS.PHASECHK.TRANS64.TRYWAIT P2, [R0+URZ+0x34830], R3 ;  /* 0x03483003000075a7 */ /* 0x0022a4000804017f */
[----:B--2---:R-:W-:Y:S05]  /*28a40*/  @!P2 NANOSLEEP.SYNCS 0x989680 ;  /* 0x009896800000a95d */ /* 0x004fea0003900000 */
[----:B------:R-:W2:Y:S02]  /*28a50*/  @!P2 SYNCS.PHASECHK.TRANS64 P2, [R0+URZ+0x34830], R3 ;  /* 0x034830030000a5a7 */ /* 0x000ea4000804007f */
[----:B--2---:R-:W-:Y:S05]  /*28a60*/  @!P2 BRA `(.L_x_599) ;  /* 0xfffffffc00f0a947 */ /* 0x004fea000383ffff */
[----:B------:R-:W-:Y:S05]  /*28a70*/  BRA `(.L_x_598) ;  /* 0xfffffe8400847947 */ /* 0x000fea000383ffff */
.L_x_605:
[----:B-1----:R1:W2:Y:S02]  /*28a80*/  SYNCS.PHASECHK.TRANS64.TRYWAIT P3, [R7+URZ+0x34830], R8 ;  /* 0x03483008070075a7 */ /* 0x0022a4000806017f */
[----:B--2---:R-:W-:Y:S05]  /*28a90*/  @!P3 NANOSLEEP.SYNCS 0x989680 ;  /* 0x009896800000b95d */ /* 0x004fea0003900000 */
[----:B------:R-:W2:Y:S02]  /*28aa0*/  @!P3 SYNCS.PHASECHK.TRANS64 P3, [R7+URZ+0x34830], R8 ;  /* 0x034830080700b5a7 */ /* 0x000ea4000806007f */
[----:B--2---:R-:W-:Y:S05]  /*28ab0*/  @!P3 BRA `(.L_x_605) ;  /* 0xfffffffc00f0b947 */ /* 0x004fea000383ffff */
[----:B------:R-:W-:Y:S05]  /*28ac0*/  BRA `(.L_x_604) ;  /* 0xfffffee000c47947 */ /* 0x000fea000383ffff */
.L_x_609:
[----:B-1----:R1:W2:Y:S02]  /*28ad0*/  SYNCS.PHASECHK.TRANS64.TRYWAIT P2, [R7+URZ+0x34850], R5 ;  /* 0x03485005070075a7 */ /* 0x0022a4000804017f */
[----:B--2---:R-:W-:Y:S05]  /*28ae0*/  @!P2 NANOSLEEP.SYNCS 0x989680 ;  /* 0x009896800000a95d */ /* 0x004fea0003900000 */
[----:B------:R-:W2:Y:S02]  /*28af0*/  @!P2 SYNCS.PHASECHK.TRANS64 P2, [R7+URZ+0x34850], R5 ;  /* 0x034850050700a5a7 */ /* 0x000ea4000804007f */
[----:B--2---:R-:W-:Y:S05]  /*28b00*/  @!P2 BRA `(.L_x_609) ;  /* 0xfffffffc00f0a947 */ /* 0x004fea000383ffff */
[----:B------:R-:W-:Y:S05]  /*28b10*/  BRA `(.L_x_606) ;  /* 0xffffff18009c7947 */ /* 0x000fea000383ffff */
.L_x_614:
[----:B-1----:R1:W2:Y:S02]  /*28b20*/  SYNCS.PHASECHK.TRANS64.TRYWAIT P0, [R11+URZ+0x34850], R0 ;  /* 0x034850000b0075a7 */ /* 0x0022a4000800017f */
[----:B--2---:R-:W-:Y:S05]  /*28b30*/  @!P0 NANOSLEEP.SYNCS 0x989680 ;  /* 0x009896800000895d */ /* 0x004fea0003900000 */
[----:B------:R-:W2:Y:S02]  /*28b40*/  @!P0 SYNCS.PHASECHK.TRANS64 P0, [R11+URZ+0x34850], R0 ;  /* 0x034850000b0085a7 */ /* 0x000ea4000800007f */
[----:B--2---:R-:W-:Y:S05]  /*28b50*/  @!P0 BRA `(.L_x_614) ;  /* 0xfffffffc00f08947 */ /* 0x004fea000383ffff */
[----:B------:R-:W-:Y:S05]  /*28b60*/  BRA `(.L_x_613) ;  /* 0xffffff3c00d47947 */ /* 0x000fea000383ffff */
.L_x_619:
[----:B------:R-:W-:Y:S02]  /*28b70*/  IMAD.MOV.U32 R13, RZ, RZ, R8 ;  /* 0x000000ffff0d7224 */ /* 0x000fe400078e0008 */
[----:B------:R-:W-:Y:S02]  /*28b80*/  IMAD.MOV.U32 R12, RZ, RZ, RZ ;  /* 0x000000ffff0c7224 */ /* 0x000fe400078e00ff */
[----:B------:R-:W-:Y:S02]  /*28b90*/  IMAD.MOV.U32 R11, RZ, RZ, 0x181f ;  /* 0x0000181fff0b7424 */ /* 0x000fe400078e00ff */
[----:B------:R-:W-:-:S07]  /*28ba0*/  IMAD.MOV.U32 R15, RZ, RZ, -0x1 ;  /* 0xffffffffff0f7424 */ /* 0x000fce00078e00ff */
[----:B-----5:R-:W-:Y:S05]  /*28bb0*/  WARPSYNC.COLLECTIVE R15, `(.L_x_824) ;  /* 0x000000000f087348 */ /* 0x020fea0003c00000 */
[----:B------:R0:W1:Y:S02]  /*28bc0*/  SHFL.IDX P6, R14, R13, R12, R11 ;  /* 0x0000000c0d0e7389 */ /* 0x00006400000c000b */
[----:B01---5:R-:W-:Y:S01]  /*28bd0*/  ENDCOLLECTIVE ;  /* 0x000000000000791b */ /* 0x023fe20003800000 */
.L_x_824:
[----:B------:R-:W-:Y:S02]  /*28be0*/  IMAD.MOV.U32 R13, RZ, RZ, R3 ;  /* 0x000000ffff0d7224 */ /* 0x000fe400078e0003 */
[----:B------:R-:W-:-:S07]  /*28bf0*/  IMAD.MOV.U32 R0, RZ, RZ, R14 ;  /* 0x000000ffff007224 */ /* 0x000fce00078e000e */
[----:B------:R-:W-:Y:S05]  /*28c00*/  WARPSYNC.COLLECTIVE R15, `(.L_x_825) ;  /* 0x000000000f087348 */ /* 0x000fea0003c00000 */
[----:B------:R0:W1:Y:S02]  /*28c10*/  SHFL.IDX P6, R14, R13, R12, R11 ;  /* 0x0000000c0d0e7389 */ /* 0x00006400000c000b */
[----:B01----:R-:W-:Y:S01]  /*28c20*/  ENDCOLLECTIVE ;  /* 0x000000000000791b */ /* 0x003fe20003800000 */
.L_x_825:
[----:B------:R-:W-:Y:S05]  /*28c30*/  BRA `(.L_x_826) ;  /* 0xffffff5c00587947 */ /* 0x000fea000383ffff */
.L_x_622:
[----:B------:R-:W-:Y:S01]  /*28c40*/  BSSY B1, `(.L_x_827) ;  /* 0x0000008000017945 */ /* 0x000fe20003800000 */
[----:B------:R-:W-:Y:S02]  /*28c50*/  IMAD.MOV.U32 R13, RZ, RZ, R8 ;  /* 0x000000ffff0d7224 */ /* 0x000fe400078e0008 */
[----:B------:R-:W-:Y:S02]  /*28c60*/  IMAD.MOV.U32 R12, RZ, RZ, 0x1 ;  /* 0x00000001ff0c7424 */ /* 0x000fe400078e00ff */
[----:B---3--:R-:W-:Y:S02]  /*28c70*/  IMAD.MOV.U32 R11, RZ, RZ, 0x181f ;  /* 0x0000181fff0b7424 */ /* 0x008fe400078e00ff */
[----:B------:R-:W-:-:S07]  /*28c80*/  IMAD.MOV.U32 R15, RZ, RZ, -0x1 ;  /* 0xffffffffff0f7424 */ /* 0x000fce00078e00ff */
[----:B012--5:R-:W-:Y:S05]  /*28c90*/  WARPSYNC.COLLECTIVE R15, `(.L_x_828) ;  /* 0x000000000f087348 */ /* 0x027fea0003c00000 */
[----:B--2---:R2:W3:Y:S02]  /*28ca0*/  SHFL.IDX P6, R14, R13, R12, R11 ;  /* 0x0000000c0d0e7389 */ /* 0x0044e400000c000b */
[----:B0123-5:R-:W-:Y:S01]  /*28cb0*/  ENDCOLLECTIVE ;  /* 0x000000000000791b */ /* 0x02ffe20003800000 */
.L_x_828:
[----:B------:R-:W-:Y:S05]  /*28cc0*/  BSYNC B1 ;  /* 0x0000000000017941 */ /* 0x000fea0003800000 */
.L_x_827:
[----:B------:R-:W-:Y:S02]  /*28cd0*/  IMAD.MOV.U32 R13, RZ, RZ, R3 ;  /* 0x000000ffff0d7224 */ /* 0x000fe400078e0003 */
[----:B------:R-:W-:Y:S02]  /*28ce0*/  IMAD.MOV.U32 R12, RZ, RZ, 0x1 ;  /* 0x00000001ff0c7424 */ /* 0x000fe400078e00ff */
[----:B------:R-:W-:Y:S02]  /*28cf0*/  IMAD.MOV.U32 R11, RZ, RZ, 0x181f ;  /* 0x0000181fff0b7424 */ /* 0x000fe400078e00ff */
[----:B------:R-:W-:Y:S02]  /*28d00*/  IMAD.MOV.U32 R15, RZ, RZ, -0x1 ;  /* 0xffffffffff0f7424 */ /* 0x000fe400078e00ff */
[----:B------:R-:W-:-:S07]  /*28d10*/  IMAD.MOV.U32 R0, RZ, RZ, R14 ;  /* 0x000000ffff007224 */ /* 0x000fce00078e000e */
[----:B------:R-:W-:Y:S05]  /*28d20*/  WARPSYNC.COLLECTIVE R15, `(.L_x_829) ;  /* 0x000000000f087348 */ /* 0x000fea0003c00000 */
[----:B------:R0:W1:Y:S02]  /*28d30*/  SHFL.IDX P6, R14, R13, R12, R11 ;  /* 0x0000000c0d0e7389 */ /* 0x00006400000c000b */
[----:B01----:R-:W-:Y:S01]  /*28d40*/  ENDCOLLECTIVE ;  /* 0x000000000000791b */ /* 0x003fe20003800000 */
.L_x_829:
[----:B------:R-:W-:Y:S05]  /*28d50*/  BRA `(.L_x_830) ;  /* 0xffffff5c00587947 */ /* 0x000fea000383ffff */
.L_x_625:
[----:B------:R-:W-:Y:S01]  /*28d60*/  BSSY B1, `(.L_x_831) ;  /* 0x0000008000017945 */ /* 0x000fe20003800000 */
[----:B------:R-:W-:Y:S02]  /*28d70*/  IMAD.MOV.U32 R13, RZ, RZ, R8 ;  /* 0x000000ffff0d7224 */ /* 0x000fe400078e0008 */
[----:B------:R-:W-:Y:S02]  /*28d80*/  IMAD.MOV.U32 R12, RZ, RZ, 0x2 ;  /* 0x00000002ff0c7424 */ /* 0x000fe400078e00ff */
[----:B------:R-:W-:Y:S02]  /*28d90*/  IMAD.MOV.U32 R11, RZ, RZ, 0x181f ;  /* 0x0000181fff0b7424 */ /* 0x000fe400078e00ff */
[----:B---3--:R-:W-:-:S07]  /*28da0*/  IMAD.MOV.U32 R15, RZ, RZ, -0x1 ;  /* 0xffffffffff0f7424 */ /* 0x008fce00078e00ff */
[----:B012-4-:R-:W-:Y:S05]  /*28db0*/  WARPSYNC.COLLECTIVE R15, `(.L_x_832) ;  /* 0x000000000f087348 */ /* 0x017fea0003c00000 */
[----:B--2---:R2:W3:Y:S02]  /*28dc0*/  SHFL.IDX P6, R14, R13, R12, R11 ;  /* 0x0000000c0d0e7389 */ /* 0x0044e400000c000b */
[----:B01234-:R-:W-:Y:S01]  /*28dd0*/  ENDCOLLECTIVE ;  /* 0x000000000000791b */ /* 0x01ffe20003800000 */
.L_x_832:
[----:B------:R-:W-:Y:S05]  /*28de0*/  BSYNC B1 ;  /* 0x0000000000017941 */ /* 0x000fea0003800000 */
.L_x_831:
        /* <DEDUP_REMOVED lines=8> */
.L_x_833:
[----:B------:R-:W-:Y:S05]  /*28e70*/  BRA `(.L_x_834) ;  /* 0xffffff5c005c7947 */ /* 0x000fea000383ffff */
.L_x_628:
        /* <DEDUP_REMOVED lines=8> */
.L_x_836:
[----:B------:R-:W-:Y:S05]  /*28f00*/  BSYNC B1 ;  /* 0x0000000000017941 */ /* 0x000fea0003800000 */
.L_x_835:
        /* <DEDUP_REMOVED lines=8> */
.L_x_837:
[----:B------:R-:W-:Y:S05]  /*28f90*/  BRA `(.L_x_838) ;  /* 0xffffff5c00607947 */ /* 0x000fea000383ffff */
.L_x_630:
[----:B------:R-:W-:Y:S02]  /*28fa0*/  IMAD.MOV.U32 R13, RZ, RZ, R4 ;  /* 0x000000ffff0d7224 */ /* 0x000fe400078e0004 */
[----:B------:R-:W-:Y:S02]  /*28fb0*/  IMAD.MOV.U32 R12, RZ, RZ, RZ ;  /* 0x000000ffff0c7224 */ /* 0x000fe400078e00ff */
[----:B------:R-:W-:Y:S02]  /*28fc0*/  IMAD.MOV.U32 R11, RZ, RZ, 0x1c1f ;  /* 0x00001c1fff0b7424 */ /* 0x000fe400078e00ff */
[----:B------:R-:W-:-:S07]  /*28fd0*/  IMAD.MOV.U32 R15, RZ, RZ, -0x1 ;  /* 0xffffffffff0f7424 */ /* 0x000fce00078e00ff */
[----:B------:R-:W-:Y:S05]  /*28fe0*/  WARPSYNC.COLLECTIVE R15, `(.L_x_839) ;  /* 0x000000000f087348 */ /* 0x000fea0003c00000 */
[----:B------:R0:W1:Y:S02]  /*28ff0*/  SHFL.IDX P6, R14, R13, R12, R11 ;  /* 0x0000000c0d0e7389 */ /* 0x00006400000c000b */
[----:B01----:R-:W-:Y:S01]  /*29000*/  ENDCOLLECTIVE ;  /* 0x000000000000791b */ /* 0x003fe20003800000 */
.L_x_839:
[----:B------:R-:W-:Y:S02]  /*29010*/  IMAD.MOV.U32 R13, RZ, RZ, R0 ;  /* 0x000000ffff0d7224 */ /* 0x000fe400078e0000 */
[----:B------:R-:W-:-:S07]  /*29020*/  IMAD.MOV.U32 R3, RZ, RZ, R14 ;  /* 0x000000ffff037224 */ /* 0x000fce00078e000e */
[----:B------:R-:W-:Y:S05]  /*29030*/  WARPSYNC.COLLECTIVE R15, `(.L_x_840) ;  /* 0x000000000f087348 */ /* 0x000fea0003c00000 */
[----:B------:R0:W1:Y:S02]  /*29040*/  SHFL.IDX P6, R14, R13, R12, R11 ;  /* 0x0000000c0d0e7389 */ /* 0x00006400000c000b */
[----:B01----:R-:W-:Y:S01]  /*29050*/  ENDCOLLECTIVE ;  /* 0x000000000000791b */ /* 0x003fe20003800000 */
.L_x_840:
[----:B------:R-:W-:Y:S05]  /*29060*/  BRA `(.L_x_841) ;  /* 0xffffff6000a07947 */ /* 0x000fea000383ffff */
.L_x_633:
[----:B------:R-:W-:Y:S01]  /*29070*/  BSSY B1, `(.L_x_842) ;  /* 0x0000008000017945 */ /* 0x000fe20003800000 */
[----:B--2---:R-:W-:Y:S02]  /*29080*/  IMAD.MOV.U32 R13, RZ, RZ, R4 ;  /* 0x000000ffff0d7224 */ /* 0x004fe400078e0004 */
[----:B------:R-:W-:Y:S02]  /*29090*/  IMAD.MOV.U32 R12, RZ, RZ, 0x1 ;  /* 0x00000001ff0c7424 */ /* 0x000fe400078e00ff */
[----:B------:R-:W-:Y:S02]  /*290a0*/  IMAD.MOV.U32 R11, RZ, RZ, 0x1c1f ;  /* 0x00001c1fff0b7424 */ /* 0x000fe400078e00ff */
[----:B------:R-:W-:-:S07]  /*290b0*/  IMAD.MOV.U32 R15, RZ, RZ, -0x1 ;  /* 0xffffffffff0f7424 */ /* 0x000fce00078e00ff */
[----:B01----:R-:W-:Y:S05]  /*290c0*/  WARPSYNC.COLLECTIVE R15, `(.L_x_843) ;  /* 0x000000000f087348 */ /* 0x003fea0003c00000 */
[----:B------:R2:W3:Y:S02]  /*290d0*/  SHFL.IDX P6, R14, R13, R12, R11 ;  /* 0x0000000c0d0e7389 */ /* 0x0004e400000c000b */
[----:B0123--:R-:W-:Y:S01]  /*290e0*/  ENDCOLLECTIVE ;  /* 0x000000000000791b */ /* 0x00ffe20003800000 */
.L_x_843:
[----:B------:R-:W-:Y:S05]  /*290f0*/  BSYNC B1 ;  /* 0x0000000000017941 */ /* 0x000fea0003800000 */
.L_x_842:
        /* <DEDUP_REMOVED lines=8> */
.L_x_844:
[----:B------:R-:W-:Y:S05]  /*29180*/  BRA `(.L_x_845) ;  /* 0xffffff6400807947 */ /* 0x000fea000383ffff */
.L_x_637:
[----:B------:R-:W-:Y:S02]  /*29190*/  IMAD.MOV.U32 R13, RZ, RZ, R4 ;  /* 0x000000ffff0d7224 */ /* 0x000fe400078e0004 */
[----:B------:R-:W-:Y:S02]  /*291a0*/  IMAD.MOV.U32 R12, RZ, RZ, RZ ;  /* 0x000000ffff0c7224 */ /* 0x000fe400078e00ff */
[----:B------:R-:W-:Y:S02]  /*291b0*/  IMAD.MOV.U32 R11, RZ, RZ, 0x181f ;  /* 0x0000181fff0b7424 */ /* 0x000fe400078e00ff */
[----:B------:R-:W-:-:S07]  /*291c0*/  IMAD.MOV.U32 R15, RZ, RZ, -0x1 ;  /* 0xffffffffff0f7424 */ /* 0x000fce00078e00ff */
[----:B01----:R-:W-:Y:S05]  /*291d0*/  WARPSYNC.COLLECTIVE R15, `(.L_x_846) ;  /* 0x000000000f087348 */ /* 0x003fea0003c00000 */
[----:B------:R2:W3:Y:S02]  /*291e0*/  SHFL.IDX P6, R14, R13, R12, R11 ;  /* 0x0000000c0d0e7389 */ /* 0x0004e400000c000b */
[----:B0123--:R-:W-:Y:S01]  /*291f0*/  ENDCOLLECTIVE ;  /* 0x000000000000791b */ /* 0x00ffe20003800000 */
.L_x_846:
[----:B------:R-:W-:Y:S02]  /*29200*/  IMAD.MOV.U32 R13, RZ, RZ, R3 ;  /* 0x000000ffff0d7224 */ /* 0x000fe400078e0003 */
[----:B------:R-:W-:-:S07]  /*29210*/  IMAD.MOV.U32 R0, RZ, RZ, R14 ;  /* 0x000000ffff007224 */ /* 0x000fce00078e000e */
[----:B------:R-:W-:Y:S05]  /*29220*/  WARPSYNC.COLLECTIVE R15, `(.L_x_847) ;  /* 0x000000000f087348 */ /* 0x000fea0003c00000 */
[----:B------:R0:W1:Y:S02]  /*29230*/  SHFL.IDX P6, R14, R13, R12, R11 ;  /* 0x0000000c0d0e7389 */ /* 0x00006400000c000b */
[----:B01----:R-:W-:Y:S01]  /*29240*/  ENDCOLLECTIVE ;  /* 0x000000000000791b */ /* 0x003fe20003800000 */
.L_x_847:
[----:B------:R-:W-:Y:S05]  /*29250*/  BRA `(.L_x_848) ;  /* 0xffffff7000b07947 */ /* 0x000fea000383ffff */
.L_x_640:
[----:B------:R-:W-:Y:S01]  /*29260*/  BSSY B1, `(.L_x_849) ;  /* 0x0000008000017945 */ /* 0x000fe20003800000 */
[----:B------:R-:W-:Y:S02]  /*29270*/  IMAD.MOV.U32 R13, RZ, RZ, R4 ;  /* 0x000000ffff0d7224 */ /* 0x000fe400078e0004 */
[----:B------:R-:W-:Y:S02]  /*29280*/  IMAD.MOV.U32 R12, RZ, RZ, 0x1 ;  /* 0x00000001ff0c7424 */ /* 0x000fe400078e00ff */
[----:B------:R-:W-:Y:S02]  /*29290*/  IMAD.MOV.U32 R11, RZ, RZ, 0x181f ;  /* 0x0000181fff0b7424 */ /* 0x000fe400078e00ff */
[----:B---3--:R-:W-:-:S07]  /*292a0*/  IMAD.MOV.U32 R15, RZ, RZ, -0x1 ;  /* 0xffffffffff0f7424 */ /* 0x008fce00078e00ff */
[----:B012-4-:R-:W-:Y:S05]  /*292b0*/  WARPSYNC.COLLECTIVE R15, `(.L_x_850) ;  /* 0x000000000f087348 */ /* 0x017fea0003c00000 */
[----:B----4-:R3:W4:Y:S02]  /*292c0*/  SHFL.IDX P6, R14, R13, R12, R11 ;  /* 0x0000000c0d0e7389 */ /* 0x01072400000c000b */
[----:B01234-:R-:W-:Y:S01]  /*292d0*/  ENDCOLLECTIVE ;  /* 0x000000000000791b */ /* 0x01ffe20003800000 */
.L_x_850:
[----:B------:R-:W-:Y:S05]  /*292e0*/  BSYNC B1 ;  /* 0x0000000000017941 */ /* 0x000fea0003800000 */
.L_x_849:
        /* <DEDUP_REMOVED lines=8> */
.L_x_851:
[----:B------:R-:W-:Y:S05]  /*29370*/  BRA `(.L_x_852) ;  /* 0xffffff7000b47947 */ /* 0x000fea000383ffff */
.L_x_643:
[----:B------:R-:W-:Y:S01]  /*29380*/  BSSY B1, `(.L_x_853) ;  /* 0x0000008000017945 */ /* 0x000fe20003800000 */
[----:B------:R-:W-:Y:S02]  /*29390*/  IMAD.MOV.U32 R13, RZ, RZ, R4 ;  /* 0x000000ffff0d7224 */ /* 0x000fe400078e0004 */
[----:B------:R-:W-:Y:S02]  /*293a0*/  IMAD.MOV.U32 R12, RZ, RZ, 0x2 ;  /* 0x00000002ff0c7424 */ /* 0x000fe400078e00ff */
[----:B------:R-:W-:Y:S02]  /*293b0*/  IMAD.MOV.U32 R11, RZ, RZ, 0x181f ;  /* 0x0000181fff0b7424 */ /* 0x000fe400078e00ff */
[----:B0-----:R-:W-:-:S07]  /*293c0*/  IMAD.MOV.U32 R15, RZ, RZ, -0x1 ;  /* 0xffffffffff0f7424 */ /* 0x001fce00078e00ff */
[----:B-1234-:R-:W-:Y:S05]  /*293d0*/  WARPSYNC.COLLECTIVE R15, `(.L_x_854) ;  /* 0x000000000f087348 */ /* 0x01efea0003c00000 */
[----:B----4-:R0:W4:Y:S02]  /*293e0*/  SHFL.IDX P6, R14, R13, R12, R11 ;  /* 0x0000000c0d0e7389 */ /* 0x01012400000c000b */
[----:B01234-:R-:W-:Y:S01]  /*293f0*/  ENDCOLLECTIVE ;  /* 0x000000000000791b */ /* 0x01ffe20003800000 */
.L_x_854:
[----:B------:R-:W-:Y:S05]  /*29400*/  BSYNC B1 ;  /* 0x0000000000017941 */ /* 0x000fea0003800000 */
.L_x_853:
        /* <DEDUP_REMOVED lines=8> */
.L_x_855:
[----:B------:R-:W-:Y:S05]  /*29490*/  BRA `(.L_x_856) ;  /* 0xffffff7000b87947 */ /* 0x000fea000383ffff */
.L_x_646:
[----:B------:R-:W-:Y:S01]  /*294a0*/  BSSY B1, `(.L_x_857) ;  /* 0x0000008000017945 */ /* 0x000fe20003800000 */
[----:B------:R-:W-:Y:S02]  /*294b0*/  IMAD.MOV.U32 R13, RZ, RZ, R4 ;  /* 0x000000ffff0d7224 */ /* 0x000fe400078e0004 */
[----:B------:R-:W-:Y:S02]  /*294c0*/  IMAD.MOV.U32 R12, RZ, RZ, 0x3 ;  /* 0x00000003ff0c7424 */ /* 0x000fe400078e00ff */
[----:B------:R-:W-:Y:S02]  /*294d0*/  IMAD.MOV.U32 R11, RZ, RZ, 0x181f ;  /* 0x0000181fff0b7424 */ /* 0x000fe400078e00ff */
[----:B0-----:R-:W-:-:S07]  /*294e0*/  IMAD.MOV.U32 R15, RZ, RZ, -0x1 ;  /* 0xffffffffff0f7424 */ /* 0x001fce00078e00ff */
[----:B-1234-:R-:W-:Y:S05]  /*294f0*/  WARPSYNC.COLLECTIVE R15, `(.L_x_858) ;  /* 0x000000000f087348 */ /* 0x01efea0003c00000 */
[----:B------:R0:W0:Y:S02]  /*29500*/  SHFL.IDX P6, R14, R13, R12, R11 ;  /* 0x0000000c0d0e7389 */ /* 0x00002400000c000b */
[----:B01234-:R-:W-:Y:S01]  /*29510*/  ENDCOLLECTIVE ;  /* 0x000000000000791b */ /* 0x01ffe20003800000 */
.L_x_858:
[----:B------:R-:W-:Y:S05]  /*29520*/  BSYNC B1 ;  /* 0x0000000000017941 */ /* 0x000fea0003800000 */
.L_x_857:
        /* <DEDUP_REMOVED lines=8> */
.L_x_859:
[----:B------:R-:W-:Y:S05]  /*295b0*/  BRA `(.L_x_860) ;  /* 0xffffff7000bc7947 */ /* 0x000fea000383ffff */
.L_x_663:
[----:B------:R-:W1:Y:S01]  /*295c0*/  S2R R4, SR_TID.X ;  /* 0x0000000000047919 */ /* 0x000e620000002100 */
[----:B------:R-:W-:Y:S01]  /*295d0*/  BSSY B1, `(.L_x_861) ;  /* 0x000000a000017945 */ /* 0x000fe20003800000 */
[----:B------:R-:W-:Y:S02]  /*295e0*/  IMAD.MOV.U32 R12, RZ, RZ, RZ ;  /* 0x000000ffff0c7224 */ /* 0x000fe400078e00ff */
[----:B0-----:R-:W-:Y:S02]  /*295f0*/  IMAD.MOV.U32 R11, RZ, RZ, 0x1f ;  /* 0x0000001fff0b7424 */ /* 0x001fe400078e00ff */
[----:B------:R-:W-:Y:S01]  /*29600*/  IMAD.MOV.U32 R15, RZ, RZ, -0x1 ;  /* 0xffffffffff0f7424 */ /* 0x000fe200078e00ff */
[----:B-1----:R-:W-:-:S04]  /*29610*/  SHF.R.U32.HI R4, RZ, 0x5, R4 ;  /* 0x00000005ff047819 */ /* 0x002fc80000011604 */
[----:B------:R-:W-:-:S05]  /*29620*/  LOP3.LUT R4, R4, 0x3, RZ, 0xc0, !PT ;  /* 0x0000000304047812 */ /* 0x000fca00078ec0ff */
[----:B------:R-:W-:-:S07]  /*29630*/  IMAD.MOV.U32 R13, RZ, RZ, R4 ;  /* 0x000000ffff0d7224 */ /* 0x000fce00078e0004 */
[----:B------:R-:W-:Y:S05]  /*29640*/  WARPSYNC.COLLECTIVE R15, `(.L_x_862) ;  /* 0x000000000f087348 */ /* 0x000fea0003c00000 */
[----:B------:R0:W1:Y:S02]  /*29650*/  SHFL.IDX P6, R14, R13, R12, R11 ;  /* 0x0000000c0d0e7389 */ /* 0x00006400000c000b */
[----:B01----:R-:W-:Y:S01]  /*29660*/  ENDCOLLECTIVE ;  /* 0x000000000000791b */ /* 0x003fe20003800000 */
.L_x_862:
[----:B------:R-:W-:Y:S05]  /*29670*/  BSYNC B1 ;  /* 0x0000000000017941 */ /* 0x000fea0003800000 */
.L_x_861:
[----:B------:R-:W-:Y:S05]  /*29680*/  BRA `(.L_x_863) ;  /* 0xffffff8800e87947 */ /* 0x000fea000383ffff */
.L_x_665:
[----:B------:R-:W-:Y:S01]  /*29690*/  BSSY B1, `(.L_x_864) ;  /* 0x0000006000017945 */ /* 0x000fe20003800000 */
[----:B------:R-:W-:-:S07]  /*296a0*/  IMAD.MOV.U32 R15, RZ, RZ, -0x1 ;  /* 0xffffffffff0f7424 */ /* 0x000fce00078e00ff */
[----:B01----:R-:W-:Y:S05]  /*296b0*/  WARPSYNC.COLLECTIVE R15, `(.L_x_865) ;  /* 0x000000000f0c7348 */ /* 0x003fea0003c00000 */
[----:B------:R-:W-:Y:S02]  /*296c0*/  ELECT P6, UR62, PT ;  /* 0x00000000003e782f */ /* 0x000fe400038c0000 */
[----:B------:R-:W-:Y:S01]  /*296d0*/  MOV R14, UR62 ;  /* 0x0000003e000e7c02 */ /* 0x000fe20008000f00 */
[----:B01----:R-:W-:Y:S10]  /*296e0*/  ENDCOLLECTIVE ;  /* 0x000000000000791b */ /* 0x003ff40003800000 */
.L_x_865:
[----:B------:R-:W-:Y:S05]  /*296f0*/  BSYNC B1 ;  /* 0x0000000000017941 */ /* 0x000fea0003800000 */
.L_x_864:
[----:B------:R-:W-:Y:S05]  /*29700*/  BRA `(.L_x_664) ;  /* 0xffffff8800e07947 */ /* 0x000fea000383ffff */
.L_x_667:
[----:B-1----:R1:W2:Y:S02]  /*29710*/  SYNCS.PHASECHK.TRANS64.TRYWAIT P0, [R18+URZ+0x34820], R3 ;  /* 0x03482003120075a7 */ /* 0x0022a4000800017f */
[----:B--2---:R-:W-:Y:S05]  /*29720*/  @!P0 NANOSLEEP.SYNCS 0x989680 ;  /* 0x009896800000895d */ /* 0x004fea0003900000 */
[----:B------:R-:W2:Y:S02]  /*29730*/  @!P0 SYNCS.PHASECHK.TRANS64 P0, [R18+URZ+0x34820], R3 ;  /* 0x03482003120085a7 */ /* 0x000ea4000800007f */
[----:B--2---:R-:W-:Y:S05]  /*29740*/  @!P0 BRA `(.L_x_667) ;  /* 0xfffffffc00f08947 */ /* 0x004fea000383ffff */
[----:B------:R-:W-:Y:S05]  /*29750*/  BRA `(.L_x_866) ;  /* 0xffffff8800f07947 */ /* 0x000fea000383ffff */
.L_x_671:
[----:B--2---:R2:W3:Y:S02]  /*29760*/  SYNCS.PHASECHK.TRANS64.TRYWAIT P0, [R5+URZ+0x348a0], R9 ;  /* 0x0348a009050075a7 */ /* 0x0044e4000800017f */
[----:B---3--:R-:W-:Y:S05]  /*29770*/  @!P0 NANOSLEEP.SYNCS 0x989680 ;  /* 0x009896800000895d */ /* 0x008fea0003900000 */
[----:B------:R-:W3:Y:S02]  /*29780*/  @!P0 SYNCS.PHASECHK.TRANS64 P0, [R5+URZ+0x348a0], R9 ;  /* 0x0348a009050085a7 */ /* 0x000ee4000800007f */
[----:B---3--:R-:W-:Y:S05]  /*29790*/  @!P0 BRA `(.L_x_671) ;  /* 0xfffffffc00f08947 */ /* 0x008fea000383ffff */
[----:B------:R-:W-:Y:S05]  /*297a0*/  BRA `(.L_x_867) ;  /* 0xffffff8c00107947 */ /* 0x000fea000383ffff */
.L_x_677:
[----:B0-----:R0:W1:Y:S02]  /*297b0*/  SYNCS.PHASECHK.TRANS64.TRYWAIT P0, [R5+URZ+0x348c0], R9 ;  /* 0x0348c009050075a7 */ /* 0x001064000800017f */
[----:B-1----:R-:W-:Y:S05]  /*297c0*/  @!P0 NANOSLEEP.SYNCS 0x989680 ;  /* 0x009896800000895d */ /* 0x002fea0003900000 */
[----:B------:R-:W1:Y:S02]  /*297d0*/  @!P0 SYNCS.PHASECHK.TRANS64 P0, [R5+URZ+0x348c0], R9 ;  /* 0x0348c009050085a7 */ /* 0x000e64000800007f */
[----:B-1----:R-:W-:Y:S05]  /*297e0*/  @!P0 BRA `(.L_x_677) ;  /* 0xfffffffc00f08947 */ /* 0x002fea000383ffff */
[----:B------:R-:W-:Y:S05]  /*297f0*/  BRA `(.L_x_868) ;  /* 0xffffff8c00d07947 */ /* 0x000fea000383ffff */
.L_x_685:
[----:B-1----:R1:W2:Y:S02]  /*29800*/  SYNCS.PHASECHK.TRANS64.TRYWAIT P2, [R7+URZ+0x348a0], R6 ;  /* 0x0348a006070075a7 */ /* 0x0022a4000804017f */
[----:B--2---:R-:W-:Y:S05]  /*29810*/  @!P2 NANOSLEEP.SYNCS 0x989680 ;  /* 0x009896800000a95d */ /* 0x004fea0003900000 */
[----:B------:R-:W2:Y:S02]  /*29820*/  @!P2 SYNCS.PHASECHK.TRANS64 P2, [R7+URZ+0x348a0], R6 ;  /* 0x0348a0060700a5a7 */ /* 0x000ea4000804007f */
[----:B--2---:R-:W-:Y:S05]  /*29830*/  @!P2 BRA `(.L_x_685) ;  /* 0xfffffffc00f0a947 */ /* 0x004fea000383ffff */
[----:B------:R-:W-:Y:S05]  /*29840*/  BRA `(.L_x_869) ;  /* 0xffffff9000e07947 */ /* 0x000fea000383ffff */
.L_x_691:
[----:B0-----:R0:W2:Y:S02]  /*29850*/  SYNCS.PHASECHK.TRANS64.TRYWAIT P2, [R7+URZ+0x348c0], R6 ;  /* 0x0348c006070075a7 */ /* 0x0010a4000804017f */
[----:B--2---:R-:W-:Y:S05]  /*29860*/  @!P2 NANOSLEEP.SYNCS 0x989680 ;  /* 0x009896800000a95d */ /* 0x004fea0003900000 */
[----:B------:R-:W2:Y:S02]  /*29870*/  @!P2 SYNCS.PHASECHK.TRANS64 P2, [R7+URZ+0x348c0], R6 ;  /* 0x0348c0060700a5a7 */ /* 0x000ea4000804007f */
[----:B--2---:R-:W-:Y:S05]  /*29880*/  @!P2 BRA `(.L_x_691) ;  /* 0xfffffffc00f0a947 */ /* 0x004fea000383ffff */
[----:B------:R-:W-:Y:S05]  /*29890*/  BRA `(.L_x_870) ;  /* 0xffffff94009c7947 */ /* 0x000fea000383ffff */
.L_x_707:
        /* <DEDUP_REMOVED lines=11> */
.L_x_872:
[----:B------:R-:W-:Y:S05]  /*29950*/  BSYNC B0 ;  /* 0x0000000000007941 */ /* 0x000fea0003800000 */
.L_x_871:
[----:B------:R-:W-:Y:S05]  /*29960*/  BRA `(.L_x_873) ;  /* 0xffffffa000a47947 */ /* 0x000fea000383ffff */
.L_x_709:
[----:B------:R-:W-:Y:S01]  /*29970*/  BSSY B0, `(.L_x_874) ;  /* 0x0000006000007945 */ /* 0x000fe20003800000 */
[----:B------:R-:W-:-:S07]  /*29980*/  IMAD.MOV.U32 R15, RZ, RZ, -0x1 ;  /* 0xffffffffff0f7424 */ /* 0x000fce00078e00ff */
[----:B01----:R-:W-:Y:S05]  /*29990*/  WARPSYNC.COLLECTIVE R15, `(.L_x_875) ;  /* 0x000000000f0c7348 */ /* 0x003fea0003c00000 */
[----:B------:R-:W-:Y:S02]  /*299a0*/  ELECT P6, UR62, PT ;  /* 0x00000000003e782f */ /* 0x000fe400038c0000 */
[----:B------:R-:W-:Y:S01]  /*299b0*/  MOV R14, UR62 ;  /* 0x0000003e000e7c02 */ /* 0x000fe20008000f00 */
[----:B01----:R-:W-:Y:S10]  /*299c0*/  ENDCOLLECTIVE ;  /* 0x000000000000791b */ /* 0x003ff40003800000 */
.L_x_875:
[----:B------:R-:W-:Y:S05]  /*299d0*/  BSYNC B0 ;  /* 0x0000000000007941 */ /* 0x000fea0003800000 */
.L_x_874:
[----:B------:R-:W-:Y:S05]  /*299e0*/  BRA `(.L_x_876) ;  /* 0xffffffa000b07947 */ /* 0x000fea000383ffff */
.L_x_711:
[----:B-1----:R1:W2:Y:S02]  /*299f0*/  SYNCS.PHASECHK.TRANS64.TRYWAIT P0, [R0+URZ+0x34840], R2 ;  /* 0x03484002000075a7 */ /* 0x0022a4000800017f */
[----:B--2---:R-:W-:Y:S05]  /*29a00*/  @!P0 NANOSLEEP.SYNCS 0x989680 ;  /* 0x009896800000895d */ /* 0x004fea0003900000 */
[----:B------:R-:W2:Y:S02]  /*29a10*/  @!P0 SYNCS.PHASECHK.TRANS64 P0, [R0+URZ+0x34840], R2 ;  /* 0x03484002000085a7 */ /* 0x000ea4000800007f */
[----:B--2---:R-:W-:Y:S05]  /*29a20*/  @!P0 BRA `(.L_x_711) ;  /* 0xfffffffc00f08947 */ /* 0x004fea000383ffff */
[----:B------:R-:W-:Y:S05]  /*29a30*/  BRA `(.L_x_877) ;  /* 0xffffffa400147947 */ /* 0x000fea000383ffff */
.L_x_715:
[----:B------:R-:W2:Y:S01]  /*29a40*/  LDL.LU R11, [R1+0x54] ;  /* 0x00005400010b7983 */ /* 0x000ea20000300800 */
[----:B------:R-:W-:Y:S02]  /*29a50*/  IMAD.MOV.U32 R13, RZ, RZ, R3 ;  /* 0x000000ffff0d7224 */ /* 0x000fe400078e0003 */
[----:B------:R-:W-:Y:S01]  /*29a60*/  IMAD.MOV.U32 R12, RZ, RZ, RZ ;  /* 0x000000ffff0c7224 */ /* 0x000fe200078e00ff */
[----:B------:R-:W0:Y:S01]  /*29a70*/  S2R R7, SR_TID.X ;  /* 0x0000000000077919 */ /* 0x000e220000002100 */
[----:B------:R-:W-:Y:S01]  /*29a80*/  IMAD.MOV.U32 R15, RZ, RZ, -0x1 ;  /* 0xffffffffff0f7424 */ /* 0x000fe200078e00ff */
[----:B0-----:R-:W-:-:S04]  /*29a90*/  LOP3.LUT R7, R7, 0x7f, RZ, 0xc0, !PT ;  /* 0x0000007f07077812 */ /* 0x001fc800078ec0ff */
        /* <DEDUP_REMOVED lines=9> */
.L_x_878:
[----:B------:R-:W-:Y:S02]  /*29b30*/  IMAD.MOV.U32 R13, RZ, RZ, R4 ;  /* 0x000000ffff0d7224 */ /* 0x000fe400078e0004 */
[----:B------:R-:W-:-:S07]  /*29b40*/  IMAD.MOV.U32 R6, RZ, RZ, R14 ;  /* 0x000000ffff067224 */ /* 0x000fce00078e000e */
[----:B------:R-:W-:Y:S05]  /*29b50*/  WARPSYNC.COLLECTIVE R15, `(.L_x_879) ;  /* 0x000000000f087348 */ /* 0x000fea0003c00000 */
[----:B------:R0:W1:Y:S02]  /*29b60*/  SHFL.IDX P6, R14, R13, R12, R11 ;  /* 0x0000000c0d0e7389 */ /* 0x00006400000c000b */
[----:B01----:R-:W-:Y:S01]  /*29b70*/  ENDCOLLECTIVE ;  /* 0x000000000000791b */ /* 0x003fe20003800000 */
.L_x_879:
        /* <DEDUP_REMOVED lines=18> */
.L_x_880:
[----:B------:R-:W-:Y:S02]  /*29ca0*/  IMAD.MOV.U32 R13, RZ, RZ, R4 ;  /* 0x000000ffff0d7224 */ /* 0x000fe400078e0004 */
[----:B------:R-:W-:-:S07]  /*29cb0*/  IMAD.MOV.U32 R8, RZ, RZ, R14 ;  /* 0x000000ffff087224 */ /* 0x000fce00078e000e */
[----:B------:R-:W-:Y:S05]  /*29cc0*/  WARPSYNC.COLLECTIVE R15, `(.L_x_881) ;  /* 0x000000000f087348 */ /* 0x000fea0003c00000 */
[----:B------:R0:W1:Y:S02]  /*29cd0*/  SHFL.IDX P6, R14, R13, R12, R11 ;  /* 0x0000000c0d0e7389 */ /* 0x00006400000c000b */
[----:B01----:R-:W-:Y:S01]  /*29ce0*/  ENDCOLLECTIVE ;  /* 0x000000000000791b */ /* 0x003fe20003800000 */
.L_x_881:
        /* <DEDUP_REMOVED lines=19> */
.L_x_882:
[----:B------:R-:W-:Y:S02]  /*29e20*/  IMAD.MOV.U32 R13, RZ, RZ, R4 ;  /* 0x000000ffff0d7224 */ /* 0x000fe400078e0004 */
[----:B------:R-:W-:-:S07]  /*29e30*/  IMAD.MOV.U32 R6, RZ, RZ, R14 ;  /* 0x000000ffff067224 */ /* 0x000fce00078e000e */
[----:B------:R-:W-:Y:S05]  /*29e40*/  WARPSYNC.COLLECTIVE R15, `(.L_x_883) ;  /* 0x000000000f087348 */ /* 0x000fea0003c00000 */
[----:B------:R0:W1:Y:S02]  /*29e50*/  SHFL.IDX P6, R14, R13, R12, R11 ;  /* 0x0000000c0d0e7389 */ /* 0x00006400000c000b */
[----:B01----:R-:W-:Y:S01]  /*29e60*/  ENDCOLLECTIVE ;  /* 0x000000000000791b */ /* 0x003fe20003800000 */
.L_x_883:
        /* <DEDUP_REMOVED lines=18> */
.L_x_884:
[----:B------:R-:W-:Y:S02]  /*29f90*/  IMAD.MOV.U32 R13, RZ, RZ, R4 ;  /* 0x000000ffff0d7224 */ /* 0x000fe400078e0004 */
[----:B------:R-:W-:-:S07]  /*29fa0*/  IMAD.MOV.U32 R6, RZ, RZ, R14 ;  /* 0x000000ffff067224 */ /* 0x000fce00078e000e */
[----:B------:R-:W-:Y:S05]  /*29fb0*/  WARPSYNC.COLLECTIVE R15, `(.L_x_885) ;  /* 0x000000000f087348 */ /* 0x000fea0003c00000 */
[----:B------:R0:W1:Y:S02]  /*29fc0*/  SHFL.IDX P6, R14, R13, R12, R11 ;  /* 0x0000000c0d0e7389 */ /* 0x00006400000c000b */
[----:B01----:R-:W-:Y:S01]  /*29fd0*/  ENDCOLLECTIVE ;  /* 0x000000000000791b */ /* 0x003fe20003800000 */
.L_x_885:
        /* <DEDUP_REMOVED lines=18> */
.L_x_886:
[----:B------:R-:W-:Y:S02]  /*2a100*/  IMAD.MOV.U32 R13, RZ, RZ, R4 ;  /* 0x000000ffff0d7224 */ /* 0x000fe400078e0004 */
[----:B------:R-:W-:-:S07]  /*2a110*/  IMAD.MOV.U32 R6, RZ, RZ, R14 ;  /* 0x000000ffff067224 */ /* 0x000fce00078e000e */
[----:B------:R-:W-:Y:S05]  /*2a120*/  WARPSYNC.COLLECTIVE R15, `(.L_x_887) ;  /* 0x000000000f087348 */ /* 0x000fea0003c00000 */
[----:B------:R0:W1:Y:S02]  /*2a130*/  SHFL.IDX P6, R14, R13, R12, R11 ;  /* 0x0000000c0d0e7389 */ /* 0x00006400000c000b */
[----:B01----:R-:W-:Y:S01]  /*2a140*/  ENDCOLLECTIVE ;  /* 0x000000000000791b */ /* 0x003fe20003800000 */
.L_x_887:
        /* <DEDUP_REMOVED lines=18> */
.L_x_888:
[----:B------:R-:W-:Y:S02]  /*2a270*/  IMAD.MOV.U32 R13, RZ, RZ, R4 ;  /* 0x000000ffff0d7224 */ /* 0x000fe400078e0004 */
[----:B------:R-:W-:-:S07]  /*2a280*/  IMAD.MOV.U32 R6, RZ, RZ, R14 ;  /* 0x000000ffff067224 */ /* 0x000fce00078e000e */
[----:B------:R-:W-:Y:S05]  /*2a290*/  WARPSYNC.COLLECTIVE R15, `(.L_x_889) ;  /* 0x000000000f087348 */ /* 0x000fea0003c00000 */
[----:B------:R0:W1:Y:S02]  /*2a2a0*/  SHFL.IDX P6, R14, R13, R12, R11 ;  /* 0x0000000c0d0e7389 */ /* 0x00006400000c000b */
[----:B01----:R-:W-:Y:S01]  /*2a2b0*/  ENDCOLLECTIVE ;  /* 0x000000000000791b */ /* 0x003fe20003800000 */
.L_x_889:
        /* <DEDUP_REMOVED lines=16> */
.L_x_890:
[----:B------:R-:W-:-:S05]  /*2a3c0*/  VIADD R7, R0, 0x60 ;  /* 0x0000006000077836 */ /* 0x000fca0000000000 */
[----:B------:R-:W-:Y:S01]  /*2a3d0*/  ISETP.GE.AND P2, PT, R7, R2, PT ;  /* 0x000000020700720c */ /* 0x000fe20003f46270 */
[----:B------:R-:W-:Y:S02]  /*2a3e0*/  IMAD.MOV.U32 R13, RZ, RZ, R4 ;  /* 0x000000ffff0d7224 */ /* 0x000fe400078e0004 */
[----:B------:R-:W-:-:S10]  /*2a3f0*/  IMAD.MOV.U32 R6, RZ, RZ, R14 ;  /* 0x000000ffff067224 */ /* 0x000fd400078e000e */
[----:B------:R-:W-:Y:S05]  /*2a400*/  WARPSYNC.COLLECTIVE R15, `(.L_x_891) ;  /* 0x000000000f087348 */ /* 0x000fea0003c00000 */
[----:B------:R0:W1:Y:S02]  /*2a410*/  SHFL.IDX P6, R14, R13, R12, R11 ;  /* 0x0000000c0d0e7389 */ /* 0x00006400000c000b */
[----:B01----:R-:W-:Y:S01]  /*2a420*/  ENDCOLLECTIVE ;  /* 0x000000000000791b */ /* 0x003fe20003800000 */
.L_x_891:
        /* <DEDUP_REMOVED lines=16> */
.L_x_892:
[----:B------:R-:W-:Y:S02]  /*2a530*/  IMAD.MOV.U32 R13, RZ, RZ, R4 ;  /* 0x000000ffff0d7224 */ /* 0x000fe400078e0004 */
[----:B------:R-:W-:-:S07]  /*2a540*/  IMAD.MOV.U32 R5, RZ, RZ, R14 ;  /* 0x000000ffff057224 */ /* 0x000fce00078e000e */
[----:B------:R-:W-:Y:S05]  /*2a550*/  WARPSYNC.COLLECTIVE R15, `(.L_x_893) ;  /* 0x000000000f087348 */ /* 0x000fea0003c00000 */
[----:B------:R0:W1:Y:S02]  /*2a560*/  SHFL.IDX P6, R14, R13, R12, R11 ;  /* 0x0000000c0d0e7389 */ /* 0x00006400000c000b */
[----:B01----:R-:W-:Y:S01]  /*2a570*/  ENDCOLLECTIVE ;  /* 0x000000000000791b */ /* 0x003fe20003800000 */
.L_x_893:
[----:B------:R-:W-:Y:S01]  /*2a580*/  IMAD.MOV.U32 R3, RZ, RZ, R14 ;  /* 0x000000ffff037224 */ /* 0x000fe200078e000e */
[----:B------:R-:W-:Y:S06]  /*2a590*/  BRA `(.L_x_894) ;  /* 0xffffffa400ac7947 */ /* 0x000fec000383ffff */
.L_x_720:
[----:B---3--:R3:W4:Y:S02]  /*2a5a0*/  SYNCS.PHASECHK.TRANS64.TRYWAIT P0, [R18+URZ+0x34820], R0 ;  /* 0x03482000120075a7 */ /* 0x008724000800017f */
[----:B----4-:R-:W-:Y:S05]  /*2a5b0*/  @!P0 NANOSLEEP.SYNCS 0x989680 ;  /* 0x009896800000895d */ /* 0x010fea0003900000 */
[----:B------:R-:W4:Y:S02]  /*2a5c0*/  @!P0 SYNCS.PHASECHK.TRANS64 P0, [R18+URZ+0x34820], R0 ;  /* 0x03482000120085a7 */ /* 0x000f24000800007f */
[----:B----4-:R-:W-:Y:S05]  /*2a5d0*/  @!P0 BRA `(.L_x_720) ;  /* 0xfffffffc00f08947 */ /* 0x010fea000383ffff */
[----:B------:R-:W-:Y:S05]  /*2a5e0*/  BRA `(.L_x_895) ;  /* 0xffffffa800207947 */ /* 0x000fea000383ffff */
.L_x_729:
[----:B-1----:R1:W2:Y:S02]  /*2a5f0*/  SYNCS.PHASECHK.TRANS64.TRYWAIT P0, [R3+URZ+0x34840], R2 ;  /* 0x03484002030075a7 */ /* 0x0022a4000800017f */
[----:B--2---:R-:W-:Y:S05]  /*2a600*/  @!P0 NANOSLEEP.SYNCS 0x989680 ;  /* 0x009896800000895d */ /* 0x004fea0003900000 */
[----:B------:R-:W2:Y:S02]  /*2a610*/  @!P0 SYNCS.PHASECHK.TRANS64 P0, [R3+URZ+0x34840], R2 ;  /* 0x03484002030085a7 */ /* 0x000ea4000800007f */
[----:B--2---:R-:W-:Y:S05]  /*2a620*/  @!P0 BRA `(.L_x_729) ;  /* 0xfffffffc00f08947 */ /* 0x004fea000383ffff */
[----:B------:R-:W-:Y:S05]  /*2a630*/  BRA `(.L_x_896) ;  /* 0xffffffac00007947 */ /* 0x000fea000383ffff */
.L_x_735:
[----:B0-----:R0:W1:Y:S02]  /*2a640*/  SYNCS.PHASECHK.TRANS64.TRYWAIT P0, [R3+URZ+0x60], R2 ;  /* 0x00006002030075a7 */ /* 0x001064000800017f */
[----:B-1----:R-:W-:Y:S05]  /*2a650*/  @!P0 NANOSLEEP.SYNCS 0x989680 ;  /* 0x009896800000895d */ /* 0x002fea0003900000 */
[----:B------:R-:W1:Y:S02]  /*2a660*/  @!P0 SYNCS.PHASECHK.TRANS64 P0, [R3+URZ+0x60], R2 ;  /* 0x00006002030085a7 */ /* 0x000e64000800007f */
[----:B-1----:R-:W-:Y:S05]  /*2a670*/  @!P0 BRA `(.L_x_735) ;  /* 0xfffffffc00f08947 */ /* 0x002fea000383ffff */
[----:B------:R-:W-:Y:S05]  /*2a680*/  BRA `(.L_x_897) ;  /* 0xffffffac00d47947 */ /* 0x000fea000383ffff */
.L_x_744:
[----:B-1----:R1:W2:Y:S02]  /*2a690*/  SYNCS.PHASECHK.TRANS64.TRYWAIT P0, [R3+URZ+0x34840], R2 ;  /* 0x03484002030075a7 */ /* 0x0022a4000800017f */
[----:B--2---:R-:W-:Y:S05]  /*2a6a0*/  @!P0 NANOSLEEP.SYNCS 0x989680 ;  /* 0x009896800000895d */ /* 0x004fea0003900000 */
[----:B------:R-:W2:Y:S02]  /*2a6b0*/  @!P0 SYNCS.PHASECHK.TRANS64 P0, [R3+URZ+0x34840], R2 ;  /* 0x03484002030085a7 */ /* 0x000ea4000800007f */
[----:B--2---:R-:W-:Y:S05]  /*2a6c0*/  @!P0 BRA `(.L_x_744) ;  /* 0xfffffffc00f08947 */ /* 0x004fea000383ffff */
[----:B------:R-:W-:Y:S05]  /*2a6d0*/  BRA `(.L_x_898) ;  /* 0xffffffb400687947 */ /* 0x000fea000383ffff */
.L_x_750:
[----:B0-----:R0:W1:Y:S02]  /*2a6e0*/  SYNCS.PHASECHK.TRANS64.TRYWAIT P0, [R2+URZ+0x60], R3 ;  /* 0x00006003020075a7 */ /* 0x001064000800017f */
[----:B-1----:R-:W-:Y:S05]  /*2a6f0*/  @!P0 NANOSLEEP.SYNCS 0x989680 ;  /* 0x009896800000895d */ /* 0x002fea0003900000 */
[----:B------:R-:W1:Y:S02]  /*2a700*/  @!P0 SYNCS.PHASECHK.TRANS64 P0, [R2+URZ+0x60], R3 ;  /* 0x00006003020085a7 */ /* 0x000e64000800007f */
[----:B-1----:R-:W-:Y:S05]  /*2a710*/  @!P0 BRA `(.L_x_750) ;  /* 0xfffffffc00f08947 */ /* 0x002fea000383ffff */
[----:B------:R-:W-:Y:S05]  /*2a720*/  BRA `(.L_x_899) ;  /* 0xffffffb8003c7947 */ /* 0x000fea000383ffff */
.L_x_759:
[----:B--2---:R2:W3:Y:S02]  /*2a730*/  SYNCS.PHASECHK.TRANS64.TRYWAIT P0, [R2+URZ+0x34840], R3 ;  /* 0x03484003020075a7 */ /* 0x0044e4000800017f */
[----:B---3--:R-:W-:Y:S05]  /*2a740*/  @!P0 NANOSLEEP.SYNCS 0x989680 ;  /* 0x009896800000895d */ /* 0x008fea0003900000 */
[----:B------:R-:W3:Y:S02]  /*2a750*/  @!P0 SYNCS.PHASECHK.TRANS64 P0, [R2+URZ+0x34840], R3 ;  /* 0x03484003020085a7 */ /* 0x000ee4000800007f */
[----:B---3--:R-:W-:Y:S05]  /*2a760*/  @!P0 BRA `(.L_x_759) ;  /* 0xfffffffc00f08947 */ /* 0x008fea000383ffff */
[----:B------:R-:W-:Y:S05]  /*2a770*/  BRA `(.L_x_900) ;  /* 0xffffffbc00a07947 */ /* 0x000fea000383ffff */
.L_x_765:
[----:B0-----:R0:W1:Y:S02]  /*2a780*/  SYNCS.PHASECHK.TRANS64.TRYWAIT P0, [R2+URZ+0x60], R5 ;  /* 0x00006005020075a7 */ /* 0x001064000800017f */
[----:B-1----:R-:W-:Y:S05]  /*2a790*/  @!P0 NANOSLEEP.SYNCS 0x989680 ;  /* 0x009896800000895d */ /* 0x002fea0003900000 */
[----:B------:R-:W1:Y:S02]  /*2a7a0*/  @!P0 SYNCS.PHASECHK.TRANS64 P0, [R2+URZ+0x60], R5 ;  /* 0x00006005020085a7 */ /* 0x000e64000800007f */
[----:B-1----:R-:W-:Y:S05]  /*2a7b0*/  @!P0 BRA `(.L_x_765) ;  /* 0xfffffffc00f08947 */ /* 0x002fea000383ffff */
[----:B------:R-:W-:Y:S05]  /*2a7c0*/  BRA `(.L_x_901) ;  /* 0xffffffc000747947 */ /* 0x000fea000383ffff */
.L_x_776:
[----:B--2---:R2:W3:Y:S02]  /*2a7d0*/  SYNCS.PHASECHK.TRANS64.TRYWAIT P0, [R0+URZ+0x34860], R2 ;  /* 0x03486002000075a7 */ /* 0x0044e4000800017f */
[----:B---3--:R-:W-:Y:S05]  /*2a7e0*/  @!P0 NANOSLEEP.SYNCS 0x989680 ;  /* 0x009896800000895d */ /* 0x008fea0003900000 */
[----:B------:R-:W3:Y:S02]  /*2a7f0*/  @!P0 SYNCS.PHASECHK.TRANS64 P0, [R0+URZ+0x34860], R2 ;  /* 0x03486002000085a7 */ /* 0x000ee4000800007f */
[----:B---3--:R-:W-:Y:S05]  /*2a800*/  @!P0 BRA `(.L_x_776) ;  /* 0xfffffffc00f08947 */ /* 0x008fea000383ffff */
[----:B------:R-:W-:Y:S05]  /*2a810*/  BRA `(.L_x_902) ;  /* 0xffffffc400c47947 */ /* 0x000fea000383ffff */
.L_x_783:
[----:B------:R-:W3:Y:S01]  /*2a820*/  LDL R0, [R1+0x10] ;  /* 0x0000100001007983 */ /* 0x000ee20000100800 */
[----:B------:R-:W-:Y:S01]  /*2a830*/  BSSY B0, `(.L_x_903) ;  /* 0x0000008000007945 */ /* 0x000fe20003800000 */
[----:B------:R-:W-:Y:S02]  /*2a840*/  IMAD.MOV.U32 R12, RZ, RZ, RZ ;  /* 0x000000ffff0c7224 */ /* 0x000fe400078e00ff */
[----:B0-----:R-:W-:Y:S02]  /*2a850*/  IMAD.MOV.U32 R11, RZ, RZ, 0x1f ;  /* 0x0000001fff0b7424 */ /* 0x001fe400078e00ff */
[----:B------:R-:W-:Y:S02]  /*2a860*/  IMAD.MOV.U32 R15, RZ, RZ, -0x1 ;  /* 0xffffffffff0f7424 */ /* 0x000fe400078e00ff */
[----:B---3--:R-:W-:-:S07]  /*2a870*/  IMAD.MOV.U32 R13, RZ, RZ, R0 ;  /* 0x000000ffff0d7224 */ /* 0x008fce00078e0000 */
[----:B-12---:R-:W-:Y:S05]  /*2a880*/  WARPSYNC.COLLECTIVE R15, `(.L_x_904) ;  /* 0x000000000f087348 */ /* 0x006fea0003c00000 */
[----:B------:R0:W3:Y:S02]  /*2a890*/  SHFL.IDX P6, R14, R13, R12, R11 ;  /* 0x0000000c0d0e7389 */ /* 0x0000e400000c000b */
[----:B0123--:R-:W-:Y:S01]  /*2a8a0*/  ENDCOLLECTIVE ;  /* 0x000000000000791b */ /* 0x00ffe20003800000 */
.L_x_904:
[----:B------:R-:W-:Y:S05]  /*2a8b0*/  BSYNC B0 ;  /* 0x0000000000007941 */ /* 0x000fea0003800000 */
.L_x_903:
        /* <DEDUP_REMOVED lines=9> */
.L_x_905:
        /* <DEDUP_REMOVED lines=15> */
[C---:B------:R-:W-:Y:S02]  /*2aa40*/  ISETP.GE.U32.AND P3, PT, R16.reuse, 0x4, PT ;  /* 0x000000041000780c */ /* 0x040fe40003f66070 */
[C---:B------:R-:W-:Y:S02]  /*2aa50*/  ISETP.GE.U32.AND P4, PT, R16.reuse, 0x8, PT ;  /* 0x000000081000780c */ /* 0x040fe40003f86070 */
[----:B------:R-:W-:Y:S01]  /*2aa60*/  ISETP.GE.U32.AND P5, PT, R16, 0x10, PT ;  /* 0x000000101000780c */ /* 0x000fe20003fa6070 */
[----:B--2---:R-:W-:Y:S02]  /*2aa70*/  @!P1 IMAD.MOV.U32 R4, RZ, RZ, R8 ;  /* 0x000000ffff049224 */ /* 0x004fe400078e0008 */
[----:B------:R-:W-:-:S02]  /*2aa80*/  IMAD.MOV.U32 R8, RZ, RZ, RZ ;  /* 0x000000ffff087224 */ /* 0x000fc400078e00ff */
[----:B---3--:R-:W-:Y:S01]  /*2aa90*/  @!P1 IMAD.MOV.U32 R6, RZ, RZ, R2 ;  /* 0x000000ffff069224 */ /* 0x008fe200078e0002 */
[----:B------:R-:W-:-:S03]  /*2aaa0*/  ISETP.NE.AND P1, PT, R16, RZ, PT ;  /* 0x000000ff1000720c */ /* 0x000fc60003f25270 */
[----:B------:R-:W-:-:S04]  /*2aab0*/  IMAD R2, R6, R4, RZ ;  /* 0x0000000406027224 */ /* 0x000fc800078e02ff */
[----:B------:R-:W-:-:S07]  /*2aac0*/  IMAD.MOV.U32 R13, RZ, RZ, R2 ;  /* 0x000000ffff0d7224 */ /* 0x000fce00078e0002 */
[----:B------:R-:W-:Y:S05]  /*2aad0*/  WARPSYNC.COLLECTIVE R15, `(.L_x_906) ;  /* 0x000000000f087348 */ /* 0x000fea0003c00000 */
[----:B------:R0:W1:Y:S02]  /*2aae0*/  SHFL.UP P6, R14, R13, R12, R11 ;  /* 0x0400000c0d0e7389 */ /* 0x00006400000c000b */
[----:B01----:R-:W-:Y:S01]  /*2aaf0*/  ENDCOLLECTIVE ;  /* 0x000000000000791b */ /* 0x003fe20003800000 */
.L_x_906:
        /* <DEDUP_REMOVED lines=8> */
.L_x_907:
        /* <DEDUP_REMOVED lines=8> */
.L_x_908:
        /* <DEDUP_REMOVED lines=8> */
.L_x_909:
        /* <DEDUP_REMOVED lines=8> */
.L_x_910:
        /* <DEDUP_REMOVED lines=9> */
.L_x_911:
[----:B------:R-:W-:Y:S01]  /*2ad90*/  IMAD.MOV.U32 R9, RZ, RZ, R14 ;  /* 0x000000ffff097224 */ /* 0x000fe200078e000e */
[----:B------:R-:W-:Y:S06]  /*2ada0*/  BRA `(.L_x_912) ;  /* 0xffffffc800387947 */ /* 0x000fec000383ffff */
.L_x_786:
[----:B------:R-:W-:Y:S01]  /*2adb0*/  BSSY B0, `(.L_x_913) ;  /* 0x0000008000007945 */ /* 0x000fe20003800000 */
[----:B------:R-:W-:Y:S02]  /*2adc0*/  IMAD.MOV.U32 R13, RZ, RZ, R2 ;  /* 0x000000ffff0d7224 */ /* 0x000fe400078e0002 */
[----:B------:R-:W-:Y:S02]  /*2add0*/  IMAD.MOV.U32 R12, RZ, RZ, 0x1 ;  /* 0x00000001ff0c7424 */ /* 0x000fe400078e00ff */
[----:B------:R-:W-:Y:S02]  /*2ade0*/  IMAD.MOV.U32 R11, RZ, RZ, RZ ;  /* 0x000000ffff0b7224 */ /* 0x000fe400078e00ff */
[----:B------:R-:W-:-:S07]  /*2adf0*/  IMAD.MOV.U32 R15, RZ, RZ, -0x1 ;  /* 0xffffffffff0f7424 */ /* 0x000fce00078e00ff */
[----:B0-----:R-:W-:Y:S05]  /*2ae00*/  WARPSYNC.COLLECTIVE R15, `(.L_x_914) ;  /* 0x000000000f087348 */ /* 0x001fea0003c00000 */
[----:B------:R1:W2:Y:S02]  /*2ae10*/  SHFL.UP P6, R14, R13, R12, R11 ;  /* 0x0400000c0d0e7389 */ /* 0x0002a400000c000b */
[----:B012---:R-:W-:Y:S01]  /*2ae20*/  ENDCOLLECTIVE ;  /* 0x000000000000791b */ /* 0x007fe20003800000 */
.L_x_914:
[----:B------:R-:W-:Y:S05]  /*2ae30*/  BSYNC B0 ;  /* 0x0000000000007941 */ /* 0x000fea0003800000 */
.L_x_913:
        /* <DEDUP_REMOVED lines=10> */
.L_x_915:
        /* <DEDUP_REMOVED lines=8> */
.L_x_916:
        /* <DEDUP_REMOVED lines=8> */
.L_x_917:
        /* <DEDUP_REMOVED lines=8> */
.L_x_918:
        /* <DEDUP_REMOVED lines=9> */
.L_x_919:
[----:B------:R-:W-:Y:S01]  /*2b0f0*/  IMAD.MOV.U32 R9, RZ, RZ, R14 ;  /* 0x000000ffff097224 */ /* 0x000fe200078e000e */
[----:B------:R-:W-:Y:S06]  /*2b100*/  BRA `(.L_x_920) ;  /* 0xffffffc800107947 */ /* 0x000fec000383ffff */
.L_x_788:
[----:B------:R-:W-:Y:S01]  /*2b110*/  BSSY B0, `(.L_x_921) ;  /* 0x0000006000007945 */ /* 0x000fe20003800000 */
[----:B------:R-:W-:Y:S01]  /*2b120*/  PLOP3.LUT P6, PT, P6, PT, PT, 0x8, 0x0 ;  /* 0x000000000000781c */ /* 0x000fe200037ce170 */
[----:B------:R-:W-:-:S12]  /*2b130*/  IMAD.MOV.U32 R15, RZ, RZ, -0x1 ;  /* 0xffffffffff0f7424 */ /* 0x000fd800078e00ff */
[----:B0-----:R-:W-:Y:S05]  /*2b140*/  WARPSYNC.COLLECTIVE R15, `(.L_x_922) ;  /* 0x000000000f087348 */ /* 0x001fea0003c00000 */
[----:B------:R-:W-:Y:S01]  /*2b150*/  VOTE.ANY R14, PT, P6 ;  /* 0x00000000000e7806 */ /* 0x000fe200030e0100 */
[----:B0-----:R-:W-:Y:S06]  /*2b160*/  ENDCOLLECTIVE ;  /* 0x000000000000791b */ /* 0x001fec0003800000 */
.L_x_922:
[----:B------:R-:W-:Y:S05]  /*2b170*/  BSYNC B0 ;  /* 0x0000000000007941 */ /* 0x000fea0003800000 */
.L_x_921:
        /* <DEDUP_REMOVED lines=9> */
.L_x_923:
[----:B------:R-:W-:Y:S02]  /*2b210*/  IMAD.MOV.U32 R13, RZ, RZ, R6 ;  /* 0x000000ffff0d7224 */ /* 0x000fe400078e0006 */
[----:B------:R-:W-:-:S07]  /*2b220*/  IMAD.MOV.U32 R4, RZ, RZ, R14 ;  /* 0x000000ffff047224 */ /* 0x000fce00078e000e */
[----:B------:R-:W-:Y:S05]  /*2b230*/  WARPSYNC.COLLECTIVE R15, `(.L_x_924) ;  /* 0x000000000f087348 */ /* 0x000fea0003c00000 */
[----:B------:R0:W1:Y:S02]  /*2b240*/  SHFL.IDX P6, R14, R13, R12, R11 ;  /* 0x0000000c0d0e7389 */ /* 0x00006400000c000b */
[----:B01----:R-:W-:Y:S01]  /*2b250*/  ENDCOLLECTIVE ;  /* 0x000000000000791b */ /* 0x003fe20003800000 */
.L_x_924:
[----:B------:R-:W-:Y:S01]  /*2b260*/  IMAD.MOV.U32 R6, RZ, RZ, R14 ;  /* 0x000000ffff067224 */ /* 0x000fe200078e000e */
[----:B------:R-:W-:Y:S06]  /*2b270*/  BRA `(.L_x_925) ;  /* 0xffffffc400f07947 */ /* 0x000fec000383ffff */
.L_x_790:
[----:B------:R-:W-:Y:S01]  /*2b280*/  BSSY B0, `(.L_x_926) ;  /* 0x0000007000007945 */ /* 0x000fe20003800000 */
[----:B------:R-:W-:Y:S02]  /*2b290*/  IMAD.MOV.U32 R13, RZ, RZ, R7 ;  /* 0x000000ffff0d7224 */ /* 0x000fe400078e0007 */
[----:B------:R-:W-:Y:S02]  /*2b2a0*/  IMAD.MOV.U32 R11, RZ, RZ, 0x1f ;  /* 0x0000001fff0b7424 */ /* 0x000fe400078e00ff */
[----:B------:R-:W-:-:S07]  /*2b2b0*/  IMAD.MOV.U32 R15, RZ, RZ, -0x1 ;  /* 0xffffffffff0f7424 */ /* 0x000fce00078e00ff */
[----:B0123--:R-:W-:Y:S05]  /*2b2c0*/  WARPSYNC.COLLECTIVE R15, `(.L_x_927) ;  /* 0x000000000f087348 */ /* 0x00ffea0003c00000 */
[----:B------:R4:W0:Y:S02]  /*2b2d0*/  SHFL.IDX P6, R14, R13, R12, R11 ;  /* 0x0000000c0d0e7389 */ /* 0x00082400000c000b */
[----:B01234-:R-:W-:Y:S01]  /*2b2e0*/  ENDCOLLECTIVE ;  /* 0x000000000000791b */ /* 0x01ffe20003800000 */
.L_x_927:
[----:B------:R-:W-:Y:S05]  /*2b2f0*/  BSYNC B0 ;  /* 0x0000000000007941 */ /* 0x000fea0003800000 */
.L_x_926:
[----:B------:R-:W-:Y:S01]  /*2b300*/  IMAD.MOV.U32 R7, RZ, RZ, R14 ;  /* 0x000000ffff077224 */ /* 0x000fe200078e000e */
[----:B------:R-:W-:Y:S06]  /*2b310*/  BRA `(.L_x_928) ;  /* 0xffffffc400e07947 */ /* 0x000fec000383ffff */
.L_x_794:
[----:B0-----:R0:W1:Y:S02]  /*2b320*/  SYNCS.PHASECHK.TRANS64.TRYWAIT P0, [R0+URZ+0x34820], R3 ;  /* 0x03482003000075a7 */ /* 0x001064000800017f */
[----:B-1----:R-:W-:Y:S05]  /*2b330*/  @!P0 NANOSLEEP.SYNCS 0x989680 ;  /* 0x009896800000895d */ /* 0x002fea0003900000 */
[----:B------:R-:W1:Y:S02]  /*2b340*/  @!P0 SYNCS.PHASECHK.TRANS64 P0, [R0+URZ+0x34820], R3 ;  /* 0x03482003000085a7 */ /* 0x000e64000800007f */
[----:B-1----:R-:W-:Y:S05]  /*2b350*/  @!P0 BRA `(.L_x_794) ;  /* 0xfffffffc00f08947 */ /* 0x002fea000383ffff */
[----:B------:R-:W-:Y:S05]  /*2b360*/  BRA `(.L_x_929) ;  /* 0xffffffcc00787947 */ /* 0x000fea000383ffff */
.L_x_795:
        /* <DEDUP_REMOVED lines=11> */
.L_x_931:
[----:B------:R-:W-:Y:S05]  /*2b420*/  BSYNC B0 ;  /* 0x0000000000007941 */ /* 0x000fea0003800000 */
.L_x_930:
[----:B------:R-:W-:Y:S05]  /*2b430*/  BRA `(.L_x_932) ;  /* 0xffffffcc00607947 */ /* 0x000fea000383ffff */
.L_x_796:
[----:B------:R-:W-:Y:S01]  /*2b440*/  BSSY B0, `(.L_x_933) ;  /* 0x0000006000007945 */ /* 0x000fe20003800000 */
[----:B------:R-:W-:-:S07]  /*2b450*/  IMAD.MOV.U32 R15, RZ, RZ, -0x1 ;  /* 0xffffffffff0f7424 */ /* 0x000fce00078e00ff */
[----:B01----:R-:W-:Y:S05]  /*2b460*/  WARPSYNC.COLLECTIVE R15, `(.L_x_934) ;  /* 0x000000000f0c7348 */ /* 0x003fea0003c00000 */
[----:B------:R-:W-:Y:S02]  /*2b470*/  ELECT P6, UR62, PT ;  /* 0x00000000003e782f */ /* 0x000fe400038c0000 */
[----:B------:R-:W-:Y:S01]  /*2b480*/  MOV R14, UR62 ;  /* 0x0000003e000e7c02 */ /* 0x000fe20008000f00 */
[----:B01----:R-:W-:Y:S10]  /*2b490*/  ENDCOLLECTIVE ;  /* 0x000000000000791b */ /* 0x003ff40003800000 */
.L_x_934:
[----:B------:R-:W-:Y:S05]  /*2b4a0*/  BSYNC B0 ;  /* 0x0000000000007941 */ /* 0x000fea0003800000 */
.L_x_933:
[----:B------:R-:W-:Y:S05]  /*2b4b0*/  BRA `(.L_x_935) ;  /* 0xffffffcc00547947 */ /* 0x000fea000383ffff */
.L_x_798:
[----:B0-----:R0:W1:Y:S02]  /*2b4c0*/  SYNCS.PHASECHK.TRANS64.TRYWAIT P0, [R6+URZ], R5 ;  /* 0x00000005060075a7 */ /* 0x001064000800017f */
[----:B-1----:R-:W-:Y:S05]  /*2b4d0*/  @!P0 NANOSLEEP.SYNCS 0x989680 ;  /* 0x009896800000895d */ /* 0x002fea0003900000 */
[----:B------:R-:W1:Y:S02]  /*2b4e0*/  @!P0 SYNCS.PHASECHK.TRANS64 P0, [R6+URZ], R5 ;  /* 0x00000005060085a7 */ /* 0x000e64000800007f */
[----:B-1----:R-:W-:Y:S05]  /*2b4f0*/  @!P0 BRA `(.L_x_798) ;  /* 0xfffffffc00f08947 */ /* 0x002fea000383ffff */
[----:B------:R-:W-:Y:S05]  /*2b500*/  BRA `(.L_x_936) ;  /* 0xffffffcc008c7947 */ /* 0x000fea000383ffff */
.L_x_799:
[----:B-1----:R1:W2:Y:S02]  /*2b510*/  SYNCS.PHASECHK.TRANS64.TRYWAIT P0, [R7+URZ], R2 ;  /* 0x00000002070075a7 */ /* 0x0022a4000800017f */
[----:B--2---:R-:W-:Y:S05]  /*2b520*/  @!P0 NANOSLEEP.SYNCS 0x989680 ;  /* 0x009896800000895d */ /* 0x004fea0003900000 */
[----:B------:R-:W2:Y:S02]  /*2b530*/  @!P0 SYNCS.PHASECHK.TRANS64 P0, [R7+URZ], R2 ;  /* 0x00000002070085a7 */ /* 0x000ea4000800007f */
[----:B--2---:R-:W-:Y:S05]  /*2b540*/  @!P0 BRA `(.L_x_799) ;  /* 0xfffffffc00f08947 */ /* 0x004fea000383ffff */
[----:B------:R-:W-:Y:S05]  /*2b550*/  BRA `(.L_x_937) ;  /* 0xffffffcc00807947 */ /* 0x000fea000383ffff */
.L_x_801:
[----:B--2---:R2:W3:Y:S02]  /*2b560*/  SYNCS.PHASECHK.TRANS64.TRYWAIT P0, [R4+URZ], R5 ;  /* 0x00000005040075a7 */ /* 0x0044e4000800017f */
[----:B---3--:R-:W-:Y:S05]  /*2b570*/  @!P0 NANOSLEEP.SYNCS 0x989680 ;  /* 0x009896800000895d */ /* 0x008fea0003900000 */
[----:B------:R-:W3:Y:S02]  /*2b580*/  @!P0 SYNCS.PHASECHK.TRANS64 P0, [R4+URZ], R5 ;  /* 0x00000005040085a7 */ /* 0x000ee4000800007f */
[----:B---3--:R-:W-:Y:S05]  /*2b590*/  @!P0 BRA `(.L_x_801) ;  /* 0xfffffffc00f08947 */ /* 0x008fea000383ffff */
[----:B------:R-:W-:Y:S05]  /*2b5a0*/  BRA `(.L_x_938) ;  /* 0xffffffcc00847947 */ /* 0x000fea000383ffff */
.L_x_939:
        /* <DEDUP_REMOVED lines=13> */
.L_x_3093:


//--------------------- .text._ZN7cutlass13device_kernelIN5flash11enable_sm90INS1_16FlashAttnFwdSm90INS1_25CollectiveMainloopFwdSm90ILi2EN4cute5tupleIJNS5_1CILi1EEES8_S8_EEENS6_IJNS7_ILi128EEESA_SA_EEELi128ENS_10bfloat16_tEfNS_4arch4Sm90ELb0ELb1ELb0ELb0ELb0ELb0ELb0ELb1ELb1ELb1ELb1ELb0EEENS1_21CollectiveEpilogueFwdISB_S9_SC_SE_Li256ELb0ELb1ELb1ELb0EEENS1_19SingleTileSchedulerILb0ELb1ELb1ELi128EEEEEEEEEvNT_6ParamsE --------------------------
	.section	.text._ZN7cutlass13device_kernelIN5flash11enable_sm90INS1_16FlashAttnFwdSm90INS1_25CollectiveMainloopFwdSm90ILi2EN4cute5tupleIJNS5_1CILi1EEES8_S8_EEENS6_IJNS7_ILi128EEESA_SA_EEELi128ENS_10bfloat16_tEfNS_4arch4Sm90ELb0ELb1ELb0ELb0ELb0ELb0ELb0ELb1ELb1ELb1ELb1ELb0EEENS1_21CollectiveEpilogueFwdISB_S9_SC_SE_Li256ELb0ELb1ELb1ELb0EEENS1_19SingleTileSchedulerILb0ELb1ELb1ELi128EEEEEEEEEvNT_6ParamsE,"ax",@progbits
	.align	128
.text._ZN7cutlass13device_kernelIN5flash11enable_sm90INS1_16FlashAttnFwdSm90INS1_25CollectiveMainloopFwdSm90ILi2EN4cute5tupleIJNS5_1CILi1EEES8_S8_EEENS6_IJNS7_ILi128EEESA_SA_EEELi128ENS_10bfloat16_tEfNS_4arch4Sm90ELb0ELb1ELb0ELb0ELb0ELb0ELb0ELb1ELb1ELb1ELb1ELb0EEENS1_21CollectiveEpilogueFwdISB_S9_SC_SE_Li256ELb0ELb1ELb1ELb0EEENS1_19SingleTileSchedulerILb0ELb1ELb1ELi128EEEEEEEEEvNT_6ParamsE:
        .type           _ZN7cutlass13device_kernelIN5flash11enable_sm90INS1_16FlashAttnFwdSm90INS1_25CollectiveMainloopFwdSm90ILi2EN4cute5tupleIJNS5_1CILi1EEES8_S8_EEENS6_IJNS7_ILi128EEESA_SA_EEELi128ENS_10bfloat16_tEfNS_4arch4Sm90ELb0ELb1ELb0ELb0ELb0ELb0ELb0ELb1ELb1ELb1ELb1ELb0EEENS1_21CollectiveEpilogueFwdISB_S9_SC_SE_Li256ELb0ELb1ELb1ELb0EEENS1_19SingleTileSchedulerILb0ELb1ELb1ELi128EEEEEEEEEvNT_6ParamsE,@function
        .size           _ZN7cutlass13device_kernelIN5flash11enable_sm90INS1_16FlashAttnFwdSm90INS1_25CollectiveMainloopFwdSm90ILi2EN4cute5tupleIJNS5_1CILi1EEES8_S8_EEENS6_IJNS7_ILi128EEESA_SA_EEELi128ENS_10bfloat16_tEfNS_4arch4Sm90ELb0ELb1ELb0ELb0ELb0ELb0ELb0ELb1ELb1ELb1ELb1ELb0EEENS1_21CollectiveEpilogueFwdISB_S9_SC_SE_Li256ELb0ELb1ELb1ELb0EEENS1_19SingleTileSchedulerILb0ELb1ELb1ELi128EEEEEEEEEvNT_6ParamsE,(.L_x_3094 - _ZN7cutlass13device_kernelIN5flash11enable_sm90INS1_16FlashAttnFwdSm90INS1_25CollectiveMainloopFwdSm90ILi2EN4cute5tupleIJNS5_1CILi1EEES8_S8_EEENS6_IJNS7_ILi128EEESA_SA_EEELi128ENS_10bfloat16_tEfNS_4arch4Sm90ELb0ELb1ELb0ELb0ELb0ELb0ELb0ELb1ELb1ELb1ELb1ELb0EEENS1_21CollectiveEpilogueFwdISB_S9_SC_SE_Li256ELb0ELb1ELb1ELb0EEENS1_19SingleTileSchedulerILb0ELb1ELb1ELi128EEEEEEEEEvNT_6ParamsE)
        .other          _ZN7cutlass13device_kernelIN5flash11enable_sm90INS1_16FlashAttnFwdSm90INS1_25CollectiveMainloopFwdSm90ILi2EN4cute5tupleIJNS5_1CILi1EEES8_S8_EEENS6_IJNS7_ILi128EEESA_SA_EEELi128ENS_10bfloat16_tEfNS_4arch4Sm90ELb0ELb1ELb0ELb0ELb0ELb0ELb0ELb1ELb1ELb1ELb1ELb0EEENS1_21CollectiveEpilogueFwdISB_S9_SC_SE_Li256ELb0ELb1ELb1ELb0EEENS1_19SingleTileSchedulerILb0ELb1ELb1ELi128EEEEEEEEEvNT_6ParamsE,@"STO_CUDA_ENTRY STV_DEFAULT"
_ZN7cutlass13device_kernelIN5flash11enable_sm90INS1_16FlashAttnFwdSm90INS1_25CollectiveMainloopFwdSm90ILi2EN4cute5tupleIJNS5_1CILi1EEES8_S8_EEENS6_IJNS7_ILi128EEESA_SA_EEELi128ENS_10bfloat16_tEfNS_4arch4Sm90ELb0ELb1ELb0ELb0ELb0ELb0ELb0ELb1ELb1ELb1ELb1ELb0EEENS1_21CollectiveEpilogueFwdISB_S9_SC_SE_Li256ELb0ELb1ELb1ELb0EEENS1_19SingleTileSchedulerILb0ELb1ELb1ELi128EEEEEEEEEvNT_6ParamsE:
        /* <DEDUP_REMOVED lines=17> */
.L_x_941:
[----:B------:R-:W-:Y:S05]  /*0110*/  BSYNC B0 ;  /* 0x0000000000007941 */ /* 0x000fea0003800000 */
.L_x_940:
        /* <DEDUP_REMOVED lines=40> */
.L_x_942:
        /* <DEDUP_REMOVED lines=22> */
.L_x_943:
        /* <DEDUP_REMOVED lines=18> */
.L_x_944:
        /* <DEDUP_REMOVED lines=22> */
.L_x_945:
        /* <DEDUP_REMOVED lines=22> */
.L_x_946:
[----:B--2---:R-:W-:Y:S01]  /*08e0*/  ISETP.NE.AND P0, PT, R2, RZ, PT ;  /* 0x000000ff0200720c */ /* 0x004fe20003f05270 */
[----:B------:R-:W-:Y:S01]  /*08f0*/  IMAD.MOV.U32 R2, RZ, RZ, 0x1 ;  /* 0x00000001ff027424 */ /* 0x000fe200078e00ff */
[----:B------:R-:W-:Y:S01]  /*0900*/  NOP ;  /* 0x0000000000007918 */ /* 0x000fe20000000000 */
[----:B------:R-:W-:Y:S01]  /*0910*/  ULDC.64 UR44, c[0x0][0x208] ;  /* 0x00008200002c7ab9 */ /* 0x000fe20000000a00 */
[----:B------:R-:W-:Y:S02]  /*0920*/  BSSY B6, `(.L_x_947) ;  /* 0x0001253000067945 */ /* 0x000fe40003800000 */
[----:B------:R-:W-:-:S05]  /*0930*/  SEL R2, R2, 0x2, !P0 ;  /* 0x0000000202027807 */ /* 0x000fca0004000000 */
[----:B------:R2:W-:Y:S01]  /*0940*/  STL [R1+0x14], R2 ;  /* 0x0000140201007387 */ /* 0x0005e20000100800 */
[----:B01-34-:R-:W-:Y:S06]  /*0950*/  BAR.SYNC.DEFER_BLOCKING 0x0 ;  /* 0x0000000000007b1d */ /* 0x01bfec0000010000 */
[----:B------:R-:W-:Y:S05]  /*0960*/  @!P0 BRA `(.L_x_948) ;  /* 0x000000e400988947 */ /* 0x000fea0003800000 */
.L_x_949:
[----:B------:R-:W-:-:S08]  /*0970*/  NOP ;  /* 0x0000000000007918 */ /* 0x000fd00000000000 */
[----:B------:R-:W0:Y:S02]  /*0980*/  USETMAXREG.TRY_ALLOC.CTAPOOL UP0, 0xf0 ;  /* 0x000000f0000079c8 */ /* 0x000e240008000600 */
[----:B0-----:R-:W-:-:S13]  /*0990*/  PLOP3.LUT P0, PT, PT, PT, UP0, 0x80, 0x0 ;  /* 0x000000000000781c */ /* 0x001fda0003f0f008 */
[----:B------:R-:W-:Y:S05]  /*09a0*/  @!P0 BRA `(.L_x_949) ;  /* 0xfffffffc00f08947 */ /* 0x000fea000383ffff */
[----:B--2---:R-:W0:Y:S01]  /*09b0*/  LDC R2, c[0x0][0xc50] ;  /* 0x00031400ff027b82 */ /* 0x004e220000000800 */
[----:B------:R-:W1:Y:S07]  /*09c0*/  S2R R6, SR_TID.X ;  /* 0x0000000000067919 */ /* 0x000e6e0000002100 */
[----:B------:R-:W2:Y:S08]  /*09d0*/  S2UR UR4, SR_CTAID.Y ;  /* 0x00000000000479c3 */ /* 0x000eb00000002600 */
[----:B------:R-:W3:Y:S08]  /*09e0*/  S2UR UR5, SR_CTAID.Z ;  /* 0x00000000000579c3 */ /* 0x000ef00000002700 */
[----:B------:R-:W-:Y:S06]  /*09f0*/  BAR.ARV 0x8, 0x180 ;  /* 0x0206000000007b1d */ /* 0x000fec0000002000 */
[----:B0-----:R-:W-:Y:S01]  /*0a00*/  ISETP.NE.AND P1, PT, R2, 0x1, PT ;  /* 0x000000010200780c */ /* 0x001fe20003f25270 */
[----:B--2---:R-:W-:Y:S01]  /*0a10*/  IMAD.U32 R18, RZ, RZ, UR4 ;  /* 0x00000004ff127e24 */ /* 0x004fe2000f8e00ff */
[----:B-1----:R-:W-:-:S11]  /*0a20*/  LOP3.LUT R4, R6, 0xffffff80, RZ, 0xc0, !PT ;  /* 0xffffff8006047812 */ /* 0x002fd600078ec0ff */
[----:B------:R-:W0:Y:S01]  /*0a30*/  @P1 LDC R0, c[0x0][0xc54] ;  /* 0x00031500ff001b82 */ /* 0x000e220000000800 */
[----:B------:R-:W-:-:S07]  /*0a40*/  ISETP.NE.AND P0, PT, R4, 0x80, PT ;  /* 0x000000800400780c */ /* 0x000fce0003f05270 */
[----:B------:R-:W1:Y:S08]  /*0a50*/  @P1 LDC R3, c[0x0][0xc58] ;  /* 0x00031600ff031b82 */ /* 0x000e700000000800 */
[----:B------:R-:W-:Y:S06]  /*0a60*/  @!P0 BAR.ARV 0x9, 0x100 ;  /* 0x0244000000008b1d */ /* 0x000fec0000002000 */
[----:B---3--:R-:W-:Y:S01]  /*0a70*/  ISETP.LE.AND P0, PT, RZ, UR5, PT ;  /* 0x00000005ff007c0c */ /* 0x008fe2000bf03270 */
[----:B0-----:R-:W-:-:S05]  /*0a80*/  @P1 IMAD.HI.U32 R0, R0, UR4, RZ ;  /* 0x0000000400001c27 */ /* 0x001fca000f8e00ff */
[----:B-1----:R-:W-:-:S05]  /*0a90*/  @P1 SHF.R.U32.HI R18, RZ, R3, R0 ;  /* 0x00000003ff121219 */ /* 0x002fca0000011600 */
[----:B------:R-:W-:-:S04]  /*0aa0*/  IMAD.MOV R3, RZ, RZ, -R18 ;  /* 0x000000ffff037224 */ /* 0x000fc800078e0a12 */
[----:B------:R-:W-:Y:S01]  /*0ab0*/  IMAD R17, R2, R3, UR4 ;  /* 0x0000000402117e24 */ /* 0x000fe2000f8e0203 */
[----:B------:R-:W-:Y:S06]  /*0ac0*/  @!P0 BRA `(.L_x_950) ;  /* 0x0000012000e08947 */ /* 0x000fec0003800000 */
[----:B------:R-:W0:Y:S01]  /*0ad0*/  LDC R0, c[0x0][0x448] ;  /* 0x00011200ff007b82 */ /* 0x000e220000000800 */
[----:B------:R-:W1:Y:S01]  /*0ae0*/  S2R R23, SR_CTAID.X ;  /* 0x0000000000177919 */ /* 0x000e620000002500 */
[----:B------:R-:W-:-:S06]  /*0af0*/  VIADD R89, R6, 0xffffff80 ;  /* 0xffffff8006597836 */ /* 0x000fcc0000000000 */
[----:B------:R-:W2:Y:S08]  /*0b00*/  LDC.64 R2, c[0x0][0x418] ;  /* 0x00010600ff027b82 */ /* 0x000eb00000000a00 */
[----:B------:R-:W3:Y:S01]  /*0b10*/  LDC.64 R12, c[0x0][0x9e0] ;  /* 0x00027800ff0c7b82 */ /* 0x000ee20000000a00 */
[----:B0-----:R-:W-:-:S07]  /*0b20*/  ISETP.NE.AND P1, PT, R0, 0x1, PT ;  /* 0x000000010000780c */ /* 0x001fce0003f25270 */
[----:B------:R-:W0:Y:S01]  /*0b30*/  LDC R9, c[0x0][0x288] ;  /* 0x0000a200ff097b82 */ /* 0x000e220000000800 */
[----:B--2---:R-:W-:-:S07]  /*0b40*/  ISETP.NE.U32.AND P0, PT, R2, RZ, PT ;  /* 0x000000ff0200720c */ /* 0x004fce0003f05070 */
[----:B------:R-:W2:Y:S01]  /*0b50*/  LDC R16, c[0x0][0x424] ;  /* 0x00010900ff107b82 */ /* 0x000ea20000000800 */
[----:B-1----:R-:W-:Y:S01]  /*0b60*/  IMAD.SHL.U32 R23, R23, 0x80, RZ ;  /* 0x0000008017177824 */ /* 0x002fe200078e00ff */
[----:B------:R-:W-:-:S03]  /*0b70*/  ISETP.NE.AND.EX P0, PT, R3, RZ, PT, P0 ;  /* 0x000000ff0300720c */ /* 0x000fc60003f05300 */
[----:B------:R-:W-:Y:S01]  /*0b80*/  @P1 VIADD R0, R23, 0x7f ;  /* 0x0000007f17001836 */ /* 0x000fe20000000000 */
[----:B---3--:R-:W-:Y:S02]  /*0b90*/  ISETP.GE.AND P2, PT, R13, 0x1, PT ;  /* 0x000000010d00780c */ /* 0x008fe40003f46270 */
[----:B------:R-:W1:Y:S08]  /*0ba0*/  @P1 LDC R5, c[0x0][0x44c] ;  /* 0x00011300ff051b82 */ /* 0x000e700000000800 */
[----:B------:R-:W3:Y:S01]  /*0bb0*/  @P1 LDC R7, c[0x0][0x450] ;  /* 0x00011400ff071b82 */ /* 0x000ee20000000800 */
[----:B0-----:R-:W-:-:S07]  /*0bc0*/  IADD3 R3, -R9, 0x1, RZ ;  /* 0x0000000109037810 */ /* 0x001fce0007ffe1ff */
[----:B------:R-:W0:Y:S01]  /*0bd0*/  LDC R11, c[0x0][0x2f0] ;  /* 0x0000bc00ff0b7b82 */ /* 0x000e220000000800 */
[----:B--2---:R-:W-:Y:S01]  /*0be0*/  SEL R16, R16, 0x1, P0 ;  /* 0x0000000110107807 */ /* 0x004fe20000000000 */
[----:B-1----:R-:W-:-:S04]  /*0bf0*/  @P1 IMAD.HI.U32 R2, R0, R5, RZ ;  /* 0x0000000500021227 */ /* 0x002fc800078e00ff */
[----:B------:R-:W-:Y:S01]  /*0c00*/  VIADD R0, R23, 0x7f ;  /* 0x0000007f17007836 */ /* 0x000fe20000000000 */
[----:B---3--:R-:W-:Y:S01]  /*0c10*/  @P1 SHF.R.U32.HI R0, RZ, R7, R2 ;  /* 0x00000007ff001219 */ /* 0x008fe20000011602 */
[----:B0-----:R-:W-:-:S04]  /*0c20*/  IMAD R3, R16, R11, R3 ;  /* 0x0000000b10037224 */ /* 0x001fc800078e0203 */
[----:B------:R-:W-:-:S04]  /*0c30*/  IMAD.IADD R3, R3, 0x1, R0 ;  /* 0x0000000103037824 */ /* 0x000fc800078e0200 */
[----:B------:R-:W-:Y:S01]  /*0c40*/  IMAD.IADD R0, R3, 0x1, R12 ;  /* 0x0000000103007824 */ /* 0x000fe200078e020c */
[----:B------:R-:W-:Y:S06]  /*0c50*/  @!P2 BRA `(.L_x_951) ;  /* 0x000000000040a947 */ /* 0x000fec0003800000 */
[C---:B------:R-:W-:Y:S01]  /*0c60*/  ISETP.GT.AND P0, PT, R3.reuse, RZ, PT ;  /* 0x000000ff0300720c */ /* 0x040fe20003f04270 */
[----:B------:R-:W-:-:S12]  /*0c70*/  VIADD R2, R3, 0xffffffff ;  /* 0xffffffff03027836 */ /* 0x000fd80000000000 */
[----:B------:R-:W-:Y:S05]  /*0c80*/  @P0 BRA `(.L_x_952) ;  /* 0x00000000001c0947 */ /* 0x000fea0003800000 */
[----:B------:R-:W-:Y:S01]  /*0c90*/  ISETP.NE.AND P0, PT, R13, 0x1, PT ;  /* 0x000000010d00780c */ /* 0x000fe20003f05270 */
[----:B------:R-:W-:-:S12]  /*0ca0*/  IMAD.MOV R3, RZ, RZ, -R3 ;  /* 0x000000ffff037224 */ /* 0x000fd800078e0a03 */
[----:B------:R-:W0:Y:S02]  /*0cb0*/  @P0 LDC.64 R4, c[0x0][0x9e8] ;  /* 0x00027a00ff040b82 */ /* 0x000e240000000a00 */
[----:B0-----:R-:W-:-:S05]  /*0cc0*/  @P0 IMAD.HI.U32 R2, R3, R4, RZ ;  /* 0x0000000403020227 */ /* 0x001fca00078e00ff */
[----:B------:R-:W-:-:S04]  /*0cd0*/  @P0 SHF.R.U32.HI R3, RZ, R5, R2 ;  /* 0x00000005ff030219 */ /* 0x000fc80000011602 */
[----:B------:R-:W-:Y:S01]  /*0ce0*/  LOP3.LUT R2, RZ, R3, RZ, 0x33, !PT ;  /* 0x00000003ff027212 */ /* 0x000fe200078e33ff */
[----:B------:R-:W-:Y:S06]  /*0cf0*/  BRA `(.L_x_953) ;  /* 0x0000000000107947 */ /* 0x000fec0003800000 */
.L_x_952:
[----:B------:R-:W-:-:S13]  /*0d00*/  ISETP.NE.AND P0, PT, R13, 0x1, PT ;  /* 0x000000010d00780c */ /* 0x000fda0003f05270 */
[----:B------:R-:W0:Y:S02]  /*0d10*/  @P0 LDC.64 R4, c[0x0][0x9e8] ;  /* 0x00027a00ff040b82 */ /* 0x000e240000000a00 */
[----:B0-----:R-:W-:-:S05]  /*0d20*/  @P0 IMAD.HI.U32 R4, R2, R4, RZ ;  /* 0x0000000402040227 */ /* 0x001fca00078e00ff */
[----:B------:R-:W-:-:S07]  /*0d30*/  @P0 SHF.R.U32.HI R2, RZ, R5, R4 ;  /* 0x00000005ff020219 */ /* 0x000fce0000011604 */
.L_x_953:
[----:B------:R-:W-:-:S05]  /*0d40*/  IMAD R3, R2, R13, R13 ;  /* 0x0000000d02037224 */ /* 0x000fca00078e020d */
[----:B------:R-:W-:-:S07]  /*0d50*/  VIMNMX R0, R0, R3, PT ;  /* 0x0000000300007248 */ /* 0x000fce0003fe0100 */
.L_x_951:
[----:B------:R-:W0:Y:S01]  /*0d60*/  @P1 LDC R4, c[0x0][0x44c] ;  /* 0x00011300ff041b82 */ /* 0x000e220000000800 */
[----:B------:R-:W-:Y:S01]  /*0d70*/  VIADD R2, R0, 0x7f ;  /* 0x0000007f00027836 */ /* 0x000fe20000000000 */
[----:B------:R-:W-:Y:S01]  /*0d80*/  ULDC UR4, c[0x0][0x9dc] ;  /* 0x0002770000047ab9 */ /* 0x000fe20000000800 */
[CC--:B------:R-:W-:Y:S02]  /*0d90*/  IMAD R0, R16.reuse, R11.reuse, 0x7f ;  /* 0x0000007f10007424 */ /* 0x0c0fe400078e020b */
[----:B------:R-:W-:Y:S01]  /*0da0*/  IMAD.MOV.U32 R7, RZ, RZ, R23 ;  /* 0x000000ffff077224 */ /* 0x000fe200078e0017 */
[----:B------:R-:W-:Y:S01]  /*0db0*/  SHF.R.S32.HI R5, RZ, 0x1f, R2 ;  /* 0x0000001fff057819 */ /* 0x000fe20000011402 */
[----:B------:R-:W-:Y:S01]  /*0dc0*/  IMAD R88, R16, R11, -R9 ;  /* 0x0000000b10587224 */ /* 0x000fe200078e0a09 */
[----:B------:R-:W1:Y:S01]  /*0dd0*/  @P1 LDC R15, c[0x0][0x450] ;  /* 0x00011400ff0f1b82 */ /* 0x000e620000000800 */
[----:B------:R-:W-:Y:S02]  /*0de0*/  SHF.R.S32.HI R3, RZ, 0x1f, R0 ;  /* 0x0000001fff037819 */ /* 0x000fe40000011400 */
[----:B------:R-:W-:-:S02]  /*0df0*/  LEA.HI R5, R5, R2, RZ, 0x7 ;  /* 0x0000000205057211 */ /* 0x000fc400078f38ff */
[----:B------:R-:W-:Y:S02]  /*0e00*/  LEA.HI R3, R3, R0, RZ, 0x7 ;  /* 0x0000000003037211 */ /* 0x000fe400078f38ff */
[----:B------:R-:W-:Y:S02]  /*0e10*/  SHF.R.S32.HI R0, RZ, 0x7, R5 ;  /* 0x00000007ff007819 */ /* 0x000fe40000011405 */
[----:B------:R-:W-:-:S04]  /*0e20*/  SHF.R.S32.HI R3, RZ, 0x7, R3 ;  /* 0x00000007ff037819 */ /* 0x000fc80000011403 */
[----:B------:R-:W-:Y:S01]  /*0e30*/  VIMNMX R9, R3, R0, PT ;  /* 0x0000000003097248 */ /* 0x000fe20003fe0100 */
[----:B0-----:R-:W-:-:S05]  /*0e40*/  @P1 IMAD.HI.U32 R4, R23, R4, RZ ;  /* 0x0000000417041227 */ /* 0x001fca00078e00ff */
[----:B-1----:R-:W-:-:S05]  /*0e50*/  @P1 SHF.R.U32.HI R7, RZ, R15, R4 ;  /* 0x0000000fff071219 */ /* 0x002fca0000011604 */
[----:B------:R-:W-:-:S04]  /*0e60*/  IMAD.IADD R2, R88, 0x1, R7 ;  /* 0x0000000158027824 */ /* 0x000fc800078e0207 */
[----:B------:R-:W-:Y:S01]  /*0e70*/  VIADD R0, R2, -UR4 ;  /* 0x8000000402007c36 */ /* 0x000fe20008000000 */
[----:B------:R-:W-:Y:S06]  /*0e80*/  @!P2 BRA `(.L_x_954) ;  /* 0x00000000003ca947 */ /* 0x000fec0003800000 */
[----:B------:R-:W-:-:S13]  /*0e90*/  ISETP.GT.AND P0, PT, R2, -0x1, PT ;  /* 0xffffffff0200780c */ /* 0x000fda0003f04270 */
[----:B------:R-:W-:Y:S05]  /*0ea0*/  @P0 BRA `(.L_x_955) ;  /* 0x00000000001c0947 */ /* 0x000fea0003800000 */
[----:B------:R-:W-:Y:S02]  /*0eb0*/  ISETP.NE.AND P0, PT, R13, 0x1, PT ;  /* 0x000000010d00780c */ /* 0x000fe40003f05270 */
[----:B------:R-:W-:-:S11]  /*0ec0*/  LOP3.LUT R3, RZ, R2, RZ, 0x33, !PT ;  /* 0x00000002ff037212 */ /* 0x000fd600078e33ff */
[----:B------:R-:W0:Y:S02]  /*0ed0*/  @P0 LDC.64 R4, c[0x0][0x9e8] ;  /* 0x00027a00ff040b82 */ /* 0x000e240000000a00 */
[----:B0-----:R-:W-:-:S05]  /*0ee0*/  @P0 IMAD.HI.U32 R2, R3, R4, RZ ;  /* 0x0000000403020227 */ /* 0x001fca00078e00ff */
[----:B------:R-:W-:-:S04]  /*0ef0*/  @P0 SHF.R.U32.HI R3, RZ, R5, R2 ;  /* 0x00000005ff030219 */ /* 0x000fc80000011602 */
[----:B------:R-:W-:Y:S01]  /*0f00*/  LOP3.LUT R2, RZ, R3, RZ, 0x33, !PT ;  /* 0x00000003ff027212 */ /* 0x000fe200078e33ff */
[----:B------:R-:W-:Y:S06]  /*0f10*/  BRA `(.L_x_956) ;  /* 0x0000000000107947 */ /* 0x000fec0003800000 */
.L_x_955:
[----:B------:R-:W-:-:S13]  /*0f20*/  ISETP.NE.AND P0, PT, R13, 0x1, PT ;  /* 0x000000010d00780c */ /* 0x000fda0003f05270 */
[----:B------:R-:W0:Y:S02]  /*0f30*/  @P0 LDC.64 R4, c[0x0][0x9e8] ;  /* 0x00027a00ff040b82 */ /* 0x000e240000000a00 */
[----:B0-----:R-:W-:-:S05]  /*0f40*/  @P0 IMAD.HI.U32 R4, R2, R4, RZ ;  /* 0x0000000402040227 */ /* 0x001fca00078e00ff */
[----:B------:R-:W-:-:S07]  /*0f50*/  @P0 SHF.R.U32.HI R2, RZ, R5, R4 ;  /* 0x00000005ff020219 */ /* 0x000fce0000011604 */
.L_x_956:
[----:B------:R-:W-:-:S05]  /*0f60*/  IMAD R3, R2, R13, RZ ;  /* 0x0000000d02037224 */ /* 0x000fca00078e02ff */
[----:B------:R-:W-:-:S07]  /*0f70*/  VIMNMX R0, R0, R3, !PT ;  /* 0x0000000300007248 */ /* 0x000fce0007fe0100 */
.L_x_954:
[----:B------:R-:W-:Y:S01]  /*0f80*/  SHF.R.S32.HI R3, RZ, 0x1f, R0 ;  /* 0x0000001fff037819 */ /* 0x000fe20000011400 */
[----:B------:R-:W-:-:S03]  /*0f90*/  IMAD.MOV.U32 R22, RZ, RZ, RZ ;  /* 0x000000ffff167224 */ /* 0x000fc600078e00ff */
[----:B------:R-:W-:Y:S02]  /*0fa0*/  LEA.HI R3, R3, R0, RZ, 0x7 ;  /* 0x0000000003037211 */ /* 0x000fe400078f38ff */
[----:B------:R-:W-:Y:S02]  /*0fb0*/  SHF.R.U32.HI R0, RZ, 0x10, R17 ;  /* 0x00000010ff007819 */ /* 0x000fe40000011611 */
[----:B------:R-:W-:Y:S02]  /*0fc0*/  SHF.R.S32.HI R3, RZ, 0x7, R3 ;  /* 0x00000007ff037819 */ /* 0x000fe40000011403 */
[----:B------:R-:W-:Y:S02]  /*0fd0*/  ISETP.NE.AND P0, PT, R0, RZ, PT ;  /* 0x000000ff0000720c */ /* 0x000fe40003f05270 */
[----:B------:R-:W-:Y:S02]  /*0fe0*/  VIMNMX R8, RZ, R3, !PT ;  /* 0x00000003ff087248 */ /* 0x000fe40007fe0100 */
[----:B------:R-:W-:-:S02]  /*0ff0*/  LOP3.LUT R17, R17, 0xffff, RZ, 0xc0, !PT ;  /* 0x0000ffff11117812 */ /* 0x000fc400078ec0ff */
[----:B------:R-:W-:-:S07]  /*1000*/  ISETP.GT.AND P1, PT, R9, R8, PT ;  /* 0x000000080900720c */ /* 0x000fce0003f24270 */
[----:B------:R-:W0:Y:S06]  /*1010*/  @!P0 LDC R0, c[0x0][0x9f0] ;  /* 0x00027c00ff008b82 */ /* 0x000e2c0000000800 */
[----:B------:R-:W-:Y:S05]  /*1020*/  @!P1 BRA `(.L_x_957) ;  /* 0x0000000000709947 */ /* 0x000fea0003800000 */
[-C--:B0-----:R-:W-:Y:S02]  /*1030*/  IABS R6, R0.reuse ;  /* 0x0000000000067213 */ /* 0x081fe40000000000 */
[----:B------:R-:W-:Y:S02]  /*1040*/  IADD3 R2, R0, -0x1, R9 ;  /* 0xffffffff00027810 */ /* 0x000fe40007ffe009 */
[----:B------:R-:W0:Y:S03]  /*1050*/  I2F.RP R4, R6 ;  /* 0x0000000600047306 */ /* 0x000e260000209400 */
[----:B------:R-:W-:Y:S01]  /*1060*/  IMAD.IADD R5, R2, 0x1, -R8 ;  /* 0x0000000102057824 */ /* 0x000fe200078e0a08 */
[----:B------:R-:W-:-:S04]  /*1070*/  IABS R2, R0 ;  /* 0x0000000000027213 */ /* 0x000fc80000000000 */
[----:B------:R-:W-:Y:S02]  /*1080*/  IABS R10, R5 ;  /* 0x00000005000a7213 */ /* 0x000fe40000000000 */
[----:B------:R-:W-:-:S04]  /*1090*/  LOP3.LUT R5, R5, R0, RZ, 0x3c, !PT ;  /* 0x0000000005057212 */ /* 0x000fc800078e3cff */
[----:B------:R-:W-:Y:S01]  /*10a0*/  ISETP.GE.AND P2, PT, R5, RZ, PT ;  /* 0x000000ff0500720c */ /* 0x000fe20003f46270 */
[----:B0-----:R-:W0:Y:S02]  /*10b0*/  MUFU.RCP R4, R4 ;  /* 0x0000000400047308 */ /* 0x001e240000001000 */
[----:B0-----:R-:W-:Y:S02]  /*10c0*/  VIADD R3, R4, 0xffffffe ;  /* 0x0ffffffe04037836 */ /* 0x001fe40000000000 */
[----:B------:R-:W-:Y:S02]  /*10d0*/  IMAD.MOV R4, RZ, RZ, -R2 ;  /* 0x000000ffff047224 */ /* 0x000fe400078e0a02 */
[----:B------:R-:W-:Y:S02]  /*10e0*/  IMAD.MOV.U32 R2, RZ, RZ, RZ ;  /* 0x000000ffff027224 */ /* 0x000fe400078e00ff */
[----:B------:R-:W0:Y:S02]  /*10f0*/  F2I.FTZ.U32.TRUNC.NTZ R3, R3 ;  /* 0x0000000300037305 */ /* 0x000e24000021f000 */
[----:B0-----:R-:W-:-:S04]  /*1100*/  IMAD.MOV R7, RZ, RZ, -R3 ;  /* 0x000000ffff077224 */ /* 0x001fc800078e0a03 */
[----:B------:R-:W-:-:S04]  /*1110*/  IMAD R7, R7, R6, RZ ;  /* 0x0000000607077224 */ /* 0x000fc800078e02ff */
[----:B------:R-:W-:-:S04]  /*1120*/  IMAD.HI.U32 R2, R3, R7, R2 ;  /* 0x0000000703027227 */ /* 0x000fc800078e0002 */
[----:B------:R-:W-:-:S04]  /*1130*/  IMAD.MOV.U32 R3, RZ, RZ, R10 ;  /* 0x000000ffff037224 */ /* 0x000fc800078e000a */
        /* <DEDUP_REMOVED lines=10> */
[----:B------:R-:W-:-:S07]  /*11e0*/  IMAD.MOV.U32 R22, RZ, RZ, R2 ;  /* 0x000000ffff167224 */ /* 0x000fce00078e0002 */
.L_x_957:
[-C--:B------:R-:W-:Y:S01]  /*11f0*/  IMAD R17, R17, R22.reuse, R8 ;  /* 0x0000001611117224 */ /* 0x080fe200078e0208 */
[----:B------:R-:W-:Y:S02]  /*1200*/  PLOP3.LUT P0, PT, PT, PT, PT, 0x80, 0x0 ;  /* 0x000000000000781c */ /* 0x000fe40003f0f070 */
[----:B------:R-:W-:Y:S02]  /*1210*/  CS2R R4, SRZ ;  /* 0x0000000000047805 */ /* 0x000fe4000001ff00 */
[----:B------:R-:W-:Y:S02]  /*1220*/  CS2R R150, SRZ ;  /* 0x0000000000967805 */ /* 0x000fe4000001ff00 */
[----:B------:R-:W-:Y:S02]  /*1230*/  CS2R R148, SRZ ;  /* 0x0000000000947805 */ /* 0x000fe4000001ff00 */
[----:B------:R-:W-:Y:S02]  /*1240*/  VIADDMNMX R22, R17, R22, R9, PT ;  /* 0x0000001611167246 */ /* 0x000fe40003800109 */
[----:B------:R-:W-:-:S02]  /*1250*/  CS2R R146, SRZ ;  /* 0x0000000000927805 */ /* 0x000fc4000001ff00 */
[----:B------:R-:W-:Y:S02]  /*1260*/  CS2R R144, SRZ ;  /* 0x0000000000907805 */ /* 0x000fe4000001ff00 */
[----:B------:R-:W-:Y:S02]  /*1270*/  CS2R R142, SRZ ;  /* 0x00000000008e7805 */ /* 0x000fe4000001ff00 */
[----:B------:R-:W-:Y:S02]  /*1280*/  ISETP.GT.AND P1, PT, R22, R17, PT ;  /* 0x000000111600720c */ /* 0x000fe40003f24270 */
        /* <DEDUP_REMOVED lines=26> */
[----:B------:R-:W-:Y:S01]  /*1430*/  CS2R R2, SRZ ;  /* 0x0000000000027805 */ /* 0x000fe2000001ff00 */
[----:B------:R-:W-:Y:S06]  /*1440*/  @!P1 BRA `(.L_x_958) ;  /* 0x000000c000c49947 */ /* 0x000fec0003800000 */
[----:B------:R-:W-:Y:S01]  /*1450*/  SHF.R.S32.HI R90, RZ, 0x1f, R89 ;  /* 0x0000001fff5a7819 */ /* 0x000fe20000011459 */
[----:B------:R-:W1:Y:S01]  /*1460*/  S2UR UR5, SR_CgaCtaId ;  /* 0x00000000000579c3 */ /* 0x000e620000008800 */
[----:B------:R-:W-:Y:S02]  /*1470*/  UMOV UR36, 0x400 ;  /* 0x0000040000247882 */ /* 0x000fe40000000000 */
[----:B------:R-:W-:-:S04]  /*1480*/  LEA.HI R91, R90, R89, RZ, 0x7 ;  /* 0x000000595a5b7211 */ /* 0x000fc800078f38ff */
[----:B------:R-:W-:-:S05]  /*1490*/  SHF.R.S32.HI R92, RZ, 0x7, R91 ;  /* 0x00000007ff5c7819 */ /* 0x000fca000001145b */
[----:B0-----:R-:W0:Y:S01]  /*14a0*/  SHFL.IDX PT, R0, R92, RZ, 0x1f ;  /* 0x00001fff5c007589 */ /* 0x001e2200000e0000 */
[----:B-1----:R-:W-:-:S04]  /*14b0*/  ULEA UR36, UR5, UR36, 0x18 ;  /* 0x0000002405247291 */ /* 0x002fc8000f8ec03f */
[----:B------:R-:W-:-:S04]  /*14c0*/  UIADD3 UR5, UR36, 0x10400, URZ ;  /* 0x0001040024057890 */ /* 0x000fc8000fffe03f */
[----:B------:R-:W-:Y:S01]  /*14d0*/  ULOP3.LUT UP0, URZ, UR5, 0x3ff, URZ, 0xc0, !UPT ;  /* 0x000003ff053f7892 */ /* 0x000fe2000f80c03f */
[----:B0-----:R-:W-:-:S05]  /*14e0*/  R2UR UR37, R0 ;  /* 0x00000000002572ca */ /* 0x001fca00000e0000 */
[----:B------:R-:W-:-:S08]  /*14f0*/  PLOP3.LUT P0, PT, PT, PT, UP0, 0x80, 0x0 ;  /* 0x000000000000781c */ /* 0x000fd00003f0f008 */
[----:B------:R-:W-:-:S04]  /*1500*/  ULEA.HI UR4, UR37, UR37, URZ, 0x1 ;  /* 0x0000002525047291 */ /* 0x000fc8000f8f083f */
        /* <DEDUP_REMOVED lines=22> */
.L_x_959:
[----:B------:R-:W2:Y:S01]  /*1670*/  LDL.LU R20, [R1+0x14] ;  /* 0x0000140001147983 */ /* 0x000ea20000300800 */
[----:B------:R-:W-:-:S04]  /*1680*/  SHF.L.U32 R2, RZ, 0x1f, RZ ;  /* 0x0000001fff027819 */ /* 0x000fc800000006ff */
[----:B------:R-:W0:Y:S01]  /*1690*/  SYNCS.PHASECHK.TRANS64.TRYWAIT P1, [UR36+0x28800], R2 ;  /* 0x02880002ff0075a7 */ /* 0x000e220008020164 */
[----:B--2---:R-:W-:-:S04]  /*16a0*/  LOP3.LUT R0, R20, 0x1, RZ, 0xfc, !PT ;  /* 0x0000000114007812 */ /* 0x004fc800078efcff */
[----:B------:R-:W-:Y:S01]  /*16b0*/  ISETP.NE.AND P0, PT, R0, 0x3, PT ;  /* 0x000000030000780c */ /* 0x000fe20003f05270 */
[----:B0-----:R-:W-:-:S12]  /*16c0*/  @!P1 BRA `(.L_x_960) ;  /* 0x0000011400e89947 */ /* 0x001fd80003800000 */
.L_x_1120:
[----:B------:R-:W-:Y:S05]  /*16d0*/  @!P0 BRA `(.L_x_961) ;  /* 0x0000000000048947 */ /* 0x000fea0003800000 */
[----:B------:R-:W-:Y:S01]  /*16e0*/  BPT.TRAP 0x1 ;  /* 0x000000040000795c */ /* 0x000fe20000300000 */
.L_x_961:
[----:B------:R1:W2:Y:S01]  /*16f0*/  SYNCS.PHASECHK.TRANS64.TRYWAIT P2, [UR36+0x28830], R2 ;  /* 0x02883002ff0075a7 */ /* 0x0002a20008040164 */
[----:B------:R-:W-:Y:S05]  /*1700*/  @!P0 BRA `(.L_x_962) ;  /* 0x0000000000048947 */ /* 0x000fea0003800000 */
[----:B------:R-:W-:Y:S01]  /*1710*/  BPT.TRAP 0x1 ;  /* 0x000000040000795c */ /* 0x000fe20000300000 */
.L_x_962:
[----:B------:R-:W3:Y:S01]  /*1720*/  S2R R0, SR_TID.X ;  /* 0x0000000000007919 */ /* 0x000ee20000002100 */
[----:B------:R-:W-:-:S05]  /*1730*/  IMAD.U32 R6, RZ, RZ, UR38 ;  /* 0x00000026ff067e24 */ /* 0x000fca000f8e00ff */
[----:B------:R-:W-:Y:S02]  /*1740*/  LOP3.LUT R6, R6, 0x10000, RZ, 0xfc, !PT ;  /* 0x0001000006067812 */ /* 0x000fe400078efcff */
[----:B---3--:R-:W-:-:S04]  /*1750*/  LOP3.LUT R0, R0, 0x7f, RZ, 0xc0, !PT ;  /* 0x0000007f00007812 */ /* 0x008fc800078ec0ff */
[----:B------:R-:W-:Y:S01]  /*1760*/  ISETP.NE.AND P1, PT, R0, RZ, PT ;  /* 0x000000ff0000720c */ /* 0x000fe20003f25270 */
[----:B--2---:R-:W-:-:S12]  /*1770*/  @P2 BRA `(.L_x_963) ;  /* 0x0000000000082947 */ /* 0x004fd80003800000 */
[----:B------:R-:W2:Y:S02]  /*1780*/  SYNCS.PHASECHK.TRANS64.TRYWAIT P2, [UR36+0x28830], R2 ;  /* 0x02883002ff0075a7 */ /* 0x000ea40008040164 */
[----:B--2---:R-:W-:Y:S05]  /*1790*/  @!P2 BRA `(.L_x_964) ;  /* 0x0000011400cca947 */ /* 0x004fea0003800000 */
.L_x_963:
[----:B------:R-:W-:Y:S05]  /*17a0*/  WARPSYNC.ALL ;  /* 0x0000000000007948 */ /* 0x000fea0003800000 */
[----:B------:R-:W-:Y:S01]  /*17b0*/  IMAD.MOV.U32 R7, RZ, RZ, 0x40000040 ;  /* 0x40000040ff077424 */ /* 0x000fe200078e00ff */
[----:B------:R-:W-:Y:S01]  /*17c0*/  UIADD3 UR4, UR36, 0x18400, URZ ;  /* 0x0001840024047890 */ /* 0x000fe2000fffe03f */
[C---:B------:R-:W-:Y:S01]  /*17d0*/  R2UR UR8, R6.reuse ;  /* 0x00000000060872ca */ /* 0x040fe200000e0000 */
[----:B------:R-:W-:Y:S02]  /*17e0*/  WARPGROUP.ARRIVE ;  /* 0x00000000000079c5 */ /* 0x000fe40000000000 */
[----:B------:R-:W-:Y:S01]  /*17f0*/  R2UR UR9, R7 ;  /* 0x00000000070972ca */ /* 0x000fe200000e0000 */
[----:B------:R-:W-:Y:S01]  /*1800*/  USHF.R.U32.HI UR4, URZ, 0x4, UR4 ;  /* 0x000000043f047899 */ /* 0x000fe20008011604 */
[----:B------:R-:W-:Y:S01]  /*1810*/  R2UR UR32, R6 ;  /* 0x00000000062072ca */ /* 0x000fe200000e0000 */
[----:B------:R-:W-:Y:S01]  /*1820*/  UMOV UR11, 0x40000040 ;  /* 0x40000040000b7882 */ /* 0x000fe20000000000 */
[----:B------:R-:W-:Y:S01]  /*1830*/  UMOV UR13, 0x40000040 ;  /* 0x40000040000d7882 */ /* 0x000fe20000000000 */
[----:B------:R-:W-:Y:S01]  /*1840*/  ULOP3.LUT UR4, UR4, 0x3fff, URZ, 0xc0, !UPT ;  /* 0x00003fff04047892 */ /* 0x000fe2000f8ec03f */
[----:B01----:R-:W0:Y:S01]  /*1850*/  LDC R2, c[0x0][0x448] ;  /* 0x00011200ff027b82 */ /* 0x003e220000000800 */
[----:B------:R-:W-:Y:S01]  /*1860*/  UMOV UR15, 0x40000040 ;  /* 0x40000040000f7882 */ /* 0x000fe20000000000 */
[----:B------:R-:W-:Y:S01]  /*1870*/  UMOV UR17, 0x40000040 ;  /* 0x4000004000117882 */ /* 0x000fe20000000000 */
[----:B------:R-:W-:Y:S01]  /*1880*/  ULOP3.LUT UR6, UR4, 0x10000, URZ, 0xfc, !UPT ;  /* 0x0001000004067892 */ /* 0x000fe2000f8efc3f */
[----:B------:R-:W-:Y:S01]  /*1890*/  LOP3.LUT R0, R91, 0xffffff80, RZ, 0xc0, !PT ;  /* 0xffffff805b007812 */ /* 0x000fe200078ec0ff */
[----:B------:R-:W-:Y:S01]  /*18a0*/  UMOV UR19, 0x40000040 ;  /* 0x4000004000137882 */ /* 0x000fe20000000000 */
[----:B------:R-:W-:Y:S01]  /*18b0*/  UMOV UR21, 0x40000040 ;  /* 0x4000004000157882 */ /* 0x000fe20000000000 */
[----:B------:R-:W-:Y:S01]  /*18c0*/  UIADD3 UR14, UR6, 0x4, URZ ;  /* 0x00000004060e7890 */ /* 0x000fe2000fffe03f */
[----:B------:R-:W-:Y:S01]  /*18d0*/  LEA.HI R90, R90, R89, RZ, 0x2 ;  /* 0x000000595a5a7211 */ /* 0x000fe200078f10ff */
[----:B------:R-:W-:Y:S01]  /*18e0*/  UIADD3 UR12, UR32, 0x4, URZ ;  /* 0x00000004200c7890 */ /* 0x000fe2000fffe03f */
[C---:B------:R-:W-:Y:S01]  /*18f0*/  IMAD.IADD R5, R89.reuse, 0x1, -R0 ;  /* 0x0000000159057824 */ /* 0x040fe200078e0a00 */
[----:B------:R-:W-:Y:S01]  /*1900*/  UMOV UR10, UR6 ;  /* 0x00000006000a7c82 */ /* 0x000fe20008000000 */
[----:B------:R-:W-:Y:S01]  /*1910*/  UIADD3 UR16, UR32, 0x6, URZ ;  /* 0x0000000620107890 */ /* 0x000fe2000fffe03f */
[----:B------:R-:W-:Y:S01]  /*1920*/  HGMMA.64x128x16.F32.BF16 R24, gdesc[UR8], RZ, !UPT, gsb0 ;  /* 0x01e00000081879f0 */ /* 0x000fe2000c0018ff */
[----:B------:R-:W-:Y:S01]  /*1930*/  UIADD3 UR8, UR32, 0x2, URZ ;  /* 0x0000000220087890 */ /* 0x000fe2000fffe03f */
[----:B------:R-:W-:Y:S01]  /*1940*/  SHF.R.S32.HI R0, RZ, 0x1f, R5 ;  /* 0x0000001fff007819 */ /* 0x000fe20000011405 */
[----:B------:R-:W-:Y:S01]  /*1950*/  UIADD3 UR10, UR6, 0x2, URZ ;  /* 0x00000002060a7890 */ /* 0x000fe2000fffe03f */
[----:B------:R-:W-:Y:S01]  /*1960*/  LEA.HI R4, R92, R92, RZ, 0x1 ;  /* 0x0000005c5c047211 */ /* 0x000fe200078f08ff */
[----:B------:R-:W-:Y:S01]  /*1970*/  UMOV UR9, 0x40000040 ;  /* 0x4000004000097882 */ /* 0x000fe20000000000 */
[----:B------:R-:W-:Y:S01]  /*1980*/  UMOV UR11, 0x40000040 ;  /* 0x40000040000b7882 */ /* 0x000fe20000000000 */
[----:B------:R-:W-:Y:S01]  /*1990*/  UIADD3 UR18, UR6, 0x6, URZ ;  /* 0x0000000606127890 */ /* 0x000fe2000fffe03f */
[----:B------:R-:W-:Y:S01]  /*19a0*/  LOP3.LUT R90, R90, 0xfffffffc, RZ, 0xc0, !PT ;  /* 0xfffffffc5a5a7812 */ /* 0x000fe200078ec0ff */
[----:B------:R-:W-:Y:S01]  /*19b0*/  UIADD3 UR20, UR32, 0x400, URZ ;  /* 0x0000040020147890 */ /* 0x000fe2000fffe03f */
[-C--:B------:R-:W-:Y:S01]  /*19c0*/  LEA.HI R3, R0, R5.reuse, RZ, 0x5 ;  /* 0x0000000500037211 */ /* 0x080fe200078f28ff */
[----:B------:R-:W-:Y:S01]  /*19d0*/  UIADD3 UR22, UR6, 0x400, URZ ;  /* 0x0000040006167890 */ /* 0x000fe2000fffe03f */
[----:B0-----:R-:W-:Y:S01]  /*19e0*/  ISETP.NE.AND P2, PT, R2, 0x1, PT ;  /* 0x000000010200780c */ /* 0x001fe20003f45270 */
[----:B------:R-:W-:Y:S01]  /*19f0*/  UMOV UR23, 0x40000040 ;  /* 0x4000004000177882 */ /* 0x000fe20000000000 */
[----:B------:R-:W-:Y:S01]  /*1a00*/  UIADD3 UR24, UR32, 0x402, URZ ;  /* 0x0000040220187890 */ /* 0x000fe2000fffe03f */
[----:B------:R-:W-:Y:S01]  /*1a10*/  LEA.HI R2, R0, R5, RZ, 0x2 ;  /* 0x0000000500027211 */ /* 0x000fe200078f10ff */
[----:B------:R-:W-:Y:S01]  /*1a20*/  UIADD3 UR26, UR6, 0x402, URZ ;  /* 0x00000402061a7890 */ /* 0x000fe2000fffe03f */
[----:B------:R-:W-:Y:S01]  /*1a30*/  LOP3.LUT R11, R4, 0x3fffffe, RZ, 0xc0, !PT ;  /* 0x03fffffe040b7812 */ /* 0x000fe200078ec0ff */
[----:B------:R-:W-:Y:S01]  /*1a40*/  UMOV UR25, 0x40000040 ;  /* 0x4000004000197882 */ /* 0x000fe20000000000 */
[----:B------:R-:W-:Y:S01]  /*1a50*/  UMOV UR27, 0x40000040 ;  /* 0x40000040001b7882 */ /* 0x000fe20000000000 */
[----:B------:R-:W-:Y:S01]  /*1a60*/  UIADD3 UR28, UR32, 0x404, URZ ;  /* 0x00000404201c7890 */ /* 0x000fe2000fffe03f */
[--C-:B------:R-:W-:Y:S01]  /*1a70*/  SHF.R.S32.HI R0, RZ, 0x2, R2.reuse ;  /* 0x00000002ff007819 */ /* 0x100fe20000011402 */
[----:B------:R-:W-:Y:S01]  /*1a80*/  UIADD3 UR30, UR6, 0x404, URZ ;  /* 0x00000404061e7890 */ /* 0x000fe2000fffe03f */
[----:B------:R-:W-:Y:S01]  /*1a90*/  SHF.R.S32.HI R9, RZ, 0x1f, R2 ;  /* 0x0000001fff097819 */ /* 0x000fe20000011402 */
[----:B------:R-:W-:Y:S01]  /*1aa0*/  UMOV UR29, 0x40000040 ;  /* 0x40000040001d7882 */ /* 0x000fe20000000000 */
[----:B------:R-:W-:Y:S01]  /*1ab0*/  UMOV UR31, 0x40000040 ;  /* 0x40000040001f7882 */ /* 0x000fe20000000000 */
[----:B------:R-:W-:Y:S01]  /*1ac0*/  UIADD3 UR32, UR32, 0x406, URZ ;  /* 0x0000040620207890 */ /* 0x000fe2000fffe03f */
[----:B------:R-:W0:Y:S01]  /*1ad0*/  @P2 LDC R13, c[0x0][0x44c] ;  /* 0x00011300ff0d2b82 */ /* 0x000e220000000800 */
[----:B------:R-:W-:Y:S01]  /*1ae0*/  UIADD3 UR34, UR6, 0x406, URZ ;  /* 0x0000040606227890 */ /* 0x000fe2000fffe03f */
[----:B------:R-:W-:Y:S01]  /*1af0*/  SHF.R.S32.HI R4, RZ, 0x5, R3 ;  /* 0x00000005ff047819 */ /* 0x000fe20000011403 */
[----:B------:R-:W-:Y:S01]  /*1b00*/  UMOV UR33, 0x40000040 ;  /* 0x4000004000217882 */ /* 0x000fe20000000000 */
[----:B------:R-:W-:Y:S01]  /*1b10*/  UMOV UR35, 0x40000040 ;  /* 0x4000004000237882 */ /* 0x000fe20000000000 */
[----:B------:R-:W-:Y:S01]  /*1b20*/  IMAD.IADD R90, R89, 0x1, -R90 ;  /* 0x00000001595a7824 */ /* 0x000fe200078e0a5a */
[----:B------:R-:W-:Y:S01]  /*1b30*/  LEA.HI R9, R9, R0, RZ, 0x3 ;  /* 0x0000000009097211 */ /* 0x000fe200078f18ff */
[----:B------:R-:W-:Y:S01]  /*1b40*/  IMAD R4, R4, 0x10, R23 ;  /* 0x0000001004047824 */ /* 0x000fe200078e0217 */
[----:B------:R-:W1:Y:S01]  /*1b50*/  @P2 LDC R15, c[0x0][0x450] ;  /* 0x00011400ff0f2b82 */ /* 0x000e620000000800 */
[----:B------:R-:W-:Y:S01]  /*1b60*/  IMAD.IADD R11, R92, 0x1, -R11 ;  /* 0x000000015c0b7824 */ /* 0x000fe200078e0a0b */
[----:B------:R-:W-:Y:S01]  /*1b70*/  LEA.HI R3, R90, R90, RZ, 0x1 ;  /* 0x0000005a5a037211 */ /* 0x000fe200078f08ff */
[----:B------:R-:W-:Y:S01]  /*1b80*/  ULDC UR38, c[0x0][0x2f0] ;  /* 0x0000bc0000267ab9 */ /* 0x000fe20000000800 */
[----:B------:R-:W-:Y:S01]  /*1b90*/  LOP3.LUT R9, R9, 0xfffffff8, RZ, 0xc0, !PT ;  /* 0xfffffff809097812 */ /* 0x000fe200078ec0ff */
[----:B------:R-:W-:Y:S01]  /*1ba0*/  ULDC UR4, c[0x0][0x288] ;  /* 0x0000a20000047ab9 */ /* 0x000fe20000000800 */
[----:B------:R-:W-:Y:S01]  /*1bb0*/  LOP3.LUT R3, R3, 0x1ffffffe, RZ, 0xc0, !PT ;  /* 0x1ffffffe03037812 */ /* 0x000fe200078ec0ff */
[----:B------:R-:W-:Y:S01]  /*1bc0*/  ULDC UR7, c[0x0][0x9dc] ;  /* 0x0002770000077ab9 */ /* 0x000fe20000000800 */
[----:B------:R-:W-:Y:S01]  /*1bd0*/  IADD3 R4, R4, R0, -R9 ;  /* 0x0000000004047210 */ /* 0x000fe20007ffe809 */
[----:B------:R-:W-:Y:S01]  /*1be0*/  IMAD.MOV.U32 R9, RZ, RZ, -0x80 ;  /* 0xffffff80ff097424 */ /* 0x000fe200078e00ff */
[----:B------:R-:W-:Y:S01]  /*1bf0*/  LOP3.LUT R2, R2, 0x7ffffffc, RZ, 0xc0, !PT ;  /* 0x7ffffffc02027812 */ /* 0x000fe200078ec0ff */
[----:B------:R-:W-:Y:S01]  /*1c00*/  IMAD.IADD R3, R90, 0x1, -R3 ;  /* 0x000000015a037824 */ /* 0x000fe200078e0a03 */
[----:B------:R-:W-:Y:S01]  /*1c10*/  ULOP3.LUT UR7, URZ, UR7, URZ, 0x33, !UPT ;  /* 0x000000073f077292 */ /* 0x000fe2000f8e333f */
[----:B------:R-:W-:Y:S01]  /*1c20*/  IMAD R4, R11, 0x40, R4 ;  /* 0x000000400b047824 */ /* 0x000fe200078e0204 */
[C---:B------:R-:W-:Y:S01]  /*1c30*/  LEA R21, R22.reuse, 0xffffff80, 0x7 ;  /* 0xffffff8016157811 */ /* 0x040fe200078e38ff */
[----:B------:R-:W-:-:S02]  /*1c40*/  IMAD R89, R22, R9, 0x80 ;  /* 0x0000008016597424 */ /* 0x000fc400078e0209 */
[----:B------:R-:W-:Y:S02]  /*1c50*/  IMAD R8, R3, 0x8, R4 ;  /* 0x0000000803087824 */ /* 0x000fe400078e0204 */
[----:B------:R-:W-:Y:S02]  /*1c60*/  IMAD.U32 R4, RZ, RZ, UR36 ;  /* 0x00000024ff047e24 */ /* 0x000fe4000f8e00ff */
[----:B0-----:R-:W-:-:S04]  /*1c70*/  @P2 IMAD.HI.U32 R0, R8, R13, RZ ;  /* 0x0000000d08002227 */ /* 0x001fc800078e00ff */
[----:B------:R-:W-:Y:S01]  /*1c80*/  IMAD.MOV.U32 R3, RZ, RZ, R8 ;  /* 0x000000ffff037224 */ /* 0x000fe200078e0008 */
[----:B-1----:R-:W-:Y:S01]  /*1c90*/  @P2 SHF.R.U32.HI R3, RZ, R15, R0 ;  /* 0x0000000fff032219 */ /* 0x002fe20000011600 */
[----:B------:R-:W-:Y:S01]  /*1ca0*/  IMAD.IADD R5, R5, 0x1, -R2 ;  /* 0x0000000105057824 */ /* 0x000fe200078e0a02 */
[----:B------:R-:W0:Y:S01]  /*1cb0*/  LDC.64 R14, c[0x0][0x9e0] ;  /* 0x00027800ff0e7b82 */ /* 0x000e220000000a00 */
[----:B------:R-:W-:Y:S02]  /*1cc0*/  VIADD R2, R89, 0x1 ;  /* 0x0000000159027836 */ /* 0x000fe40000000000 */
[----:B------:R-:W1:Y:S01]  /*1cd0*/  SHFL.IDX PT, R13, R3, RZ, 0x1c1f ;  /* 0x001c1fff030d7589 */ /* 0x000e6200000e0000 */
[----:B------:R-:W-:Y:S02]  /*1ce0*/  @!P1 VIADD R0, R4, 0x28840 ;  /* 0x0002884004009836 */ /* 0x000fe40000000000 */
[----:B------:R-:W-:-:S03]  /*1cf0*/  IMAD R9, R5, -0x2, R2 ;  /* 0xfffffffe05097824 */ /* 0x000fc600078e0202 */
[----:B------:R-:W-:Y:S01]  /*1d00*/  @!P1 PRMT R0, RZ, 0x654, R0 ;  /* 0x00000654ff009816 */ /* 0x000fe20000000000 */
[----:B------:R-:W-:Y:S02]  /*1d10*/  IMAD R2, R16, UR38, R9 ;  /* 0x0000002610027c24 */ /* 0x000fe4000f8e0209 */
[----:B------:R-:W-:-:S04]  /*1d20*/  IMAD.U32 R9, RZ, RZ, UR4 ;  /* 0x00000004ff097e24 */ /* 0x000fc8000f8e00ff */
[----:B------:R-:W-:-:S04]  /*1d30*/  IMAD.IADD R11, R2, 0x1, -R9 ;  /* 0x00000001020b7824 */ /* 0x000fc800078e0a09 */
[----:B------:R-:W-:Y:S01]  /*1d40*/  VIADD R90, R11, UR7 ;  /* 0x000000070b5a7c36 */ /* 0x000fe20008000000 */
[----:B0-----:R-:W-:Y:S01]  /*1d50*/  ISETP.GE.AND P3, PT, R15, 0x1, PT ;  /* 0x000000010f00780c */ /* 0x001fe20003f66270 */
[----:B------:R-:W-:Y:S02]  /*1d60*/  IMAD.IADD R91, R11, 0x1, R14 ;  /* 0x000000010b5b7824 */ /* 0x000fe400078e020e */
[----:B-1----:R-:W-:Y:S01]  /*1d70*/  IMAD.IADD R11, R90, 0x1, R13 ;  /* 0x000000015a0b7824 */ /* 0x002fe200078e020d */
[----:B------:R-:W-:Y:S02]  /*1d80*/  WARPGROUP.DEPBAR.LE gsb0, 0x0 ;  /* 0x00008000000079c5 */ /* 0x000fe40000010000 */
[----:B------:R-:W-:-:S06]  /*1d90*/  WARPGROUP.ARRIVE ;  /* 0x00000000000079c5 */ /* 0x000fcc0000000000 */
[----:B------:R-:W-:Y:S03]  /*1da0*/  HGMMA.64x128x16.F32.BF16 R24, gdesc[UR8], R24, gsb0 ;  /* 0x01e00000081879f0 */ /* 0x000fe60008001818 */
[----:B------:R-:W-:Y:S02]  /*1db0*/  WARPGROUP.DEPBAR.LE gsb0, 0x0 ;  /* 0x00008000000079c5 */ /* 0x000fe40000010000 */
[----:B------:R-:W-:-:S07]  /*1dc0*/  WARPGROUP.ARRIVE ;  /* 0x00000000000079c5 */ /* 0x000fce0000000000 */
        /* <DEDUP_REMOVED lines=17> */
[----:B------:R0:W-:Y:S02]  /*1ee0*/  @!P1 SYNCS.ARRIVE.TRANS64.RED.A1T0 RZ, [R0+URZ], RZ ;  /* 0x000000ff00ff99a7 */ /* 0x0001e4000810043f */
[----:B0-----:R-:W-:-:S04]  /*1ef0*/  IMAD R0, R16, UR38, R89 ;  /* 0x0000002610007c24 */ /* 0x001fc8000f8e0259 */
[----:B------:R-:W-:-:S05]  /*1f00*/  IMAD R116, R5, -0x2, R0 ;  /* 0xfffffffe05747824 */ /* 0x000fca00078e0200 */
[----:B------:R-:W-:Y:S01]  /*1f10*/  VIADDMNMX R0, R13, R91, R116, PT ;  /* 0x0000005b0d007246 */ /* 0x000fe20003800174 */
[----:B------:R-:W-:Y:S06]  /*1f20*/  @!P3 BRA `(.L_x_965) ;  /* 0x000000000054b947 */ /* 0x000fec0003800000 */
[----:B------:R-:W-:Y:S01]  /*1f30*/  IMAD R2, R16, UR38, R13 ;  /* 0x0000002610027c24 */ /* 0x000fe2000f8e020d */
[----:B------:R-:W-:Y:S03]  /*1f40*/  BSSY B0, `(.L_x_966) ;  /* 0x000000f000007945 */ /* 0x000fe60003800000 */
[----:B------:R-:W-:-:S05]  /*1f50*/  IMAD.IADD R2, R2, 0x1, -R9 ;  /* 0x0000000102027824 */ /* 0x000fca00078e0a09 */
        /* <DEDUP_REMOVED lines=9> */
.L_x_967:
[----:B------:R-:W-:-:S13]  /*1ff0*/  ISETP.NE.AND P4, PT, R15, 0x1, PT ;  /* 0x000000010f00780c */ /* 0x000fda0003f85270 */
[----:B------:R-:W0:Y:S02]  /*2000*/  @P4 LDC.64 R12, c[0x0][0x9e8] ;  /* 0x00027a00ff0c4b82 */ /* 0x000e240000000a00 */
[----:B0-----:R-:W-:-:S05]  /*2010*/  @P4 IMAD.HI.U32 R4, R2, R12, RZ ;  /* 0x0000000c02044227 */ /* 0x001fca00078e00ff */
[----:B------:R-:W-:-:S07]  /*2020*/  @P4 SHF.R.U32.HI R2, RZ, R13, R4 ;  /* 0x0000000dff024219 */ /* 0x000fce0000011604 */
.L_x_968:
[----:B------:R-:W-:Y:S05]  /*2030*/  BSYNC B0 ;  /* 0x0000000000007941 */ /* 0x000fea0003800000 */
.L_x_966:
[----:B------:R-:W-:-:S04]  /*2040*/  IMAD R2, R2, R15, -R21 ;  /* 0x0000000f02027224 */ /* 0x000fc800078e0a15 */
[----:B------:R-:W-:-:S05]  /*2050*/  IMAD R2, R5, -0x2, R2 ;  /* 0xfffffffe05027824 */ /* 0x000fca00078e0202 */
[----:B------:R-:W-:Y:S02]  /*2060*/  VIMNMX R11, R11, R2, !PT ;  /* 0x000000020b0b7248 */ /* 0x000fe40007fe0100 */
[----:B------:R-:W-:-:S07]  /*2070*/  VIADDMNMX R0, R2, R15, R0, PT ;  /* 0x0000000f02007246 */ /* 0x000fce0003800100 */
.L_x_965:
[C---:B------:R-:W-:Y:S01]  /*2080*/  ISETP.GE.AND P4, PT, R89.reuse, 0x2, PT ;  /* 0x000000025900780c */ /* 0x040fe20003f86270 */
[----:B------:R-:W0:Y:S01]  /*2090*/  SHFL.IDX PT, R3, R3, 0x1, 0x1c1f ;  /* 0x003c1f0003037f89 */ /* 0x000e2200000e0000 */
[----:B------:R-:W-:Y:S02]  /*20a0*/  ISETP.GE.AND P6, PT, R89, 0x9, PT ;  /* 0x000000095900780c */ /* 0x000fe40003fc6270 */
[----:B------:R-:W-:-:S04]  /*20b0*/  ISETP.GT.AND P5, PT, R11, 0x1, !P4 ;  /* 0x000000010b00780c */ /* 0x000fc800067a4270 */
[----:B------:R-:W-:-:S04]  /*20c0*/  ISETP.LT.OR P5, PT, R0, 0x2, P5 ;  /* 0x000000020000780c */ /* 0x000fc80002fa1670 */
[----:B------:R-:W-:Y:S02]  /*20d0*/  FSEL R130, R25, -INF , !P5 ;  /* 0xff80000019827808 */ /* 0x000fe40006800000 */
[----:B------:R-:W-:Y:S02]  /*20e0*/  ISETP.GT.AND P5, PT, R11, 0x8, !P6 ;  /* 0x000000080b00780c */ /* 0x000fe400077a4270 */
[----:B------:R-:W-:Y:S02]  /*20f0*/  P2R R25, PR, RZ, 0x40 ;  /* 0x00000040ff197803 */ /* 0x000fe40000000000 */
[----:B------:R-:W-:Y:S02]  /*2100*/  ISETP.LT.OR P5, PT, R0, 0x9, P5 ;  /* 0x000000090000780c */ /* 0x000fe40002fa1670 */
[----:B------:R-:W-:Y:S02]  /*2110*/  ISETP.GE.AND P6, PT, R89, 0xa, PT ;  /* 0x0000000a5900780c */ /* 0x000fe40003fc6270 */
[----:B------:R-:W-:-:S02]  /*2120*/  FSEL R182, R28, -INF , !P5 ;  /* 0xff8000001cb67808 */ /* 0x000fc40006800000 */
[----:B------:R-:W-:Y:S02]  /*2130*/  ISETP.GT.AND P5, PT, R11, 0x9, !P6 ;  /* 0x000000090b00780c */ /* 0x000fe400077a4270 */
[----:B------:R-:W-:Y:S02]  /*2140*/  P2R R92, PR, RZ, 0x40 ;  /* 0x00000040ff5c7803 */ /* 0x000fe40000000000 */
[----:B------:R-:W-:Y:S02]  /*2150*/  ISETP.LT.OR P5, PT, R0, 0xa, P5 ;  /* 0x0000000a0000780c */ /* 0x000fe40002fa1670 */
[----:B------:R-:W-:Y:S02]  /*2160*/  ISETP.GE.AND P6, PT, R89, 0x11, PT ;  /* 0x000000115900780c */ /* 0x000fe40003fc6270 */
[----:B------:R-:W-:Y:S02]  /*2170*/  FSEL R132, R29, -INF , !P5 ;  /* 0xff8000001d847808 */ /* 0x000fe40006800000 */
[----:B------:R-:W-:-:S02]  /*2180*/  ISETP.GT.AND P5, PT, R11, 0x10, !P6 ;  /* 0x000000100b00780c */ /* 0x000fc400077a4270 */
[----:B------:R-:W-:Y:S02]  /*2190*/  P2R R93, PR, RZ, 0x40 ;  /* 0x00000040ff5d7803 */ /* 0x000fe40000000000 */
[----:B------:R-:W-:Y:S02]  /*21a0*/  ISETP.LT.OR P5, PT, R0, 0x11, P5 ;  /* 0x000000110000780c */ /* 0x000fe40002fa1670 */
[----:B------:R-:W-:Y:S02]  /*21b0*/  ISETP.GE.AND P6, PT, R89, 0x12, PT ;  /* 0x000000125900780c */ /* 0x000fe40003fc6270 */
[----:B------:R-:W-:Y:S02]  /*21c0*/  FSEL R176, R32, -INF , !P5 ;  /* 0xff80000020b07808 */ /* 0x000fe40006800000 */
[----:B------:R-:W-:Y:S02]  /*21d0*/  ISETP.GT.AND P5, PT, R11, 0x11, !P6 ;  /* 0x000000110b00780c */ /* 0x000fe400077a4270 */
[----:B------:R-:W-:-:S02]  /*21e0*/  P2R R94, PR, RZ, 0x40 ;  /* 0x00000040ff5e7803 */ /* 0x000fc40000000000 */
[C---:B------:R-:W-:Y:S02]  /*21f0*/  ISETP.LT.OR P5, PT, R0.reuse, 0x12, P5 ;  /* 0x000000120000780c */ /* 0x040fe40002fa1670 */
[----:B------:R-:W-:Y:S02]  /*2200*/  ISETP.GE.AND P6, PT, R89, 0x19, PT ;  /* 0x000000195900780c */ /* 0x000fe40003fc6270 */
[----:B------:R-:W-:Y:S02]  /*2210*/  FSEL R134, R33, -INF , !P5 ;  /* 0xff80000021867808 */ /* 0x000fe40006800000 */
[----:B------:R-:W-:Y:S02]  /*2220*/  ISETP.GT.AND P5, PT, R11, 0x18, !P6 ;  /* 0x000000180b00780c */ /* 0x000fe400077a4270 */
[----:B------:R-:W-:Y:S02]  /*2230*/  P2R R32, PR, RZ, 0x40 ;  /* 0x00000040ff207803 */ /* 0x000fe40000000000 */
[----:B------:R-:W-:-:S02]  /*2240*/  ISETP.LT.OR P5, PT, R0, 0x19, P5 ;  /* 0x000000190000780c */ /* 0x000fc40002fa1670 */
[----:B------:R-:W-:Y:S02]  /*2250*/  ISETP.GE.AND P6, PT, R89, 0x1a, PT ;  /* 0x0000001a5900780c */ /* 0x000fe40003fc6270 */
[----:B------:R-:W-:Y:S02]  /*2260*/  FSEL R128, R36, -INF , !P5 ;  /* 0xff80000024807808 */ /* 0x000fe40006800000 */
[----:B------:R-:W-:Y:S02]  /*2270*/  ISETP.GT.AND P5, PT, R11, 0x19, !P6 ;  /* 0x000000190b00780c */ /* 0x000fe400077a4270 */
[----:B------:R-:W-:Y:S02]  /*2280*/  P2R R33, PR, RZ, 0x40 ;  /* 0x00000040ff217803 */ /* 0x000fe40000000000 */
[----:B------:R-:W-:Y:S02]  /*2290*/  ISETP.LT.OR P5, PT, R0, 0x1a, P5 ;  /* 0x0000001a0000780c */ /* 0x000fe40002fa1670 */
[----:B------:R-:W-:-:S02]  /*22a0*/  ISETP.GE.AND P6, PT, R89, 0x21, PT ;  /* 0x000000215900780c */ /* 0x000fc40003fc6270 */
[----:B------:R-:W-:Y:S01]  /*22b0*/  FSEL R126, R37, -INF , !P5 ;  /* 0xff800000257e7808 */ /* 0x000fe20006800000 */
[----:B0-----:R-:W-:Y:S01]  /*22c0*/  IMAD.IADD R37, R90, 0x1, R3 ;  /* 0x000000015a257824 */ /* 0x001fe200078e0203 */
        /* <DEDUP_REMOVED lines=107> */
[----:B------:R-:W-:Y:S02]  /*2980*/  ISETP.LT.OR P5, PT, R0, 0x72, P5 ;  /* 0x000000720000780c */ /* 0x000fe40002fa1670 */
[----:B------:R-:W-:Y:S02]  /*2990*/  VIADDMNMX R116, R3, R91, R116, PT ;  /* 0x0000005b03747246 */ /* 0x000fe40003800174 */
[----:B------:R-:W-:Y:S02]  /*29a0*/  FSEL R20, R81, -INF , !P5 ;  /* 0xff80000051147808 */ /* 0x000fe40006800000 */
[----:B------:R-:W-:-:S04]  /*29b0*/  ISETP.GE.AND P5, PT, R89, 0x79, PT ;  /* 0x000000795900780c */ /* 0x000fc80003fa6270 */
[----:B------:R-:W-:-:S04]  /*29c0*/  ISETP.GT.AND P6, PT, R11, 0x78, !P5 ;  /* 0x000000780b00780c */ /* 0x000fc80006fc4270 */
[----:B------:R-:W-:-:S04]  /*29d0*/  ISETP.LT.OR P6, PT, R0, 0x79, P6 ;  /* 0x000000790000780c */ /* 0x000fc800037c1670 */
[----:B------:R-:W-:Y:S02]  /*29e0*/  FSEL R84, R84, -INF , !P6 ;  /* 0xff80000054547808 */ /* 0x000fe40007000000 */
[----:B------:R-:W-:-:S04]  /*29f0*/  ISETP.GE.AND P6, PT, R89, 0x1, PT ;  /* 0x000000015900780c */ /* 0x000fc80003fc6270 */
[----:B------:R-:W-:Y:S02]  /*2a00*/  P2R R13, PR, RZ, 0x40 ;  /* 0x00000040ff0d7803 */ /* 0x000fe40000000000 */
[----:B------:R-:W-:-:S04]  /*2a10*/  ISETP.GT.AND P6, PT, R11, RZ, !P6 ;  /* 0x000000ff0b00720c */ /* 0x000fc800077c4270 */
[----:B------:R-:W-:-:S04]  /*2a20*/  ISETP.LT.OR P6, PT, R0, 0x1, P6 ;  /* 0x000000010000780c */ /* 0x000fc800037c1670 */
[----:B------:R-:W-:Y:S02]  /*2a30*/  FSEL R180, R24, -INF , !P6 ;  /* 0xff80000018b47808 */ /* 0x000fe40007000000 */
[----:B------:R-:W-:-:S04]  /*2a40*/  ISETP.GE.AND P6, PT, R89, 0x7a, PT ;  /* 0x0000007a5900780c */ /* 0x000fc80003fc6270 */
[----:B------:R-:W-:Y:S02]  /*2a50*/  P2R R81, PR, RZ, 0x40 ;  /* 0x00000040ff517803 */ /* 0x000fe40000000000 */
[----:B------:R-:W-:-:S04]  /*2a60*/  ISETP.GT.AND P6, PT, R11, 0x79, !P6 ;  /* 0x000000790b00780c */ /* 0x000fc800077c4270 */
[----:B------:R-:W-:-:S04]  /*2a70*/  ISETP.LT.OR P6, PT, R0, 0x7a, P6 ;  /* 0x0000007a0000780c */ /* 0x000fc800037c1670 */
[----:B------:R-:W-:Y:S01]  /*2a80*/  FSEL R24, R85, -INF , !P6 ;  /* 0xff80000055187808 */ /* 0x000fe20007000000 */
[----:B------:R-:W-:Y:S08]  /*2a90*/  @!P3 BRA `(.L_x_969) ;  /* 0x000000000054b947 */ /* 0x000ff00003800000 */
        /* <DEDUP_REMOVED lines=12> */
.L_x_971:
[----:B------:R-:W-:-:S13]  /*2b60*/  ISETP.NE.AND P6, PT, R15, 0x1, PT ;  /* 0x000000010f00780c */ /* 0x000fda0003fc5270 */
[----:B------:R-:W0:Y:S02]  /*2b70*/  @P6 LDC.64 R28, c[0x0][0x9e8] ;  /* 0x00027a00ff1c6b82 */ /* 0x000e240000000a00 */
[----:B0-----:R-:W-:-:S05]  /*2b80*/  @P6 IMAD.HI.U32 R28, R0, R28, RZ ;  /* 0x0000001c001c6227 */ /* 0x001fca00078e00ff */
[----:B------:R-:W-:-:S07]  /*2b90*/  @P6 SHF.R.U32.HI R0, RZ, R29, R28 ;  /* 0x0000001dff006219 */ /* 0x000fce000001161c */
.L_x_972:
[----:B------:R-:W-:Y:S05]  /*2ba0*/  BSYNC B0 ;  /* 0x0000000000007941 */ /* 0x000fea0003800000 */
.L_x_970:
[----:B------:R-:W-:-:S04]  /*2bb0*/  IMAD R0, R0, R15, -R21 ;  /* 0x0000000f00007224 */ /* 0x000fc800078e0a15 */
[----:B------:R-:W-:-:S05]  /*2bc0*/  IMAD R0, R5, -0x2, R0 ;  /* 0xfffffffe05007824 */ /* 0x000fca00078e0200 */
[----:B------:R-:W-:Y:S02]  /*2bd0*/  VIMNMX R37, R37, R0, !PT ;  /* 0x0000000025257248 */ /* 0x000fe40007fe0100 */
[----:B------:R-:W-:-:S07]  /*2be0*/  VIADDMNMX R116, R0, R15, R116, PT ;  /* 0x0000000f00747246 */ /* 0x000fce0003800174 */
.L_x_969:
[----:B------:R-:W-:Y:S01]  /*2bf0*/  ISETP.GT.AND P4, PT, R37, 0x1, !P4 ;  /* 0x000000012500780c */ /* 0x000fe20006784270 */
[----:B------:R-:W-:Y:S01]  /*2c00*/  ULDC UR4, c[0x0][0x988] ;  /* 0x0002620000047ab9 */ /* 0x000fe20000000800 */
[----:B------:R-:W-:Y:S01]  /*2c10*/  ISETP.NE.AND P6, PT, R32, RZ, PT ;  /* 0x000000ff2000720c */ /* 0x000fe20003fc5270 */
[----:B------:R-:W-:Y:S01]  /*2c20*/  IMAD.U32 R11, RZ, RZ, UR4 ;  /* 0x00000004ff0b7e24 */ /* 0x000fe2000f8e00ff */
[----:B------:R-:W-:Y:S02]  /*2c30*/  ISETP.LT.OR P4, PT, R116, 0x2, P4 ;  /* 0x000000027400780c */ /* 0x000fe40002781670 */
[----:B------:R-:W-:Y:S02]  /*2c40*/  FMNMX.FTZ R0, R180, R130, !PT ;  /* 0x00000082b4007209 */ /* 0x000fe40007810000 */
[----:B------:R-:W-:Y:S02]  /*2c50*/  FSEL R28, R27, -INF , !P4 ;  /* 0xff8000001b1c7808 */ /* 0x000fe40006000000 */
[----:B------:R-:W-:-:S02]  /*2c60*/  ISETP.NE.AND P4, PT, R25, RZ, PT ;  /* 0x000000ff1900720c */ /* 0x000fc40003f85270 */
[----:B------:R-:W-:Y:S02]  /*2c70*/  FMNMX.FTZ R0, R182, R0, !PT ;  /* 0x00000000b6007209 */ /* 0x000fe40007810000 */
[----:B------:R-:W-:Y:S02]  /*2c80*/  ISETP.GT.AND P4, PT, R37, 0x8, !P4 ;  /* 0x000000082500780c */ /* 0x000fe40006784270 */
[----:B------:R-:W-:Y:S02]  /*2c90*/  FMNMX.FTZ R0, R132, R0, !PT ;  /* 0x0000000084007209 */ /* 0x000fe40007810000 */
[----:B------:R-:W-:Y:S02]  /*2ca0*/  ISETP.LT.OR P4, PT, R116, 0x9, P4 ;  /* 0x000000097400780c */ /* 0x000fe40002781670 */
[----:B------:R-:W-:Y:S02]  /*2cb0*/  FMNMX.FTZ R0, R176, R0, !PT ;  /* 0x00000000b0007209 */ /* 0x000fe40007810000 */
[----:B------:R-:W-:-:S02]  /*2cc0*/  FSEL R30, R30, -INF , !P4 ;  /* 0xff8000001e1e7808 */ /* 0x000fc40006000000 */
[----:B------:R-:W-:Y:S02]  /*2cd0*/  ISETP.NE.AND P4, PT, R92, RZ, PT ;  /* 0x000000ff5c00720c */ /* 0x000fe40003f85270 */
[----:B------:R-:W-:Y:S02]  /*2ce0*/  FMNMX.FTZ R3, R134, R0, !PT ;  /* 0x0000000086037209 */ /* 0x000fe40007810000 */
[----:B------:R-:W-:Y:S02]  /*2cf0*/  ISETP.GT.AND P4, PT, R37, 0x9, !P4 ;  /* 0x000000092500780c */ /* 0x000fe40006784270 */
[----:B------:R-:W-:Y:S02]  /*2d00*/  FMNMX.FTZ R3, R128, R3, !PT ;  /* 0x0000000380037209 */ /* 0x000fe40007810000 */
[----:B------:R-:W-:Y:S02]  /*2d10*/  ISETP.LT.OR P4, PT, R116, 0xa, P4 ;  /* 0x0000000a7400780c */ /* 0x000fe40002781670 */
[----:B------:R-:W-:-:S02]  /*2d20*/  FMNMX.FTZ R3, R126, R3, !PT ;  /* 0x000000037e037209 */ /* 0x000fc40007810000 */
[----:B------:R-:W-:Y:S02]  /*2d30*/  FSEL R32, R31, -INF , !P4 ;  /* 0xff8000001f207808 */ /* 0x000fe40006000000 */
[----:B------:R-:W-:Y:S02]  /*2d40*/  ISETP.NE.AND P4, PT, R93, RZ, PT ;  /* 0x000000ff5d00720c */ /* 0x000fe40003f85270 */
[----:B------:R-:W-:Y:S02]  /*2d50*/  FMNMX.FTZ R3, R124, R3, !PT ;  /* 0x000000037c037209 */ /* 0x000fe40007810000 */
[----:B------:R-:W-:Y:S02]  /*2d60*/  ISETP.GT.AND P4, PT, R37, 0x10, !P4 ;  /* 0x000000102500780c */ /* 0x000fe40006784270 */
[----:B------:R-:W-:Y:S02]  /*2d70*/  FMNMX.FTZ R3, R122, R3, !PT ;  /* 0x000000037a037209 */ /* 0x000fe40007810000 */
[----:B------:R-:W-:-:S02]  /*2d80*/  ISETP.LT.OR P4, PT, R116, 0x11, P4 ;  /* 0x000000117400780c */ /* 0x000fc40002781670 */
[----:B------:R-:W-:Y:S02]  /*2d90*/  FMNMX.FTZ R3, R120, R3, !PT ;  /* 0x0000000378037209 */ /* 0x000fe40007810000 */
[----:B------:R-:W-:Y:S02]  /*2da0*/  FSEL R34, R34, -INF , !P4 ;  /* 0xff80000022227808 */ /* 0x000fe40006000000 */
[----:B------:R-:W-:Y:S02]  /*2db0*/  ISETP.NE.AND P4, PT, R94, RZ, PT ;  /* 0x000000ff5e00720c */ /* 0x000fe40003f85270 */
[----:B------:R-:W-:Y:S02]  /*2dc0*/  FMNMX.FTZ R3, R118, R3, !PT ;  /* 0x0000000376037209 */ /* 0x000fe40007810000 */
[----:B------:R-:W-:Y:S02]  /*2dd0*/  ISETP.GT.AND P4, PT, R37, 0x11, !P4 ;  /* 0x000000112500780c */ /* 0x000fe40006784270 */
[----:B------:R-:W-:-:S02]  /*2de0*/  FMNMX.FTZ R3, R114, R3, !PT ;  /* 0x0000000372037209 */ /* 0x000fc40007810000 */
[----:B------:R-:W-:Y:S02]  /*2df0*/  ISETP.LT.OR P4, PT, R116, 0x12, P4 ;  /* 0x000000127400780c */ /* 0x000fe40002781670 */
[----:B------:R-:W-:Y:S02]  /*2e00*/  FMNMX.FTZ R3, R112, R3, !PT ;  /* 0x0000000370037209 */ /* 0x000fe40007810000 */
[----:B------:R-:W-:Y:S02]  /*2e10*/  FSEL R36, R35, -INF , !P4 ;  /* 0xff80000023247808 */ /* 0x000fe40006000000 */
[----:B------:R-:W-:Y:S02]  /*2e20*/  ISETP.GT.AND P4, PT, R37, 0x18, !P6 ;  /* 0x000000182500780c */ /* 0x000fe40007784270 */
[----:B------:R-:W-:Y:S02]  /*2e30*/  ISETP.NE.AND P6, PT, R40, RZ, PT ;  /* 0x000000ff2800720c */ /* 0x000fe40003fc5270 */
        /* <DEDUP_REMOVED lines=10> */
[----:B------:R-:W-:Y:S02]  /*2ee0*/  ISETP.NE.AND P4, PT, R95, RZ, PT ;  /* 0x000000ff5f00720c */ /* 0x000fe40003f85270 */
[----:B------:R-:W-:Y:S02]  /*2ef0*/  FMNMX.FTZ R3, R102, R3, !PT ;  /* 0x0000000366037209 */ /* 0x000fe40007810000 */
[----:B------:R-:W-:-:S02]  /*2f00*/  ISETP.GT.AND P4, PT, R37, 0x20, !P4 ;  /* 0x000000202500780c */ /* 0x000fc40006784270 */
[----:B------:R-:W-:Y:S02]  /*2f10*/  FMNMX.FTZ R3, R100, R3, !PT ;  /* 0x0000000364037209 */ /* 0x000fe40007810000 */
[----:B------:R-:W-:Y:S02]  /*2f20*/  ISETP.LT.OR P4, PT, R116, 0x21, P4 ;  /* 0x000000217400780c */ /* 0x000fe40002781670 */
[----:B------:R-:W-:Y:S02]  /*2f30*/  FMNMX.FTZ R3, R64, R3, !PT ;  /* 0x0000000340037209 */ /* 0x000fe40007810000 */
[----:B------:R-:W-:Y:S02]  /*2f40*/  FSEL R42, R42, -INF , !P4 ;  /* 0xff8000002a2a7808 */ /* 0x000fe40006000000 */
[----:B------:R-:W-:Y:S02]  /*2f50*/  ISETP.NE.AND P4, PT, R96, RZ, PT ;  /* 0x000000ff6000720c */ /* 0x000fe40003f85270 */
[----:B------:R-:W-:-:S02]  /*2f60*/  FMNMX.FTZ R3, R2, R3, !PT ;  /* 0x0000000302037209 */ /* 0x000fc40007810000 */
[----:B------:R-:W-:Y:S02]  /*2f70*/  ISETP.GT.AND P4, PT, R37, 0x21, !P4 ;  /* 0x000000212500780c */ /* 0x000fe40006784270 */
[----:B------:R-:W-:Y:S02]  /*2f80*/  FMNMX.FTZ R3, R68, R3, !PT ;  /* 0x0000000344037209 */ /* 0x000fe40007810000 */
        /* <DEDUP_REMOVED lines=22> */
[C---:B------:R-:W-:Y:S01]  /*30f0*/  ISETP.GT.AND P5, PT, R37.reuse, 0x78, !P5 ;  /* 0x000000782500780c */ /* 0x040fe20006fa4270 */
[----:B------:R-:W0:Y:S01]  /*3100*/  SHFL.BFLY PT, R0, R3, 0x2, 0x1f ;  /* 0x0c401f0003007f89 */ /* 0x000e2200000e0000 */
[----:B------:R-:W-:Y:S02]  /*3110*/  FSEL R50, R50, -INF , !P4 ;  /* 0xff80000032327808 */ /* 0x000fe40006000000 */
[----:B------:R-:W-:Y:S02]  /*3120*/  ISETP.NE.AND P4, PT, R98, RZ, PT ;  /* 0x000000ff6200720c */ /* 0x000fe40003f85270 */
[----:B------:R-:W-:Y:S02]  /*3130*/  ISETP.LT.OR P5, PT, R116, 0x79, P5 ;  /* 0x000000797400780c */ /* 0x000fe40002fa1670 */
[----:B------:R-:W-:Y:S02]  /*3140*/  ISETP.GT.AND P4, PT, R37, 0x31, !P4 ;  /* 0x000000312500780c */ /* 0x000fe40006784270 */
[----:B------:R-:W-:-:S02]  /*3150*/  FSEL R86, R86, -INF , !P5 ;  /* 0xff80000056567808 */ /* 0x000fc40006800000 */
[----:B------:R-:W-:-:S04]  /*3160*/  ISETP.LT.OR P4, PT, R116, 0x32, P4 ;  /* 0x000000327400780c */ /* 0x000fc80002781670 */
[----:B------:R-:W-:Y:S02]  /*3170*/  FSEL R52, R51, -INF , !P4 ;  /* 0xff80000033347808 */ /* 0x000fe40006000000 */
[----:B------:R-:W-:-:S04]  /*3180*/  ISETP.NE.AND P4, PT, R49, RZ, PT ;  /* 0x000000ff3100720c */ /* 0x000fc80003f85270 */
[----:B------:R-:W-:-:S04]  /*3190*/  ISETP.GT.AND P4, PT, R37, 0x38, !P4 ;  /* 0x000000382500780c */ /* 0x000fc80006784270 */
        /* <DEDUP_REMOVED lines=10> */
[----:B------:R-:W-:Y:S02]  /*3240*/  ISETP.GT.AND P4, PT, R37, 0x41, !P6 ;  /* 0x000000412500780c */ /* 0x000fe40007784270 */
[----:B------:R-:W-:Y:S02]  /*3250*/  ISETP.NE.AND P6, PT, R60, RZ, PT ;  /* 0x000000ff3c00720c */ /* 0x000fe40003fc5270 */
[----:B------:R-:W-:-:S04]  /*3260*/  ISETP.LT.OR P4, PT, R116, 0x42, P4 ;  /* 0x000000427400780c */ /* 0x000fc80002781670 */
[----:B------:R-:W-:Y:S02]  /*3270*/  FSEL R60, R59, -INF , !P4 ;  /* 0xff8000003b3c7808 */ /* 0x000fe40006000000 */
[----:B------:R-:W-:Y:S02]  /*3280*/  ISETP.NE.AND P4, PT, R57, RZ, PT ;  /* 0x000000ff3900720c */ /* 0x000fe40003f85270 */
[----:B------:R-:W1:Y:S02]  /*3290*/  @P2 LDC R57, c[0x0][0x450] ;  /* 0x00011400ff392b82 */ /* 0x000e640000000800 */
        /* <DEDUP_REMOVED lines=41> */
[----:B0-----:R-:W-:Y:S02]  /*3530*/  FMNMX.FTZ R13, R3, R0, !PT ;  /* 0x00000000030d7209 */ /* 0x001fe40007810000 */
[----:B------:R-:W-:-:S03]  /*3540*/  ISETP.LT.OR P4, PT, R116, 0x71, P4 ;  /* 0x000000717400780c */ /* 0x000fc60002781670 */
[----:B------:R-:W0:Y:S01]  /*3550*/  SHFL.BFLY PT, R0, R13, 0x1, 0x1f ;  /* 0x0c201f000d007f89 */ /* 0x000e2200000e0000 */
[----:B------:R-:W-:Y:S02]  /*3560*/  FSEL R82, R82, -INF , !P4 ;  /* 0xff80000052527808 */ /* 0x000fe40006000000 */
[----:B0-----:R-:W-:-:S04]  /*3570*/  FMNMX.FTZ R0, R13, R0, !PT ;  /* 0x000000000d007209 */ /* 0x001fc80007810000 */
[C---:B------:R-:W-:Y:S01]  /*3580*/  FSETP.NEU.FTZ.AND P4, PT, R0.reuse, -INF , PT ;  /* 0xff8000000000780b */ /* 0x040fe20003f9d000 */
[----:B------:R-:W-:-:S05]  /*3590*/  FMUL.FTZ R21, R0, R11 ;  /* 0x0000000b00157220 */ /* 0x000fca0000410000 */
[----:B------:R-:W-:Y:S02]  /*35a0*/  FSEL R39, R21, RZ, P4 ;  /* 0x000000ff15277208 */ /* 0x000fe40002000000 */
[----:B------:R-:W-:Y:S02]  /*35b0*/  ISETP.GT.AND P4, PT, R37, RZ, !P6 ;  /* 0x000000ff2500720c */ /* 0x000fe40007784270 */
[----:B------:R-:W-:Y:S01]  /*35c0*/  ISETP.NE.AND P6, PT, R81, RZ, PT ;  /* 0x000000ff5100720c */ /* 0x000fe20003fc5270 */
[-CC-:B------:R-:W-:Y:S01]  /*35d0*/  FFMA.FTZ R29, R134, R11.reuse, -R39.reuse ;  /* 0x0000000b861d7223 */ /* 0x180fe20000010827 */
[----:B------:R-:W-:Y:S01]  /*35e0*/  ISETP.LT.OR P4, PT, R116, 0x1, P4 ;  /* 0x000000017400780c */ /* 0x000fe20002781670 */
[-CC-:B------:R-:W-:Y:S01]  /*35f0*/  FFMA.FTZ R164, R106, R11.reuse, -R39.reuse ;  /* 0x0000000b6aa47223 */ /* 0x180fe20000010827 */
[----:B------:R-:W-:Y:S01]  /*3600*/  ISETP.GT.AND P6, PT, R37, 0x79, !P6 ;  /* 0x000000792500780c */ /* 0x000fe200077c4270 */
[-CC-:B------:R-:W-:Y:S01]  /*3610*/  FFMA.FTZ R41, R104, R11.reuse, -R39.reuse ;  /* 0x0000000b68297223 */ /* 0x180fe20000010827 */
[----:B------:R-:W-:Y:S01]  /*3620*/  FSEL R26, R26, -INF , !P4 ;  /* 0xff8000001a1a7808 */ /* 0x000fe20006000000 */
[-CC-:B------:R-:W-:Y:S01]  /*3630*/  FFMA.FTZ R43, R100, R11.reuse, -R39.reuse ;  /* 0x0000000b642b7223 */ /* 0x180fe20000010827 */
[----:B------:R-:W-:Y:S01]  /*3640*/  ISETP.NE.AND P4, PT, R77, RZ, PT ;  /* 0x000000ff4d00720c */ /* 0x000fe20003f85270 */
[-CC-:B------:R-:W-:Y:S01]  /*3650*/  FFMA.FTZ R180, R180, R11.reuse, -R39.reuse ;  /* 0x0000000bb4b47223 */ /* 0x180fe20000010827 */
[----:B------:R-:W-:Y:S01]  /*3660*/  FMNMX.FTZ R21, R26, R28, !PT ;  /* 0x0000001c1a157209 */ /* 0x000fe20007810000 */
[-CC-:B------:R-:W-:Y:S01]  /*3670*/  FFMA.FTZ R3, R130, R11.reuse, -R39.reuse ;  /* 0x0000000b82037223 */ /* 0x180fe20000010827 */
[----:B------:R-:W-:Y:S01]  /*3680*/  ISETP.GT.AND P4, PT, R37, 0x71, !P4 ;  /* 0x000000712500780c */ /* 0x000fe20006784270 */
[--C-:B------:R-:W-:Y:S01]  /*3690*/  FFMA.FTZ R2, R2, R11, -R39.reuse ;  /* 0x0000000b02027223 */ /* 0x100fe20000010827 */
[----:B------:R-:W-:Y:S01]  /*36a0*/  FMNMX.FTZ R21, R30, R21, !PT ;  /* 0x000000151e157209 */ /* 0x000fe20007810000 */
[--C-:B------:R-:W-:Y:S01]  /*36b0*/  FFMA.FTZ R182, R182, R11, -R39.reuse ;  /* 0x0000000bb6b67223 */ /* 0x100fe20000010827 */
[----:B------:R-:W-:Y:S01]  /*36c0*/  ISETP.LT.OR P4, PT, R116, 0x72, P4 ;  /* 0x000000727400780c */ /* 0x000fe20002781670 */
[----:B------:R-:W-:Y:S01]  /*36d0*/  MUFU.EX2 R180, R180 ;  /* 0x000000b400b47308 */ /* 0x000fe20000000800 */
[----:B------:R-:W-:Y:S01]  /*36e0*/  FMNMX.FTZ R21, R32, R21, !PT ;  /* 0x0000001520157209 */ /* 0x000fe20007810000 */
[-CC-:B------:R-:W-:Y:S01]  /*36f0*/  FFMA.FTZ R4, R4, R11.reuse, -R39.reuse ;  /* 0x0000000b04047223 */ /* 0x180fe20000010827 */
[----:B------:R-:W-:Y:S01]  /*3700*/  FSEL R106, R83, -INF , !P4 ;  /* 0xff800000536a7808 */ /* 0x000fe20006000000 */
[--C-:B------:R-:W-:Y:S01]  /*3710*/  FFMA.FTZ R13, R132, R11, -R39.reuse ;  /* 0x0000000b840d7223 */ /* 0x100fe20000010827 */
[----:B------:R-:W-:Y:S01]  /*3720*/  FMNMX.FTZ R25, R34, R21, !PT ;  /* 0x0000001522197209 */ /* 0x000fe20007810000 */
[--C-:B------:R-:W-:Y:S01]  /*3730*/  FFMA.FTZ R176, R176, R11, -R39.reuse ;  /* 0x0000000bb0b07223 */ /* 0x100fe20000010827 */
[----:B------:R-:W-:Y:S01]  /*3740*/  ISETP.LT.OR P6, PT, R116, 0x7a, P6 ;  /* 0x0000007a7400780c */ /* 0x000fe200037c1670 */
[----:B------:R0:W-:Y:S01]  /*3750*/  MUFU.EX2 R21, R29 ;  /* 0x0000001d00157308 */ /* 0x0001e20000000800 */
[----:B------:R-:W-:Y:S01]  /*3760*/  FMNMX.FTZ R25, R36, R25, !PT ;  /* 0x0000001924197209 */ /* 0x000fe20007810000 */
[-CC-:B------:R-:W-:Y:S01]  /*3770*/  FFMA.FTZ R178, R128, R11.reuse, -R39.reuse ;  /* 0x0000000b80b27223 */ /* 0x180fe20000010827 */
[----:B------:R-:W-:Y:S01]  /*3780*/  FSEL R104, R87, -INF , !P6 ;  /* 0xff80000057687808 */ /* 0x000fe20007000000 */
[--C-:B------:R-:W-:Y:S01]  /*3790*/  FFMA.FTZ R126, R126, R11, -R39.reuse ;  /* 0x0000000b7e7e7223 */ /* 0x100fe20000010827 */
[----:B------:R-:W-:Y:S01]  /*37a0*/  FMNMX.FTZ R25, R38, R25, !PT ;  /* 0x0000001926197209 */ /* 0x000fe20007810000 */
[-CC-:B------:R-:W-:Y:S01]  /*37b0*/  FFMA.FTZ R172, R124, R11.reuse, -R39.reuse ;  /* 0x0000000b7cac7223 */ /* 0x180fe20000010827 */
[--C-:B------:R-:W-:Y:S01]  /*37c0*/  FFMA.FTZ R122, R122, R11, -R39.reuse ;  /* 0x0000000b7a7a7223 */ /* 0x100fe20000010827 */
[----:B------:R-:W2:Y:S01]  /*37d0*/  MUFU.EX2 R3, R3 ;  /* 0x0000000300037308 */ /* 0x000ea20000000800 */
        /* <DEDUP_REMOVED lines=20> */
[----:B0-----:R-:W-:Y:S01]  /*3920*/  FMNMX.FTZ R29, R50, R27, !PT ;  /* 0x0000001b321d7209 */ /* 0x001fe20007810000 */
[-CC-:B------:R-:W-:Y:S01]  /*3930*/  FFMA.FTZ R20, R20, R11.reuse, -R39.reuse ;  /* 0x0000000b14147223 */ /* 0x180fe20000010827 */
[--C-:B------:R-:W-:Y:S01]  /*3940*/  FFMA.FTZ R84, R84, R11, -R39.reuse ;  /* 0x0000000b54547223 */ /* 0x100fe20000010827 */
[----:B------:R-:W0:Y:S01]  /*3950*/  MUFU.EX2 R13, R13 ;  /* 0x0000000d000d7308 */ /* 0x000e220000000800 */
[----:B------:R-:W-:Y:S01]  /*3960*/  FMNMX.FTZ R29, R52, R29, !PT ;  /* 0x0000001d341d7209 */ /* 0x000fe20007810000 */
[----:B------:R-:W-:Y:S01]  /*3970*/  FFMA.FTZ R24, R24, R11, -R39 ;  /* 0x0000000b18187223 */ /* 0x000fe20000010827 */
[----:B--2---:R-:W-:Y:S01]  /*3980*/  FADD.FTZ R53, R180, R3 ;  /* 0x00000003b4357221 */ /* 0x004fe20000010000 */
[----:B------:R-:W-:-:S02]  /*3990*/  F2FP.BF16.F32.PACK_AB R180, R3, R180 ;  /* 0x000000b403b4723e */ /* 0x000fc400000010ff */
[----:B------:R-:W-:Y:S02]  /*39a0*/  FMNMX.FTZ R29, R54, R29, !PT ;  /* 0x0000001d361d7209 */ /* 0x000fe40007810000 */
[----:B------:R-:W2:Y:S02]  /*39b0*/  MUFU.EX2 R176, R176 ;  /* 0x000000b000b07308 */ /* 0x000ea40000000800 */
[----:B------:R-:W-:-:S04]  /*39c0*/  FMNMX.FTZ R29, R56, R29, !PT ;  /* 0x0000001d381d7209 */ /* 0x000fc80007810000 */
[----:B------:R-:W-:Y:S02]  /*39d0*/  FMNMX.FTZ R31, R58, R29, !PT ;  /* 0x0000001d3a1f7209 */ /* 0x000fe40007810000 */
[----:B------:R-:W4:Y:S02]  /*39e0*/  MUFU.EX2 R178, R178 ;  /* 0x000000b200b27308 */ /* 0x000f240000000800 */
[----:B------:R-:W-:-:S04]  /*39f0*/  FMNMX.FTZ R31, R60, R31, !PT ;  /* 0x0000001f3c1f7209 */ /* 0x000fc80007810000 */
[----:B------:R-:W-:Y:S02]  /*3a00*/  FMNMX.FTZ R31, R62, R31, !PT ;  /* 0x0000001f3e1f7209 */ /* 0x000fe40007810000 */
[----:B------:R-:W5:Y:S02]  /*3a10*/  MUFU.EX2 R25, R126 ;  /* 0x0000007e00197308 */ /* 0x000f640000000800 */
[----:B------:R-:W-:-:S04]  /*3a20*/  FMNMX.FTZ R31, R90, R31, !PT ;  /* 0x0000001f5a1f7209 */ /* 0x000fc80007810000 */
[----:B------:R-:W-:Y:S02]  /*3a30*/  FMNMX.FTZ R33, R66, R31, !PT ;  /* 0x0000001f42217209 */ /* 0x000fe40007810000 */
[----:B------:R-:W1:Y:S02]  /*3a40*/  MUFU.EX2 R172, R172 ;  /* 0x000000ac00ac7308 */ /* 0x000e640000000800 */
        /* <DEDUP_REMOVED lines=14> */
[----:B------:R3:W-:Y:S02]  /*3b30*/  MUFU.EX2 R41, R2 ;  /* 0x0000000200297308 */ /* 0x0007e40000000800 */
[----:B------:R-:W-:-:S05]  /*3b40*/  FMNMX.FTZ R37, R104, R37, !PT ;  /* 0x0000002568257209 */ /* 0x000fca0007810000 */
[----:B------:R-:W2:Y:S01]  /*3b50*/  SHFL.BFLY PT, R100, R37, 0x2, 0x1f ;  /* 0x0c401f0025647f89 */ /* 0x000ea200000e0000 */
[----:B------:R-:W1:Y:S01]  /*3b60*/  MUFU.EX2 R168, R168 ;  /* 0x000000a800a87308 */ /* 0x000e620000000800 */
[----:B---3--:R-:W-:-:S07]  /*3b70*/  FFMA.FTZ R2, R12, R11, -R39 ;  /* 0x0000000b0c027223 */ /* 0x008fce0000010827 */
[----:B------:R3:W-:Y:S08]  /*3b80*/  MUFU.EX2 R49, R2 ;  /* 0x0000000200317308 */ /* 0x0007f00000000800 */
[----:B------:R-:W1:Y:S01]  /*3b90*/  MUFU.EX2 R31, R112 ;  /* 0x00000070001f7308 */ /* 0x000e620000000800 */
[----:B---3--:R-:W-:Y:S01]  /*3ba0*/  FADD.FTZ R2, R182, R53 ;  /* 0x00000035b6027221 */ /* 0x008fe20000010000 */
[----:B0-----:R-:W-:-:S03]  /*3bb0*/  F2FP.BF16.F32.PACK_AB R182, R13, R182 ;  /* 0x000000b60db6723e */ /* 0x001fc600000010ff */
[----:B------:R-:W-:Y:S01]  /*3bc0*/  FADD.FTZ R53, R13, R2 ;  /* 0x000000020d357221 */ /* 0x000fe20000010000 */
[----:B--2---:R-:W-:Y:S02]  /*3bd0*/  FMNMX.FTZ R100, R37, R100, !PT ;  /* 0x0000006425647209 */ /* 0x004fe40007810000 */
[----:B------:R-:W0:Y:S01]  /*3be0*/  MUFU.EX2 R170, R170 ;  /* 0x000000aa00aa7308 */ /* 0x000e220000000800 */
[----:B------:R-:W-:Y:S01]  /*3bf0*/  FADD.FTZ R2, R176, R53 ;  /* 0x00000035b0027221 */ /* 0x000fe20000010000 */
[C---:B------:R-:W-:Y:S01]  /*3c00*/  F2FP.BF16.F32.PACK_AB R176, R21.reuse, R176 ;  /* 0x000000b015b0723e */ /* 0x040fe200000010ff */
[----:B------:R-:W2:Y:S02]  /*3c10*/  SHFL.BFLY PT, R37, R100, 0x1, 0x1f ;  /* 0x0c201f0064257f89 */ /* 0x000ea400000e0000 */
[----:B------:R-:W-:-:S03]  /*3c20*/  FADD.FTZ R53, R21, R2 ;  /* 0x0000000215357221 */ /* 0x000fc60000010000 */
[----:B------:R-:W-:Y:S01]  /*3c30*/  MUFU.EX2 R33, R108 ;  /* 0x0000006c00217308 */ /* 0x000fe20000000800 */
[----:B----4-:R-:W-:Y:S01]  /*3c40*/  FADD.FTZ R2, R178, R53 ;  /* 0x00000035b2027221 */ /* 0x010fe20000010000 */
[----:B-----5:R-:W-:-:S03]  /*3c50*/  F2FP.BF16.F32.PACK_AB R178, R25, R178 ;  /* 0x000000b219b2723e */ /* 0x020fc600000010ff */
[----:B------:R-:W-:-:S03]  /*3c60*/  FADD.FTZ R55, R25, R2 ;  /* 0x0000000219377221 */ /* 0x000fc60000010000 */
[----:B------:R3:W-:Y:S08]  /*3c70*/  MUFU.EX2 R47, R10 ;  /* 0x0000000a002f7308 */ /* 0x0007f00000000800 */
[----:B------:R-:W-:Y:S01]  /*3c80*/  MUFU.EX2 R164, R164 ;  /* 0x000000a400a47308 */ /* 0x000fe20000000800 */
[----:B---3--:R-:W3:Y:S01]  /*3c90*/  @P2 LDC R10, c[0x0][0x44c] ;  /* 0x00011300ff0a2b82 */ /* 0x008ee20000000800 */
[----:B--2---:R-:W-:-:S04]  /*3ca0*/  FMNMX.FTZ R12, R100, R37, !PT ;  /* 0x00000025640c7209 */ /* 0x004fc80007810000 */
[C---:B------:R-:W-:Y:S01]  /*3cb0*/  FSETP.NEU.FTZ.AND P4, PT, R12.reuse, -INF , PT ;  /* 0xff8000000c00780b */ /* 0x040fe20003f9d000 */
[-C--:B------:R-:W-:Y:S01]  /*3cc0*/  FMUL.FTZ R4, R12, R11.reuse ;  /* 0x0000000b0c047220 */ /* 0x080fe20000410000 */
[----:B------:R-:W-:Y:S04]  /*3cd0*/  MUFU.EX2 R102, R102 ;  /* 0x0000006600667308 */ /* 0x000fe80000000800 */
[----:B------:R-:W-:Y:S01]  /*3ce0*/  FSEL R39, R4, RZ, P4 ;  /* 0x000000ff04277208 */ /* 0x000fe20002000000 */
[----:B-1----:R-:W-:Y:S01]  /*3cf0*/  FADD.FTZ R4, R172, R55 ;  /* 0x00000037ac047221 */ /* 0x002fe20000010000 */
[C---:B------:R-:W-:Y:S02]  /*3d00*/  F2FP.BF16.F32.PACK_AB R172, R27.reuse, R172 ;  /* 0x000000ac1bac723e */ /* 0x040fe400000010ff */
        /* <DEDUP_REMOVED lines=11> */
[----:B------:R-:W-:Y:S01]  /*3dc0*/  FADD.FTZ R55, R27, R4 ;  /* 0x000000041b377221 */ /* 0x000fe20000010000 */
[-CC-:B------:R-:W-:Y:S01]  /*3dd0*/  FFMA.FTZ R44, R44, R11.reuse, -R39.reuse ;  /* 0x0000000b2c2c7223 */ /* 0x180fe20000010827 */
[-CC-:B------:R-:W-:Y:S01]  /*3de0*/  FFMA.FTZ R46, R46, R11.reuse, -R39.reuse ;  /* 0x0000000b2e2e7223 */ /* 0x180fe20000010827 */
[-C--:B------:R-:W-:Y:S01]  /*3df0*/  FFMA.FTZ R48, R48, R11.reuse, -R39 ;  /* 0x0000000b30307223 */ /* 0x080fe20000010827 */
[----:B------:R-:W-:Y:S01]  /*3e00*/  FADD.FTZ R4, R174, R55 ;  /* 0x00000037ae047221 */ /* 0x000fe20000010000 */
[----:B------:R-:W1:Y:S01]  /*3e10*/  MUFU.EX2 R181, R28 ;  /* 0x0000001c00b57308 */ /* 0x000e620000000800 */
[-CC-:B------:R-:W-:Y:S01]  /*3e20*/  FFMA.FTZ R50, R50, R11.reuse, -R39.reuse ;  /* 0x0000000b32327223 */ /* 0x180fe20000010827 */
[-CC-:B------:R-:W-:Y:S01]  /*3e30*/  FFMA.FTZ R52, R52, R11.reuse, -R39.reuse ;  /* 0x0000000b34347223 */ /* 0x180fe20000010827 */
[----:B------:R-:W-:Y:S01]  /*3e40*/  FADD.FTZ R55, R29, R4 ;  /* 0x000000041d377221 */ /* 0x000fe20000010000 */
[-CC-:B------:R-:W-:Y:S01]  /*3e50*/  FFMA.FTZ R54, R54, R11.reuse, -R39.reuse ;  /* 0x0000000b36367223 */ /* 0x180fe20000010827 */
[-CC-:B------:R-:W-:Y:S01]  /*3e60*/  FFMA.FTZ R56, R56, R11.reuse, -R39.reuse ;  /* 0x0000000b38387223 */ /* 0x180fe20000010827 */
[-C--:B------:R-:W-:Y:S01]  /*3e70*/  FFMA.FTZ R58, R58, R11.reuse, -R39 ;  /* 0x0000000b3a3a7223 */ /* 0x080fe20000010827 */
[----:B------:R-:W-:Y:S01]  /*3e80*/  FADD.FTZ R4, R168, R55 ;  /* 0x00000037a8047221 */ /* 0x000fe20000010000 */
[----:B------:R-:W2:Y:S01]  /*3e90*/  MUFU.EX2 R30, R30 ;  /* 0x0000001e001e7308 */ /* 0x000ea20000000800 */
[-CC-:B------:R-:W-:Y:S01]  /*3ea0*/  FFMA.FTZ R60, R60, R11.reuse, -R39.reuse ;  /* 0x0000000b3c3c7223 */ /* 0x180fe20000010827 */
[----:B------:R-:W-:Y:S01]  /*3eb0*/  FFMA.FTZ R62, R62, R11, -R39 ;  /* 0x0000000b3e3e7223 */ /* 0x000fe20000010827 */
[----:B------:R-:W-:Y:S01]  /*3ec0*/  FADD.FTZ R55, R31, R4 ;  /* 0x000000041f377221 */ /* 0x000fe20000010000 */
[----:B---3--:R-:W-:-:S04]  /*3ed0*/  @P2 IMAD.HI.U32 R10, R23, R10, RZ ;  /* 0x0000000a170a2227 */ /* 0x008fc800078e00ff */
[-CC-:B------:R-:W-:Y:S01]  /*3ee0*/  FFMA.FTZ R90, R90, R11.reuse, -R39.reuse ;  /* 0x0000000b5a5a7223 */ /* 0x180fe20000010827 */
[----:B------:R-:W-:Y:S01]  /*3ef0*/  FFMA.FTZ R66, R66, R11, -R39 ;  /* 0x0000000b42427223 */ /* 0x000fe20000010827 */
[----:B0-----:R-:W-:Y:S01]  /*3f00*/  FADD.FTZ R4, R170, R55 ;  /* 0x00000037aa047221 */ /* 0x001fe20000010000 */
[----:B------:R-:W0:Y:S01]  /*3f10*/  MUFU.EX2 R183, R32 ;  /* 0x0000002000b77308 */ /* 0x000e220000000800 */
[----:B-1----:R-:W-:Y:S01]  /*3f20*/  FADD.FTZ R53, R26, R181 ;  /* 0x000000b51a357221 */ /* 0x002fe20000010000 */
[----:B------:R-:W-:Y:S01]  /*3f30*/  @P2 SHF.R.U32.HI R23, RZ, R57, R10 ;  /* 0x00000039ff172219 */ /* 0x000fe2000001160a */
[----:B------:R-:W-:Y:S01]  /*3f40*/  FADD.FTZ R55, R33, R4 ;  /* 0x0000000421377221 */ /* 0x000fe20000010000 */
[-CC-:B------:R-:W-:Y:S01]  /*3f50*/  FFMA.FTZ R92, R92, R11.reuse, -R39.reuse ;  /* 0x0000000b5c5c7223 */ /* 0x180fe20000010827 */
[-CC-:B------:R-:W-:Y:S01]  /*3f60*/  FFMA.FTZ R70, R70, R11.reuse, -R39.reuse ;  /* 0x0000000b46467223 */ /* 0x180fe20000010827 */
[-C--:B------:R-:W-:Y:S01]  /*3f70*/  FFMA.FTZ R94, R94, R11.reuse, -R39 ;  /* 0x0000000b5e5e7223 */ /* 0x080fe20000010827 */
[----:B------:R-:W-:Y:S01]  /*3f80*/  FADD.FTZ R4, R164, R55 ;  /* 0x00000037a4047221 */ /* 0x000fe20000010000 */
[----:B------:R-:W1:Y:S01]  /*3f90*/  MUFU.EX2 R34, R34 ;  /* 0x0000002200227308 */ /* 0x000e620000000800 */
[----:B--2---:R-:W-:Y:S01]  /*3fa0*/  FADD.FTZ R2, R30, R53 ;  /* 0x000000351e027221 */ /* 0x004fe20000010000 */
[-CC-:B------:R-:W-:Y:S01]  /*3fb0*/  FFMA.FTZ R74, R74, R11.reuse, -R39.reuse ;  /* 0x0000000b4a4a7223 */ /* 0x180fe20000010827 */
[----:B------:R-:W-:Y:S01]  /*3fc0*/  FADD.FTZ R55, R35, R4 ;  /* 0x0000000423377221 */ /* 0x000fe20000010000 */
[-CC-:B------:R-:W-:Y:S01]  /*3fd0*/  FFMA.FTZ R96, R96, R11.reuse, -R39.reuse ;  /* 0x0000000b60607223 */ /* 0x180fe20000010827 */
[-CC-:B------:R-:W-:Y:S01]  /*3fe0*/  FFMA.FTZ R78, R78, R11.reuse, -R39.reuse ;  /* 0x0000000b4e4e7223 */ /* 0x180fe20000010827 */
[-C--:B------:R-:W-:Y:S01]  /*3ff0*/  FFMA.FTZ R98, R98, R11.reuse, -R39 ;  /* 0x0000000b62627223 */ /* 0x080fe20000010827 */
[----:B------:R-:W-:Y:S01]  /*4000*/  FADD.FTZ R4, R102, R55 ;  /* 0x0000003766047221 */ /* 0x000fe20000010000 */
[----:B------:R-:W2:Y:S01]  /*4010*/  MUFU.EX2 R177, R36 ;  /* 0x0000002400b17308 */ /* 0x000ea20000000800 */
[----:B0-----:R-:W-:Y:S01]  /*4020*/  FADD.FTZ R53, R183, R2 ;  /* 0x00000002b7357221 */ /* 0x001fe20000010000 */
[-CC-:B------:R-:W-:Y:S01]  /*4030*/  FFMA.FTZ R82, R82, R11.reuse, -R39.reuse ;  /* 0x0000000b52527223 */ /* 0x180fe20000010827 */
[----:B------:R-:W-:Y:S01]  /*4040*/  FADD.FTZ R55, R43, R4 ;  /* 0x000000042b377221 */ /* 0x000fe20000010000 */
[-CC-:B------:R-:W-:Y:S01]  /*4050*/  FFMA.FTZ R106, R106, R11.reuse, -R39.reuse ;  /* 0x0000000b6a6a7223 */ /* 0x180fe20000010827 */
[-CC-:B------:R-:W-:Y:S01]  /*4060*/  FFMA.FTZ R86, R86, R11.reuse, -R39.reuse ;  /* 0x0000000b56567223 */ /* 0x180fe20000010827 */
[----:B------:R-:W-:Y:S01]  /*4070*/  FFMA.FTZ R39, R104, R11, -R39 ;  /* 0x0000000b68277223 */ /* 0x000fe20000010827 */
[----:B------:R-:W-:Y:S01]  /*4080*/  F2FP.BF16.F32.PACK_AB R174, R29, R174 ;  /* 0x000000ae1dae723e */ /* 0x000fe200000010ff */
[----:B------:R-:W0:Y:S01]  /*4090*/  MUFU.EX2 R38, R38 ;  /* 0x0000002600267308 */ /* 0x000e220000000800 */
[----:B-1----:R-:W-:Y:S01]  /*40a0*/  FADD.FTZ R2, R34, R53 ;  /* 0x0000003522027221 */ /* 0x002fe20000010000 */
[----:B------:R-:W-:Y:S01]  /*40b0*/  F2FP.BF16.F32.PACK_AB R168, R31, R168 ;  /* 0x000000a81fa8723e */ /* 0x000fe200000010ff */
[----:B------:R-:W-:Y:S01]  /*40c0*/  VIADD R10, R22, 0xfffffffe ;  /* 0xfffffffe160a7836 */ /* 0x000fe20000000000 */
[----:B------:R-:W-:-:S02]  /*40d0*/  F2FP.BF16.F32.PACK_AB R170, R33, R170 ;  /* 0x000000aa21aa723e */ /* 0x000fc400000010ff */
[----:B------:R-:W-:Y:S02]  /*40e0*/  F2FP.BF16.F32.PACK_AB R164, R35, R164 ;  /* 0x000000a423a4723e */ /* 0x000fe400000010ff */
[----:B------:R-:W1:Y:S01]  /*40f0*/  MUFU.EX2 R179, R40 ;  /* 0x0000002800b37308 */ /* 0x000e620000000800 */
[----:B--2---:R-:W-:Y:S01]  /*4100*/  FADD.FTZ R53, R177, R2 ;  /* 0x00000002b1357221 */ /* 0x004fe20000010000 */
[----:B------:R-:W-:Y:S02]  /*4110*/  F2FP.BF16.F32.PACK_AB R166, R43, R102 ;  /* 0x000000662ba6723e */ /* 0x000fe400000010ff */
[----:B------:R-:W-:Y:S02]  /*4120*/  F2FP.BF16.F32.PACK_AB R181, R181, R26 ;  /* 0x0000001ab5b5723e */ /* 0x000fe400000010ff */
[----:B------:R-:W-:Y:S02]  /*4130*/  F2FP.BF16.F32.PACK_AB R183, R183, R30 ;  /* 0x0000001eb7b7723e */ /* 0x000fe400000010ff */
[----:B------:R-:W2:Y:S01]  /*4140*/  MUFU.EX2 R42, R42 ;  /* 0x0000002a002a7308 */ /* 0x000ea20000000800 */
[----:B0-----:R-:W-:Y:S01]  /*4150*/  FADD.FTZ R2, R38, R53 ;  /* 0x0000003526027221 */ /* 0x001fe20000010000 */
[----:B------:R-:W-:-:S06]  /*4160*/  F2FP.BF16.F32.PACK_AB R177, R177, R34 ;  /* 0x00000022b1b1723e */ /* 0x000fcc00000010ff */
[----:B------:R-:W0:Y:S01]  /*4170*/  MUFU.EX2 R173, R44 ;  /* 0x0000002c00ad7308 */ /* 0x000e220000000800 */
[C---:B-1----:R-:W-:Y:S01]  /*4180*/  FADD.FTZ R53, R179.reuse, R2 ;  /* 0x00000002b3357221 */ /* 0x042fe20000010000 */
[----:B------:R-:W-:-:S06]  /*4190*/  F2FP.BF16.F32.PACK_AB R179, R179, R38 ;  /* 0x00000026b3b3723e */ /* 0x000fcc00000010ff */
[----:B------:R-:W1:Y:S01]  /*41a0*/  MUFU.EX2 R46, R46 ;  /* 0x0000002e002e7308 */ /* 0x000e620000000800 */
[----:B--2---:R-:W-:-:S07]  /*41b0*/  FADD.FTZ R2, R42, R53 ;  /* 0x000000352a027221 */ /* 0x004fce0000010000 */
        /* <DEDUP_REMOVED lines=9> */
[----:B0-----:R-:W-:-:S07]  /*4250*/  FADD.FTZ R2, R50, R53 ;  /* 0x0000003532027221 */ /* 0x001fce0000010000 */
[----:B------:R-:W0:Y:S01]  /*4260*/  MUFU.EX2 R64, R64 ;  /* 0x0000004000407308 */ /* 0x000e220000000800 */
[C---:B-1----:R-:W-:Y:S01]  /*4270*/  FADD.FTZ R53, R169.reuse, R2 ;  /* 0x00000002a9357221 */ /* 0x042fe20000010000 */
[----:B------:R-:W-:-:S06]  /*4280*/  F2FP.BF16.F32.PACK_AB R169, R169, R50 ;  /* 0x00000032a9a9723e */ /* 0x000fcc00000010ff */
[----:B------:R-:W1:Y:S01]  /*4290*/  MUFU.EX2 R171, R56 ;  /* 0x0000003800ab7308 */ /* 0x000e620000000800 */
[----:B--2---:R-:W-:-:S07]  /*42a0*/  FADD.FTZ R2, R54, R53 ;  /* 0x0000003536027221 */ /* 0x004fce0000010000 */
[----:B------:R-:W2:Y:S01]  /*42b0*/  MUFU.EX2 R58, R58 ;  /* 0x0000003a003a7308 */ /* 0x000ea20000000800 */
[----:B0-----:R-:W-:Y:S01]  /*42c0*/  FADD.FTZ R4, R64, R55 ;  /* 0x0000003740047221 */ /* 0x001fe20000010000 */
[----:B------:R-:W-:Y:S01]  /*42d0*/  IMAD.IADD R55, R88, 0x1, R23 ;  /* 0x0000000158377824 */ /* 0x000fe200078e0217 */
[C---:B------:R-:W-:Y:S02]  /*42e0*/  F2FP.BF16.F32.PACK_AB R160, R41.reuse, R64 ;  /* 0x0000004029a0723e */ /* 0x040fe400000010ff */
[----:B------:R-:W-:Y:S01]  /*42f0*/  FADD.FTZ R53, R41, R4 ;  /* 0x0000000429357221 */ /* 0x000fe20000010000 */
[----:B------:R-:W-:Y:S02]  /*4300*/  IMAD.IADD R14, R55, 0x1, R14 ;  /* 0x00000001370e7824 */ /* 0x000fe400078e020e */
        /* <DEDUP_REMOVED lines=19> */
[----:B--2---:R-:W-:Y:S01]  /*4440*/  FADD.FTZ R4, R68, R53 ;  /* 0x0000003544047221 */ /* 0x004fe20000010000 */
[----:B------:R-:W-:-:S03]  /*4450*/  F2FP.BF16.F32.PACK_AB R162, R45, R68 ;  /* 0x000000442da2723e */ /* 0x000fc600000010ff */
[----:B------:R-:W-:-:S03]  /*4460*/  FADD.FTZ R13, R45, R4 ;  /* 0x000000042d0d7221 */ /* 0x000fc60000010000 */
        /* <DEDUP_REMOVED lines=26> */
[----:B0-----:R-:W-:-:S07]  /*4610*/  FADD.FTZ R2, R82, R3 ;  /* 0x0000000352027221 */ /* 0x001fce0000010000 */
[----:B------:R-:W0:Y:S01]  /*4620*/  MUFU.EX2 R84, R84 ;  /* 0x0000005400547308 */ /* 0x000e220000000800 */
[C---:B-1----:R-:W-:Y:S01]  /*4630*/  FADD.FTZ R13, R51.reuse, R4 ;  /* 0x00000004330d7221 */ /* 0x042fe20000010000 */
[----:B------:R-:W-:-:S06]  /*4640*/  F2FP.BF16.F32.PACK_AB R152, R51, R80 ;  /* 0x000000503398723e */ /* 0x000fcc00000010ff */
[----:B------:R-:W1:Y:S01]  /*4650*/  MUFU.EX2 R86, R86 ;  /* 0x0000005600567308 */ /* 0x000e620000000800 */
[C---:B--2---:R-:W-:Y:S01]  /*4660*/  FADD.FTZ R3, R153.reuse, R2 ;  /* 0x0000000299037221 */ /* 0x044fe20000010000 */
[----:B------:R-:W-:-:S06]  /*4670*/  F2FP.BF16.F32.PACK_AB R153, R153, R82 ;  /* 0x000000529999723e */ /* 0x000fcc00000010ff */
[----:B------:R-:W2:Y:S01]  /*4680*/  MUFU.EX2 R37, R24 ;  /* 0x0000001800257308 */ /* 0x000ea20000000800 */
[----:B0-----:R-:W-:-:S07]  /*4690*/  FADD.FTZ R4, R84, R13 ;  /* 0x0000000d54047221 */ /* 0x001fce0000010000 */
[----:B------:R-:W0:Y:S01]  /*46a0*/  MUFU.EX2 R39, R39 ;  /* 0x0000002700277308 */ /* 0x000e220000000800 */
[----:B-1----:R-:W-:Y:S01]  /*46b0*/  FADD.FTZ R2, R86, R3 ;  /* 0x0000000356027221 */ /* 0x002fe20000010000 */
[C---:B--2---:R-:W-:Y:S01]  /*46c0*/  FADD.FTZ R4, R37.reuse, R4 ;  /* 0x0000000425047221 */ /* 0x044fe20000010000 */
[----:B------:R-:W-:Y:S02]  /*46d0*/  F2FP.BF16.F32.PACK_AB R154, R37, R84 ;  /* 0x00000054259a723e */ /* 0x000fe400000010ff */
[C---:B0-----:R-:W-:Y:S01]  /*46e0*/  FADD.FTZ R3, R39.reuse, R2 ;  /* 0x0000000227037221 */ /* 0x041fe20000010000 */
[----:B------:R-:W-:Y:S01]  /*46f0*/  F2FP.BF16.F32.PACK_AB R155, R39, R86 ;  /* 0x00000056279b723e */ /* 0x000fe200000010ff */
        /* <DEDUP_REMOVED lines=11> */
.L_x_974:
[----:B------:R-:W-:-:S13]  /*47b0*/  ISETP.NE.AND P4, PT, R15, 0x1, PT ;  /* 0x000000010f00780c */ /* 0x000fda0003f85270 */
[----:B------:R-:W0:Y:S02]  /*47c0*/  @P4 LDC.64 R20, c[0x0][0x9e8] ;  /* 0x00027a00ff144b82 */ /* 0x000e240000000a00 */
[----:B0-----:R-:W-:-:S05]  /*47d0*/  @P4 IMAD.HI.U32 R20, R2, R20, RZ ;  /* 0x0000001402144227 */ /* 0x001fca00078e00ff */
[----:B------:R-:W-:-:S07]  /*47e0*/  @P4 SHF.R.U32.HI R2, RZ, R21, R20 ;  /* 0x00000015ff024219 */ /* 0x000fce0000011614 */
.L_x_975:
[----:B------:R-:W-:-:S05]  /*47f0*/  IMAD R15, R2, R15, R15 ;  /* 0x0000000f020f7224 */ /* 0x000fca00078e020f */
[----:B------:R-:W-:-:S07]  /*4800*/  VIMNMX R14, R14, R15, PT ;  /* 0x0000000f0e0e7248 */ /* 0x000fce0003fe0100 */
.L_x_973:
[----:B------:R-:W-:Y:S01]  /*4810*/  SHF.R.S32.HI R13, RZ, 0x1f, R14 ;  /* 0x0000001fff0d7819 */ /* 0x000fe2000001140e */
[----:B------:R-:W-:Y:S01]  /*4820*/  UMOV UR4, URZ ;  /* 0x0000003f00047c82 */ /* 0x000fe20008000000 */
[----:B------:R-:W-:Y:S01]  /*4830*/  IMAD.MOV.U32 R2, RZ, RZ, RZ ;  /* 0x000000ffff027224 */ /* 0x000fe200078e00ff */
[----:B------:R-:W-:Y:S02]  /*4840*/  CS2R R150, SRZ ;  /* 0x0000000000967805 */ /* 0x000fe4000001ff00 */
[----:B------:R-:W-:Y:S02]  /*4850*/  LEA.HI R13, R13, R14, RZ, 0x7 ;  /* 0x0000000e0d0d7211 */ /* 0x000fe400078f38ff */
[----:B------:R-:W-:Y:S02]  /*4860*/  CS2R R148, SRZ ;  /* 0x0000000000947805 */ /* 0x000fe4000001ff00 */
[----:B------:R-:W-:Y:S02]  /*4870*/  CS2R R146, SRZ ;  /* 0x0000000000927805 */ /* 0x000fe4000001ff00 */
[----:B------:R-:W-:-:S02]  /*4880*/  CS2R R144, SRZ ;  /* 0x0000000000907805 */ /* 0x000fc4000001ff00 */
[----:B------:R-:W-:Y:S02]  /*4890*/  SHF.R.S32.HI R14, RZ, 0x7, R13 ;  /* 0x00000007ff0e7819 */ /* 0x000fe4000001140d */
[----:B------:R-:W-:Y:S02]  /*48a0*/  CS2R R142, SRZ ;  /* 0x00000000008e7805 */ /* 0x000fe4000001ff00 */
[----:B------:R-:W-:Y:S02]  /*48b0*/  CS2R R140, SRZ ;  /* 0x00000000008c7805 */ /* 0x000fe4000001ff00 */
[----:B------:R-:W-:Y:S02]  /*48c0*/  CS2R R138, SRZ ;  /* 0x00000000008a7805 */ /* 0x000fe4000001ff00 */
[----:B------:R-:W-:Y:S02]  /*48d0*/  VIMNMX R13, R17, R14, !PT ;  /* 0x0000000e110d7248 */ /* 0x000fe40007fe0100 */
[----:B------:R-:W-:-:S02]  /*48e0*/  CS2R R136, SRZ ;  /* 0x0000000000887805 */ /* 0x000fc4000001ff00 */
[----:B------:R-:W-:Y:S02]  /*48f0*/  CS2R R134, SRZ ;  /* 0x0000000000867805 */ /* 0x000fe4000001ff00 */
[----:B------:R-:W-:Y:S02]  /*4900*/  CS2R R132, SRZ ;  /* 0x0000000000847805 */ /* 0x000fe4000001ff00 */
[----:B------:R-:W-:Y:S02]  /*4910*/  ISETP.GE.AND P4, PT, R10, R13, PT ;  /* 0x0000000d0a00720c */ /* 0x000fe40003f86270 */
        /* <DEDUP_REMOVED lines=23> */
[----:B------:R-:W-:Y:S01]  /*4a90*/  IMAD.MOV.U32 R15, RZ, RZ, RZ ;  /* 0x000000ffff0f7224 */ /* 0x000fe200078e00ff */
[----:B------:R-:W-:Y:S01]  /*4aa0*/  UMOV UR5, URZ ;  /* 0x0000003f00057c82 */ /* 0x000fe20008000000 */
[----:B------:R-:W-:Y:S01]  /*4ab0*/  IMAD.MOV.U32 R151, RZ, RZ, RZ ;  /* 0x000000ffff977224 */ /* 0x000fe200078e00ff */
[----:B------:R-:W-:Y:S01]  /*4ac0*/  ULDC UR46, c[0x0][0x9e4] ;  /* 0x00027900002e7ab9 */ /* 0x000fe20000000800 */
[----:B------:R-:W-:Y:S01]  /*4ad0*/  ULDC UR38, c[0x0][0x2f0] ;  /* 0x0000bc0000267ab9 */ /* 0x000fe20000000800 */
[----:B------:R-:W-:-:S05]  /*4ae0*/  ULDC UR39, c[0x0][0x9e0] ;  /* 0x0002780000277ab9 */ /* 0x000fca0000000800 */
.L_x_993:
[----:B------:R-:W-:Y:S01]  /*4af0*/  UIADD3 UR4, UR5, 0x1, URZ ;  /* 0x0000000105047890 */ /* 0x000fe2000fffe03f */
[----:B------:R-:W-:-:S03]  /*4b00*/  ISETP.NE.AND P4, PT, RZ, UR37, PT ;  /* 0x00000025ff007c0c */ /* 0x000fc6000bf85270 */
[----:B------:R-:W-:-:S04]  /*4b10*/  UISETP.NE.AND UP0, UPT, UR4, 0x2, UPT ;  /* 0x000000020400788c */ /* 0x000fc8000bf05270 */
[----:B------:R-:W-:Y:S02]  /*4b20*/  USEL UR10, URZ, 0x1, UP0 ;  /* 0x000000013f0a7887 */ /* 0x000fe40008000000 */
[----:B------:R-:W-:-:S04]  /*4b30*/  USEL UR4, UR4, URZ, UP0 ;  /* 0x0000003f04047287 */ /* 0x000fc80008000000 */
[----:B------:R-:W-:Y:S01]  /*4b40*/  LOP3.LUT R2, R15, UR10, RZ, 0x3c, !PT ;  /* 0x0000000a0f027c12 */ /* 0x000fe2000f8e3cff */
[----:B------:R-:W-:Y:S07]  /*4b50*/  @P4 BRA `(.L_x_977) ;  /* 0x0000000000284947 */ /* 0x000fee0003800000 */
[----:B------:R-:W-:Y:S05]  /*4b60*/  @!P0 BRA `(.L_x_978) ;  /* 0x0000000000048947 */ /* 0x000fea0003800000 */
[----:B------:R-:W-:Y:S01]  /*4b70*/  BPT.TRAP 0x1 ;  /* 0x000000040000795c */ /* 0x000fe20000300000 */
.L_x_978:
[----:B------:R-:W-:Y:S01]  /*4b80*/  ULEA UR10, UR4, UR36, 0x3 ;  /* 0x00000024040a7291 */ /* 0x000fe2000f8e183f */
[----:B------:R-:W-:-:S08]  /*4b90*/  SHF.L.U32 R9, R2, 0x1f, RZ ;  /* 0x0000001f02097819 */ /* 0x000fd000000006ff */
[----:B------:R0:W1:Y:S01]  /*4ba0*/  SYNCS.PHASECHK.TRANS64.TRYWAIT P5, [UR10+0x28830], R9 ;  /* 0x02883009ff0075a7 */ /* 0x00006200080a014a */
[----:B------:R-:W-:Y:S05]  /*4bb0*/  @!P0 BRA `(.L_x_979) ;  /* 0x0000000000048947 */ /* 0x000fea0003800000 */
[----:B------:R-:W-:Y:S01]  /*4bc0*/  BPT.TRAP 0x1 ;  /* 0x000000040000795c */ /* 0x000fe20000300000 */
.L_x_979:
[----:B-1----:R-:W-:Y:S05]  /*4bd0*/  @P5 BRA `(.L_x_977) ;  /* 0x0000000000085947 */ /* 0x002fea0003800000 */
[----:B------:R-:W1:Y:S02]  /*4be0*/  SYNCS.PHASECHK.TRANS64.TRYWAIT P5, [UR10+0x28830], R9 ;  /* 0x02883009ff0075a7 */ /* 0x000e6400080a014a */
[----:B-1----:R-:W-:Y:S05]  /*4bf0*/  @!P5 BRA `(.L_x_980) ;  /* 0x000000e000ccd947 */ /* 0x002fea0003800000 */
.L_x_977:
[----:B01----:R-:W-:Y:S01]  /*4c00*/  VIADD R9, R19, 0x8 ;  /* 0x0000000813097836 */ /* 0x003fe20000000000 */
[----:B------:R-:W-:Y:S01]  /*4c10*/  R2UR UR40, R6 ;  /* 0x00000000062872ca */ /* 0x000fe200000e0000 */
[----:B------:R-:W-:Y:S01]  /*4c20*/  ULEA UR42, UR4, UR6, 0xb ;  /* 0x00000006042a7291 */ /* 0x000fe2000f8e583f */
[----:B------:R-:W-:Y:S01]  /*4c30*/  R2UR UR41, R7 ;  /* 0x00000000072972ca */ /* 0x000fe200000e0000 */
[----:B------:R-:W-:Y:S01]  /*4c40*/  UMOV UR43, 0x40000040 ;  /* 0x40000040002b7882 */ /* 0x000fe20000000000 */
[----:B------:R0:W-:Y:S01]  /*4c50*/  BAR.SYNC.DEFER_BLOCKING R9, 0x100 ;  /* 0x000400090000751d */ /* 0x0001e20000010000 */
[----:B------:R-:W-:Y:S02]  /*4c60*/  UIADD3 UR10, UR42, 0x2, URZ ;  /* 0x000000022a0a7890 */ /* 0x000fe4000fffe03f */
[----:B------:R-:W-:Y:S02]  /*4c70*/  UIADD3 UR14, UR42, 0x4, URZ ;  /* 0x000000042a0e7890 */ /* 0x000fe4000fffe03f */
[----:B------:R-:W-:Y:S01]  /*4c80*/  UIADD3 UR18, UR42, 0x6, URZ ;  /* 0x000000062a127890 */ /* 0x000fe2000fffe03f */
[----:B------:R-:W-:Y:S01]  /*4c90*/  UMOV UR11, 0x40000040 ;  /* 0x40000040000b7882 */ /* 0x000fe20000000000 */
[----:B------:R-:W-:Y:S01]  /*4ca0*/  UMOV UR15, 0x40000040 ;  /* 0x40000040000f7882 */ /* 0x000fe20000000000 */
[----:B------:R-:W-:Y:S01]  /*4cb0*/  UMOV UR19, 0x40000040 ;  /* 0x4000004000137882 */ /* 0x000fe20000000000 */
        /* <DEDUP_REMOVED lines=8> */
[----:B------:R-:W-:-:S06]  /*4d40*/  WARPGROUP.ARRIVE ;  /* 0x00000000000079c5 */ /* 0x000fcc0000000000 */
[----:B------:R-:W-:Y:S03]  /*4d50*/  HGMMA.64x128x16.F32.BF16 R24, gdesc[UR40], RZ, !UPT, gsb0 ;  /* 0x01e00000281879f0 */ /* 0x000fe6000c0018ff */
        /* <DEDUP_REMOVED lines=22> */
[----:B0-----:R-:W-:Y:S05]  /*4ec0*/  @P4 BRA `(.L_x_981) ;  /* 0x0000000000284947 */ /* 0x001fea0003800000 */
[----:B------:R-:W-:Y:S05]  /*4ed0*/  @!P0 BRA `(.L_x_982) ;  /* 0x0000000000048947 */ /* 0x000fea0003800000 */
[----:B------:R-:W-:Y:S01]  /*4ee0*/  BPT.TRAP 0x1 ;  /* 0x000000040000795c */ /* 0x000fe20000300000 */
.L_x_982:
[----:B------:R-:W-:Y:S01]  /*4ef0*/  ULEA UR10, UR5, UR36, 0x3 ;  /* 0x00000024050a7291 */ /* 0x000fe2000f8e183f */
[----:B------:R-:W-:-:S08]  /*4f00*/  SHF.L.U32 R9, R15, 0x1f, RZ ;  /* 0x0000001f0f097819 */ /* 0x000fd000000006ff */
[----:B------:R0:W1:Y:S01]  /*4f10*/  SYNCS.PHASECHK.TRANS64.TRYWAIT P4, [UR10+0x28850], R9 ;  /* 0x02885009ff0075a7 */ /* 0x000062000808014a */
[----:B------:R-:W-:Y:S05]  /*4f20*/  @!P0 BRA `(.L_x_983) ;  /* 0x0000000000048947 */ /* 0x000fea0003800000 */
[----:B------:R-:W-:Y:S01]  /*4f30*/  BPT.TRAP 0x1 ;  /* 0x000000040000795c */ /* 0x000fe20000300000 */
.L_x_983:
[----:B-1----:R-:W-:Y:S05]  /*4f40*/  @P4 BRA `(.L_x_981) ;  /* 0x0000000000084947 */ /* 0x002fea0003800000 */
[----:B------:R-:W1:Y:S02]  /*4f50*/  SYNCS.PHASECHK.TRANS64.TRYWAIT P4, [UR10+0x28850], R9 ;  /* 0x02885009ff0075a7 */ /* 0x000e64000808014a */
[----:B-1----:R-:W-:Y:S05]  /*4f60*/  @!P4 BRA `(.L_x_984) ;  /* 0x000000e00008c947 */ /* 0x002fea0003800000 */
.L_x_981:
[----:B------:R-:W-:Y:S01]  /*4f70*/  UIADD3 UR10, UR36, 0x400, URZ ;  /* 0x00000400240a7890 */ /* 0x000fe2000fffe03f */
[----:B------:R-:W-:Y:S01]  /*4f80*/  WARPGROUP.ARRIVE ;  /* 0x00000000000079c5 */ /* 0x000fe20000000000 */
[----:B------:R-:W-:Y:S01]  /*4f90*/  UMOV UR11, 0x40000040 ;  /* 0x40000040000b7882 */ /* 0x000fe20000000000 */
[----:B------:R-:W-:Y:S01]  /*4fa0*/  UMOV UR15, 0x40000040 ;  /* 0x40000040000f7882 */ /* 0x000fe20000000000 */
[----:B------:R-:W-:Y:S01]  /*4fb0*/  USHF.R.U32.HI UR10, URZ, 0x4, UR10 ;  /* 0x000000043f0a7899 */ /* 0x000fe2000801160a */
[----:B01----:R-:W0:Y:S01]  /*4fc0*/  @P2 LDC R9, c[0x0][0x44c] ;  /* 0x00011300ff092b82 */ /* 0x003e220000000800 */
[----:B------:R-:W-:Y:S02]  /*4fd0*/  IMAD.U32 R14, RZ, RZ, UR4 ;  /* 0x00000004ff0e7e24 */ /* 0x000fe4000f8e00ff */
[----:B------:R-:W-:Y:S01]  /*4fe0*/  ULOP3.LUT UR10, UR10, 0x3fff, URZ, 0xc0, !UPT ;  /* 0x00003fff0a0a7892 */ /* 0x000fe2000f8ec03f */
[----:B------:R-:W-:Y:S02]  /*4ff0*/  IMAD.MOV.U32 R15, RZ, RZ, R8 ;  /* 0x000000ffff0f7224 */ /* 0x000fe400078e0008 */
[----:B------:R-:W-:Y:S01]  /*5000*/  @!P1 LEA R14, R14, UR36, 0x3 ;  /* 0x000000240e0e9c11 */ /* 0x000fe2000f8e18ff */
[----:B------:R-:W-:Y:S01]  /*5010*/  ULOP3.LUT UR10, UR10, 0x4000000, URZ, 0xfc, !UPT ;  /* 0x040000000a0a7892 */ /* 0x000fe2000f8efc3f */
[----:B------:R-:W1:Y:S03]  /*5020*/  @P2 LDC R20, c[0x0][0x450] ;  /* 0x00011400ff142b82 */ /* 0x000e660000000800 */
[----:B------:R-:W-:Y:S01]  /*5030*/  ULEA UR10, UR5, UR10, 0xb ;  /* 0x0000000a050a7291 */ /* 0x000fe2000f8e583f */
[----:B------:R-:W-:-:S03]  /*5040*/  @!P1 VIADD R14, R14, 0x28840 ;  /* 0x000288400e0e9836 */ /* 0x000fc60000000000 */
[----:B------:R-:W-:Y:S02]  /*5050*/  UIADD3 UR14, UR10, 0x80, URZ ;  /* 0x000000800a0e7890 */ /* 0x000fe4000fffe03f */
[----:B------:R-:W-:-:S03]  /*5060*/  @!P1 PRMT R14, RZ, 0x654, R14 ;  /* 0x00000654ff0e9816 */ /* 0x000fc6000000000e */
[----:B------:R-:W-:Y:S01]  /*5070*/  HGMMA.64x128x16.F32.BF16 R88, R180, gdesc[UR8].tnspB, R88, gsb0 ;  /* 0x41e00008b4587df0 */ /* 0x000fe20008001858 */
[----:B------:R-:W-:Y:S01]  /*5080*/  UMOV UR11, 0x40000040 ;  /* 0x40000040000b7882 */ /* 0x000fe20000000000 */
[----:B0-----:R-:W-:Y:S02]  /*5090*/  @P2 IMAD.HI.U32 R11, R8, R9, RZ ;  /* 0x00000009080b2227 */ /* 0x001fe400078e00ff */
[----:B------:R-:W0:Y:S03]  /*50a0*/  LDC R9, c[0x0][0x288] ;  /* 0x0000a200ff097b82 */ /* 0x000e260000000800 */
[----:B-1----:R-:W-:Y:S02]  /*50b0*/  @P2 SHF.R.U32.HI R15, RZ, R20, R11 ;  /* 0x00000014ff0f2219 */ /* 0x002fe4000001160b */
[----:B------:R-:W-:-:S03]  /*50c0*/  IADD3 R11, -R19, 0xb, RZ ;  /* 0x0000000b130b7810 */ /* 0x000fc60007ffe1ff */
[----:B------:R-:W1:Y:S01]  /*50d0*/  SHFL.IDX PT, R22, R15, RZ, 0x1c1f ;  /* 0x001c1fff0f167589 */ /* 0x000e6200000e0000 */
        /* <DEDUP_REMOVED lines=16> */
[----:B------:R-:W-:Y:S01]  /*51e0*/  WARPGROUP.ARRIVE ;  /* 0x00000000000079c5 */ /* 0x000fe20000000000 */
[----:B------:R-:W-:-:S06]  /*51f0*/  IMAD.SHL.U32 R168, R10, 0x80, RZ ;  /* 0x000000800aa87824 */ /* 0x000fcc00078e00ff */
[----:B------:R-:W-:Y:S01]  /*5200*/  HGMMA.64x128x16.F32.BF16 R88, R164, gdesc[UR12].tnspB, R88, gsb0 ;  /* 0x41e0000ca4587df0 */ /* 0x000fe20008001858 */
[----:B------:R-:W-:Y:S01]  /*5210*/  UIADD3 UR14, UR10, 0x280, URZ ;  /* 0x000002800a0e7890 */ /* 0x000fe2000fffe03f */
[----:B------:R-:W-:Y:S01]  /*5220*/  IADD3 R20, -R168, 0x1, RZ ;  /* 0x00000001a8147810 */ /* 0x000fe20007ffe1ff */
[----:B------:R-:W-:-:S04]  /*5230*/  UMOV UR15, 0x40000040 ;  /* 0x40000040000f7882 */ /* 0x000fc80000000000 */
[----:B------:R-:W-:Y:S01]  /*5240*/  IMAD R21, R5, -0x2, R20 ;  /* 0xfffffffe05157824 */ /* 0x000fe200078e0214 */
[----:B------:R-:W-:Y:S02]  /*5250*/  WARPGROUP.DEPBAR.LE gsb0, 0x0 ;  /* 0x00008000000079c5 */ /* 0x000fe40000010000 */
[----:B------:R-:W-:-:S06]  /*5260*/  WARPGROUP.ARRIVE ;  /* 0x00000000000079c5 */ /* 0x000fcc0000000000 */
[----:B------:R-:W-:Y:S01]  /*5270*/  HGMMA.64x128x16.F32.BF16 R88, R160, gdesc[UR12].tnspB, R88, gsb0 ;  /* 0x41e0000ca0587df0 */ /* 0x000fe20008001858 */
[----:B------:R-:W-:Y:S01]  /*5280*/  UIADD3 UR14, UR10, 0x300, URZ ;  /* 0x000003000a0e7890 */ /* 0x000fe2000fffe03f */
[----:B------:R-:W-:Y:S01]  /*5290*/  UMOV UR15, 0x40000040 ;  /* 0x40000040000f7882 */ /* 0x000fe20000000000 */
[----:B------:R-:W-:Y:S01]  /*52a0*/  UIADD3 UR10, UR10, 0x380, URZ ;  /* 0x000003800a0a7890 */ /* 0x000fe2000fffe03f */
[----:B------:R-:W-:Y:S02]  /*52b0*/  WARPGROUP.DEPBAR.LE gsb0, 0x0 ;  /* 0x00008000000079c5 */ /* 0x000fe40000010000 */
[----:B------:R-:W-:-:S06]  /*52c0*/  WARPGROUP.ARRIVE ;  /* 0x00000000000079c5 */ /* 0x000fcc0000000000 */
[----:B------:R-:W-:Y:S03]  /*52d0*/  HGMMA.64x128x16.F32.BF16 R88, R156, gdesc[UR12].tnspB, R88, gsb0 ;  /* 0x41e0000c9c587df0 */ /* 0x000fe60008001858 */
[----:B------:R-:W-:Y:S02]  /*52e0*/  WARPGROUP.DEPBAR.LE gsb0, 0x0 ;  /* 0x00008000000079c5 */ /* 0x000fe40000010000 */
[----:B------:R-:W-:-:S07]  /*52f0*/  WARPGROUP.ARRIVE ;  /* 0x00000000000079c5 */ /* 0x000fce0000000000 */
[----:B------:R-:W-:Y:S03]  /*5300*/  HGMMA.64x128x16.F32.BF16 R88, R152, gdesc[UR8].tnspB, R88, gsb0 ;  /* 0x41e0000898587df0 */ /* 0x000fe60008001858 */
[----:B------:R-:W-:Y:S02]  /*5310*/  WARPGROUP.DEPBAR.LE gsb0, 0x0 ;  /* 0x00008000000079c5 */ /* 0x000fe40000010000 */
[----:B------:R2:W-:Y:S06]  /*5320*/  BAR.ARV R11, 0x100 ;  /* 0x0004000b0000751d */ /* 0x0005ec0000002000 */
[----:B------:R3:W-:Y:S02]  /*5330*/  @!P1 SYNCS.ARRIVE.TRANS64.RED.A1T0 RZ, [R14+URZ], RZ ;  /* 0x000000ff0eff99a7 */ /* 0x0007e4000810043f */
[----:B---3--:R-:W-:-:S04]  /*5340*/  IMAD R14, R16, UR38, R21 ;  /* 0x00000026100e7c24 */ /* 0x008fc8000f8e0215 */
[----:B0-----:R-:W-:-:S04]  /*5350*/  IMAD.IADD R14, R14, 0x1, -R9 ;  /* 0x000000010e0e7824 */ /* 0x001fc800078e0a09 */
[C---:B------:R-:W-:Y:S02]  /*5360*/  VIADD R153, R14.reuse, UR39 ;  /* 0x000000270e997c36 */ /* 0x040fe40008000000 */
[----:B------:R-:W-:Y:S02]  /*5370*/  VIADD R155, R14, UR7 ;  /* 0x000000070e9b7c36 */ /* 0x000fe40008000000 */
[--C-:B-1----:R-:W-:Y:S02]  /*5380*/  IMAD.IADD R14, R153, 0x1, R22.reuse ;  /* 0x00000001990e7824 */ /* 0x102fe400078e0216 */
[----:B------:R-:W-:Y:S01]  /*5390*/  IMAD.IADD R21, R155, 0x1, R22 ;  /* 0x000000019b157824 */ /* 0x000fe200078e0216 */
[----:B--2---:R-:W-:Y:S06]  /*53a0*/  @!P3 BRA `(.L_x_985) ;  /* 0x00000000005cb947 */ /* 0x004fec0003800000 */
[----:B------:R-:W-:Y:S01]  /*53b0*/  IMAD R20, R16, UR38, R22 ;  /* 0x0000002610147c24 */ /* 0x000fe2000f8e0216 */
[----:B------:R-:W-:Y:S03]  /*53c0*/  BSSY B0, `(.L_x_986) ;  /* 0x0000011000007945 */ /* 0x000fe60003800000 */
[----:B------:R-:W-:-:S05]  /*53d0*/  IMAD.IADD R11, R20, 0x1, -R9 ;  /* 0x00000001140b7824 */ /* 0x000fca00078e0a09 */
[----:B------:R-:W-:-:S13]  /*53e0*/  ISETP.GT.AND P4, PT, R11, -0x1, PT ;  /* 0xffffffff0b00780c */ /* 0x000fda0003f84270 */
[----:B------:R-:W-:Y:S05]  /*53f0*/  @P4 BRA `(.L_x_987) ;  /* 0x0000000000204947 */ /* 0x000fea0003800000 */
[----:B------:R-:W-:Y:S01]  /*5400*/  IMAD.U32 R23, RZ, RZ, UR46 ;  /* 0x0000002eff177e24 */ /* 0x000fe2000f8e00ff */
[----:B------:R-:W-:-:S04]  /*5410*/  LOP3.LUT R11, RZ, R11, RZ, 0x33, !PT ;  /* 0x0000000bff0b7212 */ /* 0x000fc800078e33ff */
[----:B------:R-:W-:-:S13]  /*5420*/  ISETP.NE.AND P4, PT, R23, 0x1, PT ;  /* 0x000000011700780c */ /* 0x000fda0003f85270 */
[----:B------:R-:W0:Y:S02]  /*5430*/  @P4 LDC.64 R156, c[0x0][0x9e8] ;  /* 0x00027a00ff9c4b82 */ /* 0x000e240000000a00 */
[----:B0-----:R-:W-:-:S05]  /*5440*/  @P4 IMAD.HI.U32 R20, R11, R156, RZ ;  /* 0x0000009c0b144227 */ /* 0x001fca00078e00ff */
[----:B------:R-:W-:-:S04]  /*5450*/  @P4 SHF.R.U32.HI R11, RZ, R157, R20 ;  /* 0x0000009dff0b4219 */ /* 0x000fc80000011614 */
[----:B------:R-:W-:Y:S01]  /*5460*/  LOP3.LUT R11, RZ, R11, RZ, 0x33, !PT ;  /* 0x0000000bff0b7212 */ /* 0x000fe200078e33ff */
[----:B------:R-:W-:Y:S06]  /*5470*/  BRA `(.L_x_988) ;  /* 0x0000000000147947 */ /* 0x000fec0003800000 */
.L_x_987:
[----:B------:R-:W-:-:S05]  /*5480*/  IMAD.U32 R23, RZ, RZ, UR46 ;  /* 0x0000002eff177e24 */ /* 0x000fca000f8e00ff */
[----:B------:R-:W-:-:S13]  /*5490*/  ISETP.NE.AND P4, PT, R23, 0x1, PT ;  /* 0x000000011700780c */ /* 0x000fda0003f85270 */
[----:B------:R-:W0:Y:S02]  /*54a0*/  @P4 LDC.64 R156, c[0x0][0x9e8] ;  /* 0x00027a00ff9c4b82 */ /* 0x000e240000000a00 */
[----:B0-----:R-:W-:-:S05]  /*54b0*/  @P4 IMAD.HI.U32 R20, R11, R156, RZ ;  /* 0x0000009c0b144227 */ /* 0x001fca00078e00ff */
[----:B------:R-:W-:-:S07]  /*54c0*/  @P4 SHF.R.U32.HI R11, RZ, R157, R20 ;  /* 0x0000009dff0b4219 */ /* 0x000fce0000011614 */
.L_x_988:
[----:B------:R-:W-:Y:S05]  /*54d0*/  BSYNC B0 ;  /* 0x0000000000007941 */ /* 0x000fea0003800000 */
.L_x_986:
[----:B------:R-:W-:-:S04]  /*54e0*/  IMAD R20, R11, R23, -R168 ;  /* 0x000000170b147224 */ /* 0x000fc800078e0aa8 */
[----:B------:R-:W-:-:S05]  /*54f0*/  IMAD R20, R5, -0x2, R20 ;  /* 0xfffffffe05147824 */ /* 0x000fca00078e0214 */
[----:B------:R-:W-:Y:S02]  /*5500*/  VIADDMNMX R14, R20, R23, R14, PT ;  /* 0x00000017140e7246 */ /* 0x000fe4000380010e */
[----:B------:R-:W-:-:S07]  /*5510*/  VIMNMX R21, R21, R20, !PT ;  /* 0x0000001415157248 */ /* 0x000fce0007fe0100 */
.L_x_985:
[----:B------:R-:W-:Y:S01]  /*5520*/  ISETP.GT.AND P4, PT, R10, -0x1, PT ;  /* 0xffffffff0a00780c */ /* 0x000fe20003f84270 */
[----:B------:R-:W0:Y:S03]  /*5530*/  SHFL.IDX PT, R170, R15, 0x1, 0x1c1f ;  /* 0x003c1f000faa7f89 */ /* 0x000e2600000e0000 */
[C---:B------:R-:W-:Y:S02]  /*5540*/  ISETP.GT.AND P6, PT, R21.reuse, RZ, P4 ;  /* 0x000000ff1500720c */ /* 0x040fe400027c4270 */
[----:B------:R-:W-:Y:S02]  /*5550*/  ISETP.GT.AND P5, PT, R21, 0x1, P4 ;  /* 0x000000011500780c */ /* 0x000fe400027a4270 */
[C---:B------:R-:W-:Y:S02]  /*5560*/  ISETP.LT.OR P6, PT, R14.reuse, 0x1, P6 ;  /* 0x000000010e00780c */ /* 0x040fe400037c1670 */
[----:B------:R-:W-:-:S02]  /*5570*/  ISETP.LT.OR P5, PT, R14, 0x2, P5 ;  /* 0x000000020e00780c */ /* 0x000fc40002fa1670 */
[----:B------:R-:W-:Y:S02]  /*5580*/  FSEL R23, R24, -INF , !P6 ;  /* 0xff80000018177808 */ /* 0x000fe40007000000 */
[----:B------:R-:W-:Y:S02]  /*5590*/  FSEL R186, R25, -INF , !P5 ;  /* 0xff80000019ba7808 */ /* 0x000fe40006800000 */
[C---:B------:R-:W-:Y:S02]  /*55a0*/  ISETP.GT.AND P6, PT, R21.reuse, 0x8, P4 ;  /* 0x000000081500780c */ /* 0x040fe400027c4270 */
[----:B------:R-:W-:Y:S02]  /*55b0*/  ISETP.GT.AND P5, PT, R21, 0x9, P4 ;  /* 0x000000091500780c */ /* 0x000fe400027a4270 */
[C---:B------:R-:W-:Y:S02]  /*55c0*/  ISETP.LT.OR P6, PT, R14.reuse, 0x9, P6 ;  /* 0x000000090e00780c */ /* 0x040fe400037c1670 */
[----:B------:R-:W-:-:S02]  /*55d0*/  ISETP.LT.OR P5, PT, R14, 0xa, P5 ;  /* 0x0000000a0e00780c */ /* 0x000fc40002fa1670 */
[----:B------:R-:W-:Y:S01]  /*55e0*/  FSEL R192, R28, -INF , !P6 ;  /* 0xff8000001cc07808 */ /* 0x000fe20007000000 */
[----:B0-----:R-:W-:Y:S01]  /*55f0*/  IMAD.IADD R15, R153, 0x1, R170 ;  /* 0x00000001990f7824 */ /* 0x001fe200078e02aa */
[----:B------:R-:W-:Y:S02]  /*5600*/  FSEL R194, R29, -INF , !P5 ;  /* 0xff8000001dc27808 */ /* 0x000fe40006800000 */
[C---:B------:R-:W-:Y:S02]  /*5610*/  ISETP.GT.AND P6, PT, R21.reuse, 0x10, P4 ;  /* 0x000000101500780c */ /* 0x040fe400027c4270 */
        /* <DEDUP_REMOVED lines=78> */
[----:B------:R-:W-:Y:S01]  /*5b00*/  ISETP.GT.AND P5, PT, R21, 0x79, P4 ;  /* 0x000000791500780c */ /* 0x000fe200027a4270 */
[----:B------:R-:W-:Y:S01]  /*5b10*/  IMAD.IADD R21, R155, 0x1, R170 ;  /* 0x000000019b157824 */ /* 0x000fe200078e02aa */
[C---:B------:R-:W-:Y:S02]  /*5b20*/  ISETP.LT.OR P6, PT, R14.reuse, 0x79, P6 ;  /* 0x000000790e00780c */ /* 0x040fe400037c1670 */
[----:B------:R-:W-:-:S02]  /*5b30*/  ISETP.LT.OR P5, PT, R14, 0x7a, P5 ;  /* 0x0000007a0e00780c */ /* 0x000fc40002fa1670 */
[----:B------:R-:W-:Y:S02]  /*5b40*/  FSEL R84, R84, -INF , !P6 ;  /* 0xff80000054547808 */ /* 0x000fe40007000000 */
[----:B------:R-:W-:Y:S01]  /*5b50*/  FSEL R44, R85, -INF , !P5 ;  /* 0xff800000552c7808 */ /* 0x000fe20006800000 */
[----:B------:R-:W-:Y:S08]  /*5b60*/  @!P3 BRA `(.L_x_989) ;  /* 0x00000000005cb947 */ /* 0x000ff00003800000 */
        /* <DEDUP_REMOVED lines=13> */
.L_x_991:
[----:B------:R-:W-:-:S05]  /*5c40*/  IMAD.U32 R25, RZ, RZ, UR46 ;  /* 0x0000002eff197e24 */ /* 0x000fca000f8e00ff */
[----:B------:R-:W-:-:S13]  /*5c50*/  ISETP.NE.AND P5, PT, R25, 0x1, PT ;  /* 0x000000011900780c */ /* 0x000fda0003fa5270 */
[----:B------:R-:W0:Y:S02]  /*5c60*/  @P5 LDC.64 R170, c[0x0][0x9e8] ;  /* 0x00027a00ffaa5b82 */ /* 0x000e240000000a00 */
[----:B0-----:R-:W-:-:S05]  /*5c70*/  @P5 IMAD.HI.U32 R14, R11, R170, RZ ;  /* 0x000000aa0b0e5227 */ /* 0x001fca00078e00ff */
[----:B------:R-:W-:-:S07]  /*5c80*/  @P5 SHF.R.U32.HI R11, RZ, R171, R14 ;  /* 0x000000abff0b5219 */ /* 0x000fce000001160e */
.L_x_992:
[----:B------:R-:W-:Y:S05]  /*5c90*/  BSYNC B0 ;  /* 0x0000000000007941 */ /* 0x000fea0003800000 */
.L_x_990:
[----:B------:R-:W-:-:S04]  /*5ca0*/  IMAD R14, R11, R25, -R168 ;  /* 0x000000190b0e7224 */ /* 0x000fc800078e0aa8 */
[----:B------:R-:W-:-:S05]  /*5cb0*/  IMAD R14, R5, -0x2, R14 ;  /* 0xfffffffe050e7824 */ /* 0x000fca00078e020e */
[----:B------:R-:W-:Y:S02]  /*5cc0*/  VIADDMNMX R15, R14, R25, R15, PT ;  /* 0x000000190e0f7246 */ /* 0x000fe4000380010f */
[----:B------:R-:W-:-:S07]  /*5cd0*/  VIMNMX R21, R21, R14, !PT ;  /* 0x0000000e15157248 */ /* 0x000fce0007fe0100 */
.L_x_989:
[----:B------:R-:W-:Y:S02]  /*5ce0*/  FMNMX.FTZ R11, R23, R0, !PT ;  /* 0x00000000170b7209 */ /* 0x000fe40007810000 */
[----:B------:R-:W-:Y:S02]  /*5cf0*/  ISETP.GT.AND P5, PT, R21, 0x8, P4 ;  /* 0x000000081500780c */ /* 0x000fe400027a4270 */
[----:B------:R-:W-:Y:S02]  /*5d00*/  FMNMX.FTZ R11, R186, R11, !PT ;  /* 0x0000000bba0b7209 */ /* 0x000fe40007810000 */
[----:B------:R-:W-:Y:S02]  /*5d10*/  ISETP.LT.OR P5, PT, R15, 0x9, P5 ;  /* 0x000000090f00780c */ /* 0x000fe40002fa1670 */
[----:B------:R-:W-:Y:S02]  /*5d20*/  FMNMX.FTZ R11, R192, R11, !PT ;  /* 0x0000000bc00b7209 */ /* 0x000fe40007810000 */
[----:B------:R-:W-:-:S02]  /*5d30*/  FSEL R170, R30, -INF , !P5 ;  /* 0xff8000001eaa7808 */ /* 0x000fc40006800000 */
        /* <DEDUP_REMOVED lines=19> */
[C---:B------:R-:W-:Y:S02]  /*5e70*/  ISETP.GT.AND P5, PT, R21.reuse, 0x28, P4 ;  /* 0x000000281500780c */ /* 0x040fe400027a4270 */
[----:B------:R-:W-:Y:S02]  /*5e80*/  FMNMX.FTZ R11, R152, R11, !PT ;  /* 0x0000000b980b7209 */ /* 0x000fe40007810000 */
[----:B------:R-:W-:Y:S02]  /*5e90*/  ISETP.GT.AND P6, PT, R21, 0x1, P4 ;  /* 0x000000011500780c */ /* 0x000fe400027c4270 */
[----:B------:R-:W-:Y:S02]  /*5ea0*/  FMNMX.FTZ R11, R52, R11, !PT ;  /* 0x0000000b340b7209 */ /* 0x000fe40007810000 */
[----:B------:R-:W-:-:S02]  /*5eb0*/  ISETP.LT.OR P5, PT, R15, 0x29, P5 ;  /* 0x000000290f00780c */ /* 0x000fc40002fa1670 */
[----:B------:R-:W-:Y:S02]  /*5ec0*/  FMNMX.FTZ R11, R48, R11, !PT ;  /* 0x0000000b300b7209 */ /* 0x000fe40007810000 */
[----:B------:R-:W-:Y:S02]  /*5ed0*/  ISETP.LT.OR P6, PT, R15, 0x2, P6 ;  /* 0x000000020f00780c */ /* 0x000fe400037c1670 */
[----:B------:R-:W-:Y:S02]  /*5ee0*/  FMNMX.FTZ R11, R56, R11, !PT ;  /* 0x0000000b380b7209 */ /* 0x000fe40007810000 */
[----:B------:R-:W-:Y:S02]  /*5ef0*/  FSEL R172, R46, -INF , !P5 ;  /* 0xff8000002eac7808 */ /* 0x000fe40006800000 */
        /* <DEDUP_REMOVED lines=30> */
[C---:B------:R-:W-:Y:S01]  /*60e0*/  ISETP.LT.OR P5, PT, R15.reuse, 0x41, P5 ;  /* 0x000000410f00780c */ /* 0x040fe20002fa1670 */
[----:B------:R-:W0:Y:S01]  /*60f0*/  SHFL.BFLY PT, R14, R11, 0x2, 0x1f ;  /* 0x0c401f000b0e7f89 */ /* 0x000e2200000e0000 */
        /* <DEDUP_REMOVED lines=11> */
[----:B------:R-:W-:Y:S02]  /*61b0*/  ISETP.LT.OR P5, PT, R15, 0x49, P5 ;  /* 0x000000490f00780c */ /* 0x000fe40002fa1670 */
[----:B0-----:R-:W-:-:S02]  /*61c0*/  FMNMX.FTZ R14, R11, R14, !PT ;  /* 0x0000000e0b0e7209 */ /* 0x001fc40007810000 */
[----:B------:R-:W0:Y:S01]  /*61d0*/  LDC R11, c[0x0][0x988] ;  /* 0x00026200ff0b7b82 */ /* 0x000e220000000800 */
[----:B------:R-:W-:Y:S02]  /*61e0*/  ISETP.LT.OR P6, PT, R15, 0x2a, P6 ;  /* 0x0000002a0f00780c */ /* 0x000fe400037c1670 */
[----:B------:R-:W1:Y:S01]  /*61f0*/  SHFL.BFLY PT, R25, R14, 0x1, 0x1f ;  /* 0x0c201f000e197f89 */ /* 0x000e6200000e0000 */
[----:B------:R-:W-:Y:S02]  /*6200*/  FSEL R62, R62, -INF , !P5 ;  /* 0xff8000003e3e7808 */ /* 0x000fe40006800000 */
[----:B------:R-:W-:Y:S02]  /*6210*/  FSEL R34, R47, -INF , !P6 ;  /* 0xff8000002f227808 */ /* 0x000fe40007000000 */
[C---:B------:R-:W-:Y:S02]  /*6220*/  ISETP.GT.AND P5, PT, R21.reuse, RZ, P4 ;  /* 0x000000ff1500720c */ /* 0x040fe400027a4270 */
[----:B------:R-:W-:-:S02]  /*6230*/  ISETP.GT.AND P6, PT, R21, 0x31, P4 ;  /* 0x000000311500780c */ /* 0x000fc400027c4270 */
[C---:B------:R-:W-:Y:S02]  /*6240*/  ISETP.LT.OR P5, PT, R15.reuse, 0x1, P5 ;  /* 0x000000010f00780c */ /* 0x040fe40002fa1670 */
[----:B------:R-:W-:Y:S02]  /*6250*/  ISETP.LT.OR P6, PT, R15, 0x32, P6 ;  /* 0x000000320f00780c */ /* 0x000fe400037c1670 */
[----:B------:R-:W-:Y:S02]  /*6260*/  FSEL R35, R26, -INF , !P5 ;  /* 0xff8000001a237808 */ /* 0x000fe40006800000 */
[----:B------:R-:W-:Y:S02]  /*6270*/  FSEL R46, R51, -INF , !P6 ;  /* 0xff800000332e7808 */ /* 0x000fe40007000000 */
[----:B------:R-:W-:Y:S02]  /*6280*/  ISETP.GT.AND P6, PT, R21, 0x39, P4 ;  /* 0x000000391500780c */ /* 0x000fe400027c4270 */
[----:B------:R-:W-:-:S02]  /*6290*/  FMNMX.FTZ R27, R35, R12, !PT ;  /* 0x0000000c231b7209 */ /* 0x000fc40007810000 */
[----:B------:R-:W-:Y:S02]  /*62a0*/  ISETP.LT.OR P6, PT, R15, 0x3a, P6 ;  /* 0x0000003a0f00780c */ /* 0x000fe400037c1670 */
[----:B------:R-:W-:Y:S02]  /*62b0*/  FMNMX.FTZ R29, R182, R27, !PT ;  /* 0x0000001bb61d7209 */ /* 0x000fe40007810000 */
[----:B-1----:R-:W-:Y:S02]  /*62c0*/  FMNMX.FTZ R14, R14, R25, !PT ;  /* 0x000000190e0e7209 */ /* 0x002fe40007810000 */
[----:B------:R-:W-:Y:S02]  /*62d0*/  FSEL R30, R55, -INF , !P6 ;  /* 0xff800000371e7808 */ /* 0x000fe40007000000 */
[C---:B------:R-:W-:Y:S01]  /*62e0*/  FSETP.NEU.FTZ.AND P6, PT, R14.reuse, -INF , PT ;  /* 0xff8000000e00780b */ /* 0x040fe20003fdd000 */
[----:B0-----:R-:W-:Y:S01]  /*62f0*/  FMUL.FTZ R31, R14, R11 ;  /* 0x0000000b0e1f7220 */ /* 0x001fe20000410000 */
[----:B------:R-:W-:-:S02]  /*6300*/  FMNMX.FTZ R29, R170, R29, !PT ;  /* 0x0000001daa1d7209 */ /* 0x000fc40007810000 */
[----:B------:R-:W-:Y:S02]  /*6310*/  ISETP.GT.AND P5, PT, R21, 0x49, P4 ;  /* 0x000000491500780c */ /* 0x000fe400027a4270 */
[----:B------:R-:W-:Y:S02]  /*6320*/  FSEL R31, R31, RZ, P6 ;  /* 0x000000ff1f1f7208 */ /* 0x000fe40003000000 */
[----:B------:R-:W-:Y:S02]  /*6330*/  FMNMX.FTZ R29, R180, R29, !PT ;  /* 0x0000001db41d7209 */ /* 0x000fe40007810000 */
[----:B------:R-:W-:Y:S01]  /*6340*/  ISETP.LT.OR P5, PT, R15, 0x4a, P5 ;  /* 0x0000004a0f00780c */ /* 0x000fe20002fa1670 */
[--C-:B------:R-:W-:Y:S01]  /*6350*/  FFMA.FTZ R37, R190, R11, -R31.reuse ;  /* 0x0000000bbe257223 */ /* 0x100fe2000001081f */
[----:B------:R-:W-:Y:S01]  /*6360*/  FMNMX.FTZ R29, R168, R29, !PT ;  /* 0x0000001da81d7209 */ /* 0x000fe20007810000 */
[-CC-:B------:R-:W-:Y:S01]  /*6370*/  FFMA.FTZ R39, R188, R11.reuse, -R31.reuse ;  /* 0x0000000bbc277223 */ /* 0x180fe2000001081f */
[----:B------:R-:W-:Y:S01]  /*6380*/  FSEL R190, R63, -INF , !P5 ;  /* 0xff8000003fbe7808 */ /* 0x000fe20006800000 */
[--C-:B------:R-:W-:Y:S01]  /*6390*/  FFMA.FTZ R41, R166, R11, -R31.reuse ;  /* 0x0000000ba6297223 */ /* 0x100fe2000001081f */
[----:B------:R-:W-:Y:S01]  /*63a0*/  ISETP.GT.AND P5, PT, R21, 0x50, P4 ;  /* 0x000000501500780c */ /* 0x000fe200027a4270 */
[----:B------:R-:W-:Y:S01]  /*63b0*/  MUFU.EX2 R27, R37 ;  /* 0x00000025001b7308 */ /* 0x000fe20000000800 */
[----:B------:R-:W-:Y:S01]  /*63c0*/  FMNMX.FTZ R33, R178, R29, !PT ;  /* 0x0000001db2217209 */ /* 0x000fe20007810000 */
[-CC-:B------:R-:W-:Y:S01]  /*63d0*/  FFMA.FTZ R45, R154, R11.reuse, -R31.reuse ;  /* 0x0000000b9a2d7223 */ /* 0x180fe2000001081f */
[----:B------:R-:W-:Y:S01]  /*63e0*/  ISETP.LT.OR P5, PT, R15, 0x51, P5 ;  /* 0x000000510f00780c */ /* 0x000fe20002fa1670 */
[--C-:B------:R-:W-:Y:S01]  /*63f0*/  FFMA.FTZ R47, R52, R11, -R31.reuse ;  /* 0x0000000b342f7223 */ /* 0x100fe2000001081f */
[----:B------:R-:W-:Y:S01]  /*6400*/  FMNMX.FTZ R33, R38, R33, !PT ;  /* 0x0000002126217209 */ /* 0x000fe20007810000 */
[-CC-:B------:R-:W-:Y:S01]  /*6410*/  FFMA.FTZ R49, R56, R11.reuse, -R31.reuse ;  /* 0x0000000b38317223 */ /* 0x180fe2000001081f */
[----:B------:R-:W-:Y:S01]  /*6420*/  FSEL R188, R66, -INF , !P5 ;  /* 0xff80000042bc7808 */ /* 0x000fe20006800000 */
[----:B------:R0:W-:Y:S01]  /*6430*/  MUFU.EX2 R29, R41 ;  /* 0x00000029001d7308 */ /* 0x0001e20000000800 */
[----:B------:R-:W-:Y:S01]  /*6440*/  ISETP.GT.AND P5, PT, R21, 0x51, P4 ;  /* 0x000000511500780c */ /* 0x000fe200027a4270 */
[--C-:B------:R-:W-:Y:S01]  /*6450*/  FFMA.FTZ R23, R23, R11, -R31.reuse ;  /* 0x0000000b17177223 */ /* 0x100fe2000001081f */
[----:B------:R-:W-:Y:S01]  /*6460*/  FMNMX.FTZ R33, R176, R33, !PT ;  /* 0x00000021b0217209 */ /* 0x000fe20007810000 */
[-CC-:B------:R-:W-:Y:S01]  /*6470*/  FFMA.FTZ R186, R186, R11.reuse, -R31.reuse ;  /* 0x0000000bbaba7223 */ /* 0x180fe2000001081f */
[----:B------:R-:W-:Y:S01]  /*6480*/  ISETP.LT.OR P5, PT, R15, 0x52, P5 ;  /* 0x000000520f00780c */ /* 0x000fe20002fa1670 */
[--C-:B------:R-:W-:Y:S01]  /*6490*/  FFMA.FTZ R25, R192, R11, -R31.reuse ;  /* 0x0000000bc0197223 */ /* 0x100fe2000001081f */
[----:B------:R-:W-:Y:S01]  /*64a0*/  FMNMX.FTZ R33, R42, R33, !PT ;  /* 0x000000212a217209 */ /* 0x000fe20007810000 */
[----:B------:R1:W-:Y:S01]  /*64b0*/  MUFU.EX2 R66, R39 ;  /* 0x0000002700427308 */ /* 0x0003e20000000800 */
[----:B------:R-:W-:Y:S01]  /*64c0*/  FSEL R166, R67, -INF , !P5 ;  /* 0xff80000043a67808 */ /* 0x000fe20006800000 */
[-CC-:B0-----:R-:W-:Y:S01]  /*64d0*/  FFMA.FTZ R41, R158, R11.reuse, -R31.reuse ;  /* 0x0000000b9e297223 */ /* 0x181fe2000001081f */
[----:B------:R-:W-:Y:S01]  /*64e0*/  ISETP.GT.AND P5, PT, R21, 0x58, P4 ;  /* 0x000000581500780c */ /* 0x000fe200027a4270 */
[--C-:B------:R-:W-:Y:S01]  /*64f0*/  FFMA.FTZ R51, R32, R11, -R31.reuse ;  /* 0x0000000b20337223 */ /* 0x100fe2000001081f */
[----:B------:R-:W-:Y:S01]  /*6500*/  FMNMX.FTZ R37, R174, R33, !PT ;  /* 0x00000021ae257209 */ /* 0x000fe20007810000 */
[--C-:B------:R-:W-:Y:S01]  /*6510*/  FFMA.FTZ R194, R194, R11, -R31.reuse ;  /* 0x0000000bc2c27223 */ /* 0x100fe2000001081f */
[----:B------:R-:W-:Y:S01]  /*6520*/  ISETP.LT.OR P5, PT, R15, 0x59, P5 ;  /* 0x000000590f00780c */ /* 0x000fe20002fa1670 */
[----:B------:R-:W-:Y:S01]  /*6530*/  MUFU.EX2 R23, R23 ;  /* 0x0000001700177308 */ /* 0x000fe20000000800 */
[----:B------:R-:W-:Y:S01]  /*6540*/  FMNMX.FTZ R37, R172, R37, !PT ;  /* 0x00000025ac257209 */ /* 0x000fe20007810000 */
[-CC-:B-1----:R-:W-:Y:S01]  /*6550*/  FFMA.FTZ R39, R162, R11.reuse, -R31.reuse ;  /* 0x0000000ba2277223 */ /* 0x182fe2000001081f */
[----:B------:R-:W-:Y:S01]  /*6560*/  FSEL R70, R70, -INF , !P5 ;  /* 0xff80000046467808 */ /* 0x000fe20006800000 */
[--C-:B------:R-:W-:Y:S01]  /*6570*/  FFMA.FTZ R164, R164, R11, -R31.reuse ;  /* 0x0000000ba4a47223 */ /* 0x100fe2000001081f */
[----:B------:R-:W-:Y:S01]  /*6580*/  FMNMX.FTZ R37, R34, R37, !PT ;  /* 0x0000002522257209 */ /* 0x000fe20007810000 */
[--C-:B------:R-:W-:Y:S01]  /*6590*/  FFMA.FTZ R160, R160, R11, -R31.reuse ;  /* 0x0000000ba0a07223 */ /* 0x100fe2000001081f */
[----:B------:R-:W-:Y:S01]  /*65a0*/  ISETP.GT.AND P5, PT, R21, 0x59, P4 ;  /* 0x000000591500780c */ /* 0x000fe200027a4270 */
[----:B------:R0:W-:Y:S01]  /*65b0*/  MUFU.EX2 R33, R39 ;  /* 0x0000002700217308 */ /* 0x0001e20000000800 */
[----:B------:R-:W-:Y:S01]  /*65c0*/  FMNMX.FTZ R37, R50, R37, !PT ;  /* 0x0000002532257209 */ /* 0x000fe20007810000 */
[-CC-:B------:R-:W-:Y:S01]  /*65d0*/  FFMA.FTZ R48, R48, R11.reuse, -R31.reuse ;  /* 0x0000000b30307223 */ /* 0x180fe2000001081f */
[----:B------:R-:W-:Y:S01]  /*65e0*/  ISETP.LT.OR P5, PT, R15, 0x5a, P5 ;  /* 0x0000005a0f00780c */ /* 0x000fe20002fa1670 */
[-CC-:B------:R-:W-:Y:S01]  /*65f0*/  FFMA.FTZ R40, R40, R11.reuse, -R31.reuse ;  /* 0x0000000b28287223 */ /* 0x180fe2000001081f */
[----:B------:R-:W-:Y:S01]  /*6600*/  FSEL R55, R14, RZ, P6 ;  /* 0x000000ff0e377208 */ /* 0x000fe20003000000 */
[--C-:B------:R-:W-:Y:S01]  /*6610*/  FFMA.FTZ R22, R22, R11, -R31.reuse ;  /* 0x0000000b16167223 */ /* 0x100fe2000001081f */
[----:B------:R-:W-:Y:S01]  /*6620*/  FSEL R162, R71, -INF , !P5 ;  /* 0xff80000047a27808 */ /* 0x000fe20006800000 */
[----:B------:R-:W-:Y:S01]  /*6630*/  MUFU.EX2 R186, R186 ;  /* 0x000000ba00ba7308 */ /* 0x000fe20000000800 */
[----:B0-----:R-:W-:Y:S01]  /*6640*/  FMNMX.FTZ R39, R46, R37, !PT ;  /* 0x000000252e277209 */ /* 0x001fe20007810000 */
[----:B------:R-:W-:Y:S01]  /*6650*/  FADD.FTZ R0, -R55, R0 ;  /* 0x0000000037007221 */ /* 0x000fe20000010100 */
[----:B------:R-:W-:Y:S01]  /*6660*/  ISETP.GT.AND P5, PT, R21, 0x60, P4 ;  /* 0x000000601500780c */ /* 0x000fe200027a4270 */
[--C-:B------:R-:W-:Y:S01]  /*6670*/  FFMA.FTZ R28, R28, R11, -R31.reuse ;  /* 0x0000000b1c1c7223 */ /* 0x100fe2000001081f */
[----:B------:R-:W-:Y:S01]  /*6680*/  FMNMX.FTZ R39, R54, R39, !PT ;  /* 0x0000002736277209 */ /* 0x000fe20007810000 */
[----:B------:R-:W-:Y:S01]  /*6690*/  FMUL.FTZ R0, R0, R11 ;  /* 0x0000000b00007220 */ /* 0x000fe20000410000 */
[----:B------:R-:W-:Y:S01]  /*66a0*/  ISETP.LT.OR P5, PT, R15, 0x61, P5 ;  /* 0x000000610f00780c */ /* 0x000fe20002fa1670 */
[----:B------:R0:W-:Y:S01]  /*66b0*/  MUFU.EX2 R37, R41 ;  /* 0x0000002900257308 */ /* 0x0001e20000000800 */
[----:B------:R-:W-:Y:S01]  /*66c0*/  FMNMX.FTZ R39, R30, R39, !PT ;  /* 0x000000271e277209 */ /* 0x000fe20007810000 */
[-CC-:B------:R-:W-:Y:S01]  /*66d0*/  FFMA.FTZ R24, R24, R11.reuse, -R31.reuse ;  /* 0x0000000b18187223 */ /* 0x180fe2000001081f */
[----:B------:R-:W-:Y:S01]  /*66e0*/  FSEL R158, R74, -INF , !P5 ;  /* 0xff8000004a9e7808 */ /* 0x000fe20006800000 */
[-CC-:B------:R-:W-:Y:S01]  /*66f0*/  FFMA.FTZ R74, R156, R11.reuse, -R31.reuse ;  /* 0x0000000b9c4a7223 */ /* 0x180fe2000001081f */
[----:B------:R-:W-:Y:S01]  /*6700*/  ISETP.GT.AND P5, PT, R21, 0x61, P4 ;  /* 0x000000611500780c */ /* 0x000fe200027a4270 */
[--C-:B------:R-:W-:Y:S01]  /*6710*/  FFMA.FTZ R36, R36, R11, -R31.reuse ;  /* 0x0000000b24247223 */ /* 0x100fe2000001081f */
[----:B------:R-:W-:Y:S01]  /*6720*/  FMNMX.FTZ R39, R58, R39, !PT ;  /* 0x000000273a277209 */ /* 0x000fe20007810000 */
[----:B------:R-:W1:Y:S01]  /*6730*/  MUFU.EX2 R0, R0 ;  /* 0x0000000000007308 */ /* 0x000e620000000800 */
[----:B------:R-:W-:Y:S01]  /*6740*/  ISETP.LT.OR P5, PT, R15, 0x62, P5 ;  /* 0x000000620f00780c */ /* 0x000fe20002fa1670 */
[----:B------:R-:W-:Y:S01]  /*6750*/  FFMA.FTZ R32, R84, R11, -R31 ;  /* 0x0000000b54207223 */ /* 0x000fe2000001081f */
[----:B0-----:R-:W-:-:S02]  /*6760*/  FMNMX.FTZ R41, R184, R39, !PT ;  /* 0x00000027b8297209 */ /* 0x001fc40007810000 */
[----:B------:R-:W-:Y:S02]  /*6770*/  FSEL R156, R75, -INF , !P5 ;  /* 0xff8000004b9c7808 */ /* 0x000fe40006800000 */
[----:B------:R-:W-:Y:S01]  /*6780*/  ISETP.GT.AND P5, PT, R21, 0x68, P4 ;  /* 0x000000681500780c */ /* 0x000fe200027a4270 */
[----:B------:R-:W-:Y:S01]  /*6790*/  MUFU.EX2 R39, R45 ;  /* 0x0000002d00277308 */ /* 0x000fe20000000800 */
[----:B------:R-:W-:Y:S02]  /*67a0*/  FMNMX.FTZ R41, R62, R41, !PT ;  /* 0x000000293e297209 */ /* 0x000fe40007810000 */
[----:B------:R-:W-:Y:S02]  /*67b0*/  ISETP.LT.OR P5, PT, R15, 0x69, P5 ;  /* 0x000000690f00780c */ /* 0x000fe40002fa1670 */
[----:B------:R-:W-:Y:S02]  /*67c0*/  FMNMX.FTZ R41, R190, R41, !PT ;  /* 0x00000029be297209 */ /* 0x000fe40007810000 */
[----:B------:R-:W-:Y:S01]  /*67d0*/  FSEL R154, R78, -INF , !P5 ;  /* 0xff8000004e9a7808 */ /* 0x000fe20006800000 */
[--C-:B------:R-:W-:Y:S01]  /*67e0*/  FFMA.FTZ R78, R152, R11, -R31.reuse ;  /* 0x0000000b984e7223 */ /* 0x100fe2000001081f */
[----:B------:R-:W-:Y:S01]  /*67f0*/  FMNMX.FTZ R41, R188, R41, !PT ;  /* 0x00000029bc297209 */ /* 0x000fe20007810000 */
[--C-:B------:R-:W-:Y:S01]  /*6800*/  FFMA.FTZ R152, R80, R11, -R31.reuse ;  /* 0x0000000b50987223 */ /* 0x100fe2000001081f */
[----:B------:R-:W-:Y:S01]  /*6810*/  ISETP.GT.AND P5, PT, R21, 0x69, P4 ;  /* 0x000000691500780c */ /* 0x000fe200027a4270 */
[----:B------:R-:W0:Y:S01]  /*6820*/  MUFU.EX2 R25, R25 ;  /* 0x0000001900197308 */ /* 0x000e220000000800 */
[----:B------:R-:W-:Y:S01]  /*6830*/  FMNMX.FTZ R43, R166, R41, !PT ;  /* 0x00000029a62b7209 */ /* 0x000fe20007810000 */
[-C--:B-1----:R-:W-:Y:S01]  /*6840*/  FMUL.FTZ R88, R88, R0.reuse ;  /* 0x0000000058587220 */ /* 0x082fe20000410000 */
[----:B------:R-:W-:Y:S01]  /*6850*/  ISETP.LT.OR P5, PT, R15, 0x6a, P5 ;  /* 0x0000006a0f00780c */ /* 0x000fe20002fa1670 */
[-C--:B------:R-:W-:Y:S01]  /*6860*/  FMUL.FTZ R89, R89, R0.reuse ;  /* 0x0000000059597220 */ /* 0x080fe20000410000 */
[----:B------:R-:W-:Y:S01]  /*6870*/  FMNMX.FTZ R43, R70, R43, !PT ;  /* 0x0000002b462b7209 */ /* 0x000fe20007810000 */
[-C--:B------:R-:W-:Y:S01]  /*6880*/  FMUL.FTZ R92, R92, R0.reuse ;  /* 0x000000005c5c7220 */ /* 0x080fe20000410000 */
[----:B------:R-:W-:Y:S01]  /*6890*/  FSEL R52, R79, -INF , !P5 ;  /* 0xff8000004f347808 */ /* 0x000fe20006800000 */
[----:B------:R1:W-:Y:S01]  /*68a0*/  MUFU.EX2 R41, R47 ;  /* 0x0000002f00297308 */ /* 0x0003e20000000800 */
[----:B------:R-:W-:Y:S01]  /*68b0*/  ISETP.GT.AND P5, PT, R21, 0x70, P4 ;  /* 0x000000701500780c */ /* 0x000fe200027a4270 */
[-C--:B------:R-:W-:Y:S01]  /*68c0*/  FMUL.FTZ R93, R93, R0.reuse ;  /* 0x000000005d5d7220 */ /* 0x080fe20000410000 */
[----:B------:R-:W-:Y:S01]  /*68d0*/  FMNMX.FTZ R43, R162, R43, !PT ;  /* 0x0000002ba22b7209 */ /* 0x000fe20007810000 */
[-C--:B------:R-:W-:Y:S01]  /*68e0*/  FMUL.FTZ R96, R96, R0.reuse ;  /* 0x0000000060607220 */ /* 0x080fe20000410000 */
[----:B------:R-:W-:Y:S01]  /*68f0*/  ISETP.LT.OR P5, PT, R15, 0x71, P5 ;  /* 0x000000710f00780c */ /* 0x000fe20002fa1670 */
[-C--:B------:R-:W-:Y:S01]  /*6900*/  FMUL.FTZ R97, R97, R0.reuse ;  /* 0x0000000061617220 */ /* 0x080fe20000410000 */
[----:B------:R-:W-:Y:S01]  /*6910*/  FMNMX.FTZ R43, R158, R43, !PT ;  /* 0x0000002b9e2b7209 */ /* 0x000fe20007810000 */
[----:B------:R-:W2:Y:S01]  /*6920*/  MUFU.EX2 R26, R194 ;  /* 0x000000c2001a7308 */ /* 0x000ea20000000800 */
[----:B------:R-:W-:Y:S01]  /*6930*/  FSEL R82, R82, -INF , !P5 ;  /* 0xff80000052527808 */ /* 0x000fe20006800000 */
[--C-:B-1----:R-:W-:Y:S01]  /*6940*/  FFMA.FTZ R47, R72, R11, -R31.reuse ;  /* 0x0000000b482f7223 */ /* 0x102fe2000001081f */
[----:B------:R-:W-:Y:S01]  /*6950*/  ISETP.GT.AND P5, PT, R21, 0x71, P4 ;  /* 0x000000711500780c */ /* 0x000fe200027a4270 */
[-C--:B------:R-:W-:Y:S01]  /*6960*/  FMUL.FTZ R100, R100, R0.reuse ;  /* 0x0000000064647220 */ /* 0x080fe20000410000 */
[----:B------:R-:W-:Y:S01]  /*6970*/  FMNMX.FTZ R45, R156, R43, !PT ;  /* 0x0000002b9c2d7209 */ /* 0x000fe20007810000 */
[-C--:B------:R-:W-:Y:S01]  /*6980*/  FMUL.FTZ R101, R101, R0.reuse ;  /* 0x0000000065657220 */ /* 0x080fe20000410000 */
[----:B------:R-:W-:Y:S01]  /*6990*/  ISETP.LT.OR P5, PT, R15, 0x72, P5 ;  /* 0x000000720f00780c */ /* 0x000fe20002fa1670 */
[----:B------:R1:W-:Y:S01]  /*69a0*/  MUFU.EX2 R43, R49 ;  /* 0x00000031002b7308 */ /* 0x0003e20000000800 */
[----:B------:R-:W-:Y:S01]  /*69b0*/  FMNMX.FTZ R45, R154, R45, !PT ;  /* 0x0000002d9a2d7209 */ /* 0x000fe20007810000 */
[-C--:B------:R-:W-:Y:S01]  /*69c0*/  FMUL.FTZ R104, R104, R0.reuse ;  /* 0x0000000068687220 */ /* 0x080fe20000410000 */
[----:B------:R-:W-:Y:S01]  /*69d0*/  FSEL R56, R83, -INF , !P5 ;  /* 0xff80000053387808 */ /* 0x000fe20006800000 */
[-C--:B------:R-:W-:Y:S01]  /*69e0*/  FMUL.FTZ R105, R105, R0.reuse ;  /* 0x0000000069697220 */ /* 0x080fe20000410000 */
[C---:B------:R-:W-:Y:S01]  /*69f0*/  ISETP.GT.AND P5, PT, R21.reuse, 0x78, P4 ;  /* 0x000000781500780c */ /* 0x040fe200027a4270 */
[-C--:B------:R-:W-:Y:S01]  /*6a00*/  FMUL.FTZ R108, R108, R0.reuse ;  /* 0x000000006c6c7220 */ /* 0x080fe20000410000 */
[----:B------:R-:W-:Y:S01]  /*6a10*/  FMNMX.FTZ R45, R52, R45, !PT ;  /* 0x0000002d342d7209 */ /* 0x000fe20007810000 */
[----:B------:R-:W3:Y:S01]  /*6a20*/  MUFU.EX2 R164, R164 ;  /* 0x000000a400a47308 */ /* 0x000ee20000000800 */
[----:B------:R-:W-:Y:S01]  /*6a30*/  ISETP.GT.AND P4, PT, R21, 0x79, P4 ;  /* 0x000000791500780c */ /* 0x000fe20002784270 */
[--C-:B------:R-:W-:Y:S01]  /*6a40*/  FFMA.FTZ R21, R64, R11, -R31.reuse ;  /* 0x0000000b40157223 */ /* 0x100fe2000001081f */
[----:B------:R-:W-:Y:S01]  /*6a50*/  ISETP.LT.OR P5, PT, R15, 0x79, P5 ;  /* 0x000000790f00780c */ /* 0x000fe20002fa1670 */
[-C--:B------:R-:W-:Y:S01]  /*6a60*/  FMUL.FTZ R109, R109, R0.reuse ;  /* 0x000000006d6d7220 */ /* 0x080fe20000410000 */
[----:B------:R-:W-:Y:S01]  /*6a70*/  FMNMX.FTZ R45, R82, R45, !PT ;  /* 0x0000002d522d7209 */ /* 0x000fe20007810000 */
[-C--:B------:R-:W-:Y:S01]  /*6a80*/  FMUL.FTZ R112, R112, R0.reuse ;  /* 0x0000000070707220 */ /* 0x080fe20000410000 */
[----:B------:R-:W-:Y:S01]  /*6a90*/  ISETP.LT.OR P4, PT, R15, 0x7a, P4 ;  /* 0x0000007a0f00780c */ /* 0x000fe20002781670 */
[--C-:B------:R-:W-:Y:S01]  /*6aa0*/  FFMA.FTZ R15, R60, R11, -R31.reuse ;  /* 0x0000000b3c0f7223 */ /* 0x100fe2000001081f */
[----:B------:R-:W-:Y:S01]  /*6ab0*/  FSEL R86, R86, -INF , !P5 ;  /* 0xff80000056567808 */ /* 0x000fe20006800000 */
[----:B------:R-:W4:Y:S01]  /*6ac0*/  MUFU.EX2 R160, R160 ;  /* 0x000000a000a07308 */ /* 0x000f220000000800 */
[----:B------:R-:W-:Y:S01]  /*6ad0*/  FMNMX.FTZ R45, R56, R45, !PT ;  /* 0x0000002d382d7209 */ /* 0x000fe20007810000 */
[-C--:B------:R-:W-:Y:S01]  /*6ae0*/  FMUL.FTZ R113, R113, R0.reuse ;  /* 0x0000000071717220 */ /* 0x080fe20000410000 */
[----:B------:R-:W-:Y:S01]  /*6af0*/  FSEL R60, R87, -INF , !P4 ;  /* 0xff800000573c7808 */ /* 0x000fe20006000000 */
[-C--:B------:R-:W-:Y:S01]  /*6b00*/  FMUL.FTZ R116, R116, R0.reuse ;  /* 0x0000000074747220 */ /* 0x080fe20000410000 */
[----:B------:R-:W-:Y:S01]  /*6b10*/  FMNMX.FTZ R45, R86, R45, !PT ;  /* 0x0000002d562d7209 */ /* 0x000fe20007810000 */
[-C--:B------:R-:W-:Y:S01]  /*6b20*/  FMUL.FTZ R117, R117, R0.reuse ;  /* 0x0000000075757220 */ /* 0x080fe20000410000 */
[-C--:B------:R-:W-:Y:S01]  /*6b30*/  FMUL.FTZ R120, R120, R0.reuse ;  /* 0x0000000078787220 */ /* 0x080fe20000410000 */
[----:B------:R-:W5:Y:S01]  /*6b40*/  MUFU.EX2 R74, R74 ;  /* 0x0000004a004a7308 */ /* 0x000f620000000800 */
[----:B-1----:R-:W-:Y:S01]  /*6b50*/  FMNMX.FTZ R49, R60, R45, !PT ;  /* 0x0000002d3c317209 */ /* 0x002fe20007810000 */
[----:B------:R-:W-:Y:S01]  /*6b60*/  FFMA.FTZ R45, R68, R11, -R31 ;  /* 0x0000000b442d7223 */ /* 0x000fe2000001081f */
[-C--:B------:R-:W-:Y:S01]  /*6b70*/  FMUL.FTZ R121, R121, R0.reuse ;  /* 0x0000000079797220 */ /* 0x080fe20000410000 */
[-C--:B------:R-:W-:Y:S01]  /*6b80*/  FMUL.FTZ R124, R124, R0.reuse ;  /* 0x000000007c7c7220 */ /* 0x080fe20000410000 */
[-C--:B------:R-:W-:Y:S01]  /*6b90*/  FMUL.FTZ R125, R125, R0.reuse ;  /* 0x000000007d7d7220 */ /* 0x080fe20000410000 */
[----:B------:R-:W1:Y:S01]  /*6ba0*/  SHFL.BFLY PT, R64, R49, 0x2, 0x1f ;  /* 0x0c401f0031407f89 */ /* 0x000e6200000e0000 */
[-C--:B------:R-:W-:Y:S01]  /*6bb0*/  FMUL.FTZ R128, R128, R0.reuse ;  /* 0x0000000080807220 */ /* 0x080fe20000410000 */
[----:B------:R-:W5:Y:S01]  /*6bc0*/  MUFU.EX2 R78, R78 ;  /* 0x0000004e004e7308 */ /* 0x000f620000000800 */
[-C--:B------:R-:W-:Y:S01]  /*6bd0*/  FMUL.FTZ R129, R129, R0.reuse ;  /* 0x0000000081817220 */ /* 0x080fe20000410000 */
[-C--:B------:R-:W-:Y:S01]  /*6be0*/  FMUL.FTZ R132, R132, R0.reuse ;  /* 0x0000000084847220 */ /* 0x080fe20000410000 */
[-C--:B------:R-:W-:Y:S01]  /*6bf0*/  FMUL.FTZ R133, R133, R0.reuse ;  /* 0x0000000085857220 */ /* 0x080fe20000410000 */
[-C--:B------:R-:W-:Y:S01]  /*6c00*/  FMUL.FTZ R136, R136, R0.reuse ;  /* 0x0000000088887220 */ /* 0x080fe20000410000 */
[-C--:B------:R-:W-:Y:S01]  /*6c10*/  FMUL.FTZ R137, R137, R0.reuse ;  /* 0x0000000089897220 */ /* 0x080fe20000410000 */
[-C--:B------:R-:W-:Y:S01]  /*6c20*/  FMUL.FTZ R140, R140, R0.reuse ;  /* 0x000000008c8c7220 */ /* 0x080fe20000410000 */
[-C--:B------:R-:W-:Y:S01]  /*6c30*/  FMUL.FTZ R141, R141, R0.reuse ;  /* 0x000000008d8d7220 */ /* 0x080fe20000410000 */
[----:B------:R-:W5:Y:S01]  /*6c40*/  MUFU.EX2 R48, R48 ;  /* 0x0000003000307308 */ /* 0x000f620000000800 */
[-C--:B------:R-:W-:Y:S01]  /*6c50*/  FMUL.FTZ R144, R144, R0.reuse ;  /* 0x0000000090907220 */ /* 0x080fe20000410000 */
[-C--:B------:R-:W-:Y:S01]  /*6c60*/  FMUL.FTZ R145, R145, R0.reuse ;  /* 0x0000000091917220 */ /* 0x080fe20000410000 */
[-C--:B------:R-:W-:Y:S01]  /*6c70*/  FMUL.FTZ R148, R148, R0.reuse ;  /* 0x0000000094947220 */ /* 0x080fe20000410000 */
[----:B------:R-:W-:-:S04]  /*6c80*/  FMUL.FTZ R149, R149, R0 ;  /* 0x0000000095957220 */ /* 0x000fc80000410000 */
[----:B------:R-:W5:Y:S01]  /*6c90*/  MUFU.EX2 R40, R40 ;  /* 0x0000002800287308 */ /* 0x000f620000000800 */
[----:B-1----:R-:W-:Y:S01]  /*6ca0*/  FMNMX.FTZ R53, R49, R64, !PT ;  /* 0x0000004031357209 */ /* 0x002fe20007810000 */
[-CC-:B------:R-:W-:Y:S01]  /*6cb0*/  FFMA.FTZ R64, R20, R11.reuse, -R31.reuse ;  /* 0x0000000b14407223 */ /* 0x180fe2000001081f */
[-CC-:B------:R-:W-:Y:S01]  /*6cc0*/  FFMA.FTZ R49, R76, R11.reuse, -R31.reuse ;  /* 0x0000000b4c317223 */ /* 0x180fe2000001081f */
[----:B------:R-:W-:-:S04]  /*6cd0*/  FFMA.FTZ R31, R44, R11, -R31 ;  /* 0x0000000b2c1f7223 */ /* 0x000fc8000001081f */
[----:B------:R-:W1:Y:S01]  /*6ce0*/  MUFU.EX2 R15, R15 ;  /* 0x0000000f000f7308 */ /* 0x000e620000000800 */
[----:B------:R-:W0:Y:S07]  /*6cf0*/  SHFL.BFLY PT, R20, R53, 0x1, 0x1f ;  /* 0x0c201f0035147f89 */ /* 0x000e2e00000e0000 */
[----:B------:R-:W-:Y:S08]  /*6d00*/  MUFU.EX2 R22, R22 ;  /* 0x0000001600167308 */ /* 0x000ff00000000800 */
[----:B------:R-:W-:Y:S08]  /*6d10*/  MUFU.EX2 R21, R21 ;  /* 0x0000001500157308 */ /* 0x000ff00000000800 */
[----:B------:R-:W-:Y:S01]  /*6d20*/  MUFU.EX2 R28, R28 ;  /* 0x0000001c001c7308 */ /* 0x000fe20000000800 */
[----:B0-----:R-:W-:-:S04]  /*6d30*/  FMNMX.FTZ R20, R53, R20, !PT ;  /* 0x0000001435147209 */ /* 0x001fc80007810000 */
[C---:B------:R-:W-:Y:S01]  /*6d40*/  FSETP.NEU.FTZ.AND P4, PT, R20.reuse, -INF , PT ;  /* 0xff8000001400780b */ /* 0x040fe20003f9d000 */
[----:B------:R-:W-:Y:S02]  /*6d50*/  FMUL.FTZ R44, R20, R11 ;  /* 0x0000000b142c7220 */ /* 0x000fe40000410000 */
[----:B------:R-:W-:Y:S03]  /*6d60*/  MUFU.EX2 R45, R45 ;  /* 0x0000002d002d7308 */ /* 0x000fe60000000800 */
[----:B------:R-:W-:-:S05]  /*6d70*/  FSEL R53, R44, RZ, P4 ;  /* 0x000000ff2c357208 */ /* 0x000fca0002000000 */
[-C--:B------:R-:W-:Y:S01]  /*6d80*/  FFMA.FTZ R44, R35, R11.reuse, -R53 ;  /* 0x0000000b232c7223 */ /* 0x080fe20000010835 */
[----:B------:R-:W-:Y:S01]  /*6d90*/  FFMA.FTZ R35, R0, R4, R23 ;  /* 0x0000000400237223 */ /* 0x000fe20000010017 */
[-CC-:B------:R-:W-:Y:S01]  /*6da0*/  FFMA.FTZ R169, R50, R11.reuse, -R53.reuse ;  /* 0x0000000b32a97223 */ /* 0x180fe20000010835 */
[----:B------:R-:W-:Y:S02]  /*6db0*/  IMAD.U32 R50, RZ, RZ, UR5 ;  /* 0x00000005ff327e24 */ /* 0x000fe4000f8e00ff */
[-C--:B------:R-:W-:Y:S01]  /*6dc0*/  FFMA.FTZ R171, R54, R11.reuse, -R53 ;  /* 0x0000000b36ab7223 */ /* 0x080fe20000010835 */
[----:B------:R-:W-:Y:S01]  /*6dd0*/  FADD.FTZ R4, R186, R35 ;  /* 0x00000023ba047221 */ /* 0x000fe20000010000 */
[-CC-:B------:R-:W-:Y:S01]  /*6de0*/  FFMA.FTZ R181, R182, R11.reuse, -R53.reuse ;  /* 0x0000000bb6b57223 */ /* 0x180fe20000010835 */
[----:B------:R-:W-:Y:S01]  /*6df0*/  MUFU.EX2 R44, R44 ;  /* 0x0000002c002c7308 */ /* 0x000fe20000000800 */
[----:B------:R-:W-:Y:S01]  /*6e00*/  @!P1 LEA R54, R50, UR36, 0x3 ;  /* 0x0000002432369c11 */ /* 0x000fe2000f8e18ff */
[----:B------:R-:W-:Y:S01]  /*6e10*/  FADD.FTZ R35, R25, R4 ;  /* 0x0000000419237221 */ /* 0x000fe20000010000 */
[-CC-:B------:R-:W-:Y:S01]  /*6e20*/  FFMA.FTZ R183, R170, R11.reuse, -R53.reuse ;  /* 0x0000000baab77223 */ /* 0x180fe20000010835 */
[-CC-:B------:R-:W-:Y:S01]  /*6e30*/  FFMA.FTZ R68, R180, R11.reuse, -R53.reuse ;  /* 0x0000000bb4447223 */ /* 0x180fe20000010835 */
[-C--:B------:R-:W-:Y:S01]  /*6e40*/  FFMA.FTZ R177, R168, R11.reuse, -R53 ;  /* 0x0000000ba8b17223 */ /* 0x080fe20000010835 */
[----:B--2---:R-:W-:Y:S01]  /*6e50*/  FADD.FTZ R4, R26, R35 ;  /* 0x000000231a047221 */ /* 0x004fe20000010000 */
[-CC-:B------:R-:W-:Y:S01]  /*6e60*/  FFMA.FTZ R72, R178, R11.reuse, -R53.reuse ;  /* 0x0000000bb2487223 */ /* 0x180fe20000010835 */
[----:B------:R-:W-:Y:S01]  /*6e70*/  MUFU.EX2 R181, R181 ;  /* 0x000000b500b57308 */ /* 0x000fe20000000800 */
[-CC-:B------:R-:W-:Y:S01]  /*6e80*/  FFMA.FTZ R179, R38, R11.reuse, -R53.reuse ;  /* 0x0000000b26b37223 */ /* 0x180fe20000010835 */
[----:B------:R-:W-:Y:S01]  /*6e90*/  FADD.FTZ R35, R27, R4 ;  /* 0x000000041b237221 */ /* 0x000fe20000010000 */
[-CC-:B------:R-:W-:Y:S01]  /*6ea0*/  FFMA.FTZ R165, R58, R11.reuse, -R53.reuse ;  /* 0x0000000b3aa57223 */ /* 0x180fe20000010835 */
[-CC-:B------:R-:W-:Y:S01]  /*6eb0*/  FFMA.FTZ R38, R176, R11.reuse, -R53.reuse ;  /* 0x0000000bb0267223 */ /* 0x180fe20000010835 */
[-C--:B------:R-:W-:Y:S01]  /*6ec0*/  FFMA.FTZ R173, R42, R11.reuse, -R53 ;  /* 0x0000000b2aad7223 */ /* 0x080fe20000010835 */
[----:B------:R-:W-:Y:S01]  /*6ed0*/  FADD.FTZ R4, R66, R35 ;  /* 0x0000002342047221 */ /* 0x000fe20000010000 */
[--C-:B------:R-:W-:Y:S01]  /*6ee0*/  FFMA.FTZ R42, R174, R11, -R53.reuse ;  /* 0x0000000bae2a7223 */ /* 0x100fe20000010835 */
[----:B------:R-:W-:Y:S01]  /*6ef0*/  MUFU.EX2 R183, R183 ;  /* 0x000000b700b77308 */ /* 0x000fe20000000800 */
[----:B------:R-:W-:Y:S01]  /*6f00*/  F2FP.BF16.F32.PACK_AB R180, R186, R23 ;  /* 0x00000017bab4723e */ /* 0x000fe200000010ff */
[----:B------:R-:W-:Y:S01]  /*6f10*/  FADD.FTZ R35, R29, R4 ;  /* 0x000000041d237221 */ /* 0x000fe20000010000 */
[--C-:B------:R-:W-:Y:S01]  /*6f20*/  FFMA.FTZ R175, R172, R11, -R53.reuse ;  /* 0x0000000bacaf7223 */ /* 0x100fe20000010835 */
[----:B------:R-:W-:Y:S01]  /*6f30*/  F2FP.BF16.F32.PACK_AB R182, R26, R25 ;  /* 0x000000191ab6723e */ /* 0x000fe200000010ff */
[-C--:B------:R-:W-:Y:S01]  /*6f40*/  FFMA.FTZ R34, R34, R11.reuse, -R53 ;  /* 0x0000000b22227223 */ /* 0x080fe20000010835 */
[----:B---3--:R-:W-:Y:S01]  /*6f50*/  FADD.FTZ R4, R164, R35 ;  /* 0x00000023a4047221 */ /* 0x008fe20000010000 */
[-CC-:B------:R-:W-:Y:S01]  /*6f60*/  FFMA.FTZ R46, R46, R11.reuse, -R53.reuse ;  /* 0x0000000b2e2e7223 */ /* 0x180fe20000010835 */
[----:B------:R-:W-:Y:S01]  /*6f70*/  MUFU.EX2 R68, R68 ;  /* 0x0000004400447308 */ /* 0x000fe20000000800 */
[-CC-:B------:R-:W-:Y:S01]  /*6f80*/  FFMA.FTZ R30, R30, R11.reuse, -R53.reuse ;  /* 0x0000000b1e1e7223 */ /* 0x180fe20000010835 */
[----:B------:R-:W-:Y:S01]  /*6f90*/  FADD.FTZ R35, R33, R4 ;  /* 0x0000000421237221 */ /* 0x000fe20000010000 */
[-CC-:B------:R-:W-:Y:S01]  /*6fa0*/  FFMA.FTZ R184, R184, R11.reuse, -R53.reuse ;  /* 0x0000000bb8b87223 */ /* 0x180fe20000010835 */
[-CC-:B------:R-:W-:Y:S01]  /*6fb0*/  FFMA.FTZ R62, R62, R11.reuse, -R53.reuse ;  /* 0x0000000b3e3e7223 */ /* 0x180fe20000010835 */
[-C--:B------:R-:W-:Y:S01]  /*6fc0*/  FFMA.FTZ R190, R190, R11.reuse, -R53 ;  /* 0x0000000bbebe7223 */ /* 0x080fe20000010835 */
[----:B----4-:R-:W-:Y:S01]  /*6fd0*/  FADD.FTZ R4, R160, R35 ;  /* 0x00000023a0047221 */ /* 0x010fe20000010000 */
[----:B------:R-:W-:Y:S01]  /*6fe0*/  FSEL R35, R20, RZ, P4 ;  /* 0x000000ff14237208 */ /* 0x000fe20002000000 */
[----:B------:R-:W-:Y:S01]  /*6ff0*/  MUFU.EX2 R177, R177 ;  /* 0x000000b100b17308 */ /* 0x000fe20000000800 */
[----:B------:R-:W-:Y:S01]  /*7000*/  FFMA.FTZ R188, R188, R11, -R53 ;  /* 0x0000000bbcbc7223 */ /* 0x000fe20000010835 */
[----:B------:R-:W-:Y:S01]  /*7010*/  FADD.FTZ R55, R37, R4 ;  /* 0x0000000425377221 */ /* 0x000fe20000010000 */
[----:B------:R-:W-:-:S02]  /*7020*/  @!P1 VIADD R54, R54, 0x28860 ;  /* 0x0002886036369836 */ /* 0x000fc40000000000 */
[----:B------:R-:W-:Y:S01]  /*7030*/  FADD.FTZ R4, -R35, R12 ;  /* 0x0000000c23047221 */ /* 0x000fe20000010100 */
[-C--:B------:R-:W-:Y:S01]  /*7040*/  FFMA.FTZ R70, R70, R11.reuse, -R53 ;  /* 0x0000000b46467223 */ /* 0x080fe20000010835 */
[----:B-----5:R-:W-:Y:S01]  /*7050*/  FADD.FTZ R50, R74, R55 ;  /* 0x000000374a327221 */ /* 0x020fe20000010000 */
[-CC-:B------:R-:W-:Y:S01]  /*7060*/  FFMA.FTZ R57, R154, R11.reuse, -R53.reuse ;  /* 0x0000000b9a397223 */ /* 0x180fe20000010835 */
[-C--:B------:R-:W-:Y:S01]  /*7070*/  FMUL.FTZ R4, R4, R11.reuse ;  /* 0x0000000b04047220 */ /* 0x080fe20000410000 */
[----:B------:R-:W-:Y:S01]  /*7080*/  MUFU.EX2 R24, R24 ;  /* 0x0000001800187308 */ /* 0x000fe20000000800 */
[----:B------:R-:W-:Y:S01]  /*7090*/  FADD.FTZ R35, R39, R50 ;  /* 0x0000003227237221 */ /* 0x000fe20000010000 */
[----:B------:R-:W-:Y:S01]  /*70a0*/  @!P1 PRMT R54, RZ, 0x654, R54 ;  /* 0x00000654ff369816 */ /* 0x000fe20000000036 */
[-CC-:B------:R-:W-:Y:S01]  /*70b0*/  FFMA.FTZ R52, R52, R11.reuse, -R53.reuse ;  /* 0x0000000b34347223 */ /* 0x180fe20000010835 */
[-C--:B------:R-:W-:Y:S01]  /*70c0*/  FFMA.FTZ R82, R82, R11.reuse, -R53 ;  /* 0x0000000b52527223 */ /* 0x080fe20000010835 */
[----:B------:R-:W-:Y:S01]  /*70d0*/  FADD.FTZ R50, R78, R35 ;  /* 0x000000234e327221 */ /* 0x000fe20000010000 */
[----:B------:R0:W-:Y:S01]  /*70e0*/  @!P1 SYNCS.ARRIVE.TRANS64.RED.A1T0 RZ, [R54+URZ], RZ ;  /* 0x000000ff36ff99a7 */ /* 0x0001e2000810043f */
[-CC-:B------:R-:W-:Y:S01]  /*70f0*/  FFMA.FTZ R56, R56, R11.reuse, -R53.reuse ;  /* 0x0000000b38387223 */ /* 0x180fe20000010835 */
[----:B------:R2:W3:Y:S01]  /*7100*/  MUFU.EX2 R35, R4 ;  /* 0x0000000400237308 */ /* 0x0004e20000000800 */
[----:B------:R-:W-:Y:S01]  /*7110*/  FADD.FTZ R55, R41, R50 ;  /* 0x0000003229377221 */ /* 0x000fe20000010000 */
[----:B------:R-:W-:Y:S01]  /*7120*/  FFMA.FTZ R86, R86, R11, -R53 ;  /* 0x0000000b56567223 */ /* 0x000fe20000010835 */
[----:B------:R-:W-:Y:S01]  /*7130*/  ISETP.GT.AND P4, PT, R10, R13, PT ;  /* 0x0000000d0a00720c */ /* 0x000fe20003f84270 */
[----:B------:R-:W-:Y:S01]  /*7140*/  UMOV UR5, UR4 ;  /* 0x0000000400057c82 */ /* 0x000fe20008000000 */
[----:B------:R-:W-:Y:S01]  /*7150*/  FADD.FTZ R50, R48, R55 ;  /* 0x0000003730327221 */ /* 0x000fe20000010000 */
[--C-:B0-----:R-:W-:Y:S01]  /*7160*/  FFMA.FTZ R54, R158, R11, -R53.reuse ;  /* 0x0000000b9e367223 */ /* 0x101fe20000010835 */
[----:B------:R-:W-:Y:S01]  /*7170*/  F2FP.BF16.F32.PACK_AB R178, R164, R29 ;  /* 0x0000001da4b2723e */ /* 0x000fe200000010ff */
[----:B------:R-:W0:Y:S01]  /*7180*/  MUFU.EX2 R72, R72 ;  /* 0x0000004800487308 */ /* 0x000e220000000800 */
[----:B------:R-:W-:Y:S01]  /*7190*/  FADD.FTZ R55, R43, R50 ;  /* 0x000000322b377221 */ /* 0x000fe20000010000 */
[----:B------:R-:W-:Y:S01]  /*71a0*/  FFMA.FTZ R50, R162, R11, -R53 ;  /* 0x0000000ba2327223 */ /* 0x000fe20000010835 */
[----:B------:R-:W-:Y:S01]  /*71b0*/  F2FP.BF16.F32.PACK_AB R172, R160, R33 ;  /* 0x00000021a0ac723e */ /* 0x000fe200000010ff */
[----:B------:R-:W-:-:S02]  /*71c0*/  VIADD R10, R10, 0xffffffff ;  /* 0xffffffff0a0a7836 */ /* 0x000fc40000000000 */
[----:B--2---:R-:W-:Y:S01]  /*71d0*/  FADD.FTZ R4, R40, R55 ;  /* 0x0000003728047221 */ /* 0x004fe20000010000 */
[----:B------:R-:W-:Y:S01]  /*71e0*/  FFMA.FTZ R55, R156, R11, -R53 ;  /* 0x0000000b9c377223 */ /* 0x000fe20000010835 */
[----:B------:R-:W-:Y:S01]  /*71f0*/  F2FP.BF16.F32.PACK_AB R176, R66, R27 ;  /* 0x0000001b42b0723e */ /* 0x000fe200000010ff */
[----:B------:R-:W2:Y:S01]  /*7200*/  MUFU.EX2 R47, R47 ;  /* 0x0000002f002f7308 */ /* 0x000ea20000000800 */
[----:B-1----:R-:W-:Y:S01]  /*7210*/  FADD.FTZ R59, R15, R4 ;  /* 0x000000040f3b7221 */ /* 0x002fe20000010000 */
[----:B---3--:R-:W-:Y:S01]  /*7220*/  FFMA.FTZ R4, R35, R3, R44 ;  /* 0x0000000323047223 */ /* 0x008fe2000001002c */
[----:B------:R-:W-:Y:S01]  /*7230*/  F2FP.BF16.F32.PACK_AB R174, R74, R37 ;  /* 0x000000254aae723e */ /* 0x000fe200000010ff */
        /* <DEDUP_REMOVED lines=12> */
[----:B------:R-:W3:Y:S01]  /*7300*/  MUFU.EX2 R64, R64 ;  /* 0x0000004000407308 */ /* 0x000ee20000000800 */
[----:B------:R-:W-:Y:S01]  /*7310*/  FADD.FTZ R23, R45, R58 ;  /* 0x0000003a2d177221 */ /* 0x000fe20000010000 */
[----:B------:R-:W-:Y:S01]  /*7320*/  FADD.FTZ R3, R177, R4 ;  /* 0x00000004b1037221 */ /* 0x000fe20000010000 */
[----:B------:R-:W-:Y:S01]  /*7330*/  F2FP.BF16.F32.PACK_AB R160, R28, R21 ;  /* 0x000000151ca0723e */ /* 0x000fe200000010ff */
[----:B------:R-:W-:Y:S01]  /*7340*/  FMUL.FTZ R94, R94, R35 ;  /* 0x000000235e5e7220 */ /* 0x000fe20000410000 */
[----:B------:R-:W-:Y:S01]  /*7350*/  FADD.FTZ R26, R24, R23 ;  /* 0x00000017181a7221 */ /* 0x000fe20000010000 */
[----:B0-----:R-:W-:Y:S01]  /*7360*/  FADD.FTZ R4, R72, R3 ;  /* 0x0000000348047221 */ /* 0x001fe20000010000 */
[----:B------:R-:W-:Y:S01]  /*7370*/  F2FP.BF16.F32.PACK_AB R162, R24, R45 ;  /* 0x0000002d18a2723e */ /* 0x000fe200000010ff */
[----:B------:R-:W0:Y:S01]  /*7380*/  MUFU.EX2 R38, R38 ;  /* 0x0000002600267308 */ /* 0x000e220000000800 */
[----:B--2---:R-:W-:Y:S01]  /*7390*/  FADD.FTZ R23, R47, R26 ;  /* 0x0000001a2f177221 */ /* 0x004fe20000010000 */
[----:B-1----:R-:W-:Y:S01]  /*73a0*/  FADD.FTZ R3, R179, R4 ;  /* 0x00000004b3037221 */ /* 0x002fe20000010000 */
[----:B------:R-:W-:Y:S01]  /*73b0*/  F2FP.BF16.F32.PACK_AB R181, R181, R44 ;  /* 0x0000002cb5b5723e */ /* 0x000fe200000010ff */
[----:B------:R-:W-:Y:S01]  /*73c0*/  FMUL.FTZ R95, R95, R35 ;  /* 0x000000235f5f7220 */ /* 0x000fe20000410000 */
[----:B------:R-:W-:Y:S01]  /*73d0*/  F2FP.BF16.F32.PACK_AB R183, R68, R183 ;  /* 0x000000b744b7723e */ /* 0x000fe200000010ff */
[----:B------:R-:W-:Y:S01]  /*73e0*/  FMUL.FTZ R98, R98, R35 ;  /* 0x0000002362627220 */ /* 0x000fe20000410000 */
[----:B------:R-:W-:Y:S01]  /*73f0*/  F2FP.BF16.F32.PACK_AB R177, R72, R177 ;  /* 0x000000b148b1723e */ /* 0x000fe200000010ff */
[----:B------:R-:W1:Y:S01]  /*7400*/  MUFU.EX2 R49, R49 ;  /* 0x0000003100317308 */ /* 0x000e620000000800 */
[C---:B---3--:R-:W-:Y:S01]  /*7410*/  FADD.FTZ R26, R64.reuse, R23 ;  /* 0x00000017401a7221 */ /* 0x048fe20000010000 */
[----:B------:R-:W-:Y:S01]  /*7420*/  F2FP.BF16.F32.PACK_AB R156, R64, R47 ;  /* 0x0000002f409c723e */ /* 0x000fe200000010ff */
[-C--:B------:R-:W-:Y:S01]  /*7430*/  FMUL.FTZ R99, R99, R35.reuse ;  /* 0x0000002363637220 */ /* 0x080fe20000410000 */
[-C--:B------:R-:W-:Y:S01]  /*7440*/  FMUL.FTZ R102, R102, R35.reuse ;  /* 0x0000002366667220 */ /* 0x080fe20000410000 */
[-C--:B------:R-:W-:Y:S01]  /*7450*/  FMUL.FTZ R103, R103, R35.reuse ;  /* 0x0000002367677220 */ /* 0x080fe20000410000 */
[-C--:B------:R-:W-:Y:S01]  /*7460*/  FMUL.FTZ R106, R106, R35.reuse ;  /* 0x000000236a6a7220 */ /* 0x080fe20000410000 */
[----:B------:R-:W-:Y:S01]  /*7470*/  FMUL.FTZ R107, R107, R35 ;  /* 0x000000236b6b7220 */ /* 0x000fe20000410000 */
[----:B------:R-:W2:Y:S01]  /*7480*/  MUFU.EX2 R173, R173 ;  /* 0x000000ad00ad7308 */ /* 0x000ea20000000800 */
[C---:B0-----:R-:W-:Y:S01]  /*7490*/  FADD.FTZ R4, R38.reuse, R3 ;  /* 0x0000000326047221 */ /* 0x041fe20000010000 */
[----:B------:R-:W-:Y:S01]  /*74a0*/  F2FP.BF16.F32.PACK_AB R179, R38, R179 ;  /* 0x000000b326b3723e */ /* 0x000fe200000010ff */
[-C--:B------:R-:W-:Y:S01]  /*74b0*/  FMUL.FTZ R110, R110, R35.reuse ;  /* 0x000000236e6e7220 */ /* 0x080fe20000410000 */
[-C--:B------:R-:W-:Y:S01]  /*74c0*/  FMUL.FTZ R111, R111, R35.reuse ;  /* 0x000000236f6f7220 */ /* 0x080fe20000410000 */
[-C--:B------:R-:W-:Y:S01]  /*74d0*/  FMUL.FTZ R114, R114, R35.reuse ;  /* 0x0000002372727220 */ /* 0x080fe20000410000 */
[-C--:B------:R-:W-:Y:S01]  /*74e0*/  FMUL.FTZ R115, R115, R35.reuse ;  /* 0x0000002373737220 */ /* 0x080fe20000410000 */
[-C--:B------:R-:W-:Y:S01]  /*74f0*/  FMUL.FTZ R118, R118, R35.reuse ;  /* 0x0000002376767220 */ /* 0x080fe20000410000 */
[----:B------:R-:W0:Y:S01]  /*7500*/  MUFU.EX2 R36, R36 ;  /* 0x0000002400247308 */ /* 0x000e220000000800 */
[----:B-1----:R-:W-:Y:S01]  /*7510*/  FADD.FTZ R23, R49, R26 ;  /* 0x0000001a31177221 */ /* 0x002fe20000010000 */
[-C--:B------:R-:W-:Y:S01]  /*7520*/  FMUL.FTZ R119, R119, R35.reuse ;  /* 0x0000002377777220 */ /* 0x080fe20000410000 */
[-C--:B------:R-:W-:Y:S01]  /*7530*/  FMUL.FTZ R122, R122, R35.reuse ;  /* 0x000000237a7a7220 */ /* 0x080fe20000410000 */
[-C--:B------:R-:W-:Y:S01]  /*7540*/  FMUL.FTZ R123, R123, R35.reuse ;  /* 0x000000237b7b7220 */ /* 0x080fe20000410000 */
[-C--:B------:R-:W-:Y:S01]  /*7550*/  FMUL.FTZ R126, R126, R35.reuse ;  /* 0x000000237e7e7220 */ /* 0x080fe20000410000 */
[-C--:B------:R-:W-:Y:S01]  /*7560*/  FMUL.FTZ R127, R127, R35.reuse ;  /* 0x000000237f7f7220 */ /* 0x080fe20000410000 */
[-C--:B------:R-:W-:Y:S01]  /*7570*/  FMUL.FTZ R130, R130, R35.reuse ;  /* 0x0000002382827220 */ /* 0x080fe20000410000 */
[----:B------:R-:W1:Y:S01]  /*7580*/  MUFU.EX2 R42, R42 ;  /* 0x0000002a002a7308 */ /* 0x000e620000000800 */
[----:B--2---:R-:W-:Y:S01]  /*7590*/  FADD.FTZ R3, R173, R4 ;  /* 0x00000004ad037221 */ /* 0x004fe20000010000 */
[-C--:B------:R-:W-:Y:S01]  /*75a0*/  FMUL.FTZ R131, R131, R35.reuse ;  /* 0x0000002383837220 */ /* 0x080fe20000410000 */
[-C--:B------:R-:W-:Y:S01]  /*75b0*/  FMUL.FTZ R134, R134, R35.reuse ;  /* 0x0000002386867220 */ /* 0x080fe20000410000 */
[-C--:B------:R-:W-:Y:S01]  /*75c0*/  FMUL.FTZ R135, R135, R35.reuse ;  /* 0x0000002387877220 */ /* 0x080fe20000410000 */
[-C--:B------:R-:W-:Y:S01]  /*75d0*/  FMUL.FTZ R138, R138, R35.reuse ;  /* 0x000000238a8a7220 */ /* 0x080fe20000410000 */
[-C--:B------:R-:W-:Y:S01]  /*75e0*/  FMUL.FTZ R139, R139, R35.reuse ;  /* 0x000000238b8b7220 */ /* 0x080fe20000410000 */
[----:B------:R-:W-:Y:S01]  /*75f0*/  FMUL.FTZ R142, R142, R35 ;  /* 0x000000238e8e7220 */ /* 0x000fe20000410000 */
[----:B------:R-:W-:Y:S01]  /*7600*/  MUFU.EX2 R152, R152 ;  /* 0x0000009800987308 */ /* 0x000fe20000000800 */
[C---:B0-----:R-:W-:Y:S01]  /*7610*/  FADD.FTZ R23, R36.reuse, R23 ;  /* 0x0000001724177221 */ /* 0x041fe20000010000 */
[----:B------:R-:W-:Y:S01]  /*7620*/  F2FP.BF16.F32.PACK_AB R158, R36, R49 ;  /* 0x00000031249e723e */ /* 0x000fe200000010ff */
[-C--:B------:R-:W-:Y:S01]  /*7630*/  FMUL.FTZ R143, R143, R35.reuse ;  /* 0x000000238f8f7220 */ /* 0x080fe20000410000 */
[-C--:B------:R-:W-:Y:S01]  /*7640*/  FMUL.FTZ R146, R146, R35.reuse ;  /* 0x0000002392927220 */ /* 0x080fe20000410000 */
[-C--:B------:R-:W-:Y:S01]  /*7650*/  FMUL.FTZ R147, R147, R35.reuse ;  /* 0x0000002393937220 */ /* 0x080fe20000410000 */
[-C--:B------:R-:W-:Y:S01]  /*7660*/  FMUL.FTZ R150, R150, R35.reuse ;  /* 0x0000002396967220 */ /* 0x080fe20000410000 */
[----:B------:R-:W-:Y:S01]  /*7670*/  FMUL.FTZ R151, R151, R35 ;  /* 0x0000002397977220 */ /* 0x000fe20000410000 */
[----:B------:R-:W0:Y:S01]  /*7680*/  MUFU.EX2 R175, R175 ;  /* 0x000000af00af7308 */ /* 0x000e220000000800 */
[C---:B-1----:R-:W-:Y:S01]  /*7690*/  FADD.FTZ R4, R42.reuse, R3 ;  /* 0x000000032a047221 */ /* 0x042fe20000010000 */
[----:B------:R-:W-:Y:S01]  /*76a0*/  F2FP.BF16.F32.PACK_AB R173, R42, R173 ;  /* 0x000000ad2aad723e */ /* 0x000fe200000010ff */
[----:B------:R-:W-:-:S05]  /*76b0*/  IMAD.MOV.U32 R0, RZ, RZ, R14 ;  /* 0x000000ffff007224 */ /* 0x000fca00078e000e */
[----:B------:R-:W-:Y:S08]  /*76c0*/  MUFU.EX2 R51, R51 ;  /* 0x0000003300337308 */ /* 0x000ff00000000800 */
[----:B------:R-:W1:Y:S01]  /*76d0*/  MUFU.EX2 R34, R34 ;  /* 0x0000002200227308 */ /* 0x000e620000000800 */
[----:B0-----:R-:W-:-:S07]  /*76e0*/  FADD.FTZ R3, R175, R4 ;  /* 0x00000004af037221 */ /* 0x001fce0000010000 */
[----:B------:R-:W-:Y:S08]  /*76f0*/  MUFU.EX2 R32, R32 ;  /* 0x0000002000207308 */ /* 0x000ff00000000800 */
[----:B------:R-:W0:Y:S01]  /*7700*/  MUFU.EX2 R169, R169 ;  /* 0x000000a900a97308 */ /* 0x000e220000000800 */
[C---:B-1----:R-:W-:Y:S01]  /*7710*/  FADD.FTZ R4, R34.reuse, R3 ;  /* 0x0000000322047221 */ /* 0x042fe20000010000 */
[----:B------:R-:W-:-:S06]  /*7720*/  F2FP.BF16.F32.PACK_AB R175, R34, R175 ;  /* 0x000000af22af723e */ /* 0x000fcc00000010ff */
[----:B------:R-:W1:Y:S08]  /*7730*/  MUFU.EX2 R31, R31 ;  /* 0x0000001f001f7308 */ /* 0x000e700000000800 */
[----:B------:R-:W2:Y:S01]  /*7740*/  MUFU.EX2 R46, R46 ;  /* 0x0000002e002e7308 */ /* 0x000ea20000000800 */
[----:B0-----:R-:W-:-:S07]  /*7750*/  FADD.FTZ R3, R169, R4 ;  /* 0x00000004a9037221 */ /* 0x001fce0000010000 */
[----:B------:R0:W-:Y:S01]  /*7760*/  MUFU.EX2 R12, R30 ;  /* 0x0000001e000c7308 */ /* 0x0001e20000000800 */
[----:B-1----:R-:W-:-:S07]  /*7770*/  F2FP.BF16.F32.PACK_AB R154, R31, R32 ;  /* 0x000000201f9a723e */ /* 0x002fce00000010ff */
[----:B------:R-:W1:Y:S01]  /*7780*/  MUFU.EX2 R171, R171 ;  /* 0x000000ab00ab7308 */ /* 0x000e620000000800 */
[----:B0-----:R-:W-:Y:S01]  /*7790*/  FFMA.FTZ R30, R166, R11, -R53 ;  /* 0x0000000ba61e7223 */ /* 0x001fe20000010835 */
[----:B------:R-:W-:Y:S01]  /*77a0*/  F2FP.BF16.F32.PACK_AB R166, R22, R15 ;  /* 0x0000000f16a6723e */ /* 0x000fe200000010ff */
[----:B------:R-:W-:Y:S01]  /*77b0*/  FADD.FTZ R22, R152, R23 ;  /* 0x0000001798167221 */ /* 0x000fe20000010000 */
[----:B------:R-:W-:Y:S01]  /*77c0*/  FFMA.FTZ R53, R60, R11, -R53 ;  /* 0x0000000b3c357223 */ /* 0x000fe20000010835 */
[C---:B------:R-:W-:Y:S02]  /*77d0*/  F2FP.BF16.F32.PACK_AB R152, R51.reuse, R152 ;  /* 0x000000983398723e */ /* 0x040fe400000010ff */
[----:B------:R-:W-:Y:S01]  /*77e0*/  FADD.FTZ R15, R51, R22 ;  /* 0x00000016330f7221 */ /* 0x000fe20000010000 */
[----:B------:R-:W0:Y:S01]  /*77f0*/  MUFU.EX2 R165, R165 ;  /* 0x000000a500a57308 */ /* 0x000e220000000800 */
[----:B--2---:R-:W-:Y:S02]  /*7800*/  F2FP.BF16.F32.PACK_AB R169, R46, R169 ;  /* 0x000000a92ea9723e */ /* 0x004fe400000010ff */
[----:B------:R-:W-:Y:S01]  /*7810*/  FADD.FTZ R22, R32, R15 ;  /* 0x0000000f20167221 */ /* 0x000fe20000010000 */
[----:B------:R-:W-:-:S03]  /*7820*/  IMAD.MOV.U32 R15, RZ, RZ, R2 ;  /* 0x000000ffff0f7224 */ /* 0x000fc600078e0002 */
[----:B------:R-:W-:Y:S01]  /*7830*/  FADD.FTZ R4, R31, R22 ;  /* 0x000000161f047221 */ /* 0x000fe20000010000 */
[----:B------:R-:W2:Y:S01]  /*7840*/  MUFU.EX2 R184, R184 ;  /* 0x000000b800b87308 */ /* 0x000ea20000000800 */
[----:B------:R-:W-:-:S04]  /*7850*/  FADD.FTZ R22, R46, R3 ;  /* 0x000000032e167221 */ /* 0x000fc80000010000 */
[----:B-1----:R-:W-:Y:S01]  /*7860*/  FADD.FTZ R3, R171, R22 ;  /* 0x00000016ab037221 */ /* 0x002fe20000010000 */
[C---:B------:R-:W-:Y:S02]  /*7870*/  F2FP.BF16.F32.PACK_AB R171, R12.reuse, R171 ;  /* 0x000000ab0cab723e */ /* 0x040fe400000010ff */
[----:B------:R-:W1:Y:S01]  /*7880*/  MUFU.EX2 R167, R62 ;  /* 0x0000003e00a77308 */ /* 0x000e620000000800 */
[----:B------:R-:W-:Y:S01]  /*7890*/  FADD.FTZ R22, R12, R3 ;  /* 0x000000030c167221 */ /* 0x000fe20000010000 */
[----:B------:R-:W-:-:S03]  /*78a0*/  IMAD.MOV.U32 R12, RZ, RZ, R20 ;  /* 0x000000ffff0c7224 */ /* 0x000fc600078e0014 */
[----:B0-----:R-:W-:-:S03]  /*78b0*/  FADD.FTZ R22, R165, R22 ;  /* 0x00000016a5167221 */ /* 0x001fc60000010000 */
[----:B------:R-:W0:Y:S01]  /*78c0*/  MUFU.EX2 R190, R190 ;  /* 0x000000be00be7308 */ /* 0x000e220000000800 */
[C---:B--2---:R-:W-:Y:S01]  /*78d0*/  FADD.FTZ R22, R184.reuse, R22 ;  /* 0x00000016b8167221 */ /* 0x044fe20000010000 */
[----:B------:R-:W-:-:S06]  /*78e0*/  F2FP.BF16.F32.PACK_AB R165, R184, R165 ;  /* 0x000000a5b8a5723e */ /* 0x000fcc00000010ff */
[----:B------:R-:W2:Y:S01]  /*78f0*/  MUFU.EX2 R161, R188 ;  /* 0x000000bc00a17308 */ /* 0x000ea20000000800 */
[----:B-1----:R-:W-:-:S07]  /*7900*/  FADD.FTZ R22, R167, R22 ;  /* 0x00000016a7167221 */ /* 0x002fce0000010000 */
[----:B------:R-:W1:Y:S01]  /*7910*/  MUFU.EX2 R30, R30 ;  /* 0x0000001e001e7308 */ /* 0x000e620000000800 */
[C---:B0-----:R-:W-:Y:S01]  /*7920*/  FADD.FTZ R22, R190.reuse, R22 ;  /* 0x00000016be167221 */ /* 0x041fe20000010000 */
[----:B------:R-:W-:-:S06]  /*7930*/  F2FP.BF16.F32.PACK_AB R167, R190, R167 ;  /* 0x000000a7bea7723e */ /* 0x000fcc00000010ff */
[----:B------:R-:W0:Y:S01]  /*7940*/  MUFU.EX2 R163, R70 ;  /* 0x0000004600a37308 */ /* 0x000e220000000800 */
[----:B--2---:R-:W-:-:S07]  /*7950*/  FADD.FTZ R22, R161, R22 ;  /* 0x00000016a1167221 */ /* 0x004fce0000010000 */
[----:B------:R-:W2:Y:S01]  /*7960*/  MUFU.EX2 R50, R50 ;  /* 0x0000003200327308 */ /* 0x000ea20000000800 */
[C---:B-1----:R-:W-:Y:S01]  /*7970*/  FADD.FTZ R22, R30.reuse, R22 ;  /* 0x000000161e167221 */ /* 0x042fe20000010000 */
[----:B------:R-:W-:-:S06]  /*7980*/  F2FP.BF16.F32.PACK_AB R161, R30, R161 ;  /* 0x000000a11ea1723e */ /* 0x000fcc00000010ff */
[----:B------:R-:W1:Y:S01]  /*7990*/  MUFU.EX2 R157, R54 ;  /* 0x00000036009d7308 */ /* 0x000e620000000800 */
[----:B0-----:R-:W-:-:S07]  /*79a0*/  FADD.FTZ R22, R163, R22 ;  /* 0x00000016a3167221 */ /* 0x001fce0000010000 */
        /* <DEDUP_REMOVED lines=17> */
[----:B------:R-:W-:-:S03]  /*7ac0*/  F2FP.BF16.F32.PACK_AB R153, R56, R153 ;  /* 0x000000993899723e */ /* 0x000fc600000010ff */
[----:B-1----:R-:W-:-:S04]  /*7ad0*/  FADD.FTZ R22, R155, R22 ;  /* 0x000000169b167221 */ /* 0x002fc80000010000 */
[C---:B0-----:R-:W-:Y:S01]  /*7ae0*/  FADD.FTZ R3, R53.reuse, R22 ;  /* 0x0000001635037221 */ /* 0x041fe20000010000 */
[----:B------:R-:W-:Y:S01]  /*7af0*/  F2FP.BF16.F32.PACK_AB R155, R53, R155 ;  /* 0x0000009b359b723e */ /* 0x000fe200000010ff */
[----:B------:R-:W-:Y:S06]  /*7b00*/  @P4 BRA `(.L_x_993) ;  /* 0xffffffcc00f84947 */ /* 0x000fec000383ffff */
[----:B------:R-:W-:Y:S02]  /*7b10*/  IMAD.MOV.U32 R12, RZ, RZ, R20 ;  /* 0x000000ffff0c7224 */ /* 0x000fe400078e0014 */
[----:B------:R-:W-:-:S07]  /*7b20*/  IMAD.MOV.U32 R0, RZ, RZ, R14 ;  /* 0x000000ffff007224 */ /* 0x000fce00078e000e */
.L_x_976:
[----:B------:R-:W0:Y:S01]  /*7b30*/  LDC R13, c[0x0][0x448] ;  /* 0x00011200ff0d7b82 */ /* 0x000e220000000800 */
[----:B------:R-:W-:-:S05]  /*7b40*/  IADD3 R15, -R9, 0x1, RZ ;  /* 0x00000001090f7810 */ /* 0x000fca0007ffe1ff */
[----:B------:R-:W-:Y:S02]  /*7b50*/  IMAD R20, R16, UR38, R15 ;  /* 0x0000002610147c24 */ /* 0x000fe4000f8e020f */
[----:B------:R-:W1:Y:S08]  /*7b60*/  S2UR UR5, SR_CTAID.X ;  /* 0x00000000000579c3 */ /* 0x000e700000002500 */
[----:B------:R-:W2:Y:S01]  /*7b70*/  LDC R22, c[0x0][0x9e4] ;  /* 0x00027900ff167b82 */ /* 0x000ea20000000800 */
[----:B0-----:R-:W-:Y:S01]  /*7b80*/  ISETP.NE.AND P5, PT, R13, 0x1, PT ;  /* 0x000000010d00780c */ /* 0x001fe20003fa5270 */
[----:B-1----:R-:W-:-:S12]  /*7b90*/  ULEA UR5, UR5, 0x7f, 0x7 ;  /* 0x0000007f05057891 */ /* 0x002fd8000f8e383f */
[----:B------:R-:W0:Y:S01]  /*7ba0*/  @P5 LDC R13, c[0x0][0x44c] ;  /* 0x00011300ff0d5b82 */ /* 0x000e220000000800 */
[----:B------:R-:W-:Y:S01]  /*7bb0*/  IMAD.U32 R9, RZ, RZ, UR5 ;  /* 0x00000005ff097e24 */ /* 0x000fe2000f8e00ff */
[----:B--2---:R-:W-:-:S06]  /*7bc0*/  ISETP.GE.AND P6, PT, R22, 0x1, PT ;  /* 0x000000011600780c */ /* 0x004fcc0003fc6270 */
[----:B------:R-:W1:Y:S01]  /*7bd0*/  @P5 LDC R14, c[0x0][0x450] ;  /* 0x00011400ff0e5b82 */ /* 0x000e620000000800 */
[----:B0-----:R-:W-:Y:S01]  /*7be0*/  @P5 IMAD.HI.U32 R13, R13, UR5, RZ ;  /* 0x000000050d0d5c27 */ /* 0x001fe2000f8e00ff */
[----:B------:R-:W-:-:S04]  /*7bf0*/  ULDC UR5, c[0x0][0x9dc] ;  /* 0x0002770000057ab9 */ /* 0x000fc80000000800 */
        /* <DEDUP_REMOVED lines=13> */
.L_x_995:
[----:B------:R-:W-:-:S13]  /*7cd0*/  ISETP.NE.AND P2, PT, R22, 0x1, PT ;  /* 0x000000011600780c */ /* 0x000fda0003f45270 */
[----:B------:R-:W0:Y:S02]  /*7ce0*/  @P2 LDC.64 R14, c[0x0][0x9e8] ;  /* 0x00027a00ff0e2b82 */ /* 0x000e240000000a00 */
[----:B0-----:R-:W-:-:S05]  /*7cf0*/  @P2 IMAD.HI.U32 R14, R9, R14, RZ ;  /* 0x0000000e090e2227 */ /* 0x001fca00078e00ff */
[----:B------:R-:W-:-:S07]  /*7d00*/  @P2 SHF.R.U32.HI R9, RZ, R15, R14 ;  /* 0x0000000fff092219 */ /* 0x000fce000001160e */
.L_x_996:
[----:B------:R-:W-:-:S05]  /*7d10*/  IMAD R14, R9, R22, RZ ;  /* 0x00000016090e7224 */ /* 0x000fca00078e02ff */
[----:B------:R-:W-:-:S07]  /*7d20*/  VIMNMX R13, R13, R14, !PT ;  /* 0x0000000e0d0d7248 */ /* 0x000fce0007fe0100 */
.L_x_994:
[----:B------:R-:W-:-:S05]  /*7d30*/  VIADD R13, R13, 0x7f ;  /* 0x0000007f0d0d7836 */ /* 0x000fca0000000000 */
[----:B------:R-:W-:-:S04]  /*7d40*/  SHF.R.S32.HI R14, RZ, 0x1f, R13 ;  /* 0x0000001fff0e7819 */ /* 0x000fc8000001140d */
[----:B------:R-:W-:-:S04]  /*7d50*/  LEA.HI R14, R14, R13, RZ, 0x7 ;  /* 0x0000000d0e0e7211 */ /* 0x000fc800078f38ff */
[----:B------:R-:W-:-:S04]  /*7d60*/  SHF.R.S32.HI R14, RZ, 0x7, R14 ;  /* 0x00000007ff0e7819 */ /* 0x000fc8000001140e */
[----:B------:R-:W-:-:S04]  /*7d70*/  VIMNMX R9, R17, R14, !PT ;  /* 0x0000000e11097248 */ /* 0x000fc80007fe0100 */
[----:B------:R-:W-:-:S13]  /*7d80*/  ISETP.GE.AND P2, PT, R10, R9, PT ;  /* 0x000000090a00720c */ /* 0x000fda0003f46270 */
[----:B------:R-:W-:Y:S05]  /*7d90*/  @!P2 BRA `(.L_x_997) ;  /* 0x0000001c00f0a947 */ /* 0x000fea0003800000 */
[----:B------:R-:W-:Y:S01]  /*7da0*/  IMAD.MOV.U32 R15, RZ, RZ, R12 ;  /* 0x000000ffff0f7224 */ /* 0x000fe200078e000c */
[----:B------:R-:W-:Y:S01]  /*7db0*/  UMOV UR5, UR4 ;  /* 0x0000000400057c82 */ /* 0x000fe20008000000 */
[----:B------:R-:W-:Y:S02]  /*7dc0*/  IMAD.MOV.U32 R13, RZ, RZ, R0 ;  /* 0x000000ffff0d7224 */ /* 0x000fe400078e0000 */
[----:B------:R-:W-:-:S07]  /*7dd0*/  IMAD.MOV.U32 R14, RZ, RZ, R2 ;  /* 0x000000ffff0e7224 */ /* 0x000fce00078e0002 */
.L_x_1006:
        /* <DEDUP_REMOVED lines=9> */
.L_x_999:
[----:B------:R-:W-:Y:S01]  /*7e70*/  ULEA UR10, UR4, UR36, 0x3 ;  /* 0x00000024040a7291 */ /* 0x000fe2000f8e183f */
[----:B------:R-:W-:-:S08]  /*7e80*/  SHF.L.U32 R0, R2, 0x1f, RZ ;  /* 0x0000001f02007819 */ /* 0x000fd000000006ff */
[----:B------:R0:W1:Y:S01]  /*7e90*/  SYNCS.PHASECHK.TRANS64.TRYWAIT P3, [UR10+0x28830], R0 ;  /* 0x02883000ff0075a7 */ /* 0x000062000806014a */
[----:B------:R-:W-:Y:S05]  /*7ea0*/  @!P0 BRA `(.L_x_1000) ;  /* 0x0000000000048947 */ /* 0x000fea0003800000 */
[----:B------:R-:W-:Y:S01]  /*7eb0*/  BPT.TRAP 0x1 ;  /* 0x000000040000795c */ /* 0x000fe20000300000 */
.L_x_1000:
[----:B-1----:R-:W-:Y:S05]  /*7ec0*/  @P3 BRA `(.L_x_998) ;  /* 0x0000000000083947 */ /* 0x002fea0003800000 */
[----:B------:R-:W1:Y:S02]  /*7ed0*/  SYNCS.PHASECHK.TRANS64.TRYWAIT P3, [UR10+0x28830], R0 ;  /* 0x02883000ff0075a7 */ /* 0x000e64000806014a */
[----:B-1----:R-:W-:Y:S05]  /*7ee0*/  @!P3 BRA `(.L_x_1001) ;  /* 0x000000b00040b947 */ /* 0x002fea0003800000 */
.L_x_998:
        /* <DEDUP_REMOVED lines=47> */
.L_x_1003:
[----:B------:R-:W-:Y:S01]  /*81e0*/  ULEA UR10, UR5, UR36, 0x3 ;  /* 0x00000024050a7291 */ /* 0x000fe2000f8e183f */
[----:B------:R-:W-:-:S08]  /*81f0*/  SHF.L.U32 R0, R14, 0x1f, RZ ;  /* 0x0000001f0e007819 */ /* 0x000fd000000006ff */
[----:B------:R0:W1:Y:S01]  /*8200*/  SYNCS.PHASECHK.TRANS64.TRYWAIT P2, [UR10+0x28850], R0 ;  /* 0x02885000ff0075a7 */ /* 0x000062000804014a */
[----:B------:R-:W-:Y:S05]  /*8210*/  @!P0 BRA `(.L_x_1004) ;  /* 0x0000000000048947 */ /* 0x000fea0003800000 */
[----:B------:R-:W-:Y:S01]  /*8220*/  BPT.TRAP 0x1 ;  /* 0x000000040000795c */ /* 0x000fe20000300000 */
.L_x_1004:
[----:B-1----:R-:W-:Y:S05]  /*8230*/  @P2 BRA `(.L_x_1002) ;  /* 0x0000000000082947 */ /* 0x002fea0003800000 */
[----:B------:R-:W1:Y:S02]  /*8240*/  SYNCS.PHASECHK.TRANS64.TRYWAIT P2, [UR10+0x28850], R0 ;  /* 0x02885000ff0075a7 */ /* 0x000e64000804014a */
[----:B-1----:R-:W-:Y:S05]  /*8250*/  @!P2 BRA `(.L_x_1005) ;  /* 0x000000ac007ca947 */ /* 0x002fea0003800000 */
.L_x_1002:
[----:B------:R-:W-:Y:S01]  /*8260*/  UIADD3 UR10, UR36, 0x400, URZ ;  /* 0x00000400240a7890 */ /* 0x000fe2000fffe03f */
[----:B------:R-:W-:Y:S01]  /*8270*/  WARPGROUP.ARRIVE ;  /* 0x00000000000079c5 */ /* 0x000fe20000000000 */
[----:B------:R-:W-:Y:S01]  /*8280*/  UMOV UR11, 0x40000040 ;  /* 0x40000040000b7882 */ /* 0x000fe20000000000 */
[----:B------:R-:W-:Y:S01]  /*8290*/  UMOV UR15, 0x40000040 ;  /* 0x40000040000f7882 */ /* 0x000fe20000000000 */
[----:B------:R-:W-:Y:S01]  /*82a0*/  USHF.R.U32.HI UR10, URZ, 0x4, UR10 ;  /* 0x000000043f0a7899 */ /* 0x000fe2000801160a */
[----:B01----:R-:W-:Y:S02]  /*82b0*/  FMNMX.FTZ R0, R24, R13, !PT ;  /* 0x0000000d18007209 */ /* 0x003fe40007810000 */
[C---:B------:R-:W-:Y:S01]  /*82c0*/  ISETP.GT.AND P2, PT, R10.reuse, R9, PT ;  /* 0x000000090a00720c */ /* 0x040fe20003f44270 */
[----:B------:R-:W-:Y:S01]  /*82d0*/  ULOP3.LUT UR10, UR10, 0x3fff, URZ, 0xc0, !UPT ;  /* 0x00003fff0a0a7892 */ /* 0x000fe2000f8ec03f */
[----:B------:R-:W-:Y:S01]  /*82e0*/  FMNMX.FTZ R11, R25, R0, !PT ;  /* 0x00000000190b7209 */ /* 0x000fe20007810000 */
[----:B------:R-:W-:-:S02]  /*82f0*/  VIADD R10, R10, 0xffffffff ;  /* 0xffffffff0a0a7836 */ /* 0x000fc40000000000 */
[----:B------:R-:W-:Y:S01]  /*8300*/  ULOP3.LUT UR10, UR10, 0x4000000, URZ, 0xfc, !UPT ;  /* 0x040000000a0a7892 */ /* 0x000fe2000f8efc3f */
[----:B------:R-:W-:-:S03]  /*8310*/  FMNMX.FTZ R0, R28, R11, !PT ;  /* 0x0000000b1c007209 */ /* 0x000fc60007810000 */
[----:B------:R-:W-:Y:S01]  /*8320*/  ULEA UR10, UR5, UR10, 0xb ;  /* 0x0000000a050a7291 */ /* 0x000fe2000f8e583f */
[----:B------:R-:W-:-:S03]  /*8330*/  FMNMX.FTZ R11, R29, R0, !PT ;  /* 0x000000001d0b7209 */ /* 0x000fc60007810000 */
[----:B------:R-:W-:Y:S01]  /*8340*/  UIADD3 UR14, UR10, 0x80, URZ ;  /* 0x000000800a0e7890 */ /* 0x000fe2000fffe03f */
[----:B------:R-:W-:-:S04]  /*8350*/  FMNMX.FTZ R0, R32, R11, !PT ;  /* 0x0000000b20007209 */ /* 0x000fc80007810000 */
[----:B------:R-:W-:Y:S01]  /*8360*/  HGMMA.64x128x16.F32.BF16 R88, R180, gdesc[UR8].tnspB, R88, gsb0 ;  /* 0x41e00008b4587df0 */ /* 0x000fe20008001858 */
        /* <DEDUP_REMOVED lines=29> */
[----:B0-----:R-:W-:Y:S02]  /*8540*/  FMNMX.FTZ R20, R12, R11, !PT ;  /* 0x0000000b0c147209 */ /* 0x001fe40007810000 */
[----:B------:R-:W0:Y:S01]  /*8550*/  LDC R11, c[0x0][0x988] ;  /* 0x00026200ff0b7b82 */ /* 0x000e220000000800 */
[----:B------:R-:W-:Y:S02]  /*8560*/  FMNMX.FTZ R12, R26, R15, !PT ;  /* 0x0000000f1a0c7209 */ /* 0x000fe40007810000 */
[----:B------:R-:W1:Y:S01]  /*8570*/  SHFL.BFLY PT, R21, R20, 0x1, 0x1f ;  /* 0x0c201f0014157f89 */ /* 0x000e6200000e0000 */
[----:B------:R-:W-:Y:S02]  /*8580*/  WARPGROUP.DEPBAR.LE gsb0, 0x0 ;  /* 0x00008000000079c5 */ /* 0x000fe40000010000 */
[----:B------:R-:W-:-:S06]  /*8590*/  WARPGROUP.ARRIVE ;  /* 0x00000000000079c5 */ /* 0x000fcc0000000000 */
[----:B------:R-:W-:Y:S01]  /*85a0*/  HGMMA.64x128x16.F32.BF16 R88, R176, gdesc[UR12].tnspB, R88, gsb0 ;  /* 0x41e0000cb0587df0 */ /* 0x000fe20008001858 */
[----:B------:R-:W-:Y:S01]  /*85b0*/  UIADD3 UR14, UR10, 0x100, URZ ;  /* 0x000001000a0e7890 */ /* 0x000fe2000fffe03f */
[----:B------:R-:W-:Y:S01]  /*85c0*/  UMOV UR15, 0x40000040 ;  /* 0x40000040000f7882 */ /* 0x000fe20000000000 */
[----:B-1----:R-:W-:-:S05]  /*85d0*/  FMNMX.FTZ R0, R20, R21, !PT ;  /* 0x0000001514007209 */ /* 0x002fca0007810000 */
[----:B------:R-:W-:-:S04]  /*85e0*/  FADD.FTZ R14, -R0, R13 ;  /* 0x0000000d000e7221 */ /* 0x000fc80000010100 */
[-C--:B0-----:R-:W-:Y:S01]  /*85f0*/  FMUL.FTZ R13, R14, R11.reuse ;  /* 0x0000000b0e0d7220 */ /* 0x081fe20000410000 */
[----:B------:R-:W-:-:S04]  /*8600*/  FMUL.FTZ R14, R0, R11 ;  /* 0x0000000b000e7220 */ /* 0x000fc80000410000 */
        /* <DEDUP_REMOVED lines=12> */
[----:B------:R-:W-:Y:S01]  /*86d0*/  FFMA.FTZ R85, R85, R11, -R14 ;  /* 0x0000000b55557223 */ /* 0x000fe2000001080e */
[----:B------:R-:W-:Y:S01]  /*86e0*/  FMNMX.FTZ R12, R34, R29, !PT ;  /* 0x0000001d220c7209 */ /* 0x000fe20007810000 */
[----:B------:R-:W-:Y:S03]  /*86f0*/  MUFU.EX2 R13, R13 ;  /* 0x0000000d000d7308 */ /* 0x000fe60000000800 */
[----:B------:R-:W-:-:S04]  /*8700*/  FMNMX.FTZ R29, R35, R12, !PT ;  /* 0x0000000c231d7209 */ /* 0x000fc80007810000 */
[----:B------:R-:W-:Y:S01]  /*8710*/  FMNMX.FTZ R12, R38, R29, !PT ;  /* 0x0000001d260c7209 */ /* 0x000fe20007810000 */
[----:B------:R-:W-:Y:S01]  /*8720*/  FFMA.FTZ R29, R37, R11, -R14 ;  /* 0x0000000b251d7223 */ /* 0x000fe2000001080e */
[----:B------:R-:W0:Y:S02]  /*8730*/  MUFU.EX2 R180, R180 ;  /* 0x000000b400b47308 */ /* 0x000e240000000800 */
[----:B------:R-:W-:-:S04]  /*8740*/  FMNMX.FTZ R33, R39, R12, !PT ;  /* 0x0000000c27217209 */ /* 0x000fc80007810000 */
[----:B------:R-:W-:Y:S02]  /*8750*/  FMNMX.FTZ R12, R42, R33, !PT ;  /* 0x000000212a0c7209 */ /* 0x000fe40007810000 */
[----:B------:R-:W1:Y:S02]  /*8760*/  MUFU.EX2 R21, R21 ;  /* 0x0000001500157308 */ /* 0x000e640000000800 */
[----:B------:R-:W-:-:S04]  /*8770*/  FMNMX.FTZ R33, R43, R12, !PT ;  /* 0x0000000c2b217209 */ /* 0x000fc80007810000 */
[----:B------:R-:W-:Y:S01]  /*8780*/  FMNMX.FTZ R12, R46, R33, !PT ;  /* 0x000000212e0c7209 */ /* 0x000fe20007810000 */
[----:B------:R-:W-:Y:S01]  /*8790*/  FFMA.FTZ R33, R41, R11, -R14 ;  /* 0x0000000b29217223 */ /* 0x000fe2000001080e */
[----:B------:R-:W-:Y:S01]  /*87a0*/  MUFU.EX2 R182, R182 ;  /* 0x000000b600b67308 */ /* 0x000fe20000000800 */
[----:B0-----:R-:W-:Y:S01]  /*87b0*/  FFMA.FTZ R4, R13, R4, R180 ;  /* 0x000000040d047223 */ /* 0x001fe200000100b4 */
[----:B------:R-:W-:-:S04]  /*87c0*/  FMNMX.FTZ R37, R47, R12, !PT ;  /* 0x0000000c2f257209 */ /* 0x000fc80007810000 */
[----:B------:R-:W-:Y:S02]  /*87d0*/  FMNMX.FTZ R12, R50, R37, !PT ;  /* 0x00000025320c7209 */ /* 0x000fe40007810000 */
[----:B------:R-:W-:Y:S01]  /*87e0*/  MUFU.EX2 R23, R23 ;  /* 0x0000001700177308 */ /* 0x000fe20000000800 */
[----:B-1----:R-:W-:Y:S02]  /*87f0*/  F2FP.BF16.F32.PACK_AB R180, R21, R180 ;  /* 0x000000b415b4723e */ /* 0x002fe400000010ff */
[----:B------:R-:W-:-:S04]  /*8800*/  FMNMX.FTZ R37, R51, R12, !PT ;  /* 0x0000000c33257209 */ /* 0x000fc80007810000 */
[----:B------:R-:W-:Y:S01]  /*8810*/  FMNMX.FTZ R12, R54, R37, !PT ;  /* 0x00000025360c7209 */ /* 0x000fe20007810000 */
[----:B------:R-:W-:Y:S01]  /*8820*/  FFMA.FTZ R37, R45, R11, -R14 ;  /* 0x0000000b2d257223 */ /* 0x000fe2000001080e */
[----:B------:R-:W-:Y:S02]  /*8830*/  MUFU.EX2 R25, R25 ;  /* 0x0000001900197308 */ /* 0x000fe40000000800 */
[----:B------:R-:W-:-:S04]  /*8840*/  FMNMX.FTZ R41, R55, R12, !PT ;  /* 0x0000000c37297209 */ /* 0x000fc80007810000 */
[----:B------:R-:W-:Y:S02]  /*8850*/  FMNMX.FTZ R12, R58, R41, !PT ;  /* 0x000000293a0c7209 */ /* 0x000fe40007810000 */
[----:B------:R-:W-:Y:S02]  /*8860*/  MUFU.EX2 R29, R29 ;  /* 0x0000001d001d7308 */ /* 0x000fe40000000800 */
        /* <DEDUP_REMOVED lines=16> */
[-CC-:B------:R-:W-:Y:S01]  /*8970*/  FFMA.FTZ R49, R57, R11.reuse, -R14.reuse ;  /* 0x0000000b39317223 */ /* 0x180fe2000001080e */
[-CC-:B------:R-:W-:Y:S01]  /*8980*/  FFMA.FTZ R57, R65, R11.reuse, -R14.reuse ;  /* 0x0000000b41397223 */ /* 0x180fe2000001080e */
[-CC-:B------:R-:W-:Y:S01]  /*8990*/  FFMA.FTZ R65, R73, R11.reuse, -R14.reuse ;  /* 0x0000000b49417223 */ /* 0x180fe2000001080e */
[----:B------:R-:W-:Y:S01]  /*89a0*/  FMNMX.FTZ R53, R79, R12, !PT ;  /* 0x0000000c4f357209 */ /* 0x000fe20007810000 */
[----:B------:R-:W-:Y:S01]  /*89b0*/  FFMA.FTZ R73, R81, R11, -R14 ;  /* 0x0000000b51497223 */ /* 0x000fe2000001080e */
[----:B------:R-:W-:Y:S02]  /*89c0*/  MUFU.EX2 R20, R20 ;  /* 0x0000001400147308 */ /* 0x000fe40000000800 */
[----:B------:R-:W-:-:S04]  /*89d0*/  FMNMX.FTZ R12, R82, R53, !PT ;  /* 0x00000035520c7209 */ /* 0x000fc80007810000 */
[----:B------:R-:W-:Y:S01]  /*89e0*/  FMNMX.FTZ R53, R83, R12, !PT ;  /* 0x0000000c53357209 */ /* 0x000fe20007810000 */
[----:B------:R-:W-:Y:S02]  /*89f0*/  WARPGROUP.DEPBAR.LE gsb0, 0x0 ;  /* 0x00008000000079c5 */ /* 0x000fe40000010000 */
[----:B------:R-:W-:Y:S01]  /*8a00*/  WARPGROUP.ARRIVE ;  /* 0x00000000000079c5 */ /* 0x000fe20000000000 */
[----:B------:R-:W-:Y:S01]  /*8a10*/  FMNMX.FTZ R12, R86, R53, !PT ;  /* 0x00000035560c7209 */ /* 0x000fe20007810000 */
[-CC-:B------:R-:W-:Y:S01]  /*8a20*/  FFMA.FTZ R53, R61, R11.reuse, -R14.reuse ;  /* 0x0000000b3d357223 */ /* 0x180fe2000001080e */
[-CC-:B------:R-:W-:Y:S01]  /*8a30*/  FFMA.FTZ R61, R69, R11.reuse, -R14.reuse ;  /* 0x0000000b453d7223 */ /* 0x180fe2000001080e */
[-CC-:B------:R-:W-:Y:S01]  /*8a40*/  FFMA.FTZ R176, R32, R11.reuse, -R14.reuse ;  /* 0x0000000b20b07223 */ /* 0x180fe2000001080e */
[----:B------:R-:W-:Y:S01]  /*8a50*/  FMNMX.FTZ R12, R87, R12, !PT ;  /* 0x0000000c570c7209 */ /* 0x000fe20007810000 */
[----:B------:R-:W-:Y:S01]  /*8a60*/  HGMMA.64x128x16.F32.BF16 R88, R172, gdesc[UR12].tnspB, R88, gsb0 ;  /* 0x41e0000cac587df0 */ /* 0x000fe20008001858 */
[----:B------:R-:W-:Y:S01]  /*8a70*/  UIADD3 UR14, UR10, 0x180, URZ ;  /* 0x000001800a0e7890 */ /* 0x000fe2000fffe03f */
[-CC-:B------:R-:W-:Y:S01]  /*8a80*/  FFMA.FTZ R178, R36, R11.reuse, -R14.reuse ;  /* 0x0000000b24b27223 */ /* 0x180fe2000001080e */
[----:B------:R-:W-:Y:S01]  /*8a90*/  UMOV UR15, 0x40000040 ;  /* 0x40000040000f7882 */ /* 0x000fe20000000000 */
[----:B------:R-:W-:Y:S01]  /*8aa0*/  FFMA.FTZ R69, R77, R11, -R14 ;  /* 0x0000000b4d457223 */ /* 0x000fe2000001080e */
        /* <DEDUP_REMOVED lines=42> */
[----:B------:R-:W0:Y:S01]  /*8d50*/  SHFL.BFLY PT, R161, R12, 0x2, 0x1f ;  /* 0x0c401f000ca17f89 */ /* 0x000e2200000e0000 */
[-CC-:B------:R-:W-:Y:S01]  /*8d60*/  FFMA.FTZ R160, R64, R11.reuse, -R14.reuse ;  /* 0x0000000b40a07223 */ /* 0x180fe2000001080e */
[----:B------:R-:W-:-:S03]  /*8d70*/  FFMA.FTZ R162, R68, R11, -R14 ;  /* 0x0000000b44a27223 */ /* 0x000fc6000001080e */
[----:B------:R-:W-:Y:S02]  /*8d80*/  HGMMA.64x128x16.F32.BF16 R88, R156, gdesc[UR12].tnspB, R88, gsb0 ;  /* 0x41e0000c9c587df0 */ /* 0x000fe40008001858 */
[----:B------:R-:W-:Y:S08]  /*8d90*/  MUFU.EX2 R160, R160 ;  /* 0x000000a000a07308 */ /* 0x000ff00000000800 */
[----:B------:R-:W-:Y:S01]  /*8da0*/  MUFU.EX2 R162, R162 ;  /* 0x000000a200a27308 */ /* 0x000fe20000000800 */
[----:B0-----:R-:W-:-:S05]  /*8db0*/  FMNMX.FTZ R161, R12, R161, !PT ;  /* 0x000000a10ca17209 */ /* 0x001fca0007810000 */
[----:B------:R-:W0:Y:S02]  /*8dc0*/  SHFL.BFLY PT, R12, R161, 0x1, 0x1f ;  /* 0x0c201f00a10c7f89 */ /* 0x000e2400000e0000 */
[----:B0-----:R-:W-:-:S05]  /*8dd0*/  FMNMX.FTZ R12, R161, R12, !PT ;  /* 0x0000000ca10c7209 */ /* 0x001fca0007810000 */
[C---:B------:R-:W-:Y:S01]  /*8de0*/  FADD.FTZ R14, -R12.reuse, R15 ;  /* 0x0000000f0c0e7221 */ /* 0x040fe20000010100 */
[-C--:B------:R-:W-:Y:S01]  /*8df0*/  FMUL.FTZ R52, R12, R11.reuse ;  /* 0x0000000b0c347220 */ /* 0x080fe20000410000 */
[----:B------:R-:W-:Y:S02]  /*8e00*/  MUFU.EX2 R15, R85 ;  /* 0x00000055000f7308 */ /* 0x000fe40000000800 */
[-C--:B------:R-:W-:Y:S01]  /*8e10*/  FMUL.FTZ R14, R14, R11.reuse ;  /* 0x0000000b0e0e7220 */ /* 0x080fe20000410000 */
[-CC-:B------:R-:W-:Y:S01]  /*8e20*/  FFMA.FTZ R181, R26, R11.reuse, -R52.reuse ;  /* 0x0000000b1ab57223 */ /* 0x180fe20000010834 */
[-CC-:B------:R-:W-:Y:S01]  /*8e30*/  FFMA.FTZ R32, R27, R11.reuse, -R52.reuse ;  /* 0x0000000b1b207223 */ /* 0x180fe20000010834 */
[----:B------:R-:W-:Y:S02]  /*8e40*/  IMAD.U32 R27, RZ, RZ, UR4 ;  /* 0x00000004ff1b7e24 */ /* 0x000fe4000f8e00ff */
[-CC-:B------:R-:W-:Y:S01]  /*8e50*/  FFMA.FTZ R183, R30, R11.reuse, -R52.reuse ;  /* 0x0000000b1eb77223 */ /* 0x180fe20000010834 */
[-CC-:B------:R-:W-:Y:S01]  /*8e60*/  FFMA.FTZ R44, R31, R11.reuse, -R52.reuse ;  /* 0x0000000b1f2c7223 */ /* 0x180fe20000010834 */
[----:B------:R-:W-:Y:S01]  /*8e70*/  MUFU.EX2 R14, R14 ;  /* 0x0000000e000e7308 */ /* 0x000fe20000000800 */
[-CC-:B------:R-:W-:Y:S01]  /*8e80*/  FFMA.FTZ R177, R34, R11.reuse, -R52.reuse ;  /* 0x0000000b22b17223 */ /* 0x180fe20000010834 */
[----:B------:R-:W-:Y:S01]  /*8e90*/  @!P1 LEA R27, R27, UR36, 0x3 ;  /* 0x000000241b1b9c11 */ /* 0x000fe2000f8e18ff */
[-CC-:B------:R-:W-:Y:S01]  /*8ea0*/  FFMA.FTZ R40, R35, R11.reuse, -R52.reuse ;  /* 0x0000000b23287223 */ /* 0x180fe20000010834 */
[----:B------:R-:W-:Y:S01]  /*8eb0*/  IADD3 R31, -R19, 0xb, RZ ;  /* 0x0000000b131f7810 */ /* 0x000fe20007ffe1ff */
[-CC-:B------:R-:W-:Y:S01]  /*8ec0*/  FFMA.FTZ R179, R38, R11.reuse, -R52.reuse ;  /* 0x0000000b26b37223 */ /* 0x180fe20000010834 */
[-CC-:B------:R-:W-:Y:S01]  /*8ed0*/  FFMA.FTZ R48, R39, R11.reuse, -R52.reuse ;  /* 0x0000000b27307223 */ /* 0x180fe20000010834 */
[----:B------:R-:W-:Y:S01]  /*8ee0*/  @!P1 VIADD R27, R27, 0x28840 ;  /* 0x000288401b1b9836 */ /* 0x000fe20000000000 */
[----:B------:R-:W0:Y:S01]  /*8ef0*/  MUFU.EX2 R181, R181 ;  /* 0x000000b500b57308 */ /* 0x000e220000000800 */
[-CC-:B------:R-:W-:Y:S01]  /*8f00*/  FFMA.FTZ R173, R42, R11.reuse, -R52.reuse ;  /* 0x0000000b2aad7223 */ /* 0x180fe20000010834 */
[-CC-:B------:R-:W-:Y:S01]  /*8f10*/  FFMA.FTZ R36, R43, R11.reuse, -R52.reuse ;  /* 0x0000000b2b247223 */ /* 0x180fe20000010834 */
[-CC-:B------:R-:W-:Y:S01]  /*8f20*/  FFMA.FTZ R175, R46, R11.reuse, -R52.reuse ;  /* 0x0000000b2eaf7223 */ /* 0x180fe20000010834 */
[----:B------:R-:W-:Y:S01]  /*8f30*/  @!P1 PRMT R27, RZ, 0x654, R27 ;  /* 0x00000654ff1b9816 */ /* 0x000fe2000000001b */
        /* <DEDUP_REMOVED lines=10> */
[--C-:B------:R-:W-:Y:S01]  /*8fe0*/  FFMA.FTZ R66, R66, R11, -R52.reuse ;  /* 0x0000000b42427223 */ /* 0x100fe20000010834 */
[----:B------:R-:W2:Y:S01]  /*8ff0*/  MUFU.EX2 R183, R183 ;  /* 0x000000b700b77308 */ /* 0x000ea20000000800 */
[----:B0-----:R-:W-:Y:S01]  /*9000*/  FFMA.FTZ R3, R14, R3, R181 ;  /* 0x000000030e037223 */ /* 0x001fe200000100b5 */
[-CC-:B------:R-:W-:Y:S01]  /*9010*/  FFMA.FTZ R67, R67, R11.reuse, -R52.reuse ;  /* 0x0000000b43437223 */ /* 0x180fe20000010834 */
[-CC-:B------:R-:W-:Y:S01]  /*9020*/  FFMA.FTZ R70, R70, R11.reuse, -R52.reuse ;  /* 0x0000000b46467223 */ /* 0x180fe20000010834 */
[-CC-:B------:R-:W-:Y:S01]  /*9030*/  FFMA.FTZ R71, R71, R11.reuse, -R52.reuse ;  /* 0x0000000b47477223 */ /* 0x180fe20000010834 */
[-CC-:B------:R-:W-:Y:S01]  /*9040*/  FFMA.FTZ R74, R74, R11.reuse, -R52.reuse ;  /* 0x0000000b4a4a7223 */ /* 0x180fe20000010834 */
[-CC-:B------:R-:W-:Y:S01]  /*9050*/  FFMA.FTZ R75, R75, R11.reuse, -R52.reuse ;  /* 0x0000000b4b4b7223 */ /* 0x180fe20000010834 */
[--C-:B------:R-:W-:Y:S01]  /*9060*/  FFMA.FTZ R78, R78, R11, -R52.reuse ;  /* 0x0000000b4e4e7223 */ /* 0x100fe20000010834 */
[----:B------:R-:W0:Y:S01]  /*9070*/  MUFU.EX2 R44, R44 ;  /* 0x0000002c002c7308 */ /* 0x000e220000000800 */
[----:B-1----:R-:W-:Y:S01]  /*9080*/  F2FP.BF16.F32.PACK_AB R181, R32, R181 ;  /* 0x000000b520b5723e */ /* 0x002fe200000010ff */
[-CC-:B------:R-:W-:Y:S01]  /*9090*/  FFMA.FTZ R79, R79, R11.reuse, -R52.reuse ;  /* 0x0000000b4f4f7223 */ /* 0x180fe20000010834 */
[-CC-:B------:R-:W-:Y:S01]  /*90a0*/  FFMA.FTZ R82, R82, R11.reuse, -R52.reuse ;  /* 0x0000000b52527223 */ /* 0x180fe20000010834 */
[-CC-:B------:R-:W-:Y:S01]  /*90b0*/  FFMA.FTZ R83, R83, R11.reuse, -R52.reuse ;  /* 0x0000000b53537223 */ /* 0x180fe20000010834 */
[-CC-:B------:R-:W-:Y:S01]  /*90c0*/  FFMA.FTZ R86, R86, R11.reuse, -R52.reuse ;  /* 0x0000000b56567223 */ /* 0x180fe20000010834 */
[----:B------:R-:W-:Y:S01]  /*90d0*/  FFMA.FTZ R52, R87, R11, -R52 ;  /* 0x0000000b57347223 */ /* 0x000fe20000010834 */
[----:B------:R-:W-:Y:S01]  /*90e0*/  IMAD.U32 R35, RZ, RZ, UR5 ;  /* 0x00000005ff237e24 */ /* 0x000fe2000f8e00ff */
[----:B------:R-:W1:Y:S01]  /*90f0*/  MUFU.EX2 R177, R177 ;  /* 0x000000b100b17308 */ /* 0x000e620000000800 */
[----:B------:R-:W-:-:S03]  /*9100*/  UMOV UR5, UR4 ;  /* 0x0000000400057c82 */ /* 0x000fc60008000000 */
[----:B------:R-:W-:-:S04]  /*9110*/  @!P1 LEA R35, R35, UR36, 0x3 ;  /* 0x0000002423239c11 */ /* 0x000fc8000f8e18ff */
[----:B------:R-:W3:Y:S08]  /*9120*/  MUFU.EX2 R40, R40 ;  /* 0x0000002800287308 */ /* 0x000ef00000000800 */
[----:B------:R-:W4:Y:S08]  /*9130*/  MUFU.EX2 R179, R179 ;  /* 0x000000b300b37308 */ /* 0x000f300000000800 */
[----:B------:R-:W5:Y:S08]  /*9140*/  MUFU.EX2 R48, R48 ;  /* 0x0000003000307308 */ /* 0x000f700000000800 */
[----:B------:R-:W5:Y:S01]  /*9150*/  MUFU.EX2 R173, R173 ;  /* 0x000000ad00ad7308 */ /* 0x000f620000000800 */
[----:B------:R-:W-:-:S02]  /*9160*/  WARPGROUP.DEPBAR.LE gsb0, 0x0 ;  /* 0x00008000000079c5 */ /* 0x000fc40000010000 */
[----:B------:R-:W-:-:S05]  /*9170*/  WARPGROUP.ARRIVE ;  /* 0x00000000000079c5 */ /* 0x000fca0000000000 */
[----:B------:R-:W5:Y:S01]  /*9180*/  MUFU.EX2 R36, R36 ;  /* 0x0000002400247308 */ /* 0x000f620000000800 */
[----:B------:R-:W-:Y:S02]  /*9190*/  F2FP.BF16.F32.PACK_AB R156, R65, R20 ;  /* 0x00000014419c723e */ /* 0x000fe400000010ff */
[----:B------:R-:W-:Y:S01]  /*91a0*/  F2FP.BF16.F32.PACK_AB R158, R69, R22 ;  /* 0x00000016459e723e */ /* 0x000fe200000010ff */
[----:B------:R-:W-:Y:S04]  /*91b0*/  HGMMA.64x128x16.F32.BF16 R88, R152, gdesc[UR8].tnspB, R88, gsb0 ;  /* 0x41e0000898587df0 */ /* 0x000fe80008001858 */
        /* <DEDUP_REMOVED lines=17> */
[----:B------:R-:W5:Y:S01]  /*92d0*/  MUFU.EX2 R79, R79 ;  /* 0x0000004f004f7308 */ /* 0x000f620000000800 */
[----:B------:R-:W-:-:S02]  /*92e0*/  WARPGROUP.DEPBAR.LE gsb0, 0x0 ;  /* 0x00008000000079c5 */ /* 0x000fc40000010000 */
[----:B------:R2:W-:Y:S06]  /*92f0*/  BAR.ARV R31, 0x100 ;  /* 0x0004001f0000751d */ /* 0x0005ec0000002000 */
[----:B------:R0:W-:Y:S01]  /*9300*/  @!P1 SYNCS.ARRIVE.TRANS64.RED.A1T0 RZ, [R27+URZ], RZ ;  /* 0x000000ff1bff99a7 */ /* 0x0001e2000810043f */
[----:B------:R-:W5:Y:S01]  /*9310*/  MUFU.EX2 R153, R82 ;  /* 0x0000005200997308 */ /* 0x000f620000000800 */
[----:B--2---:R-:W-:Y:S01]  /*9320*/  @!P1 VIADD R31, R35, 0x28860 ;  /* 0x00028860231f9836 */ /* 0x004fe20000000000 */
[----:B------:R-:W-:Y:S01]  /*9330*/  F2FP.BF16.F32.PACK_AB R154, R15, R28 ;  /* 0x0000001c0f9a723e */ /* 0x000fe200000010ff */
[-C--:B------:R-:W-:Y:S01]  /*9340*/  FMUL.FTZ R88, R88, R13.reuse ;  /* 0x0000000d58587220 */ /* 0x080fe20000410000 */
[-C--:B------:R-:W-:Y:S01]  /*9350*/  FMUL.FTZ R89, R89, R13.reuse ;  /* 0x0000000d59597220 */ /* 0x080fe20000410000 */
[-C--:B------:R-:W-:Y:S01]  /*9360*/  FMUL.FTZ R92, R92, R13.reuse ;  /* 0x0000000d5c5c7220 */ /* 0x080fe20000410000 */
[----:B------:R-:W-:Y:S01]  /*9370*/  @!P1 PRMT R31, RZ, 0x654, R31 ;  /* 0x00000654ff1f9816 */ /* 0x000fe2000000001f */
[----:B0-----:R-:W-:Y:S01]  /*9380*/  FADD.FTZ R27, R21, R4 ;  /* 0x00000004151b7221 */ /* 0x001fe20000010000 */
[----:B------:R-:W-:Y:S01]  /*9390*/  FADD.FTZ R4, R32, R3 ;  /* 0x0000000320047221 */ /* 0x000fe20000010000 */
[----:B------:R-:W0:Y:S01]  /*93a0*/  MUFU.EX2 R83, R83 ;  /* 0x0000005300537308 */ /* 0x000e220000000800 */
[----:B------:R2:W-:Y:S01]  /*93b0*/  @!P1 SYNCS.ARRIVE.TRANS64.RED.A1T0 RZ, [R31+URZ], RZ ;  /* 0x000000ff1fff99a7 */ /* 0x0005e2000810043f */
[----:B------:R-:W-:Y:S01]  /*93c0*/  FADD.FTZ R42, R182, R27 ;  /* 0x0000001bb62a7221 */ /* 0x000fe20000010000 */
[----:B------:R-:W-:Y:S01]  /*93d0*/  FADD.FTZ R3, R183, R4 ;  /* 0x00000004b7037221 */ /* 0x000fe20000010000 */
[-C--:B------:R-:W-:Y:S01]  /*93e0*/  FMUL.FTZ R93, R93, R13.reuse ;  /* 0x0000000d5d5d7220 */ /* 0x080fe20000410000 */
[-C--:B------:R-:W-:Y:S01]  /*93f0*/  FMUL.FTZ R96, R96, R13.reuse ;  /* 0x0000000d60607220 */ /* 0x080fe20000410000 */
[----:B------:R-:W-:Y:S01]  /*9400*/  FADD.FTZ R27, R23, R42 ;  /* 0x0000002a171b7221 */ /* 0x000fe20000010000 */
[----:B------:R-:W-:Y:S01]  /*9410*/  FADD.FTZ R4, R44, R3 ;  /* 0x000000032c047221 */ /* 0x000fe20000010000 */
[----:B------:R-:W2:Y:S01]  /*9420*/  MUFU.EX2 R155, R86 ;  /* 0x00000056009b7308 */ /* 0x000ea20000000800 */
[-C--:B------:R-:W-:Y:S01]  /*9430*/  FMUL.FTZ R97, R97, R13.reuse ;  /* 0x0000000d61617220 */ /* 0x080fe20000410000 */
[----:B------:R-:W-:Y:S01]  /*9440*/  FADD.FTZ R42, R176, R27 ;  /* 0x0000001bb02a7221 */ /* 0x000fe20000010000 */
[----:B-1----:R-:W-:Y:S01]  /*9450*/  FADD.FTZ R3, R177, R4 ;  /* 0x00000004b1037221 */ /* 0x002fe20000010000 */
[-C--:B------:R-:W-:Y:S01]  /*9460*/  FMUL.FTZ R100, R100, R13.reuse ;  /* 0x0000000d64647220 */ /* 0x080fe20000410000 */
[-C--:B------:R-:W-:Y:S01]  /*9470*/  FMUL.FTZ R101, R101, R13.reuse ;  /* 0x0000000d65657220 */ /* 0x080fe20000410000 */
[----:B------:R-:W-:Y:S01]  /*9480*/  FADD.FTZ R27, R25, R42 ;  /* 0x0000002a191b7221 */ /* 0x000fe20000010000 */
[----:B---3--:R-:W-:Y:S01]  /*9490*/  FADD.FTZ R4, R40, R3 ;  /* 0x0000000328047221 */ /* 0x008fe20000010000 */
[----:B------:R-:W1:Y:S01]  /*94a0*/  MUFU.EX2 R52, R52 ;  /* 0x0000003400347308 */ /* 0x000e620000000800 */
[-C--:B------:R-:W-:Y:S01]  /*94b0*/  FMUL.FTZ R104, R104, R13.reuse ;  /* 0x0000000d68687220 */ /* 0x080fe20000410000 */
[----:B------:R-:W-:Y:S01]  /*94c0*/  FADD.FTZ R42, R178, R27 ;  /* 0x0000001bb22a7221 */ /* 0x000fe20000010000 */
[----:B----4-:R-:W-:Y:S01]  /*94d0*/  FADD.FTZ R3, R179, R4 ;  /* 0x00000004b3037221 */ /* 0x010fe20000010000 */
[-C--:B------:R-:W-:Y:S01]  /*94e0*/  FMUL.FTZ R105, R105, R13.reuse ;  /* 0x0000000d69697220 */ /* 0x080fe20000410000 */
[-C--:B------:R-:W-:Y:S01]  /*94f0*/  FMUL.FTZ R108, R108, R13.reuse ;  /* 0x0000000d6c6c7220 */ /* 0x080fe20000410000 */
[----:B------:R-:W-:Y:S01]  /*9500*/  FADD.FTZ R27, R29, R42 ;  /* 0x0000002a1d1b7221 */ /* 0x000fe20000010000 */
[----:B-----5:R-:W-:Y:S01]  /*9510*/  FADD.FTZ R4, R48, R3 ;  /* 0x0000000330047221 */ /* 0x020fe20000010000 */
[-C--:B------:R-:W-:Y:S01]  /*9520*/  FMUL.FTZ R109, R109, R13.reuse ;  /* 0x0000000d6d6d7220 */ /* 0x080fe20000410000 */
[-C--:B------:R-:W-:Y:S01]  /*9530*/  FMUL.FTZ R112, R112, R13.reuse ;  /* 0x0000000d70707220 */ /* 0x080fe20000410000 */
[----:B------:R-:W-:Y:S01]  /*9540*/  FADD.FTZ R42, R172, R27 ;  /* 0x0000001bac2a7221 */ /* 0x000fe20000010000 */
[----:B------:R-:W-:Y:S01]  /*9550*/  FADD.FTZ R3, R173, R4 ;  /* 0x00000004ad037221 */ /* 0x000fe20000010000 */
[-C--:B------:R-:W-:Y:S01]  /*9560*/  FMUL.FTZ R113, R113, R13.reuse ;  /* 0x0000000d71717220 */ /* 0x080fe20000410000 */
[-C--:B------:R-:W-:Y:S01]  /*9570*/  FMUL.FTZ R116, R116, R13.reuse ;  /* 0x0000000d74747220 */ /* 0x080fe20000410000 */
[----:B------:R-:W-:Y:S01]  /*9580*/  FADD.FTZ R27, R33, R42 ;  /* 0x0000002a211b7221 */ /* 0x000fe20000010000 */
[----:B------:R-:W-:Y:S01]  /*9590*/  FADD.FTZ R4, R36, R3 ;  /* 0x0000000324047221 */ /* 0x000fe20000010000 */
[-C--:B------:R-:W-:Y:S01]  /*95a0*/  FMUL.FTZ R117, R117, R13.reuse ;  /* 0x0000000d75757220 */ /* 0x080fe20000410000 */
[----:B------:R-:W-:Y:S01]  /*95b0*/  FMUL.FTZ R120, R120, R13 ;  /* 0x0000000d78787220 */ /* 0x000fe20000410000 */
[----:B------:R-:W-:Y:S01]  /*95c0*/  FADD.FTZ R42, R174, R27 ;  /* 0x0000001bae2a7221 */ /* 0x000fe20000010000 */
[----:B------:R-:W-:Y:S01]  /*95d0*/  FADD.FTZ R3, R175, R4 ;  /* 0x00000004af037221 */ /* 0x000fe20000010000 */
[C---:B------:R-:W-:Y:S01]  /*95e0*/  F2FP.BF16.F32.PACK_AB R175, R30.reuse, R175 ;  /* 0x000000af1eaf723e */ /* 0x040fe200000010ff */
        /* <DEDUP_REMOVED lines=31> */
[----:B------:R-:W-:Y:S01]  /*97e0*/  FMUL.FTZ R149, R149, R13 ;  /* 0x0000000d95957220 */ /* 0x000fe20000410000 */
        /* <DEDUP_REMOVED lines=42> */
[----:B0-----:R-:W-:Y:S01]  /*9a90*/  FADD.FTZ R4, R83, R4 ;  /* 0x0000000453047221 */ /* 0x001fe20000010000 */
[-C--:B------:R-:W-:Y:S01]  /*9aa0*/  FMUL.FTZ R131, R131, R14.reuse ;  /* 0x0000000e83837220 */ /* 0x080fe20000410000 */
[-C--:B------:R-:W-:Y:S01]  /*9ab0*/  FMUL.FTZ R134, R134, R14.reuse ;  /* 0x0000000e86867220 */ /* 0x080fe20000410000 */
[----:B------:R-:W-:Y:S01]  /*9ac0*/  FADD.FTZ R20, R28, R3 ;  /* 0x000000031c147221 */ /* 0x000fe20000010000 */
[----:B--2---:R-:W-:Y:S01]  /*9ad0*/  FADD.FTZ R3, R155, R4 ;  /* 0x000000049b037221 */ /* 0x004fe20000010000 */
[-C--:B------:R-:W-:Y:S01]  /*9ae0*/  FMUL.FTZ R135, R135, R14.reuse ;  /* 0x0000000e87877220 */ /* 0x080fe20000410000 */
        /* <DEDUP_REMOVED lines=12> */
[----:B------:R-:W-:Y:S01]  /*9bb0*/  IMAD.MOV.U32 R14, RZ, RZ, R2 ;  /* 0x000000ffff0e7224 */ /* 0x000fe200078e0002 */
[----:B------:R-:W-:Y:S01]  /*9bc0*/  F2FP.BF16.F32.PACK_AB R183, R44, R183 ;  /* 0x000000b72cb7723e */ /* 0x000fe200000010ff */
[----:B------:R-:W-:Y:S01]  /*9bd0*/  IMAD.MOV.U32 R15, RZ, RZ, R12 ;  /* 0x000000ffff0f7224 */ /* 0x000fe200078e000c */
[----:B------:R-:W-:Y:S01]  /*9be0*/  F2FP.BF16.F32.PACK_AB R177, R40, R177 ;  /* 0x000000b128b1723e */ /* 0x000fe200000010ff */
[----:B------:R-:W-:Y:S01]  /*9bf0*/  IMAD.MOV.U32 R13, RZ, RZ, R0 ;  /* 0x000000ffff0d7224 */ /* 0x000fe200078e0000 */
        /* <DEDUP_REMOVED lines=20> */
[----:B------:R-:W-:Y:S01]  /*9d40*/  F2FP.BF16.F32.PACK_AB R155, R52, R155 ;  /* 0x0000009b349b723e */ /* 0x000fe200000010ff */
[----:B------:R-:W-:Y:S06]  /*9d50*/  @P2 BRA `(.L_x_1006) ;  /* 0xffffffe000202947 */ /* 0x000fec000383ffff */
.L_x_997:
[----:B------:R-:W-:-:S13]  /*9d60*/  ISETP.GE.AND P2, PT, R10, R17, PT ;  /* 0x000000110a00720c */ /* 0x000fda0003f46270 */
[----:B------:R-:W-:Y:S05]  /*9d70*/  @!P2 BRA `(.L_x_1007) ;  /* 0x000000300024a947 */ /* 0x000fea0003800000 */
[C---:B------:R-:W-:Y:S01]  /*9d80*/  VIADD R13, R19.reuse, 0x8 ;  /* 0x00000008130d7836 */ /* 0x040fe20000000000 */
[----:B------:R-:W-:Y:S01]  /*9d90*/  IADD3 R19, -R19, 0xb, RZ ;  /* 0x0000000b13137810 */ /* 0x000fe20007ffe1ff */
[----:B------:R-:W-:Y:S01]  /*9da0*/  IMAD.MOV.U32 R9, RZ, RZ, R12 ;  /* 0x000000ffff097224 */ /* 0x000fe200078e000c */
[----:B------:R-:W-:Y:S01]  /*9db0*/  UMOV UR5, UR4 ;  /* 0x0000000400057c82 */ /* 0x000fe20008000000 */
[----:B------:R-:W-:Y:S01]  /*9dc0*/  IMAD.MOV.U32 R14, RZ, RZ, R0 ;  /* 0x000000ffff0e7224 */ /* 0x000fe200078e0000 */
[----:B------:R-:W-:Y:S01]  /*9dd0*/  ULDC UR38, c[0x0][0x9e4] ;  /* 0x0002790000267ab9 */ /* 0x000fe20000000800 */
[----:B------:R-:W-:Y:S01]  /*9de0*/  IMAD.MOV.U32 R15, RZ, RZ, R2 ;  /* 0x000000ffff0f7224 */ /* 0x000fe200078e0002 */
[----:B------:R-:W-:Y:S01]  /*9df0*/  ULDC UR39, c[0x0][0x288] ;  /* 0x0000a20000277ab9 */ /* 0x000fe20000000800 */
[----:B------:R-:W-:Y:S01]  /*9e00*/  ULDC UR46, c[0x0][0x2f0] ;  /* 0x0000bc00002e7ab9 */ /* 0x000fe20000000800 */
[----:B------:R-:W-:-:S05]  /*9e10*/  ULDC UR47, c[0x0][0x9e0] ;  /* 0x00027800002f7ab9 */ /* 0x000fca0000000800 */
.L_x_1024:
        /* <DEDUP_REMOVED lines=9> */
.L_x_1009:
[----:B------:R-:W-:Y:S01]  /*9eb0*/  ULEA UR10, UR4, UR36, 0x3 ;  /* 0x00000024040a7291 */ /* 0x000fe2000f8e183f */
[----:B------:R-:W-:-:S08]  /*9ec0*/  SHF.L.U32 R0, R2, 0x1f, RZ ;  /* 0x0000001f02007819 */ /* 0x000fd000000006ff */
[----:B------:R0:W1:Y:S01]  /*9ed0*/  SYNCS.PHASECHK.TRANS64.TRYWAIT P3, [UR10+0x28830], R0 ;  /* 0x02883000ff0075a7 */ /* 0x000062000806014a */
[----:B------:R-:W-:Y:S05]  /*9ee0*/  @!P0 BRA `(.L_x_1010) ;  /* 0x0000000000048947 */ /* 0x000fea0003800000 */
[----:B------:R-:W-:Y:S01]  /*9ef0*/  BPT.TRAP 0x1 ;  /* 0x000000040000795c */ /* 0x000fe20000300000 */
.L_x_1010:
[----:B-1----:R-:W-:Y:S05]  /*9f00*/  @P3 BRA `(.L_x_1008) ;  /* 0x0000000000083947 */ /* 0x002fea0003800000 */
[----:B------:R-:W1:Y:S02]  /*9f10*/  SYNCS.PHASECHK.TRANS64.TRYWAIT P3, [UR10+0x28830], R0 ;  /* 0x02883000ff0075a7 */ /* 0x000e64000806014a */
[----:B-1----:R-:W-:Y:S05]  /*9f20*/  @!P3 BRA `(.L_x_1011) ;  /* 0x000000900060b947 */ /* 0x002fea0003800000 */
.L_x_1008:
[----:B------:R2:W-:Y:S01]  /*9f30*/  BAR.SYNC.DEFER_BLOCKING R13, 0x100 ;  /* 0x0004000d0000751d */ /* 0x0005e20000010000 */
[----:B------:R-:W-:Y:S01]  /*9f40*/  R2UR UR40, R6 ;  /* 0x00000000062872ca */ /* 0x000fe200000e0000 */
[----:B------:R-:W-:Y:S01]  /*9f50*/  ULEA UR42, UR4, UR6, 0xb ;  /* 0x00000006042a7291 */ /* 0x000fe2000f8e583f */
[----:B------:R-:W-:-:S03]  /*9f60*/  R2UR UR41, R7 ;  /* 0x00000000072972ca */ /* 0x000fc600000e0000 */
        /* <DEDUP_REMOVED lines=12> */
[----:B------:R-:W-:Y:S01]  /*a030*/  WARPGROUP.ARRIVE ;  /* 0x00000000000079c5 */ /* 0x000fe20000000000 */
[----:B------:R-:W-:Y:S01]  /*a040*/  UMOV UR31, 0x40000040 ;  /* 0x40000040001f7882 */ /* 0x000fe20000000000 */
[----:B------:R-:W-:Y:S01]  /*a050*/  UIADD3 UR34, UR42, 0x406, URZ ;  /* 0x000004062a227890 */ /* 0x000fe2000fffe03f */
[----:B------:R-:W-:-:S03]  /*a060*/  UMOV UR35, 0x40000040 ;  /* 0x4000004000237882 */ /* 0x000fc60000000000 */
        /* <DEDUP_REMOVED lines=23> */
[----:B--2---:R-:W-:Y:S05]  /*a1e0*/  @P2 BRA `(.L_x_1012) ;  /* 0x0000000000282947 */ /* 0x004fea0003800000 */
[----:B------:R-:W-:Y:S05]  /*a1f0*/  @!P0 BRA `(.L_x_1013) ;  /* 0x0000000000048947 */ /* 0x000fea0003800000 */
[----:B------:R-:W-:Y:S01]  /*a200*/  BPT.TRAP 0x1 ;  /* 0x000000040000795c */ /* 0x000fe20000300000 */
.L_x_1013:
[----:B------:R-:W-:Y:S01]  /*a210*/  ULEA UR10, UR5, UR36, 0x3 ;  /* 0x00000024050a7291 */ /* 0x000fe2000f8e183f */
[----:B01----:R-:W-:-:S08]  /*a220*/  SHF.L.U32 R0, R15, 0x1f, RZ ;  /* 0x0000001f0f007819 */ /* 0x003fd000000006ff */
[----:B------:R0:W1:Y:S01]  /*a230*/  SYNCS.PHASECHK.TRANS64.TRYWAIT P2, [UR10+0x28850], R0 ;  /* 0x02885000ff0075a7 */ /* 0x000062000804014a */
[----:B------:R-:W-:Y:S05]  /*a240*/  @!P0 BRA `(.L_x_1014) ;  /* 0x0000000000048947 */ /* 0x000fea0003800000 */
[----:B------:R-:W-:Y:S01]  /*a250*/  BPT.TRAP 0x1 ;  /* 0x000000040000795c */ /* 0x000fe20000300000 */
.L_x_1014:
[----:B-1----:R-:W-:Y:S05]  /*a260*/  @P2 BRA `(.L_x_1012) ;  /* 0x0000000000082947 */ /* 0x002fea0003800000 */
[----:B------:R-:W1:Y:S02]  /*a270*/  SYNCS.PHASECHK.TRANS64.TRYWAIT P2, [UR10+0x28850], R0 ;  /* 0x02885000ff0075a7 */ /* 0x000e64000804014a */
[----:B-1----:R-:W-:Y:S05]  /*a280*/  @!P2 BRA `(.L_x_1015) ;  /* 0x0000008c00a0a947 */ /* 0x002fea0003800000 */
.L_x_1012:
[----:B------:R-:W-:Y:S01]  /*a290*/  UIADD3 UR10, UR36, 0x400, URZ ;  /* 0x00000400240a7890 */ /* 0x000fe2000fffe03f */
[----:B------:R-:W-:Y:S01]  /*a2a0*/  WARPGROUP.ARRIVE ;  /* 0x00000000000079c5 */ /* 0x000fe20000000000 */
[----:B------:R-:W-:Y:S01]  /*a2b0*/  UMOV UR11, 0x40000040 ;  /* 0x40000040000b7882 */ /* 0x000fe20000000000 */
[----:B------:R-:W-:Y:S01]  /*a2c0*/  UMOV UR15, 0x40000040 ;  /* 0x40000040000f7882 */ /* 0x000fe20000000000 */
[----:B------:R-:W-:Y:S01]  /*a2d0*/  USHF.R.U32.HI UR10, URZ, 0x4, UR10 ;  /* 0x000000043f0a7899 */ /* 0x000fe2000801160a */
[----:B-1----:R-:W1:Y:S01]  /*a2e0*/  @P5 LDC R11, c[0x0][0x44c] ;  /* 0x00011300ff0b5b82 */ /* 0x002e620000000800 */
[----:B------:R-:W-:Y:S02]  /*a2f0*/  IMAD.U32 R12, RZ, RZ, UR4 ;  /* 0x00000004ff0c7e24 */ /* 0x000fe4000f8e00ff */
[----:B------:R-:W-:Y:S01]  /*a300*/  ULOP3.LUT UR10, UR10, 0x3fff, URZ, 0xc0, !UPT ;  /* 0x00003fff0a0a7892 */ /* 0x000fe2000f8ec03f */
[----:B0-----:R-:W-:-:S03]  /*a310*/  IMAD.MOV.U32 R0, RZ, RZ, R8 ;  /* 0x000000ffff007224 */ /* 0x001fc600078e0008 */
[----:B------:R-:W-:Y:S01]  /*a320*/  ULOP3.LUT UR10, UR10, 0x4000000, URZ, 0xfc, !UPT ;  /* 0x040000000a0a7892 */ /* 0x000fe2000f8efc3f */
[----:B------:R-:W0:Y:S03]  /*a330*/  @P5 LDC R20, c[0x0][0x450] ;  /* 0x00011400ff145b82 */ /* 0x000e260000000800 */
[----:B------:R-:W-:-:S04]  /*a340*/  ULEA UR10, UR5, UR10, 0xb ;  /* 0x0000000a050a7291 */ /* 0x000fc8000f8e583f */
[----:B------:R-:W-:-:S05]  /*a350*/  UIADD3 UR14, UR10, 0x80, URZ ;  /* 0x000000800a0e7890 */ /* 0x000fca000fffe03f */
[----:B------:R-:W-:Y:S01]  /*a360*/  HGMMA.64x128x16.F32.BF16 R88, R180, gdesc[UR8].tnspB, R88, gsb0 ;  /* 0x41e00008b4587df0 */ /* 0x000fe20008001858 */
[----:B------:R-:W-:Y:S01]  /*a370*/  UMOV UR11, 0x40000040 ;  /* 0x40000040000b7882 */ /* 0x000fe20000000000 */
[----:B-1----:R-:W-:Y:S01]  /*a380*/  @P5 IMAD.HI.U32 R15, R8, R11, RZ ;  /* 0x0000000b080f5227 */ /* 0x002fe200078e00ff */
[----:B------:R-:W-:-:S04]  /*a390*/  @!P1 LEA R11, R12, UR36, 0x3 ;  /* 0x000000240c0b9c11 */ /* 0x000fc8000f8e18ff */
[----:B0-----:R-:W-:Y:S01]  /*a3a0*/  @P5 SHF.R.U32.HI R0, RZ, R20, R15 ;  /* 0x00000014ff005219 */ /* 0x001fe2000001160f */
[----:B------:R-:W-:-:S05]  /*a3b0*/  @!P1 VIADD R15, R11, 0x28840 ;  /* 0x000288400b0f9836 */ /* 0x000fca0000000000 */
[----:B------:R-:W-:Y:S01]  /*a3c0*/  @!P1 PRMT R15, RZ, 0x654, R15 ;  /* 0x00000654ff0f9816 */ /* 0x000fe2000000000f */
        /* <DEDUP_REMOVED lines=26> */
[----:B------:R-:W-:Y:S01]  /*a570*/  UMOV UR15, 0x40000040 ;  /* 0x40000040000f7882 */ /* 0x000fe20000000000 */
[----:B------:R-:W-:-:S03]  /*a580*/  UIADD3 UR10, UR10, 0x380, URZ ;  /* 0x000003800a0a7890 */ /* 0x000fc6000fffe03f */
[----:B------:R-:W-:Y:S02]  /*a590*/  IMAD R11, R5, -0x2, R12 ;  /* 0xfffffffe050b7824 */ /* 0x000fe400078e020c */
[----:B------:R-:W0:Y:S02]  /*a5a0*/  SHFL.IDX PT, R12, R0, RZ, 0x1c1f ;  /* 0x001c1fff000c7589 */ /* 0x000e2400000e0000 */
[----:B------:R-:W-:-:S04]  /*a5b0*/  IMAD R11, R16, UR46, R11 ;  /* 0x0000002e100b7c24 */ /* 0x000fc8000f8e020b */
[----:B------:R-:W-:Y:S01]  /*a5c0*/  VIADD R11, R11, -UR39 ;  /* 0x800000270b0b7c36 */ /* 0x000fe20008000000 */
        /* <DEDUP_REMOVED lines=8> */
[C---:B------:R-:W-:Y:S01]  /*a650*/  VIADD R153, R11.reuse, UR47 ;  /* 0x0000002f0b997c36 */ /* 0x040fe20008000000 */
[----:B------:R2:W-:Y:S01]  /*a660*/  @!P1 SYNCS.ARRIVE.TRANS64.RED.A1T0 RZ, [R15+URZ], RZ ;  /* 0x000000ff0fff99a7 */ /* 0x0005e2000810043f */
[----:B------:R-:W-:-:S02]  /*a670*/  VIADD R155, R11, UR7 ;  /* 0x000000070b9b7c36 */ /* 0x000fc40008000000 */
[--C-:B0-----:R-:W-:Y:S02]  /*a680*/  IMAD.IADD R11, R153, 0x1, R12.reuse ;  /* 0x00000001990b7824 */ /* 0x101fe400078e020c */
[----:B--2---:R-:W-:Y:S01]  /*a690*/  IMAD.IADD R15, R155, 0x1, R12 ;  /* 0x000000019b0f7824 */ /* 0x004fe200078e020c */
[----:B-1----:R-:W-:Y:S06]  /*a6a0*/  @!P6 BRA `(.L_x_1016) ;  /* 0x00000000005ce947 */ /* 0x002fec0003800000 */
[----:B------:R-:W-:Y:S01]  /*a6b0*/  IMAD R12, R16, UR46, R12 ;  /* 0x0000002e100c7c24 */ /* 0x000fe2000f8e020c */
[----:B------:R-:W-:Y:S03]  /*a6c0*/  BSSY B0, `(.L_x_1017) ;  /* 0x0000011000007945 */ /* 0x000fe60003800000 */
[----:B------:R-:W-:-:S05]  /*a6d0*/  VIADD R21, R12, -UR39 ;  /* 0x800000270c157c36 */ /* 0x000fca0008000000 */
        /* <DEDUP_REMOVED lines=10> */
.L_x_1018:
[----:B------:R-:W-:-:S05]  /*a780*/  IMAD.U32 R20, RZ, RZ, UR38 ;  /* 0x00000026ff147e24 */ /* 0x000fca000f8e00ff */
[----:B------:R-:W-:-:S13]  /*a790*/  ISETP.NE.AND P2, PT, R20, 0x1, PT ;  /* 0x000000011400780c */ /* 0x000fda0003f45270 */
[----:B------:R-:W0:Y:S02]  /*a7a0*/  @P2 LDC.64 R22, c[0x0][0x9e8] ;  /* 0x00027a00ff162b82 */ /* 0x000e240000000a00 */
[----:B0-----:R-:W-:-:S05]  /*a7b0*/  @P2 IMAD.HI.U32 R12, R21, R22, RZ ;  /* 0x00000016150c2227 */ /* 0x001fca00078e00ff */
[----:B------:R-:W-:-:S07]  /*a7c0*/  @P2 SHF.R.U32.HI R21, RZ, R23, R12 ;  /* 0x00000017ff152219 */ /* 0x000fce000001160c */
.L_x_1019:
[----:B------:R-:W-:Y:S05]  /*a7d0*/  BSYNC B0 ;  /* 0x0000000000007941 */ /* 0x000fea0003800000 */
.L_x_1017:
[----:B------:R-:W-:-:S04]  /*a7e0*/  IMAD R12, R21, R20, -R166 ;  /* 0x00000014150c7224 */ /* 0x000fc800078e0aa6 */
[----:B------:R-:W-:-:S05]  /*a7f0*/  IMAD R12, R5, -0x2, R12 ;  /* 0xfffffffe050c7824 */ /* 0x000fca00078e020c */
[----:B------:R-:W-:Y:S02]  /*a800*/  VIADDMNMX R11, R12, R20, R11, PT ;  /* 0x000000140c0b7246 */ /* 0x000fe4000380010b */
[----:B------:R-:W-:-:S07]  /*a810*/  VIMNMX R15, R15, R12, !PT ;  /* 0x0000000c0f0f7248 */ /* 0x000fce0007fe0100 */
.L_x_1016:
[----:B------:R-:W-:Y:S01]  /*a820*/  ISETP.GT.AND P2, PT, R10, -0x1, PT ;  /* 0xffffffff0a00780c */ /* 0x000fe20003f44270 */
[----:B------:R-:W0:Y:S03]  /*a830*/  SHFL.IDX PT, R0, R0, 0x1, 0x1c1f ;  /* 0x003c1f0000007f89 */ /* 0x000e2600000e0000 */
[C---:B------:R-:W-:Y:S02]  /*a840*/  ISETP.GT.AND P4, PT, R15.reuse, RZ, P2 ;  /* 0x000000ff0f00720c */ /* 0x040fe40001784270 */
[----:B------:R-:W-:Y:S02]  /*a850*/  ISETP.GT.AND P3, PT, R15, 0x1, P2 ;  /* 0x000000010f00780c */ /* 0x000fe40001764270 */
[C---:B------:R-:W-:Y:S02]  /*a860*/  ISETP.LT.OR P4, PT, R11.reuse, 0x1, P4 ;  /* 0x000000010b00780c */ /* 0x040fe40002781670 */
[----:B------:R-:W-:-:S02]  /*a870*/  ISETP.LT.OR P3, PT, R11, 0x2, P3 ;  /* 0x000000020b00780c */ /* 0x000fc40001f61670 */
[----:B------:R-:W-:Y:S02]  /*a880*/  FSEL R23, R24, -INF , !P4 ;  /* 0xff80000018177808 */ /* 0x000fe40006000000 */
[----:B------:R-:W-:Y:S02]  /*a890*/  ISETP.GT.AND P4, PT, R15, 0x8, P2 ;  /* 0x000000080f00780c */ /* 0x000fe40001784270 */
[----:B------:R-:W-:Y:S02]  /*a8a0*/  FSEL R184, R25, -INF , !P3 ;  /* 0xff80000019b87808 */ /* 0x000fe40005800000 */
[----:B------:R-:W-:Y:S02]  /*a8b0*/  ISETP.GT.AND P3, PT, R15, 0x9, P2 ;  /* 0x000000090f00780c */ /* 0x000fe40001764270 */
[C---:B------:R-:W-:Y:S02]  /*a8c0*/  ISETP.LT.OR P4, PT, R11.reuse, 0x9, P4 ;  /* 0x000000090b00780c */ /* 0x040fe40002781670 */
[----:B------:R-:W-:-:S02]  /*a8d0*/  ISETP.LT.OR P3, PT, R11, 0xa, P3 ;  /* 0x0000000a0b00780c */ /* 0x000fc40001f61670 */
[----:B------:R-:W-:Y:S01]  /*a8e0*/  FSEL R190, R28, -INF , !P4 ;  /* 0xff8000001cbe7808 */ /* 0x000fe20006000000 */
[----:B0-----:R-:W-:Y:S01]  /*a8f0*/  IMAD.IADD R21, R155, 0x1, R0 ;  /* 0x000000019b157824 */ /* 0x001fe200078e0200 */
[----:B------:R-:W-:Y:S02]  /*a900*/  ISETP.GT.AND P4, PT, R15, 0x10, P2 ;  /* 0x000000100f00780c */ /* 0x000fe40001784270 */
[----:B------:R-:W-:Y:S02]  /*a910*/  FSEL R192, R29, -INF , !P3 ;  /* 0xff8000001dc07808 */ /* 0x000fe40005800000 */
        /* <DEDUP_REMOVED lines=98> */
.L_x_1022:
[----:B------:R-:W-:-:S05]  /*af40*/  IMAD.U32 R25, RZ, RZ, UR38 ;  /* 0x00000026ff197e24 */ /* 0x000fca000f8e00ff */
[----:B------:R-:W-:-:S13]  /*af50*/  ISETP.NE.AND P3, PT, R25, 0x1, PT ;  /* 0x000000011900780c */ /* 0x000fda0003f65270 */
[----:B------:R-:W0:Y:S02]  /*af60*/  @P3 LDC.64 R168, c[0x0][0x9e8] ;  /* 0x00027a00ffa83b82 */ /* 0x000e240000000a00 */
[----:B0-----:R-:W-:-:S05]  /*af70*/  @P3 IMAD.HI.U32 R0, R11, R168, RZ ;  /* 0x000000a80b003227 */ /* 0x001fca00078e00ff */
[----:B------:R-:W-:-:S07]  /*af80*/  @P3 SHF.R.U32.HI R11, RZ, R169, R0 ;  /* 0x000000a9ff0b3219 */ /* 0x000fce0000011600 */
.L_x_1023:
[----:B------:R-:W-:Y:S05]  /*af90*/  BSYNC B0 ;  /* 0x0000000000007941 */ /* 0x000fea0003800000 */
.L_x_1021:
[----:B------:R-:W-:-:S04]  /*afa0*/  IMAD R0, R11, R25, -R166 ;  /* 0x000000190b007224 */ /* 0x000fc800078e0aa6 */
[----:B------:R-:W-:-:S05]  /*afb0*/  IMAD R0, R5, -0x2, R0 ;  /* 0xfffffffe05007824 */ /* 0x000fca00078e0200 */
[----:B------:R-:W-:Y:S02]  /*afc0*/  VIADDMNMX R15, R0, R25, R15, PT ;  /* 0x00000019000f7246 */ /* 0x000fe4000380010f */
[----:B------:R-:W-:-:S07]  /*afd0*/  VIMNMX R21, R21, R0, !PT ;  /* 0x0000000015157248 */ /* 0x000fce0007fe0100 */
.L_x_1020:
        /* <DEDUP_REMOVED lines=11> */
[----:B------:R-:W-:-:S02]  /*b090*/  ISETP.GT.AND P4, PT, R21, 0x1, P2 ;  /* 0x000000011500780c */ /* 0x000fc40001784270 */
[----:B------:R-:W-:Y:S02]  /*b0a0*/  FMNMX.FTZ R11, R164, R11, !PT ;  /* 0x0000000ba40b7209 */ /* 0x000fe40007810000 */
[----:B------:R-:W-:Y:S02]  /*b0b0*/  FSEL R166, R34, -INF , !P3 ;  /* 0xff80000022a67808 */ /* 0x000fe40005800000 */
        /* <DEDUP_REMOVED lines=50> */
[C---:B------:R-:W-:Y:S01]  /*b3e0*/  ISETP.LT.OR P4, PT, R15.reuse, 0x22, P4 ;  /* 0x000000220f00780c */ /* 0x040fe20002781670 */
[----:B------:R-:W0:Y:S01]  /*b3f0*/  SHFL.BFLY PT, R0, R11, 0x2, 0x1f ;  /* 0x0c401f000b007f89 */ /* 0x000e2200000e0000 */
[----:B------:R-:W-:-:S02]  /*b400*/  ISETP.LT.OR P3, PT, R15, 0x39, P3 ;  /* 0x000000390f00780c */ /* 0x000fc40001f61670 */
[----:B------:R-:W-:Y:S02]  /*b410*/  FSEL R172, R43, -INF , !P4 ;  /* 0xff8000002bac7808 */ /* 0x000fe40006000000 */
[C---:B------:R-:W-:Y:S02]  /*b420*/  ISETP.GT.AND P4, PT, R21.reuse, 0x29, P2 ;  /* 0x000000291500780c */ /* 0x040fe40001784270 */
[----:B------:R-:W-:Y:S02]  /*b430*/  FSEL R54, R54, -INF , !P3 ;  /* 0xff80000036367808 */ /* 0x000fe40005800000 */
[----:B------:R-:W-:Y:S02]  /*b440*/  ISETP.GT.AND P3, PT, R21, 0x40, P2 ;  /* 0x000000401500780c */ /* 0x000fe40001764270 */
[C---:B------:R-:W-:Y:S02]  /*b450*/  ISETP.LT.OR P4, PT, R15.reuse, 0x2a, P4 ;  /* 0x0000002a0f00780c */ /* 0x040fe40002781670 */
[----:B------:R-:W-:-:S02]  /*b460*/  ISETP.LT.OR P3, PT, R15, 0x41, P3 ;  /* 0x000000410f00780c */ /* 0x000fc40001f61670 */
[----:B------:R-:W-:Y:S02]  /*b470*/  FSEL R34, R47, -INF , !P4 ;  /* 0xff8000002f227808 */ /* 0x000fe40006000000 */
[C---:B------:R-:W-:Y:S02]  /*b480*/  ISETP.GT.AND P4, PT, R21.reuse, 0x31, P2 ;  /* 0x000000311500780c */ /* 0x040fe40001784270 */
[----:B------:R-:W-:Y:S02]  /*b490*/  FSEL R58, R58, -INF , !P3 ;  /* 0xff8000003a3a7808 */ /* 0x000fe40005800000 */
[----:B------:R-:W-:Y:S02]  /*b4a0*/  ISETP.GT.AND P3, PT, R21, 0x41, P2 ;  /* 0x000000411500780c */ /* 0x000fe40001764270 */
[----:B------:R-:W-:Y:S02]  /*b4b0*/  ISETP.LT.OR P4, PT, R15, 0x32, P4 ;  /* 0x000000320f00780c */ /* 0x000fe40002781670 */
[----:B0-----:R-:W-:-:S02]  /*b4c0*/  FMNMX.FTZ R0, R11, R0, !PT ;  /* 0x000000000b007209 */ /* 0x001fc40007810000 */
[----:B------:R-:W0:Y:S01]  /*b4d0*/  LDC R11, c[0x0][0x988] ;  /* 0x00026200ff0b7b82 */ /* 0x000e220000000800 */
[----:B------:R-:W-:Y:S02]  /*b4e0*/  ISETP.LT.OR P3, PT, R15, 0x42, P3 ;  /* 0x000000420f00780c */ /* 0x000fe40001f61670 */
[----:B------:R-:W1:Y:S01]  /*b4f0*/  SHFL.BFLY PT, R25, R0, 0x1, 0x1f ;  /* 0x0c201f0000197f89 */ /* 0x000e6200000e0000 */
[----:B------:R-:W-:Y:S02]  /*b500*/  FSEL R46, R51, -INF , !P4 ;  /* 0xff800000332e7808 */ /* 0x000fe40006000000 */
[----:B------:R-:W-:Y:S02]  /*b510*/  ISETP.GT.AND P4, PT, R21, 0x39, P2 ;  /* 0x000000391500780c */ /* 0x000fe40001784270 */
[----:B------:R-:W-:Y:S02]  /*b520*/  FSEL R182, R59, -INF , !P3 ;  /* 0xff8000003bb67808 */ /* 0x000fe40005800000 */
[----:B------:R-:W-:-:S02]  /*b530*/  ISETP.GT.AND P3, PT, R21, 0x48, P2 ;  /* 0x000000481500780c */ /* 0x000fc40001764270 */
[C---:B------:R-:W-:Y:S02]  /*b540*/  ISETP.LT.OR P4, PT, R15.reuse, 0x3a, P4 ;  /* 0x0000003a0f00780c */ /* 0x040fe40002781670 */
[----:B------:R-:W-:Y:S02]  /*b550*/  ISETP.LT.OR P3, PT, R15, 0x49, P3 ;  /* 0x000000490f00780c */ /* 0x000fe40001f61670 */
[----:B------:R-:W-:Y:S02]  /*b560*/  FSEL R30, R55, -INF , !P4 ;  /* 0xff800000371e7808 */ /* 0x000fe40006000000 */
[----:B------:R-:W-:Y:S02]  /*b570*/  FSEL R62, R62, -INF , !P3 ;  /* 0xff8000003e3e7808 */ /* 0x000fe40005800000 */
[----:B------:R-:W-:-:S04]  /*b580*/  ISETP.GT.AND P3, PT, R21, RZ, P2 ;  /* 0x000000ff1500720c */ /* 0x000fc80001764270 */
[----:B------:R-:W-:Y:S02]  /*b590*/  ISETP.LT.OR P3, PT, R15, 0x1, P3 ;  /* 0x000000010f00780c */ /* 0x000fe40001f61670 */
[----:B-1----:R-:W-:-:S04]  /*b5a0*/  FMNMX.FTZ R0, R0, R25, !PT ;  /* 0x0000001900007209 */ /* 0x002fc80007810000 */
[C---:B------:R-:W-:Y:S01]  /*b5b0*/  FSETP.NEU.FTZ.AND P4, PT, R0.reuse, -INF , PT ;  /* 0xff8000000000780b */ /* 0x040fe20003f9d000 */
[----:B0-----:R-:W-:-:S03]  /*b5c0*/  FMUL.FTZ R31, R0, R11 ;  /* 0x0000000b001f7220 */ /* 0x001fc60000410000 */
[----:B------:R-:W-:Y:S02]  /*b5d0*/  FSEL R53, R0, RZ, P4 ;  /* 0x000000ff00357208 */ /* 0x000fe40002000000 */
[----:B------:R-:W-:-:S03]  /*b5e0*/  FSEL R31, R31, RZ, P4 ;  /* 0x000000ff1f1f7208 */ /* 0x000fc60002000000 */
[----:B------:R-:W-:Y:S02]  /*b5f0*/  FADD.FTZ R14, -R53, R14 ;  /* 0x0000000e350e7221 */ /* 0x000fe40000010100 */
[-CC-:B------:R-:W-:Y:S01]  /*b600*/  FFMA.FTZ R25, R190, R11.reuse, -R31.reuse ;  /* 0x0000000bbe197223 */ /* 0x180fe2000001081f */
[----:B------:R-:W-:Y:S01]  /*b610*/  FSEL R190, R26, -INF , !P3 ;  /* 0xff8000001abe7808 */ /* 0x000fe20005800000 */
[-CC-:B------:R-:W-:Y:S01]  /*b620*/  FFMA.FTZ R35, R188, R11.reuse, -R31.reuse ;  /* 0x0000000bbc237223 */ /* 0x180fe2000001081f */
[----:B------:R-:W-:Y:S01]  /*b630*/  ISETP.GT.AND P3, PT, R21, 0x49, P2 ;  /* 0x000000491500780c */ /* 0x000fe20001764270 */
[--C-:B------:R-:W-:Y:S01]  /*b640*/  FFMA.FTZ R37, R186, R11, -R31.reuse ;  /* 0x0000000bba257223 */ /* 0x100fe2000001081f */
[----:B------:R-:W-:Y:S01]  /*b650*/  FMNMX.FTZ R27, R190, R9, !PT ;  /* 0x00000009be1b7209 */ /* 0x000fe20007810000 */
[-CC-:B------:R-:W-:Y:S01]  /*b660*/  FFMA.FTZ R39, R164, R11.reuse, -R31.reuse ;  /* 0x0000000ba4277223 */ /* 0x180fe2000001081f */
[----:B------:R-:W-:Y:S01]  /*b670*/  ISETP.LT.OR P3, PT, R15, 0x4a, P3 ;  /* 0x0000004a0f00780c */ /* 0x000fe20001f61670 */
[--C-:B------:R-:W-:Y:S01]  /*b680*/  FFMA.FTZ R45, R52, R11, -R31.reuse ;  /* 0x0000000b342d7223 */ /* 0x100fe2000001081f */
[----:B------:R-:W-:Y:S01]  /*b690*/  FMNMX.FTZ R29, R180, R27, !PT ;  /* 0x0000001bb41d7209 */ /* 0x000fe20007810000 */
[--C-:B------:R-:W-:Y:S01]  /*b6a0*/  FFMA.FTZ R47, R56, R11, -R31.reuse ;  /* 0x0000000b382f7223 */ /* 0x100fe2000001081f */
[----:B------:R-:W-:Y:S01]  /*b6b0*/  FSEL R188, R63, -INF , !P3 ;  /* 0xff8000003fbc7808 */ /* 0x000fe20005800000 */
[----:B------:R-:W-:Y:S01]  /*b6c0*/  MUFU.EX2 R27, R35 ;  /* 0x00000023001b7308 */ /* 0x000fe20000000800 */
[----:B------:R-:W-:Y:S01]  /*b6d0*/  FMNMX.FTZ R29, R168, R29, !PT ;  /* 0x0000001da81d7209 */ /* 0x000fe20007810000 */
[-CC-:B------:R-:W-:Y:S01]  /*b6e0*/  FFMA.FTZ R23, R23, R11.reuse, -R31.reuse ;  /* 0x0000000b17177223 */ /* 0x180fe2000001081f */
[----:B------:R-:W-:Y:S01]  /*b6f0*/  ISETP.GT.AND P3, PT, R21, 0x50, P2 ;  /* 0x000000501500780c */ /* 0x000fe20001764270 */
[----:B------:R-:W-:Y:S01]  /*b700*/  FMUL.FTZ R14, R14, R11 ;  /* 0x0000000b0e0e7220 */ /* 0x000fe20000410000 */
        /* <DEDUP_REMOVED lines=15> */
[--C-:B------:R-:W-:Y:S01]  /*b800*/  FFMA.FTZ R49, R28, R11, -R31.reuse ;  /* 0x0000000b1c317223 */ /* 0x100fe2000001081f */
[----:B------:R-:W-:Y:S01]  /*b810*/  FMNMX.FTZ R33, R174, R33, !PT ;  /* 0x00000021ae217209 */ /* 0x000fe20007810000 */
[--C-:B------:R-:W-:Y:S01]  /*b820*/  FFMA.FTZ R48, R48, R11, -R31.reuse ;  /* 0x0000000b30307223 */ /* 0x100fe2000001081f */
[----:B------:R-:W-:Y:S01]  /*b830*/  FSEL R164, R67, -INF , !P3 ;  /* 0xff80000043a47808 */ /* 0x000fe20005800000 */
[----:B------:R1:W-:Y:S01]  /*b840*/  MUFU.EX2 R29, R39 ;  /* 0x00000027001d7308 */ /* 0x0003e20000000800 */
[----:B------:R-:W-:Y:S01]  /*b850*/  FMNMX.FTZ R33, R42, R33, !PT ;  /* 0x000000212a217209 */ /* 0x000fe20007810000 */
[-CC-:B0-----:R-:W-:Y:S01]  /*b860*/  FFMA.FTZ R37, R160, R11.reuse, -R31.reuse ;  /* 0x0000000ba0257223 */ /* 0x181fe2000001081f */
[----:B------:R-:W-:Y:S01]  /*b870*/  ISETP.GT.AND P3, PT, R21, 0x58, P2 ;  /* 0x000000581500780c */ /* 0x000fe20001764270 */
[--C-:B------:R-:W-:Y:S01]  /*b880*/  FFMA.FTZ R44, R44, R11, -R31.reuse ;  /* 0x0000000b2c2c7223 */ /* 0x100fe2000001081f */
[----:B------:R-:W-:Y:S01]  /*b890*/  FMNMX.FTZ R35, R172, R33, !PT ;  /* 0x00000021ac237209 */ /* 0x000fe20007810000 */
[--C-:B------:R-:W-:Y:S01]  /*b8a0*/  FFMA.FTZ R36, R36, R11, -R31.reuse ;  /* 0x0000000b24247223 */ /* 0x100fe2000001081f */
[----:B------:R-:W-:Y:S01]  /*b8b0*/  ISETP.LT.OR P3, PT, R15, 0x59, P3 ;  /* 0x000000590f00780c */ /* 0x000fe20001f61670 */
[----:B------:R0:W-:Y:S01]  /*b8c0*/  MUFU.EX2 R33, R37 ;  /* 0x0000002500217308 */ /* 0x0001e20000000800 */
[----:B------:R-:W-:Y:S01]  /*b8d0*/  FMNMX.FTZ R35, R170, R35, !PT ;  /* 0x00000023aa237209 */ /* 0x000fe20007810000 */
[-CC-:B-1----:R-:W-:Y:S01]  /*b8e0*/  FFMA.FTZ R39, R156, R11.reuse, -R31.reuse ;  /* 0x0000000b9c277223 */ /* 0x182fe2000001081f */
[----:B------:R-:W-:Y:S01]  /*b8f0*/  FSEL R70, R70, -INF , !P3 ;  /* 0xff80000046467808 */ /* 0x000fe20005800000 */
[--C-:B------:R-:W-:Y:S01]  /*b900*/  FFMA.FTZ R20, R20, R11, -R31.reuse ;  /* 0x0000000b14147223 */ /* 0x100fe2000001081f */
[----:B------:R-:W-:Y:S01]  /*b910*/  FMNMX.FTZ R35, R34, R35, !PT ;  /* 0x0000002322237209 */ /* 0x000fe20007810000 */
[--C-:B------:R-:W-:Y:S01]  /*b920*/  FFMA.FTZ R24, R24, R11, -R31.reuse ;  /* 0x0000000b18187223 */ /* 0x100fe2000001081f */
[----:B------:R-:W-:Y:S01]  /*b930*/  ISETP.GT.AND P3, PT, R21, 0x59, P2 ;  /* 0x000000591500780c */ /* 0x000fe20001764270 */
[----:B------:R-:W1:Y:S01]  /*b940*/  MUFU.EX2 R14, R14 ;  /* 0x0000000e000e7308 */ /* 0x000e620000000800 */
[----:B------:R-:W-:Y:S01]  /*b950*/  FMNMX.FTZ R35, R50, R35, !PT ;  /* 0x0000002332237209 */ /* 0x000fe20007810000 */
[-CC-:B------:R-:W-:Y:S01]  /*b960*/  FFMA.FTZ R22, R22, R11.reuse, -R31.reuse ;  /* 0x0000000b16167223 */ /* 0x180fe2000001081f */
[----:B------:R-:W-:Y:S01]  /*b970*/  ISETP.LT.OR P3, PT, R15, 0x5a, P3 ;  /* 0x0000005a0f00780c */ /* 0x000fe20001f61670 */
[--C-:B------:R-:W-:Y:S01]  /*b980*/  FFMA.FTZ R32, R32, R11, -R31.reuse ;  /* 0x0000000b20207223 */ /* 0x100fe2000001081f */
[----:B0-----:R-:W-:Y:S01]  /*b990*/  FMNMX.FTZ R37, R46, R35, !PT ;  /* 0x000000232e257209 */ /* 0x001fe20007810000 */
[----:B------:R-:W-:Y:S01]  /*b9a0*/  FFMA.FTZ R28, R84, R11, -R31 ;  /* 0x0000000b541c7223 */ /* 0x000fe2000001081f */
[----:B------:R-:W-:Y:S01]  /*b9b0*/  FSEL R160, R71, -INF , !P3 ;  /* 0xff80000047a07808 */ /* 0x000fe20005800000 */
[----:B------:R0:W-:Y:S01]  /*b9c0*/  MUFU.EX2 R35, R39 ;  /* 0x0000002700237308 */ /* 0x0001e20000000800 */
[----:B------:R-:W-:-:S02]  /*b9d0*/  ISETP.GT.AND P3, PT, R21, 0x60, P2 ;  /* 0x000000601500780c */ /* 0x000fc40001764270 */
[----:B------:R-:W-:Y:S02]  /*b9e0*/  FMNMX.FTZ R37, R54, R37, !PT ;  /* 0x0000002536257209 */ /* 0x000fe40007810000 */
[----:B------:R-:W-:Y:S02]  /*b9f0*/  ISETP.LT.OR P3, PT, R15, 0x61, P3 ;  /* 0x000000610f00780c */ /* 0x000fe40001f61670 */
[----:B------:R-:W-:Y:S01]  /*ba00*/  FMNMX.FTZ R37, R30, R37, !PT ;  /* 0x000000251e257209 */ /* 0x000fe20007810000 */
[----:B------:R-:W2:Y:S01]  /*ba10*/  MUFU.EX2 R184, R184 ;  /* 0x000000b800b87308 */ /* 0x000ea20000000800 */
[----:B------:R-:W-:Y:S01]  /*ba20*/  FSEL R156, R74, -INF , !P3 ;  /* 0xff8000004a9c7808 */ /* 0x000fe20005800000 */
[----:B------:R-:W-:Y:S01]  /*ba30*/  FFMA.FTZ R74, R154, R11, -R31 ;  /* 0x0000000b9a4a7223 */ /* 0x000fe2000001081f */
[----:B------:R-:W-:Y:S01]  /*ba40*/  ISETP.GT.AND P3, PT, R21, 0x61, P2 ;  /* 0x000000611500780c */ /* 0x000fe20001764270 */
[----:B-1----:R-:W-:Y:S01]  /*ba50*/  FFMA.FTZ R53, R14, R4, R23 ;  /* 0x000000040e357223 */ /* 0x002fe20000010017 */
[----:B------:R-:W-:Y:S01]  /*ba60*/  FMNMX.FTZ R37, R58, R37, !PT ;  /* 0x000000253a257209 */ /* 0x000fe20007810000 */
[-C--:B------:R-:W-:Y:S01]  /*ba70*/  FMUL.FTZ R88, R88, R14.reuse ;  /* 0x0000000e58587220 */ /* 0x080fe20000410000 */
[----:B------:R-:W-:Y:S01]  /*ba80*/  ISETP.LT.OR P3, PT, R15, 0x62, P3 ;  /* 0x000000620f00780c */ /* 0x000fe20001f61670 */
[----:B------:R-:W1:Y:S01]  /*ba90*/  MUFU.EX2 R25, R25 ;  /* 0x0000001900197308 */ /* 0x000e620000000800 */
[----:B0-----:R-:W-:Y:S01]  /*baa0*/  FMNMX.FTZ R39, R182, R37, !PT ;  /* 0x00000025b6277209 */ /* 0x001fe20007810000 */
[-C--:B------:R-:W-:Y:S01]  /*bab0*/  FMUL.FTZ R89, R89, R14.reuse ;  /* 0x0000000e59597220 */ /* 0x080fe20000410000 */
[----:B------:R-:W-:Y:S01]  /*bac0*/  FSEL R154, R75, -INF , !P3 ;  /* 0xff8000004b9a7808 */ /* 0x000fe20005800000 */
[-C--:B------:R-:W-:Y:S01]  /*bad0*/  FMUL.FTZ R92, R92, R14.reuse ;  /* 0x0000000e5c5c7220 */ /* 0x080fe20000410000 */
[----:B------:R-:W-:Y:S01]  /*bae0*/  ISETP.GT.AND P3, PT, R21, 0x68, P2 ;  /* 0x000000681500780c */ /* 0x000fe20001764270 */
[-C--:B------:R-:W-:Y:S01]  /*baf0*/  FMUL.FTZ R93, R93, R14.reuse ;  /* 0x0000000e5d5d7220 */ /* 0x080fe20000410000 */
[----:B------:R-:W-:Y:S01]  /*bb00*/  FMNMX.FTZ R39, R62, R39, !PT ;  /* 0x000000273e277209 */ /* 0x000fe20007810000 */
[----:B------:R-:W0:Y:S01]  /*bb10*/  MUFU.EX2 R26, R192 ;  /* 0x000000c0001a7308 */ /* 0x000e220000000800 */
[----:B------:R-:W-:Y:S01]  /*bb20*/  ISETP.LT.OR P3, PT, R15, 0x69, P3 ;  /* 0x000000690f00780c */ /* 0x000fe20001f61670 */
[----:B--2---:R-:W-:Y:S01]  /*bb30*/  FADD.FTZ R4, R184, R53 ;  /* 0x00000035b8047221 */ /* 0x004fe20000010000 */
[----:B------:R-:W-:Y:S01]  /*bb40*/  FMNMX.FTZ R39, R188, R39, !PT ;  /* 0x00000027bc277209 */ /* 0x000fe20007810000 */
[-C--:B------:R-:W-:Y:S01]  /*bb50*/  FMUL.FTZ R96, R96, R14.reuse ;  /* 0x0000000e60607220 */ /* 0x080fe20000410000 */
[----:B------:R-:W-:Y:S01]  /*bb60*/  FSEL R78, R78, -INF , !P3 ;  /* 0xff8000004e4e7808 */ /* 0x000fe20005800000 */
[-C--:B------:R-:W-:Y:S01]  /*bb70*/  FMUL.FTZ R97, R97, R14.reuse ;  /* 0x0000000e61617220 */ /* 0x080fe20000410000 */
[----:B------:R-:W-:Y:S01]  /*bb80*/  FMNMX.FTZ R39, R186, R39, !PT ;  /* 0x00000027ba277209 */ /* 0x000fe20007810000 */
[----:B------:R-:W2:Y:S01]  /*bb90*/  MUFU.EX2 R162, R162 ;  /* 0x000000a200a27308 */ /* 0x000ea20000000800 */
[----:B------:R-:W-:Y:S01]  /*bba0*/  ISETP.GT.AND P3, PT, R21, 0x69, P2 ;  /* 0x000000691500780c */ /* 0x000fe20001764270 */
[----:B-1----:R-:W-:Y:S01]  /*bbb0*/  FADD.FTZ R53, R25, R4 ;  /* 0x0000000419357221 */ /* 0x002fe20000010000 */
[----:B------:R-:W-:Y:S01]  /*bbc0*/  FMNMX.FTZ R41, R164, R39, !PT ;  /* 0x00000027a4297209 */ /* 0x000fe20007810000 */
[-C--:B------:R-:W-:Y:S01]  /*bbd0*/  FMUL.FTZ R100, R100, R14.reuse ;  /* 0x0000000e64647220 */ /* 0x080fe20000410000 */
[----:B------:R-:W-:Y:S01]  /*bbe0*/  ISETP.LT.OR P3, PT, R15, 0x6a, P3 ;  /* 0x0000006a0f00780c */ /* 0x000fe20001f61670 */
[-C--:B------:R-:W-:Y:S01]  /*bbf0*/  FMUL.FTZ R101, R101, R14.reuse ;  /* 0x0000000e65657220 */ /* 0x080fe20000410000 */
[----:B------:R-:W-:Y:S01]  /*bc00*/  FMNMX.FTZ R41, R70, R41, !PT ;  /* 0x0000002946297209 */ /* 0x000fe20007810000 */
[----:B------:R-:W1:Y:S01]  /*bc10*/  MUFU.EX2 R158, R158 ;  /* 0x0000009e009e7308 */ /* 0x000e620000000800 */
[----:B------:R-:W-:Y:S01]  /*bc20*/  FSEL R52, R79, -INF , !P3 ;  /* 0xff8000004f347808 */ /* 0x000fe20005800000 */
[----:B0-----:R-:W-:Y:S01]  /*bc30*/  FADD.FTZ R4, R26, R53 ;  /* 0x000000351a047221 */ /* 0x001fe20000010000 */
[----:B------:R-:W-:Y:S01]  /*bc40*/  ISETP.GT.AND P3, PT, R21, 0x70, P2 ;  /* 0x000000701500780c */ /* 0x000fe20001764270 */
[-C--:B------:R-:W-:Y:S01]  /*bc50*/  FMUL.FTZ R104, R104, R14.reuse ;  /* 0x0000000e68687220 */ /* 0x080fe20000410000 */
[----:B------:R-:W-:Y:S01]  /*bc60*/  FMNMX.FTZ R41, R160, R41, !PT ;  /* 0x00000029a0297209 */ /* 0x000fe20007810000 */
[----:B------:R-:W-:Y:S01]  /*bc70*/  FADD.FTZ R53, R27, R4 ;  /* 0x000000041b357221 */ /* 0x000fe20000010000 */
[----:B------:R-:W-:Y:S01]  /*bc80*/  ISETP.LT.OR P3, PT, R15, 0x71, P3 ;  /* 0x000000710f00780c */ /* 0x000fe20001f61670 */
[----:B------:R0:W-:Y:S01]  /*bc90*/  MUFU.EX2 R37, R152 ;  /* 0x0000009800257308 */ /* 0x0001e20000000800 */
[----:B------:R-:W-:Y:S01]  /*bca0*/  FMNMX.FTZ R41, R156, R41, !PT ;  /* 0x000000299c297209 */ /* 0x000fe20007810000 */
[----:B------:R-:W-:Y:S01]  /*bcb0*/  FADD.FTZ R4, R66, R53 ;  /* 0x0000003542047221 */ /* 0x000fe20000010000 */
[----:B------:R-:W-:Y:S01]  /*bcc0*/  FSEL R82, R82, -INF , !P3 ;  /* 0xff80000052527808 */ /* 0x000fe20005800000 */
[-C--:B------:R-:W-:Y:S01]  /*bcd0*/  FMUL.FTZ R105, R105, R14.reuse ;  /* 0x0000000e69697220 */ /* 0x080fe20000410000 */
[----:B------:R-:W-:Y:S01]  /*bce0*/  ISETP.GT.AND P3, PT, R21, 0x71, P2 ;  /* 0x000000711500780c */ /* 0x000fe20001764270 */
[----:B------:R-:W-:Y:S01]  /*bcf0*/  FADD.FTZ R53, R29, R4 ;  /* 0x000000041d357221 */ /* 0x000fe20000010000 */
[----:B------:R-:W-:Y:S01]  /*bd00*/  FMNMX.FTZ R43, R154, R41, !PT ;  /* 0x000000299a2b7209 */ /* 0x000fe20007810000 */
[----:B------:R3:W-:Y:S01]  /*bd10*/  MUFU.EX2 R39, R45 ;  /* 0x0000002d00277308 */ /* 0x0007e20000000800 */
[----:B------:R-:W-:Y:S01]  /*bd20*/  ISETP.LT.OR P3, PT, R15, 0x72, P3 ;  /* 0x000000720f00780c */ /* 0x000fe20001f61670 */
[----:B0-----:R-:W-:Y:S01]  /*bd30*/  FFMA.FTZ R152, R80, R11, -R31 ;  /* 0x0000000b50987223 */ /* 0x001fe2000001081f */
[----:B------:R-:W-:Y:S01]  /*bd40*/  FMNMX.FTZ R43, R78, R43, !PT ;  /* 0x0000002b4e2b7209 */ /* 0x000fe20007810000 */
[----:B--2---:R-:W-:Y:S01]  /*bd50*/  FADD.FTZ R4, R162, R53 ;  /* 0x00000035a2047221 */ /* 0x004fe20000010000 */
[----:B------:R-:W-:Y:S01]  /*bd60*/  FSEL R56, R83, -INF , !P3 ;  /* 0xff80000053387808 */ /* 0x000fe20005800000 */
[-C--:B------:R-:W-:Y:S01]  /*bd70*/  FMUL.FTZ R108, R108, R14.reuse ;  /* 0x0000000e6c6c7220 */ /* 0x080fe20000410000 */
[C---:B------:R-:W-:Y:S01]  /*bd80*/  ISETP.GT.AND P3, PT, R21.reuse, 0x78, P2 ;  /* 0x000000781500780c */ /* 0x040fe20001764270 */
[----:B------:R0:W-:Y:S01]  /*bd90*/  MUFU.EX2 R41, R47 ;  /* 0x0000002f00297308 */ /* 0x0001e20000000800 */
[----:B------:R-:W-:Y:S01]  /*bda0*/  FMNMX.FTZ R43, R52, R43, !PT ;  /* 0x0000002b342b7209 */ /* 0x000fe20007810000 */
[-CC-:B---3--:R-:W-:Y:S01]  /*bdb0*/  FFMA.FTZ R45, R72, R11.reuse, -R31.reuse ;  /* 0x0000000b482d7223 */ /* 0x188fe2000001081f */
[----:B------:R-:W-:Y:S01]  /*bdc0*/  ISETP.GT.AND P2, PT, R21, 0x79, P2 ;  /* 0x000000791500780c */ /* 0x000fe20001744270 */
[--C-:B------:R-:W-:Y:S01]  /*bdd0*/  FFMA.FTZ R21, R64, R11, -R31.reuse ;  /* 0x0000000b40157223 */ /* 0x100fe2000001081f */
[----:B------:R-:W-:Y:S01]  /*bde0*/  ISETP.LT.OR P3, PT, R15, 0x79, P3 ;  /* 0x000000790f00780c */ /* 0x000fe20001f61670 */
[----:B------:R-:W-:Y:S01]  /*bdf0*/  FADD.FTZ R53, R33, R4 ;  /* 0x0000000421357221 */ /* 0x000fe20000010000 */
[----:B------:R-:W-:Y:S01]  /*be00*/  FMNMX.FTZ R43, R82, R43, !PT ;  /* 0x0000002b522b7209 */ /* 0x000fe20007810000 */
[----:B------:R-:W2:Y:S01]  /*be10*/  MUFU.EX2 R74, R74 ;  /* 0x0000004a004a7308 */ /* 0x000ea20000000800 */
[----:B------:R-:W-:Y:S01]  /*be20*/  ISETP.LT.OR P2, PT, R15, 0x7a, P2 ;  /* 0x0000007a0f00780c */ /* 0x000fe20001741670 */
[----:B------:R-:W-:Y:S01]  /*be30*/  FFMA.FTZ R15, R60, R11, -R31 ;  /* 0x0000000b3c0f7223 */ /* 0x000fe2000001081f */
[----:B------:R-:W-:Y:S01]  /*be40*/  FSEL R86, R86, -INF , !P3 ;  /* 0xff80000056567808 */ /* 0x000fe20005800000 */
[----:B-1----:R-:W-:Y:S01]  /*be50*/  FADD.FTZ R4, R158, R53 ;  /* 0x000000359e047221 */ /* 0x002fe20000010000 */
[----:B------:R-:W-:Y:S01]  /*be60*/  FMNMX.FTZ R43, R56, R43, !PT ;  /* 0x0000002b382b7209 */ /* 0x000fe20007810000 */
[-C--:B------:R-:W-:Y:S01]  /*be70*/  FMUL.FTZ R109, R109, R14.reuse ;  /* 0x0000000e6d6d7220 */ /* 0x080fe20000410000 */
[----:B------:R-:W-:Y:S01]  /*be80*/  FSEL R60, R87, -INF , !P2 ;  /* 0xff800000573c7808 */ /* 0x000fe20005000000 */
[----:B------:R-:W1:Y:S01]  /*be90*/  MUFU.EX2 R48, R48 ;  /* 0x0000003000307308 */ /* 0x000e620000000800 */
[----:B------:R-:W-:Y:S01]  /*bea0*/  FMNMX.FTZ R43, R86, R43, !PT ;  /* 0x0000002b562b7209 */ /* 0x000fe20007810000 */
[----:B------:R-:W-:Y:S01]  /*beb0*/  FADD.FTZ R53, R35, R4 ;  /* 0x0000000423357221 */ /* 0x000fe20000010000 */
[-C--:B------:R-:W-:Y:S01]  /*bec0*/  FMUL.FTZ R112, R112, R14.reuse ;  /* 0x0000000e70707220 */ /* 0x080fe20000410000 */
[-C--:B------:R-:W-:Y:S01]  /*bed0*/  FMUL.FTZ R113, R113, R14.reuse ;  /* 0x0000000e71717220 */ /* 0x080fe20000410000 */
[----:B0-----:R-:W-:Y:S01]  /*bee0*/  FMNMX.FTZ R47, R60, R43, !PT ;  /* 0x0000002b3c2f7209 */ /* 0x001fe20007810000 */
[----:B------:R-:W-:Y:S01]  /*bef0*/  FFMA.FTZ R43, R68, R11, -R31 ;  /* 0x0000000b442b7223 */ /* 0x000fe2000001081f */
[-C--:B------:R-:W-:Y:S01]  /*bf00*/  FMUL.FTZ R116, R116, R14.reuse ;  /* 0x0000000e74747220 */ /* 0x080fe20000410000 */
[----:B------:R-:W0:Y:S01]  /*bf10*/  MUFU.EX2 R44, R44 ;  /* 0x0000002c002c7308 */ /* 0x000e220000000800 */
[-C--:B------:R-:W-:Y:S01]  /*bf20*/  FMUL.FTZ R117, R117, R14.reuse ;  /* 0x0000000e75757220 */ /* 0x080fe20000410000 */
[----:B------:R-:W3:Y:S01]  /*bf30*/  SHFL.BFLY PT, R64, R47, 0x2, 0x1f ;  /* 0x0c401f002f407f89 */ /* 0x000ee200000e0000 */
[-C--:B------:R-:W-:Y:S01]  /*bf40*/  FMUL.FTZ R120, R120, R14.reuse ;  /* 0x0000000e78787220 */ /* 0x080fe20000410000 */
[-C--:B------:R-:W-:Y:S01]  /*bf50*/  FMUL.FTZ R121, R121, R14.reuse ;  /* 0x0000000e79797220 */ /* 0x080fe20000410000 */
[-C--:B------:R-:W-:Y:S01]  /*bf60*/  FMUL.FTZ R124, R124, R14.reuse ;  /* 0x0000000e7c7c7220 */ /* 0x080fe20000410000 */
[-C--:B------:R-:W-:Y:S01]  /*bf70*/  FMUL.FTZ R125, R125, R14.reuse ;  /* 0x0000000e7d7d7220 */ /* 0x080fe20000410000 */
[-C--:B------:R-:W-:Y:S01]  /*bf80*/  FMUL.FTZ R128, R128, R14.reuse ;  /* 0x0000000e80807220 */ /* 0x080fe20000410000 */
[----:B------:R-:W-:Y:S01]  /*bf90*/  MUFU.EX2 R36, R36 ;  /* 0x0000002400247308 */ /* 0x000fe20000000800 */
[-C--:B------:R-:W-:Y:S01]  /*bfa0*/  FMUL.FTZ R129, R129, R14.reuse ;  /* 0x0000000e81817220 */ /* 0x080fe20000410000 */
[-C--:B------:R-:W-:Y:S01]  /*bfb0*/  FMUL.FTZ R132, R132, R14.reuse ;  /* 0x0000000e84847220 */ /* 0x080fe20000410000 */
        /* <DEDUP_REMOVED lines=9> */
[----:B------:R-:W-:Y:S01]  /*c050*/  FMUL.FTZ R149, R149, R14 ;  /* 0x0000000e95957220 */ /* 0x000fe20000410000 */
[----:B------:R-:W-:-:S03]  /*c060*/  IMAD.MOV.U32 R14, RZ, RZ, R0 ;  /* 0x000000ffff0e7224 */ /* 0x000fc600078e0000 */
[----:B------:R-:W4:Y:S01]  /*c070*/  MUFU.EX2 R20, R20 ;  /* 0x0000001400147308 */ /* 0x000f220000000800 */
[----:B---3--:R-:W-:Y:S01]  /*c080*/  FMNMX.FTZ R51, R47, R64, !PT ;  /* 0x000000402f337209 */ /* 0x008fe20007810000 */
[-CC-:B------:R-:W-:Y:S01]  /*c090*/  FFMA.FTZ R64, R12, R11.reuse, -R31.reuse ;  /* 0x0000000b0c407223 */ /* 0x180fe2000001081f */
[-CC-:B------:R-:W-:Y:S01]  /*c0a0*/  FFMA.FTZ R47, R76, R11.reuse, -R31.reuse ;  /* 0x0000000b4c2f7223 */ /* 0x180fe2000001081f */
[----:B------:R-:W-:Y:S02]  /*c0b0*/  FFMA.FTZ R31, R40, R11, -R31 ;  /* 0x0000000b281f7223 */ /* 0x000fe4000001081f */
[----:B------:R-:W3:Y:S02]  /*c0c0*/  SHFL.BFLY PT, R12, R51, 0x1, 0x1f ;  /* 0x0c201f00330c7f89 */ /* 0x000ee400000e0000 */
[----:B------:R-:W-:Y:S08]  /*c0d0*/  MUFU.EX2 R21, R21 ;  /* 0x0000001500157308 */ /* 0x000ff00000000800 */
[----:B------:R-:W-:Y:S08]  /*c0e0*/  MUFU.EX2 R24, R24 ;  /* 0x0000001800187308 */ /* 0x000ff00000000800 */
[----:B------:R-:W-:Y:S01]  /*c0f0*/  MUFU.EX2 R43, R43 ;  /* 0x0000002b002b7308 */ /* 0x000fe20000000800 */
[----:B---3--:R-:W-:-:S07]  /*c100*/  FMNMX.FTZ R12, R51, R12, !PT ;  /* 0x0000000c330c7209 */ /* 0x008fce0007810000 */
[----:B------:R-:W-:Y:S01]  /*c110*/  MUFU.EX2 R22, R22 ;  /* 0x0000001600167308 */ /* 0x000fe20000000800 */
[C---:B------:R-:W-:Y:S01]  /*c120*/  FSETP.NEU.FTZ.AND P2, PT, R12.reuse, -INF , PT ;  /* 0xff8000000c00780b */ /* 0x040fe20003f5d000 */
[----:B------:R-:W-:-:S03]  /*c130*/  FMUL.FTZ R40, R12, R11 ;  /* 0x0000000b0c287220 */ /* 0x000fc60000410000 */
[----:B------:R-:W-:-:S03]  /*c140*/  FSEL R4, R12, RZ, P2 ;  /* 0x000000ff0c047208 */ /* 0x000fc60001000000 */
[----:B------:R-:W-:Y:S01]  /*c150*/  MUFU.EX2 R45, R45 ;  /* 0x0000002d002d7308 */ /* 0x000fe20000000800 */
[----:B------:R-:W-:Y:S02]  /*c160*/  FSEL R51, R40, RZ, P2 ;  /* 0x000000ff28337208 */ /* 0x000fe40001000000 */
[----:B------:R-:W-:Y:S01]  /*c170*/  ISETP.GT.AND P2, PT, R10, R17, PT ;  /* 0x000000110a00720c */ /* 0x000fe20003f44270 */
[----:B------:R-:W-:Y:S01]  /*c180*/  FADD.FTZ R4, -R4, R9 ;  /* 0x0000000904047221 */ /* 0x000fe20000010100 */
[----:B------:R-:W-:Y:S02]  /*c190*/  VIADD R10, R10, 0xffffffff ;  /* 0xffffffff0a0a7836 */ /* 0x000fe40000000000 */
[-CC-:B------:R-:W-:Y:S01]  /*c1a0*/  FFMA.FTZ R169, R50, R11.reuse, -R51.reuse ;  /* 0x0000000b32a97223 */ /* 0x180fe20000010833 */
[----:B------:R-:W-:Y:S02]  /*c1b0*/  IMAD.U32 R50, RZ, RZ, UR5 ;  /* 0x00000005ff327e24 */ /* 0x000fe4000f8e00ff */
[-CC-:B------:R-:W-:Y:S01]  /*c1c0*/  FFMA.FTZ R171, R54, R11.reuse, -R51.reuse ;  /* 0x0000000b36ab7223 */ /* 0x180fe20000010833 */
[-CC-:B------:R-:W-:Y:S01]  /*c1d0*/  FFMA.FTZ R40, R190, R11.reuse, -R51.reuse ;  /* 0x0000000bbe287223 */ /* 0x180fe20000010833 */
[-C--:B------:R-:W-:Y:S01]  /*c1e0*/  FMUL.FTZ R4, R4, R11.reuse ;  /* 0x0000000b04047220 */ /* 0x080fe20000410000 */
[-C--:B------:R-:W-:Y:S01]  /*c1f0*/  FFMA.FTZ R181, R180, R11.reuse, -R51 ;  /* 0x0000000bb4b57223 */ /* 0x080fe20000010833 */
[----:B------:R-:W-:Y:S01]  /*c200*/  @!P1 LEA R54, R50, UR36, 0x3 ;  /* 0x0000002432369c11 */ /* 0x000fe2000f8e18ff */
[----:B--2---:R-:W-:Y:S01]  /*c210*/  FADD.FTZ R50, R74, R53 ;  /* 0x000000354a327221 */ /* 0x004fe20000010000 */
[-CC-:B------:R-:W-:Y:S01]  /*c220*/  FFMA.FTZ R183, R168, R11.reuse, -R51.reuse ;  /* 0x0000000ba8b77223 */ /* 0x180fe20000010833 */
[----:B------:R-:W-:Y:S01]  /*c230*/  MUFU.EX2 R40, R40 ;  /* 0x0000002800287308 */ /* 0x000fe20000000800 */
[----:B------:R-:W-:Y:S01]  /*c240*/  FFMA.FTZ R68, R178, R11, -R51 ;  /* 0x0000000bb2447223 */ /* 0x000fe20000010833 */
[----:B------:R-:W-:-:S02]  /*c250*/  @!P1 VIADD R53, R54, 0x28860 ;  /* 0x0002886036359836 */ /* 0x000fc40000000000 */
[----:B------:R-:W-:Y:S01]  /*c260*/  FADD.FTZ R9, R37, R50 ;  /* 0x0000003225097221 */ /* 0x000fe20000010000 */
[-CC-:B------:R-:W-:Y:S01]  /*c270*/  FFMA.FTZ R177, R166, R11.reuse, -R51.reuse ;  /* 0x0000000ba6b17223 */ /* 0x180fe20000010833 */
[-CC-:B------:R-:W-:Y:S01]  /*c280*/  FFMA.FTZ R72, R176, R11.reuse, -R51.reuse ;  /* 0x0000000bb0487223 */ /* 0x180fe20000010833 */
[-C--:B------:R-:W-:Y:S01]  /*c290*/  FFMA.FTZ R179, R38, R11.reuse, -R51 ;  /* 0x0000000b26b37223 */ /* 0x080fe20000010833 */
[----:B------:R-:W-:Y:S01]  /*c2a0*/  @!P1 PRMT R53, RZ, 0x654, R53 ;  /* 0x00000654ff359816 */ /* 0x000fe20000000035 */
[----:B-1----:R-:W-:Y:S01]  /*c2b0*/  FADD.FTZ R50, R48, R9 ;  /* 0x0000000930327221 */ /* 0x002fe20000010000 */
[----:B------:R-:W-:Y:S01]  /*c2c0*/  MUFU.EX2 R181, R181 ;  /* 0x000000b500b57308 */ /* 0x000fe20000000800 */
[-CC-:B------:R-:W-:Y:S01]  /*c2d0*/  FFMA.FTZ R165, R58, R11.reuse, -R51.reuse ;  /* 0x0000000b3aa57223 */ /* 0x180fe20000010833 */
[----:B------:R1:W-:Y:S01]  /*c2e0*/  @!P1 SYNCS.ARRIVE.TRANS64.RED.A1T0 RZ, [R53+URZ], RZ ;  /* 0x000000ff35ff99a7 */ /* 0x0003e2000810043f */
[-CC-:B------:R-:W-:Y:S01]  /*c2f0*/  FFMA.FTZ R38, R174, R11.reuse, -R51.reuse ;  /* 0x0000000bae267223 */ /* 0x180fe20000010833 */
[-CC-:B------:R-:W-:Y:S01]  /*c300*/  FFMA.FTZ R173, R42, R11.reuse, -R51.reuse ;  /* 0x0000000b2aad7223 */ /* 0x180fe20000010833 */
[-CC-:B------:R-:W-:Y:S01]  /*c310*/  FFMA.FTZ R42, R172, R11.reuse, -R51.reuse ;  /* 0x0000000bac2a7223 */ /* 0x180fe20000010833 */
[--C-:B------:R-:W-:Y:S01]  /*c320*/  FFMA.FTZ R182, R182, R11, -R51.reuse ;  /* 0x0000000bb6b67223 */ /* 0x100fe20000010833 */
[----:B------:R-:W-:Y:S01]  /*c330*/  F2FP.BF16.F32.PACK_AB R180, R184, R23 ;  /* 0x00000017b8b4723e */ /* 0x000fe200000010ff */
[----:B------:R2:W3:Y:S01]  /*c340*/  MUFU.EX2 R9, R4 ;  /* 0x0000000400097308 */ /* 0x0004e20000000800 */
[-CC-:B------:R-:W-:Y:S01]  /*c350*/  FFMA.FTZ R175, R170, R11.reuse, -R51.reuse ;  /* 0x0000000baaaf7223 */ /* 0x180fe20000010833 */
[----:B-1----:R-:W-:Y:S01]  /*c360*/  FADD.FTZ R53, R39, R50 ;  /* 0x0000003227357221 */ /* 0x002fe20000010000 */
[-CC-:B------:R-:W-:Y:S01]  /*c370*/  FFMA.FTZ R34, R34, R11.reuse, -R51.reuse ;  /* 0x0000000b22227223 */ /* 0x180fe20000010833 */
[-CC-:B------:R-:W-:Y:S01]  /*c380*/  FFMA.FTZ R46, R46, R11.reuse, -R51.reuse ;  /* 0x0000000b2e2e7223 */ /* 0x180fe20000010833 */
[----:B------:R-:W-:Y:S01]  /*c390*/  FFMA.FTZ R30, R30, R11, -R51 ;  /* 0x0000000b1e1e7223 */ /* 0x000fe20000010833 */
[----:B0-----:R-:W-:Y:S01]  /*c3a0*/  FADD.FTZ R54, R44, R53 ;  /* 0x000000352c367221 */ /* 0x001fe20000010000 */
[----:B----4-:R-:W-:Y:S01]  /*c3b0*/  F2FP.BF16.F32.PACK_AB R166, R20, R15 ;  /* 0x0000000f14a6723e */ /* 0x010fe200000010ff */
[----:B------:R-:W0:Y:S01]  /*c3c0*/  MUFU.EX2 R183, R183 ;  /* 0x000000b700b77308 */ /* 0x000e220000000800 */
[-CC-:B------:R-:W-:Y:S01]  /*c3d0*/  FFMA.FTZ R62, R62, R11.reuse, -R51.reuse ;  /* 0x0000000b3e3e7223 */ /* 0x180fe20000010833 */
[----:B------:R-:W-:Y:S01]  /*c3e0*/  FADD.FTZ R55, R41, R54 ;  /* 0x0000003629377221 */ /* 0x000fe20000010000 */
[-CC-:B------:R-:W-:Y:S01]  /*c3f0*/  FFMA.FTZ R188, R188, R11.reuse, -R51.reuse ;  /* 0x0000000bbcbc7223 */ /* 0x180fe20000010833 */
[-CC-:B------:R-:W-:Y:S01]  /*c400*/  FFMA.FTZ R186, R186, R11.reuse, -R51.reuse ;  /* 0x0000000bbaba7223 */ /* 0x180fe20000010833 */
[-C--:B------:R-:W-:Y:S01]  /*c410*/  FFMA.FTZ R50, R164, R11.reuse, -R51 ;  /* 0x0000000ba4327223 */ /* 0x080fe20000010833 */
[----:B--2---:R-:W-:Y:S01]  /*c420*/  FADD.FTZ R4, R36, R55 ;  /* 0x0000003724047221 */ /* 0x004fe20000010000 */
[-CC-:B------:R-:W-:Y:S01]  /*c430*/  FFMA.FTZ R70, R70, R11.reuse, -R51.reuse ;  /* 0x0000000b46467223 */ /* 0x180fe20000010833 */
[----:B------:R-:W1:Y:S01]  /*c440*/  MUFU.EX2 R68, R68 ;  /* 0x0000004400447308 */ /* 0x000e620000000800 */
[--C-:B------:R-:W-:Y:S01]  /*c450*/  FFMA.FTZ R53, R160, R11, -R51.reuse ;  /* 0x0000000ba0357223 */ /* 0x100fe20000010833 */
[----:B------:R-:W-:Y:S01]  /*c460*/  FADD.FTZ R57, R15, R4 ;  /* 0x000000040f397221 */ /* 0x000fe20000010000 */
[----:B---3--:R-:W-:Y:S01]  /*c470*/  FFMA.FTZ R4, R9, R3, R40 ;  /* 0x0000000309047223 */ /* 0x008fe20000010028 */
[-CC-:B------:R-:W-:Y:S01]  /*c480*/  FFMA.FTZ R54, R156, R11.reuse, -R51.reuse ;  /* 0x0000000b9c367223 */ /* 0x180fe20000010833 */
[-C--:B------:R-:W-:Y:S01]  /*c490*/  FFMA.FTZ R55, R154, R11.reuse, -R51 ;  /* 0x0000000b9a377223 */ /* 0x080fe20000010833 */
[----:B------:R-:W-:Y:S01]  /*c4a0*/  FADD.FTZ R58, R20, R57 ;  /* 0x00000039143a7221 */ /* 0x000fe20000010000 */
[----:B------:R-:W-:Y:S01]  /*c4b0*/  FADD.FTZ R4, R181, R4 ;  /* 0x00000004b5047221 */ /* 0x000fe20000010000 */
[----:B------:R-:W2:Y:S01]  /*c4c0*/  MUFU.EX2 R177, R177 ;  /* 0x000000b100b17308 */ /* 0x000ea20000000800 */
[-CC-:B------:R-:W-:Y:S01]  /*c4d0*/  FFMA.FTZ R78, R78, R11.reuse, -R51.reuse ;  /* 0x0000000b4e4e7223 */ /* 0x180fe20000010833 */
[----:B------:R-:W-:Y:S01]  /*c4e0*/  FADD.FTZ R57, R21, R58 ;  /* 0x0000003a15397221 */ /* 0x000fe20000010000 */
[----:B0-----:R-:W-:Y:S01]  /*c4f0*/  FADD.FTZ R3, R183, R4 ;  /* 0x00000004b7037221 */ /* 0x001fe20000010000 */
[-CC-:B------:R-:W-:Y:S01]  /*c500*/  FFMA.FTZ R52, R52, R11.reuse, -R51.reuse ;  /* 0x0000000b34347223 */ /* 0x180fe20000010833 */
[-C--:B------:R-:W-:Y:S01]  /*c510*/  FFMA.FTZ R82, R82, R11.reuse, -R51 ;  /* 0x0000000b52527223 */ /* 0x080fe20000010833 */
[----:B------:R-:W-:Y:S01]  /*c520*/  FADD.FTZ R58, R24, R57 ;  /* 0x00000039183a7221 */ /* 0x000fe20000010000 */
[-C--:B------:R-:W-:Y:S01]  /*c530*/  FFMA.FTZ R56, R56, R11.reuse, -R51 ;  /* 0x0000000b38387223 */ /* 0x080fe20000010833 */
[----:B------:R-:W0:Y:S01]  /*c540*/  MUFU.EX2 R72, R72 ;  /* 0x0000004800487308 */ /* 0x000e220000000800 */
[----:B-1----:R-:W-:Y:S01]  /*c550*/  FADD.FTZ R4, R68, R3 ;  /* 0x0000000344047221 */ /* 0x002fe20000010000 */
[----:B------:R-:W-:Y:S01]  /*c560*/  FADD.FTZ R23, R43, R58 ;  /* 0x0000003a2b177221 */ /* 0x000fe20000010000 */
[-CC-:B------:R-:W-:Y:S01]  /*c570*/  FFMA.FTZ R86, R86, R11.reuse, -R51.reuse ;  /* 0x0000000b56567223 */ /* 0x180fe20000010833 */
[----:B------:R-:W-:Y:S01]  /*c580*/  FFMA.FTZ R51, R60, R11, -R51 ;  /* 0x0000000b3c337223 */ /* 0x000fe20000010833 */
[----:B------:R-:W-:Y:S01]  /*c590*/  UMOV UR5, UR4 ;  /* 0x0000000400057c82 */ /* 0x000fe20008000000 */
[----:B------:R-:W-:Y:S01]  /*c5a0*/  F2FP.BF16.F32.PACK_AB R178, R162, R29 ;  /* 0x0000001da2b2723e */ /* 0x000fe200000010ff */
[----:B------:R-:W-:Y:S01]  /*c5b0*/  FMUL.FTZ R90, R90, R9 ;  /* 0x000000095a5a7220 */ /* 0x000fe20000410000 */
[----:B------:R-:W1:Y:S01]  /*c5c0*/  MUFU.EX2 R179, R179 ;  /* 0x000000b300b37308 */ /* 0x000e620000000800 */
[----:B--2---:R-:W-:Y:S01]  /*c5d0*/  FADD.FTZ R3, R177, R4 ;  /* 0x00000004b1037221 */ /* 0x004fe20000010000 */
[----:B------:R-:W-:Y:S01]  /*c5e0*/  F2FP.BF16.F32.PACK_AB R172, R158, R33 ;  /* 0x000000219eac723e */ /* 0x000fe200000010ff */
[-C--:B------:R-:W-:Y:S01]  /*c5f0*/  FMUL.FTZ R91, R91, R9.reuse ;  /* 0x000000095b5b7220 */ /* 0x080fe20000410000 */
[-C--:B------:R-:W-:Y:S01]  /*c600*/  FMUL.FTZ R94, R94, R9.reuse ;  /* 0x000000095e5e7220 */ /* 0x080fe20000410000 */
[-C--:B------:R-:W-:Y:S01]  /*c610*/  FMUL.FTZ R95, R95, R9.reuse ;  /* 0x000000095f5f7220 */ /* 0x080fe20000410000 */
[-C--:B------:R-:W-:Y:S01]  /*c620*/  FMUL.FTZ R98, R98, R9.reuse ;  /* 0x0000000962627220 */ /* 0x080fe20000410000 */
[-C--:B------:R-:W-:Y:S01]  /*c630*/  FMUL.FTZ R99, R99, R9.reuse ;  /* 0x0000000963637220 */ /* 0x080fe20000410000 */
[----:B------:R-:W-:Y:S01]  /*c640*/  MUFU.EX2 R64, R64 ;  /* 0x0000004000407308 */ /* 0x000fe20000000800 */
[----:B0-----:R-:W-:Y:S01]  /*c650*/  FADD.FTZ R4, R72, R3 ;  /* 0x0000000348047221 */ /* 0x001fe20000010000 */
[-C--:B------:R-:W-:Y:S01]  /*c660*/  FMUL.FTZ R102, R102, R9.reuse ;  /* 0x0000000966667220 */ /* 0x080fe20000410000 */
        /* <DEDUP_REMOVED lines=21> */
[----:B------:R-:W1:Y:S01]  /*c7c0*/  MUFU.EX2 R173, R173 ;  /* 0x000000ad00ad7308 */ /* 0x000e620000000800 */
[----:B0-----:R-:W-:Y:S01]  /*c7d0*/  FADD.FTZ R4, R38, R3 ;  /* 0x0000000326047221 */ /* 0x001fe20000010000 */
[-C--:B------:R-:W-:Y:S01]  /*c7e0*/  FMUL.FTZ R139, R139, R9.reuse ;  /* 0x000000098b8b7220 */ /* 0x080fe20000410000 */
[-C--:B------:R-:W-:Y:S01]  /*c7f0*/  FMUL.FTZ R142, R142, R9.reuse ;  /* 0x000000098e8e7220 */ /* 0x080fe20000410000 */
[-C--:B------:R-:W-:Y:S01]  /*c800*/  FMUL.FTZ R143, R143, R9.reuse ;  /* 0x000000098f8f7220 */ /* 0x080fe20000410000 */
[-C--:B------:R-:W-:Y:S01]  /*c810*/  FMUL.FTZ R146, R146, R9.reuse ;  /* 0x0000000992927220 */ /* 0x080fe20000410000 */
[-C--:B------:R-:W-:Y:S01]  /*c820*/  FMUL.FTZ R147, R147, R9.reuse ;  /* 0x0000000993937220 */ /* 0x080fe20000410000 */
[-C--:B------:R-:W-:Y:S01]  /*c830*/  FMUL.FTZ R150, R150, R9.reuse ;  /* 0x0000000996967220 */ /* 0x080fe20000410000 */
[----:B------:R0:W-:Y:S01]  /*c840*/  MUFU.EX2 R59, R182 ;  /* 0x000000b6003b7308 */ /* 0x0001e20000000800 */
[----:B------:R-:W-:Y:S01]  /*c850*/  FMUL.FTZ R151, R151, R9 ;  /* 0x0000000997977220 */ /* 0x000fe20000410000 */
[----:B------:R-:W-:Y:S01]  /*c860*/  F2FP.BF16.F32.PACK_AB R176, R66, R27 ;  /* 0x0000001b42b0723e */ /* 0x000fe200000010ff */
[----:B------:R-:W-:Y:S01]  /*c870*/  IMAD.MOV.U32 R9, RZ, RZ, R12 ;  /* 0x000000ffff097224 */ /* 0x000fe200078e000c */
[----:B------:R-:W-:-:S02]  /*c880*/  F2FP.BF16.F32.PACK_AB R174, R74, R35 ;  /* 0x000000234aae723e */ /* 0x000fc400000010ff */
[----:B------:R-:W-:Y:S02]  /*c890*/  F2FP.BF16.F32.PACK_AB R168, R48, R37 ;  /* 0x0000002530a8723e */ /* 0x000fe400000010ff */
[----:B------:R-:W2:Y:S01]  /*c8a0*/  MUFU.EX2 R32, R32 ;  /* 0x0000002000207308 */ /* 0x000ea20000000800 */
[----:B0-----:R-:W-:Y:S01]  /*c8b0*/  F2FP.BF16.F32.PACK_AB R182, R26, R25 ;  /* 0x000000191ab6723e */ /* 0x001fe200000010ff */
[----:B------:R-:W-:Y:S01]  /*c8c0*/  FADD.FTZ R26, R22, R23 ;  /* 0x00000017161a7221 */ /* 0x000fe20000010000 */
[----:B-1----:R-:W-:Y:S01]  /*c8d0*/  FADD.FTZ R3, R173, R4 ;  /* 0x00000004ad037221 */ /* 0x002fe20000010000 */
[----:B------:R-:W-:Y:S02]  /*c8e0*/  F2FP.BF16.F32.PACK_AB R170, R44, R39 ;  /* 0x000000272caa723e */ /* 0x000fe400000010ff */
[----:B------:R-:W-:Y:S01]  /*c8f0*/  FADD.FTZ R23, R45, R26 ;  /* 0x0000001a2d177221 */ /* 0x000fe20000010000 */
[----:B------:R-:W-:Y:S01]  /*c900*/  F2FP.BF16.F32.PACK_AB R164, R36, R41 ;  /* 0x0000002924a4723e */ /* 0x000fe200000010ff */
[----:B------:R-:W0:Y:S01]  /*c910*/  MUFU.EX2 R42, R42 ;  /* 0x0000002a002a7308 */ /* 0x000e220000000800 */
[----:B------:R-:W-:Y:S01]  /*c920*/  F2FP.BF16.F32.PACK_AB R160, R24, R21 ;  /* 0x0000001518a0723e */ /* 0x000fe200000010ff */
[----:B------:R-:W-:Y:S01]  /*c930*/  FADD.FTZ R26, R64, R23 ;  /* 0x00000017401a7221 */ /* 0x000fe20000010000 */
[----:B------:R-:W-:-:S02]  /*c940*/  F2FP.BF16.F32.PACK_AB R162, R22, R43 ;  /* 0x0000002b16a2723e */ /* 0x000fc400000010ff */
[----:B------:R-:W-:Y:S01]  /*c950*/  F2FP.BF16.F32.PACK_AB R156, R64, R45 ;  /* 0x0000002d409c723e */ /* 0x000fe200000010ff */
[----:B------:R-:W-:Y:S01]  /*c960*/  FADD.FTZ R23, R47, R26 ;  /* 0x0000001a2f177221 */ /* 0x000fe20000010000 */
[----:B------:R-:W-:Y:S01]  /*c970*/  F2FP.BF16.F32.PACK_AB R181, R181, R40 ;  /* 0x00000028b5b5723e */ /* 0x000fe200000010ff */
[----:B------:R-:W1:Y:S01]  /*c980*/  MUFU.EX2 R152, R152 ;  /* 0x0000009800987308 */ /* 0x000e620000000800 */
[C---:B--2---:R-:W-:Y:S01]  /*c990*/  F2FP.BF16.F32.PACK_AB R158, R32.reuse, R47 ;  /* 0x0000002f209e723e */ /* 0x044fe200000010ff */
[----:B------:R-:W-:Y:S01]  /*c9a0*/  FADD.FTZ R23, R32, R23 ;  /* 0x0000001720177221 */ /* 0x000fe20000010000 */
[----:B------:R-:W-:Y:S02]  /*c9b0*/  F2FP.BF16.F32.PACK_AB R183, R68, R183 ;  /* 0x000000b744b7723e */ /* 0x000fe400000010ff */
[----:B------:R-:W-:Y:S02]  /*c9c0*/  F2FP.BF16.F32.PACK_AB R177, R72, R177 ;  /* 0x000000b148b1723e */ /* 0x000fe400000010ff */
[----:B------:R-:W-:Y:S01]  /*c9d0*/  F2FP.BF16.F32.PACK_AB R179, R38, R179 ;  /* 0x000000b326b3723e */ /* 0x000fe200000010ff */
[----:B------:R-:W2:Y:S01]  /*c9e0*/  MUFU.EX2 R175, R175 ;  /* 0x000000af00af7308 */ /* 0x000ea20000000800 */
[C---:B0-----:R-:W-:Y:S01]  /*c9f0*/  FADD.FTZ R4, R42.reuse, R3 ;  /* 0x000000032a047221 */ /* 0x041fe20000010000 */
[----:B------:R-:W-:-:S06]  /*ca00*/  F2FP.BF16.F32.PACK_AB R173, R42, R173 ;  /* 0x000000ad2aad723e */ /* 0x000fcc00000010ff */
[----:B------:R-:W0:Y:S01]  /*ca10*/  MUFU.EX2 R49, R49 ;  /* 0x0000003100317308 */ /* 0x000e220000000800 */
[----:B-1----:R-:W-:-:S07]  /*ca20*/  FADD.FTZ R20, R152, R23 ;  /* 0x0000001798147221 */ /* 0x002fce0000010000 */
[----:B------:R-:W1:Y:S01]  /*ca30*/  MUFU.EX2 R34, R34 ;  /* 0x0000002200227308 */ /* 0x000e620000000800 */
[----:B--2---:R-:W-:-:S07]  /*ca40*/  FADD.FTZ R3, R175, R4 ;  /* 0x00000004af037221 */ /* 0x004fce0000010000 */
[----:B------:R-:W2:Y:S01]  /*ca50*/  MUFU.EX2 R28, R28 ;  /* 0x0000001c001c7308 */ /* 0x000ea20000000800 */
[C---:B0-----:R-:W-:Y:S01]  /*ca60*/  FADD.FTZ R15, R49.reuse, R20 ;  /* 0x00000014310f7221 */ /* 0x041fe20000010000 */
[----:B------:R-:W-:-:S06]  /*ca70*/  F2FP.BF16.F32.PACK_AB R152, R49, R152 ;  /* 0x000000983198723e */ /* 0x000fcc00000010ff */
[----:B------:R-:W0:Y:S01]  /*ca80*/  MUFU.EX2 R169, R169 ;  /* 0x000000a900a97308 */ /* 0x000e220000000800 */
[C---:B-1----:R-:W-:Y:S01]  /*ca90*/  FADD.FTZ R4, R34.reuse, R3 ;  /* 0x0000000322047221 */ /* 0x042fe20000010000 */
[----:B------:R-:W-:-:S06]  /*caa0*/  F2FP.BF16.F32.PACK_AB R175, R34, R175 ;  /* 0x000000af22af723e */ /* 0x000fcc00000010ff */
[----:B------:R-:W1:Y:S01]  /*cab0*/  MUFU.EX2 R31, R31 ;  /* 0x0000001f001f7308 */ /* 0x000e620000000800 */
[----:B--2---:R-:W-:Y:S01]  /*cac0*/  FADD.FTZ R20, R28, R15 ;  /* 0x0000000f1c147221 */ /* 0x004fe20000010000 */
[----:B------:R-:W-:-:S06]  /*cad0*/  IMAD.MOV.U32 R15, RZ, RZ, R2 ;  /* 0x000000ffff0f7224 */ /* 0x000fcc00078e0002 */
        /* <DEDUP_REMOVED lines=46> */
[----:B------:R-:W-:-:S03]  /*cdc0*/  F2FP.BF16.F32.PACK_AB R153, R56, R153 ;  /* 0x000000993899723e */ /* 0x000fc600000010ff */
[----:B0-----:R-:W-:-:S04]  /*cdd0*/  FADD.FTZ R20, R155, R20 ;  /* 0x000000149b147221 */ /* 0x001fc80000010000 */
[C---:B-1----:R-:W-:Y:S01]  /*cde0*/  FADD.FTZ R3, R51.reuse, R20 ;  /* 0x0000001433037221 */ /* 0x042fe20000010000 */
[----:B------:R-:W-:Y:S01]  /*cdf0*/  F2FP.BF16.F32.PACK_AB R155, R51, R155 ;  /* 0x0000009b339b723e */ /* 0x000fe200000010ff */
[----:B------:R-:W-:Y:S06]  /*ce00*/  @P2 BRA `(.L_x_1024) ;  /* 0xffffffd000042947 */ /* 0x000fec000383ffff */
.L_x_1007:
[----:B------:R-:W-:Y:S06]  /*ce10*/  BAR.ARV 0x8, 0x180 ;  /* 0x0206000000007b1d */ /* 0x000fec0000002000 */
[----:B------:R-:W-:Y:S05]  /*ce20*/  @!P0 BRA `(.L_x_1025) ;  /* 0x0000000000048947 */ /* 0x000fea0003800000 */
[----:B------:R-:W-:Y:S01]  /*ce30*/  BPT.TRAP 0x1 ;  /* 0x000000040000795c */ /* 0x000fe20000300000 */
.L_x_1025:
[----:B------:R-:W-:Y:S01]  /*ce40*/  ULEA UR5, UR4, UR36, 0x3 ;  /* 0x0000002404057291 */ /* 0x000fe2000f8e183f */
[----:B------:R-:W-:-:S08]  /*ce50*/  SHF.L.U32 R2, R2, 0x1f, RZ ;  /* 0x0000001f02027819 */ /* 0x000fd000000006ff */
[----:B------:R0:W1:Y:S01]  /*ce60*/  SYNCS.PHASECHK.TRANS64.TRYWAIT P2, [UR5+0x28850], R2 ;  /* 0x02885002ff0075a7 */ /* 0x0000620008040145 */
[----:B------:R-:W-:Y:S05]  /*ce70*/  @!P0 BRA `(.L_x_1026) ;  /* 0x0000000000048947 */ /* 0x000fea0003800000 */
[----:B------:R-:W-:Y:S01]  /*ce80*/  BPT.TRAP 0x1 ;  /* 0x000000040000795c */ /* 0x000fe20000300000 */
.L_x_1026:
[----:B-1----:R-:W-:Y:S05]  /*ce90*/  @P2 BRA `(.L_x_1027) ;  /* 0x0000000000082947 */ /* 0x002fea0003800000 */
[----:B------:R-:W1:Y:S02]  /*cea0*/  SYNCS.PHASECHK.TRANS64.TRYWAIT P0, [UR5+0x28850], R2 ;  /* 0x02885002ff0075a7 */ /* 0x000e640008000145 */
[----:B-1----:R-:W-:Y:S05]  /*ceb0*/  @!P0 BRA `(.L_x_1028) ;  /* 0x0000006000ac8947 */ /* 0x002fea0003800000 */
.L_x_1027:
[----:B------:R-:W-:Y:S01]  /*cec0*/  UIADD3 UR36, UR36, 0x400, URZ ;  /* 0x0000040024247890 */ /* 0x000fe2000fffe03f */
[----:B------:R-:W-:Y:S01]  /*ced0*/  WARPGROUP.ARRIVE ;  /* 0x00000000000079c5 */ /* 0x000fe20000000000 */
[----:B------:R-:W-:Y:S01]  /*cee0*/  UMOV UR7, 0x40000040 ;  /* 0x4000004000077882 */ /* 0x000fe20000000000 */
[----:B-1----:R-:W1:Y:S01]  /*cef0*/  SHFL.BFLY PT, R5, R4, 0x2, 0x1f ;  /* 0x0c401f0004057f89 */ /* 0x002e6200000e0000 */
[----:B------:R-:W-:Y:S01]  /*cf00*/  USHF.R.U32.HI UR36, URZ, 0x4, UR36 ;  /* 0x000000043f247899 */ /* 0x000fe20008011624 */
[----:B------:R-:W-:Y:S02]  /*cf10*/  IMAD.U32 R10, RZ, RZ, UR5 ;  /* 0x00000005ff0a7e24 */ /* 0x000fe4000f8e00ff */
[----:B0-----:R-:W0:Y:S01]  /*cf20*/  SHFL.BFLY PT, R2, R3, 0x2, 0x1f ;  /* 0x0c401f0003027f89 */ /* 0x001e2200000e0000 */
[----:B------:R-:W-:Y:S01]  /*cf30*/  ULOP3.LUT UR36, UR36, 0x3fff, URZ, 0xc0, !UPT ;  /* 0x00003fff24247892 */ /* 0x000fe2000f8ec03f */
[----:B------:R-:W-:-:S03]  /*cf40*/  @!P1 VIADD R10, R10, 0x28860 ;  /* 0x000288600a0a9836 */ /* 0x000fc60000000000 */
[----:B------:R-:W-:Y:S02]  /*cf50*/  ULOP3.LUT UR36, UR36, 0x4000000, URZ, 0xfc, !UPT ;  /* 0x0400000024247892 */ /* 0x000fe4000f8efc3f */
[----:B------:R-:W-:Y:S02]  /*cf60*/  @!P1 PRMT R10, RZ, 0x654, R10 ;  /* 0x00000654ff0a9816 */ /* 0x000fe4000000000a */
[----:B------:R-:W-:-:S07]  /*cf70*/  ULEA UR4, UR4, UR36, 0xb ;  /* 0x0000002404047291 */ /* 0x000fce000f8e583f */
[----:B------:R-:W-:Y:S02]  /*cf80*/  UMOV UR6, UR4 ;  /* 0x0000000400067c82 */ /* 0x000fe40008000000 */
[----:B------:R-:W-:Y:S01]  /*cf90*/  HGMMA.64x128x16.F32.BF16 R88, R180, gdesc[UR4].tnspB, R88, gsb0 ;  /* 0x41e00004b4587df0 */ /* 0x000fe20008001858 */
[----:B------:R-:W-:Y:S01]  /*cfa0*/  UIADD3 UR6, UR4, 0x80, URZ ;  /* 0x0000008004067890 */ /* 0x000fe2000fffe03f */
[----:B-1----:R-:W-:Y:S01]  /*cfb0*/  FADD.FTZ R5, R5, R4 ;  /* 0x0000000405057221 */ /* 0x002fe20000010000 */
[----:B------:R-:W-:Y:S01]  /*cfc0*/  UMOV UR7, 0x40000040 ;  /* 0x4000004000077882 */ /* 0x000fe20000000000 */
[----:B------:R-:W-:Y:S02]  /*cfd0*/  IMAD.MOV.U32 R4, RZ, RZ, -0x800000 ;  /* 0xff800000ff047424 */ /* 0x000fe400078e00ff */
[----:B0-----:R-:W-:Y:S02]  /*cfe0*/  FADD.FTZ R6, R2, R3 ;  /* 0x0000000302067221 */ /* 0x001fe40000010000 */
[----:B------:R-:W0:Y:S04]  /*cff0*/  SHFL.BFLY PT, R2, R5, 0x1, 0x1f ;  /* 0x0c201f0005027f89 */ /* 0x000e2800000e0000 */
[----:B------:R-:W1:Y:S01]  /*d000*/  SHFL.BFLY PT, R7, R6, 0x1, 0x1f ;  /* 0x0c201f0006077f89 */ /* 0x000e6200000e0000 */
[----:B0-----:R-:W-:Y:S01]  /*d010*/  FADD.FTZ R13, R5, R2 ;  /* 0x00000002050d7221 */ /* 0x001fe20000010000 */
[----:B------:R-:W-:-:S02]  /*d020*/  IMAD.MOV.U32 R5, RZ, RZ, -0x800000 ;  /* 0xff800000ff057424 */ /* 0x000fc400078e00ff */
[----:B-1----:R-:W-:Y:S02]  /*d030*/  FADD.FTZ R14, R6, R7 ;  /* 0x00000007060e7221 */ /* 0x002fe40000010000 */
[----:B------:R-:W-:Y:S02]  /*d040*/  FSETP.NE.FTZ.AND P0, PT, R13, RZ, PT ;  /* 0x000000ff0d00720b */ /* 0x000fe40003f15000 */
[----:B------:R-:W-:Y:S02]  /*d050*/  CS2R R6, SRZ ;  /* 0x0000000000067805 */ /* 0x000fe4000001ff00 */
[----:B------:R-:W-:-:S09]  /*d060*/  FSETP.NE.FTZ.AND P2, PT, R14, RZ, PT ;  /* 0x000000ff0e00720b */ /* 0x000fd20003f55000 */
        /* <DEDUP_REMOVED lines=110> */
[----:B-1----:R-:W-:-:S07]  /*d750*/  FMUL.FTZ R151, R151, R6 ;  /* 0x0000000697977220 */ /* 0x002fce0000410000 */
.L_x_958:
[----:B------:R-:W-:Y:S05]  /*d760*/  @P0 BRA `(.L_x_1029) ;  /* 0x0000001400340947 */ /* 0x000fea0003800000 */
[----:B0-----:R-:W0:Y:S01]  /*d770*/  S2R R0, SR_TID.X ;  /* 0x0000000000007919 */ /* 0x001e220000002100 */
[----:B------:R-:W1:Y:S01]  /*d780*/  LDC R19, c[0x0][0xbe8] ;  /* 0x0002fa00ff137b82 */ /* 0x000e620000000800 */
[----:B------:R-:W-:Y:S01]  /*d790*/  ULDC.64 UR4, c[0x0][0xbd0] ;  /* 0x0002f40000047ab9 */ /* 0x000fe20000000a00 */
[----:B------:R-:W-:Y:S01]  /*d7a0*/  ULDC.64 UR6, c[0x0][0xb38] ;  /* 0x0002ce0000067ab9 */ /* 0x000fe20000000a00 */
[----:B------:R-:W2:Y:S01]  /*d7b0*/  S2R R25, SR_CTAID.X ;  /* 0x0000000000197919 */ /* 0x000ea20000002500 */
[----:B------:R-:W-:Y:S04]  /*d7c0*/  BSSY B0, `(.L_x_1030) ;  /* 0x00000e3000007945 */ /* 0x000fe80003800000 */
[----:B------:R-:W3:Y:S08]  /*d7d0*/  S2UR UR9, SR_CTAID.Z ;  /* 0x00000000000979c3 */ /* 0x000ef00000002700 */
[----:B------:R-:W4:Y:S08]  /*d7e0*/  LDC.64 R20, c[0x0][0xbd8] ;  /* 0x0002f600ff147b82 */ /* 0x000f300000000a00 */
[----:B------:R-:W-:Y:S01]  /*d7f0*/  BAR.SYNC.DEFER_BLOCKING 0x1, 0x100 ;  /* 0x0044000000007b1d */ /* 0x000fe20000010000 */
[----:B-1----:R-:W-:-:S07]  /*d800*/  ISETP.NE.AND P0, PT, R19, 0x1, PT ;  /* 0x000000011300780c */ /* 0x002fce0003f05270 */
[----:B------:R-:W1:Y:S01]  /*d810*/  S2UR UR8, SR_CTAID.Y ;  /* 0x00000000000879c3 */ /* 0x000e620000002600 */
[----:B0-----:R-:W-:-:S07]  /*d820*/  VIADD R0, R0, 0xffffff80 ;  /* 0xffffff8000007836 */ /* 0x001fce0000000000 */
[----:B------:R-:W1:Y:S01]  /*d830*/  LDC R27, c[0x0][0xc50] ;  /* 0x00031400ff1b7b82 */ /* 0x000e620000000800 */
[----:B------:R-:W-:-:S04]  /*d840*/  SHF.R.S32.HI R7, RZ, 0x1f, R0 ;  /* 0x0000001fff077819 */ /* 0x000fc80000011400 */
[----:B------:R-:W-:-:S03]  /*d850*/  LEA.HI R8, R7, R0, RZ, 0x7 ;  /* 0x0000000007087211 */ /* 0x000fc600078f38ff */
[----:B------:R-:W0:Y:S01]  /*d860*/  LDC.64 R22, c[0x0][0xb40] ;  /* 0x0002d000ff167b82 */ /* 0x000e220000000a00 */
[----:B------:R-:W-:Y:S02]  /*d870*/  LEA.HI R7, R7, R0, RZ, 0x2 ;  /* 0x0000000007077211 */ /* 0x000fe400078f10ff */
[----:B------:R-:W-:Y:S02]  /*d880*/  LOP3.LUT R9, R8, 0xffffff80, RZ, 0xc0, !PT ;  /* 0xffffff8008097812 */ /* 0x000fe400078ec0ff */
[----:B------:R-:W-:Y:S02]  /*d890*/  LOP3.LUT R13, R7, 0xfffffffc, RZ, 0xc0, !PT ;  /* 0xfffffffc070d7812 */ /* 0x000fe400078ec0ff */
[----:B------:R-:W-:Y:S01]  /*d8a0*/  SHF.R.S32.HI R7, RZ, 0x7, R8 ;  /* 0x00000007ff077819 */ /* 0x000fe20000011408 */
[C---:B------:R-:W-:Y:S01]  /*d8b0*/  IMAD.IADD R24, R0.reuse, 0x1, -R9 ;  /* 0x0000000100187824 */ /* 0x040fe200078e0a09 */
[----:B------:R-:W5:Y:S01]  /*d8c0*/  @P0 LDC R15, c[0x0][0xbec] ;  /* 0x0002fb00ff0f0b82 */ /* 0x000f620000000800 */
[----:B------:R-:W-:Y:S01]  /*d8d0*/  IMAD.IADD R13, R0, 0x1, -R13 ;  /* 0x00000001000d7824 */ /* 0x000fe200078e0a0d */
[----:B------:R-:W-:-:S02]  /*d8e0*/  LEA.HI R0, R8, R7, RZ, 0x1 ;  /* 0x0000000708007211 */ /* 0x000fc400078f08ff */
[----:B------:R-:W-:Y:S02]  /*d8f0*/  SHF.R.S32.HI R9, RZ, 0x1f, R24 ;  /* 0x0000001fff097819 */ /* 0x000fe40000011418 */
[----:B------:R-:W-:Y:S02]  /*d900*/  LEA.HI R8, R13, R13, RZ, 0x1 ;  /* 0x0000000d0d087211 */ /* 0x000fe400078f08ff */
[-C--:B------:R-:W-:Y:S01]  /*d910*/  LEA.HI R26, R9, R24.reuse, RZ, 0x2 ;  /* 0x00000018091a7211 */ /* 0x080fe200078f10ff */
[----:B------:R-:W5:Y:S01]  /*d920*/  @P0 LDC R31, c[0x0][0xbec] ;  /* 0x0002fb00ff1f0b82 */ /* 0x000f620000000800 */
[----:B------:R-:W-:Y:S02]  /*d930*/  LOP3.LUT R8, R8, 0x1ffffffe, RZ, 0xc0, !PT ;  /* 0x1ffffffe08087812 */ /* 0x000fe400078ec0ff */
[--C-:B------:R-:W-:Y:S02]  /*d940*/  SHF.R.S32.HI R6, RZ, 0x2, R26.reuse ;  /* 0x00000002ff067819 */ /* 0x100fe4000001141a */
[----:B------:R-:W-:Y:S01]  /*d950*/  SHF.R.S32.HI R11, RZ, 0x1f, R26 ;  /* 0x0000001fff0b7819 */ /* 0x000fe2000001141a */
[----:B------:R-:W-:Y:S01]  /*d960*/  IMAD.IADD R29, R13, 0x1, -R8 ;  /* 0x000000010d1d7824 */ /* 0x000fe200078e0a08 */
[----:B------:R-:W-:Y:S01]  /*d970*/  LEA.HI R9, R9, R24, RZ, 0x5 ;  /* 0x0000001809097211 */ /* 0x000fe200078f28ff */
[----:B------:R-:W5:Y:S01]  /*d980*/  @P0 LDC R17, c[0x0][0xbf0] ;  /* 0x0002fc00ff110b82 */ /* 0x000f620000000800 */
[----:B------:R-:W-:-:S02]  /*d990*/  LEA.HI R11, R11, R6, RZ, 0x3 ;  /* 0x000000060b0b7211 */ /* 0x000fc400078f18ff */
[----:B------:R-:W-:Y:S02]  /*d9a0*/  LOP3.LUT R0, R0, 0x3fffffe, RZ, 0xc0, !PT ;  /* 0x03fffffe00007812 */ /* 0x000fe400078ec0ff */
[----:B------:R-:W-:Y:S02]  /*d9b0*/  LOP3.LUT R11, R11, 0xfffffff8, RZ, 0xc0, !PT ;  /* 0xfffffff80b0b7812 */ /* 0x000fe400078ec0ff */
[----:B------:R-:W-:Y:S01]  /*d9c0*/  SHF.R.S32.HI R9, RZ, 0x5, R9 ;  /* 0x00000005ff097819 */ /* 0x000fe20000011409 */
[----:B------:R-:W-:Y:S01]  /*d9d0*/  IMAD.IADD R0, R7, 0x1, -R0 ;  /* 0x0000000107007824 */ /* 0x000fe200078e0a00 */
[----:B------:R-:W-:Y:S01]  /*d9e0*/  SHF.R.S32.HI R13, RZ, 0x1f, R18 ;  /* 0x0000001fff0d7819 */ /* 0x000fe20000011412 */
[----:B------:R-:W-:Y:S01]  /*d9f0*/  IMAD.IADD R6, R6, 0x1, -R11 ;  /* 0x0000000106067824 */ /* 0x000fe200078e0a0b */
[----:B------:R-:W5:Y:S03]  /*da00*/  @P0 LDC R16, c[0x0][0xbf0] ;  /* 0x0002fc00ff100b82 */ /* 0x000f660000000800 */
[----:B------:R-:W-:-:S02]  /*da10*/  IMAD R7, R9, 0x10, R6 ;  /* 0x0000001009077824 */ /* 0x000fc400078e0206 */
[----:B------:R-:W-:Y:S02]  /*da20*/  IMAD R9, R13, UR4, RZ ;  /* 0x000000040d097c24 */ /* 0x000fe4000f8e02ff */
[----:B------:R-:W-:Y:S02]  /*da30*/  IMAD R0, R0, 0x40, R7 ;  /* 0x0000004000007824 */ /* 0x000fe400078e0207 */
[----:B------:R-:W-:Y:S01]  /*da40*/  IMAD.WIDE.U32 R6, R18, UR4, RZ ;  /* 0x0000000412067c25 */ /* 0x000fe2000f8e00ff */
[----:B---3--:R-:W-:-:S03]  /*da50*/  USHF.R.S32.HI UR4, URZ, 0x1f, UR9 ;  /* 0x0000001f3f047899 */ /* 0x008fc60008011409 */
[C---:B------:R-:W-:Y:S02]  /*da60*/  IMAD R11, R18.reuse, UR5, R9 ;  /* 0x00000005120b7c24 */ /* 0x040fe4000f8e0209 */
[----:B------:R-:W-:Y:S02]  /*da70*/  IMAD R13, R13, UR6, RZ ;  /* 0x000000060d0d7c24 */ /* 0x000fe4000f8e02ff */
[----:B------:R-:W-:Y:S02]  /*da80*/  IMAD.IADD R7, R7, 0x1, R11 ;  /* 0x0000000107077824 */ /* 0x000fe400078e020b */
[----:B------:R-:W-:-:S04]  /*da90*/  IMAD.WIDE.U32 R8, R18, UR6, RZ ;  /* 0x0000000612087c25 */ /* 0x000fc8000f8e00ff */
[----:B------:R-:W-:Y:S01]  /*daa0*/  IMAD R11, R18, UR7, R13 ;  /* 0x00000007120b7c24 */ /* 0x000fe2000f8e020d */
[----:B------:R-:W-:Y:S01]  /*dab0*/  ULDC.64 UR6, c[0x0][0xb48] ;  /* 0x0002d20000067ab9 */ /* 0x000fe20000000a00 */
[----:B------:R-:W-:Y:S02]  /*dac0*/  IMAD R10, R29, 0x8, R0 ;  /* 0x000000081d0a7824 */ /* 0x000fe400078e0200 */
[----:B------:R-:W-:Y:S02]  /*dad0*/  IMAD.MOV R18, RZ, RZ, -R18 ;  /* 0x000000ffff127224 */ /* 0x000fe400078e0a12 */
[----:B----4-:R-:W-:Y:S02]  /*dae0*/  IMAD R12, R20, UR4, RZ ;  /* 0x00000004140c7c24 */ /* 0x010fe4000f8e02ff */
[----:B--2---:R-:W-:Y:S02]  /*daf0*/  IMAD R10, R25, 0x80, R10 ;  /* 0x00000080190a7824 */ /* 0x004fe400078e020a */
[----:B0-----:R-:W-:Y:S01]  /*db00*/  IMAD R14, R22, UR4, RZ ;  /* 0x00000004160e7c24 */ /* 0x001fe2000f8e02ff */
[----:B------:R-:W-:Y:S01]  /*db10*/  ULDC.64 UR4, c[0x0][0xbe0] ;  /* 0x0002f80000047ab9 */ /* 0x000fe20000000a00 */
[----:B-1----:R-:W-:-:S02]  /*db20*/  IMAD R27, R27, R18, UR8 ;  /* 0x000000081b1b7e24 */ /* 0x002fc4000f8e0212 */
[----:B------:R-:W-:Y:S02]  /*db30*/  IMAD.IADD R9, R9, 0x1, R11 ;  /* 0x0000000109097824 */ /* 0x000fe400078e020b */
[----:B------:R-:W-:Y:S02]  /*db40*/  IMAD R13, R21, UR9, R12 ;  /* 0x00000009150d7c24 */ /* 0x000fe4000f8e020c */
[----:B------:R-:W-:-:S04]  /*db50*/  IMAD.WIDE.U32 R6, R20, UR9, R6 ;  /* 0x0000000914067c25 */ /* 0x000fc8000f8e0006 */
[----:B-----5:R-:W-:-:S04]  /*db60*/  @P0 IMAD.HI.U32 R12, R10, R15, RZ ;  /* 0x0000000f0a0c0227 */ /* 0x020fc800078e00ff */
[----:B------:R-:W-:Y:S01]  /*db70*/  IMAD R15, R23, UR9, R14 ;  /* 0x00000009170f7c24 */ /* 0x000fe2000f8e020e */
[----:B------:R-:W-:Y:S01]  /*db80*/  SHF.R.S32.HI R14, RZ, 0x1f, R27 ;  /* 0x0000001fff0e7819 */ /* 0x000fe2000001141b */
[----:B------:R-:W-:Y:S01]  /*db90*/  IMAD.WIDE.U32 R8, R22, UR9, R8 ;  /* 0x0000000916087c25 */ /* 0x000fe2000f8e0008 */
[----:B------:R-:W-:-:S03]  /*dba0*/  ULDC.64 UR8, c[0x0][0xb28] ;  /* 0x0002ca0000087ab9 */ /* 0x000fc60000000a00 */
[----:B------:R-:W-:Y:S02]  /*dbb0*/  IMAD.IADD R7, R7, 0x1, R13 ;  /* 0x0000000107077824 */ /* 0x000fe400078e020d */
[----:B------:R-:W-:-:S04]  /*dbc0*/  @P0 IMAD.HI.U32 R31, R10, R31, RZ ;  /* 0x0000001f0a1f0227 */ /* 0x000fc800078e00ff */
[----:B------:R-:W-:Y:S02]  /*dbd0*/  IMAD.IADD R9, R9, 0x1, R15 ;  /* 0x0000000109097824 */ /* 0x000fe400078e020f */
[----:B------:R-:W-:Y:S01]  /*dbe0*/  IMAD.MOV.U32 R11, RZ, RZ, R10 ;  /* 0x000000ffff0b7224 */ /* 0x000fe200078e000a */
[----:B------:R-:W-:Y:S01]  /*dbf0*/  @P0 SHF.R.U32.HI R11, RZ, R17, R12 ;  /* 0x00000011ff0b0219 */ /* 0x000fe2000001160c */
[----:B------:R-:W-:Y:S02]  /*dc00*/  IMAD R15, R14, UR6, RZ ;  /* 0x000000060e0f7c24 */ /* 0x000fe4000f8e02ff */
[----:B------:R-:W-:-:S04]  /*dc10*/  IMAD.WIDE.U32 R6, R27, UR4, R6 ;  /* 0x000000041b067c25 */ /* 0x000fc8000f8e0006 */
[----:B------:R-:W-:Y:S01]  /*dc20*/  IMAD.MOV.U32 R13, RZ, RZ, R10 ;  /* 0x000000ffff0d7224 */ /* 0x000fe200078e000a */
[----:B------:R-:W-:Y:S01]  /*dc30*/  @P0 SHF.R.U32.HI R13, RZ, R16, R31 ;  /* 0x00000010ff0d0219 */ /* 0x000fe2000001161f */
[----:B------:R-:W-:Y:S01]  /*dc40*/  IMAD R12, R14, UR4, RZ ;  /* 0x000000040e0c7c24 */ /* 0x000fe2000f8e02ff */
[----:B------:R-:W-:Y:S01]  /*dc50*/  IADD3 R6, P0, R11, R6, RZ ;  /* 0x000000060b067210 */ /* 0x000fe20007f1e0ff */
[C---:B------:R-:W-:Y:S01]  /*dc60*/  IMAD R17, R27.reuse, UR7, R15 ;  /* 0x000000071b117c24 */ /* 0x040fe2000f8e020f */
[--C-:B------:R-:W-:Y:S01]  /*dc70*/  SHF.R.S32.HI R15, RZ, 0x1f, R11.reuse ;  /* 0x0000001fff0f7819 */ /* 0x100fe2000001140b */
[----:B------:R-:W-:Y:S02]  /*dc80*/  IMAD.MOV R11, RZ, RZ, -R11 ;  /* 0x000000ffff0b7224 */ /* 0x000fe400078e0a0b */
[----:B------:R-:W-:Y:S01]  /*dc90*/  IMAD R14, R27, UR5, R12 ;  /* 0x000000051b0e7c24 */ /* 0x000fe2000f8e020c */
        /* <DEDUP_REMOVED lines=36> */
[----:B------:R-:W-:Y:S01]  /*dee0*/  LOP3.LUT P0, RZ, R24, 0x3, RZ, 0xc0, !PT ;  /* 0x0000000318ff7812 */ /* 0x000fe2000780c0ff */
[C---:B------:R-:W-:Y:S01]  /*def0*/  VIADD R16, R0.reuse, 0x8 ;  /* 0x0000000800107836 */ /* 0x040fe20000000000 */
[----:B------:R-:W-:Y:S01]  /*df00*/  UIADD3 UR4, UR4, 0x28820, URZ ;  /* 0x0002882004047890 */ /* 0x000fe2000fffe03f */
[----:B------:R-:W0:Y:S01]  /*df10*/  SHFL.IDX PT, R7, R11, RZ, 0x1c1f ;  /* 0x001c1fff0b077589 */ /* 0x000e2200000e0000 */
[----:B------:R-:W-:-:S02]  /*df20*/  ISETP.GE.OR P1, PT, R0, R17, P0 ;  /* 0x000000110000720c */ /* 0x000fc40000726670 */
[-C--:B------:R-:W-:Y:S01]  /*df30*/  ISETP.GE.OR P0, PT, R16, R17.reuse, P0 ;  /* 0x000000111000720c */ /* 0x080fe20000706670 */
[----:B------:R-:W-:Y:S01]  /*df40*/  SHFL.IDX PT, R8, R10, 0x1, 0x1c1f ;  /* 0x003c1f000a087f89 */ /* 0x000fe200000e0000 */
[----:B------:R-:W-:Y:S01]  /*df50*/  UPRMT UR4, URZ, 0x654, UR4 ;  /* 0x000006543f047896 */ /* 0x000fe20008000004 */
[----:B------:R-:W-:Y:S02]  /*df60*/  ISETP.GE.AND P2, PT, R0, R17, PT ;  /* 0x000000110000720c */ /* 0x000fe40003f46270 */
[----:B------:R1:W2:Y:S04]  /*df70*/  SHFL.IDX PT, R9, R11, 0x1, 0x1c1f ;  /* 0x003c1f000b097f89 */ /* 0x0002a800000e0000 */
[----:B------:R3:W4:Y:S02]  /*df80*/  SHFL.IDX PT, R14, R20, RZ, 0x1c1f ;  /* 0x001c1fff140e7589 */ /* 0x00072400000e0000 */
[----:B------:R-:W-:Y:S01]  /*df90*/  SYNCS.ARRIVE.TRANS64.RED.A1T0 RZ, [UR4], RZ ;  /* 0x000000ffffff79a7 */ /* 0x000fe20008100404 */
[----:B-1----:R-:W-:Y:S01]  /*dfa0*/  LOP3.LUT R11, R26, 0x7ffffffc, RZ, 0xc0, !PT ;  /* 0x7ffffffc1a0b7812 */ /* 0x002fe200078ec0ff */
[----:B------:R3:W1:Y:S04]  /*dfb0*/  SHFL.IDX PT, R15, R22, RZ, 0x1c1f ;  /* 0x001c1fff160f7589 */ /* 0x00066800000e0000 */
[----:B------:R-:W-:Y:S01]  /*dfc0*/  IMAD.IADD R11, R24, 0x1, -R11 ;  /* 0x00000001180b7824 */ /* 0x000fe200078e0a0b */
[----:B0-----:R3:W-:Y:S03]  /*dfd0*/  @!P1 ST.E desc[UR44][R6.64], R5 ;  /* 0x0000000506009985 */ /* 0x0017e6000c10192c */
[----:B------:R-:W-:Y:S01]  /*dfe0*/  IMAD.SHL.U32 R19, R11, 0x2, RZ ;  /* 0x000000020b137824 */ /* 0x000fe200078e00ff */
[----:B--2---:R3:W-:Y:S01]  /*dff0*/  @!P0 ST.E desc[UR44][R8.64], R4 ;  /* 0x0000000408008985 */ /* 0x0047e2000c10192c */
[----:B------:R-:W-:Y:S05]  /*e000*/  @P2 BRA `(.L_x_1031) ;  /* 0x0000000400782947 */ /* 0x000fea0003800000 */
[C---:B------:R-:W-:Y:S01]  /*e010*/  VIADD R0, R19.reuse, 0x8 ;  /* 0x0000000813007836 */ /* 0x040fe20000000000 */
[----:B------:R-:W-:Y:S01]  /*e020*/  ULDC UR4, c[0x0][0xac8] ;  /* 0x0002b20000047ab9 */ /* 0x000fe20000000800 */
[C---:B---3--:R-:W-:Y:S01]  /*e030*/  VIADD R8, R19.reuse, 0x10 ;  /* 0x0000001013087836 */ /* 0x048fe20000000000 */
[C---:B------:R-:W-:Y:S01]  /*e040*/  ISETP.GE.AND P2, PT, R19.reuse, UR4, PT ;  /* 0x0000000413007c0c */ /* 0x040fe2000bf46270 */
[C---:B------:R-:W-:Y:S01]  /*e050*/  VIADD R9, R19.reuse, 0x18 ;  /* 0x0000001813097836 */ /* 0x040fe20000000000 */
[----:B------:R-:W-:Y:S01]  /*e060*/  ISETP.GE.AND P3, PT, R0, UR4, PT ;  /* 0x0000000400007c0c */ /* 0x000fe2000bf66270 */
[C---:B------:R-:W-:Y:S01]  /*e070*/  VIADD R10, R19.reuse, 0x28 ;  /* 0x00000028130a7836 */ /* 0x040fe20000000000 */
[----:B------:R-:W-:Y:S01]  /*e080*/  ISETP.GE.AND P0, PT, R8, UR4, PT ;  /* 0x0000000408007c0c */ /* 0x000fe2000bf06270 */
[----:B------:R-:W-:Y:S01]  /*e090*/  VIADD R11, R19, 0x30 ;  /* 0x00000030130b7836 */ /* 0x000fe20000000000 */
[----:B------:R-:W-:Y:S01]  /*e0a0*/  ISETP.GE.AND P1, PT, R9, UR4, PT ;  /* 0x0000000409007c0c */ /* 0x000fe2000bf26270 */
[----:B------:R-:W-:-:S02]  /*e0b0*/  VIADD R12, R19, 0x38 ;  /* 0x00000038130c7836 */ /* 0x000fc40000000000 */
[----:B------:R-:W-:Y:S01]  /*e0c0*/  VIADD R13, R19, 0x40 ;  /* 0x00000040130d7836 */ /* 0x000fe20000000000 */
[----:B------:R-:W-:Y:S01]  /*e0d0*/  ISETP.GE.AND P4, PT, R11, UR4, PT ;  /* 0x000000040b007c0c */ /* 0x000fe2000bf86270 */
[C---:B------:R-:W-:Y:S01]  /*e0e0*/  VIADD R18, R19.reuse, 0x60 ;  /* 0x0000006013127836 */ /* 0x040fe20000000000 */
[----:B------:R-:W-:Y:S01]  /*e0f0*/  ISETP.GE.AND P5, PT, R12, UR4, PT ;  /* 0x000000040c007c0c */ /* 0x000fe2000bfa6270 */
[----:B-1--4-:R-:W-:Y:S01]  /*e100*/  @!P2 IMAD.WIDE R4, R19, 0x4, R14 ;  /* 0x000000041304a825 */ /* 0x012fe200078e020e */
[----:B------:R-:W-:Y:S02]  /*e110*/  ISETP.GE.AND P6, PT, R13, UR4, PT ;  /* 0x000000040d007c0c */ /* 0x000fe4000bfc6270 */
[----:B------:R-:W-:Y:S02]  /*e120*/  @!P3 LEA.HI R0, R0, R0, RZ, 0x1 ;  /* 0x000000000000b211 */ /* 0x000fe400078f08ff */
[----:B------:R0:W-:Y:S01]  /*e130*/  @!P2 ST.E.64 desc[UR44][R4.64], R2 ;  /* 0x000000020400a985 */ /* 0x0001e2000c101b2c */
[----:B------:R-:W-:-:S02]  /*e140*/  @!P0 LEA.HI R8, R8, R8, RZ, 0x1 ;  /* 0x0000000808088211 */ /* 0x000fc400078f08ff */
[----:B------:R-:W-:Y:S01]  /*e150*/  @!P3 LOP3.LUT R7, R0, 0xfffffffe, RZ, 0xc0, !PT ;  /* 0xfffffffe0007b812 */ /* 0x000fe200078ec0ff */
[----:B------:R-:W-:Y:S01]  /*e160*/  VIADD R0, R19, 0x20 ;  /* 0x0000002013007836 */ /* 0x000fe20000000000 */
[----:B------:R-:W-:Y:S02]  /*e170*/  @!P1 LEA.HI R9, R9, R9, RZ, 0x1 ;  /* 0x0000000909099211 */ /* 0x000fe400078f08ff */
[----:B------:R-:W-:Y:S01]  /*e180*/  @!P4 LEA.HI R11, R11, R11, RZ, 0x1 ;  /* 0x0000000b0b0bc211 */ /* 0x000fe200078f08ff */
[----:B------:R-:W-:Y:S01]  /*e190*/  @!P3 IMAD.WIDE R6, R7, 0x4, R14 ;  /* 0x000000040706b825 */ /* 0x000fe200078e020e */
[----:B------:R-:W-:Y:S02]  /*e1a0*/  ISETP.GE.AND P2, PT, R0, UR4, PT ;  /* 0x0000000400007c0c */ /* 0x000fe4000bf46270 */
[----:B------:R-:W-:Y:S02]  /*e1b0*/  @!P5 LEA.HI R12, R12, R12, RZ, 0x1 ;  /* 0x0000000c0c0cd211 */ /* 0x000fe400078f08ff */
[----:B------:R1:W-:Y:S01]  /*e1c0*/  @!P3 ST.E.64 desc[UR44][R6.64], R92 ;  /* 0x0000005c0600b985 */ /* 0x0003e2000c101b2c */
[----:B------:R-:W-:-:S02]  /*e1d0*/  ISETP.GE.AND P3, PT, R10, UR4, PT ;  /* 0x000000040a007c0c */ /* 0x000fc4000bf66270 */
[----:B0-----:R-:W-:Y:S02]  /*e1e0*/  @!P0 LOP3.LUT R3, R8, 0xfffffffe, RZ, 0xc0, !PT ;  /* 0xfffffffe08038812 */ /* 0x001fe400078ec0ff */
[----:B------:R-:W-:Y:S02]  /*e1f0*/  @!P1 LOP3.LUT R5, R9, 0xfffffffe, RZ, 0xc0, !PT ;  /* 0xfffffffe09059812 */ /* 0x000fe400078ec0ff */
[----:B------:R-:W-:Y:S01]  /*e200*/  @!P4 LOP3.LUT R11, R11, 0xfffffffe, RZ, 0xc0, !PT ;  /* 0xfffffffe0b0bc812 */ /* 0x000fe200078ec0ff */
[----:B------:R-:W-:Y:S01]  /*e210*/  @!P0 IMAD.WIDE R2, R3, 0x4, R14 ;  /* 0x0000000403028825 */ /* 0x000fe200078e020e */
[----:B------:R-:W-:-:S03]  /*e220*/  @!P2 LEA.HI R0, R0, R0, RZ, 0x1 ;  /* 0x000000000000a211 */ /* 0x000fc600078f08ff */
[--C-:B------:R-:W-:Y:S01]  /*e230*/  @!P1 IMAD.WIDE R4, R5, 0x4, R14.reuse ;  /* 0x0000000405049825 */ /* 0x100fe200078e020e */
[----:B------:R0:W-:Y:S01]  /*e240*/  @!P0 ST.E.64 desc[UR44][R2.64], R96 ;  /* 0x0000006002008985 */ /* 0x0001e2000c101b2c */
[----:B------:R-:W-:Y:S02]  /*e250*/  @!P3 LEA.HI R10, R10, R10, RZ, 0x1 ;  /* 0x0000000a0a0ab211 */ /* 0x000fe400078f08ff */
[----:B-1----:R-:W-:Y:S01]  /*e260*/  @!P2 LOP3.LUT R7, R0, 0xfffffffe, RZ, 0xc0, !PT ;  /* 0xfffffffe0007a812 */ /* 0x002fe200078ec0ff */
[----:B------:R1:W-:Y:S01]  /*e270*/  @!P1 ST.E.64 desc[UR44][R4.64], R100 ;  /* 0x0000006404009985 */ /* 0x0003e2000c101b2c */
[----:B------:R-:W-:Y:S02]  /*e280*/  @!P3 LOP3.LUT R9, R10, 0xfffffffe, RZ, 0xc0, !PT ;  /* 0xfffffffe0a09b812 */ /* 0x000fe400078ec0ff */
[----:B------:R-:W-:Y:S01]  /*e290*/  @!P6 LEA.HI R0, R13, R13, RZ, 0x1 ;  /* 0x0000000d0d00e211 */ /* 0x000fe200078f08ff */
[----:B------:R-:W-:Y:S01]  /*e2a0*/  @!P2 IMAD.WIDE R6, R7, 0x4, R14 ;  /* 0x000000040706a825 */ /* 0x000fe200078e020e */
[----:B------:R-:W-:-:S02]  /*e2b0*/  @!P5 LOP3.LUT R13, R12, 0xfffffffe, RZ, 0xc0, !PT ;  /* 0xfffffffe0c0dd812 */ /* 0x000fc400078ec0ff */
[----:B------:R-:W-:Y:S01]  /*e2c0*/  @!P6 LOP3.LUT R21, R0, 0xfffffffe, RZ, 0xc0, !PT ;  /* 0xfffffffe0015e812 */ /* 0x000fe200078ec0ff */
[----:B------:R-:W-:Y:S01]  /*e2d0*/  VIADD R0, R19, 0x48 ;  /* 0x0000004813007836 */ /* 0x000fe20000000000 */
[----:B------:R-:W-:Y:S01]  /*e2e0*/  @!P2 ST.E.64 desc[UR44][R6.64], R104 ;  /* 0x000000680600a985 */ /* 0x000fe2000c101b2c */
[----:B0-----:R-:W-:-:S03]  /*e2f0*/  @!P3 IMAD.WIDE R2, R9, 0x4, R14 ;  /* 0x000000040902b825 */ /* 0x001fc600078e020e */
[----:B------:R-:W-:Y:S01]  /*e300*/  ISETP.GE.AND P0, PT, R0, UR4, PT ;  /* 0x0000000400007c0c */ /* 0x000fe2000bf06270 */
[--C-:B-1----:R-:W-:Y:S01]  /*e310*/  @!P4 IMAD.WIDE R4, R11, 0x4, R14.reuse ;  /* 0x000000040b04c825 */ /* 0x102fe200078e020e */
[----:B------:R0:W-:Y:S01]  /*e320*/  @!P3 ST.E.64 desc[UR44][R2.64], R108 ;  /* 0x0000006c0200b985 */ /* 0x0001e2000c101b2c */
[----:B------:R-:W-:Y:S02]  /*e330*/  ISETP.GE.AND P3, PT, R18, UR4, PT ;  /* 0x0000000412007c0c */ /* 0x000fe4000bf66270 */
[--C-:B------:R-:W-:Y:S01]  /*e340*/  @!P5 IMAD.WIDE R8, R13, 0x4, R14.reuse ;  /* 0x000000040d08d825 */ /* 0x100fe200078e020e */
[----:B------:R-:W-:Y:S03]  /*e350*/  @!P4 ST.E.64 desc[UR44][R4.64], R112 ;  /* 0x000000700400c985 */ /* 0x000fe6000c101b2c */
[----:B------:R-:W-:Y:S01]  /*e360*/  VIADD R12, R19, 0x50 ;  /* 0x00000050130c7836 */ /* 0x000fe20000000000 */
[----:B------:R1:W-:Y:S01]  /*e370*/  @!P5 ST.E.64 desc[UR44][R8.64], R116 ;  /* 0x000000740800d985 */ /* 0x0003e2000c101b2c */
[----:B------:R-:W-:-:S02]  /*e380*/  @!P6 IMAD.WIDE R10, R21, 0x4, R14 ;  /* 0x00000004150ae825 */ /* 0x000fc400078e020e */
[----:B------:R-:W-:Y:S02]  /*e390*/  @!P0 LEA.HI R0, R0, R0, RZ, 0x1 ;  /* 0x0000000000008211 */ /* 0x000fe400078f08ff */
[C---:B------:R-:W-:Y:S01]  /*e3a0*/  VIADD R13, R19.reuse, 0x58 ;  /* 0x00000058130d7836 */ /* 0x040fe20000000000 */
[----:B------:R-:W-:Y:S01]  /*e3b0*/  ISETP.GE.AND P1, PT, R12, UR4, PT ;  /* 0x000000040c007c0c */ /* 0x000fe2000bf26270 */
[C---:B0-----:R-:W-:Y:S01]  /*e3c0*/  VIADD R3, R19.reuse, 0x78 ;  /* 0x0000007813037836 */ /* 0x041fe20000000000 */
[----:B------:R0:W-:Y:S01]  /*e3d0*/  @!P6 ST.E.64 desc[UR44][R10.64], R120 ;  /* 0x000000780a00e985 */ /* 0x0001e2000c101b2c */
[----:B------:R-:W-:Y:S01]  /*e3e0*/  VIADD R6, R19, 0x68 ;  /* 0x0000006813067836 */ /* 0x000fe20000000000 */
[----:B------:R-:W-:Y:S01]  /*e3f0*/  ISETP.GE.AND P2, PT, R13, UR4, PT ;  /* 0x000000040d007c0c */ /* 0x000fe2000bf46270 */
[----:B------:R-:W-:Y:S01]  /*e400*/  VIADD R7, R19, 0x70 ;  /* 0x0000007013077836 */ /* 0x000fe20000000000 */
[----:B------:R-:W-:Y:S02]  /*e410*/  ISETP.GE.AND P6, PT, R3, UR4, PT ;  /* 0x0000000403007c0c */ /* 0x000fe4000bfc6270 */
[----:B------:R-:W-:-:S02]  /*e420*/  ISETP.GE.AND P4, PT, R6, UR4, PT ;  /* 0x0000000406007c0c */ /* 0x000fc4000bf86270 */
[----:B------:R-:W-:Y:S02]  /*e430*/  ISETP.GE.AND P5, PT, R7, UR4, PT ;  /* 0x0000000407007c0c */ /* 0x000fe4000bfa6270 */
[----:B------:R-:W-:Y:S02]  /*e440*/  @!P3 LEA.HI R18, R18, R18, RZ, 0x1 ;  /* 0x000000121212b211 */ /* 0x000fe400078f08ff */
[----:B------:R-:W-:Y:S02]  /*e450*/  @!P1 LEA.HI R12, R12, R12, RZ, 0x1 ;  /* 0x0000000c0c0c9211 */ /* 0x000fe400078f08ff */
[----:B-1----:R-:W-:Y:S02]  /*e460*/  @!P3 LOP3.LUT R9, R18, 0xfffffffe, RZ, 0xc0, !PT ;  /* 0xfffffffe1209b812 */ /* 0x002fe400078ec0ff */
[----:B------:R-:W-:Y:S02]  /*e470*/  @!P2 LEA.HI R13, R13, R13, RZ, 0x1 ;  /* 0x0000000d0d0da211 */ /* 0x000fe400078f08ff */
[----:B------:R-:W-:Y:S01]  /*e480*/  @!P6 LEA.HI R4, R3, R3, RZ, 0x1 ;  /* 0x000000030304e211 */ /* 0x000fe200078f08ff */
[----:B------:R-:W-:Y:S01]  /*e490*/  @!P3 IMAD.WIDE R8, R9, 0x4, R14 ;  /* 0x000000040908b825 */ /* 0x000fe200078e020e */
[----:B------:R-:W-:-:S02]  /*e4a0*/  @!P4 LEA.HI R6, R6, R6, RZ, 0x1 ;  /* 0x000000060606c211 */ /* 0x000fc400078f08ff */
[----:B------:R-:W-:Y:S02]  /*e4b0*/  @!P5 LEA.HI R2, R7, R7, RZ, 0x1 ;  /* 0x000000070702d211 */ /* 0x000fe400078f08ff */
[----:B------:R-:W-:Y:S02]  /*e4c0*/  @!P0 LOP3.LUT R3, R0, 0xfffffffe, RZ, 0xc0, !PT ;  /* 0xfffffffe00038812 */ /* 0x000fe400078ec0ff */
[----:B------:R-:W-:Y:S02]  /*e4d0*/  @!P1 LOP3.LUT R5, R12, 0xfffffffe, RZ, 0xc0, !PT ;  /* 0xfffffffe0c059812 */ /* 0x000fe400078ec0ff */
[----:B------:R-:W-:Y:S02]  /*e4e0*/  @!P2 LOP3.LUT R7, R13, 0xfffffffe, RZ, 0xc0, !PT ;  /* 0xfffffffe0d07a812 */ /* 0x000fe400078ec0ff */
[----:B0-----:R-:W-:Y:S02]  /*e4f0*/  @!P4 LOP3.LUT R11, R6, 0xfffffffe, RZ, 0xc0, !PT ;  /* 0xfffffffe060bc812 */ /* 0x001fe400078ec0ff */
[----:B------:R-:W-:Y:S01]  /*e500*/  @!P5 LOP3.LUT R13, R2, 0xfffffffe, RZ, 0xc0, !PT ;  /* 0xfffffffe020dd812 */ /* 0x000fe200078ec0ff */
        /* <DEDUP_REMOVED lines=13> */
[----:B------:R0:W-:Y:S02]  /*e5e0*/  @!P6 ST.E.64 desc[UR44][R14.64], R148 ;  /* 0x000000940e00e985 */ /* 0x0001e4000c101b2c */
.L_x_1031:
[----:B------:R-:W-:Y:S05]  /*e5f0*/  BSYNC B0 ;  /* 0x0000000000007941 */ /* 0x000fea0003800000 */
.L_x_1030:
[----:B------:R-:W-:Y:S01]  /*e600*/  ISETP.GE.AND P0, PT, R16, R17, PT ;  /* 0x000000111000720c */ /* 0x000fe20003f06270 */
[----:B0-----:R0:W2:Y:S04]  /*e610*/  SHFL.IDX PT, R13, R22, 0x1, 0x1c1f ;  /* 0x003c1f00160d7f89 */ /* 0x0010a800000e0000 */
[----:B------:R0:W0:Y:S08]  /*e620*/  SHFL.IDX PT, R12, R20, 0x1, 0x1c1f ;  /* 0x003c1f00140c7f89 */ /* 0x00003000000e0000 */
[----:B------:R-:W-:Y:S05]  /*e630*/  @P0 BRA `(.L_x_950) ;  /* 0x0000004800040947 */ /* 0x000fea0003800000 */
[----:B------:R-:W-:Y:S01]  /*e640*/  ULDC UR4, c[0x0][0xac8] ;  /* 0x0002b20000047ab9 */ /* 0x000fe20000000800 */
[C---:B------:R-:W-:Y:S01]  /*e650*/  VIADD R0, R19.reuse, 0x8 ;  /* 0x0000000813007836 */ /* 0x040fe20000000000 */
[C---:B------:R-:W-:Y:S01]  /*e660*/  ISETP.GE.AND P0, PT, R19.reuse, UR4, PT ;  /* 0x0000000413007c0c */ /* 0x040fe2000bf06270 */
[C---:B---3--:R-:W-:Y:S02]  /*e670*/  VIADD R4, R19.reuse, 0x10 ;  /* 0x0000001013047836 */ /* 0x048fe40000000000 */
[C---:B------:R-:W-:Y:S01]  /*e680*/  VIADD R6, R19.reuse, 0x18 ;  /* 0x0000001813067836 */ /* 0x040fe20000000000 */
[----:B------:R-:W-:Y:S01]  /*e690*/  ISETP.GE.AND P5, PT, R0, UR4, PT ;  /* 0x0000000400007c0c */ /* 0x000fe2000bfa6270 */
[C---:B------:R-:W-:Y:S01]  /*e6a0*/  VIADD R8, R19.reuse, 0x20 ;  /* 0x0000002013087836 */ /* 0x040fe20000000000 */
[----:B------:R-:W-:Y:S01]  /*e6b0*/  ISETP.GE.AND P6, PT, R4, UR4, PT ;  /* 0x0000000404007c0c */ /* 0x000fe2000bfc6270 */
[C---:B------:R-:W-:Y:S02]  /*e6c0*/  VIADD R9, R19.reuse, 0x28 ;  /* 0x0000002813097836 */ /* 0x040fe40000000000 */
[C---:B------:R-:W-:Y:S01]  /*e6d0*/  VIADD R10, R19.reuse, 0x30 ;  /* 0x00000030130a7836 */ /* 0x040fe20000000000 */
[----:B------:R-:W-:Y:S01]  /*e6e0*/  ISETP.GE.AND P4, PT, R8, UR4, PT ;  /* 0x0000000408007c0c */ /* 0x000fe2000bf86270 */
[----:B------:R-:W-:Y:S01]  /*e6f0*/  VIADD R11, R19, 0x38 ;  /* 0x00000038130b7836 */ /* 0x000fe20000000000 */
[----:B------:R-:W-:Y:S01]  /*e700*/  ISETP.GE.AND P3, PT, R9, UR4, PT ;  /* 0x0000000409007c0c */ /* 0x000fe2000bf66270 */
[----:B0-2---:R-:W-:Y:S01]  /*e710*/  @!P0 IMAD.WIDE R2, R19, 0x4, R12 ;  /* 0x0000000413028825 */ /* 0x005fe200078e020c */
        /* <DEDUP_REMOVED lines=17> */
[----:B----4-:R-:W-:Y:S01]  /*e830*/  @!P1 LEA.HI R14, R11, R11, RZ, 0x1 ;  /* 0x0000000b0b0e9211 */ /* 0x010fe200078f08ff */
[----:B------:R0:W-:Y:S01]  /*e840*/  @!P5 ST.E.64 desc[UR44][R2.64], R94 ;  /* 0x0000005e0200d985 */ /* 0x0001e2000c101b2c */
[----:B------:R-:W-:-:S02]  /*e850*/  @!P0 LOP3.LUT R7, R6, 0xfffffffe, RZ, 0xc0, !PT ;  /* 0xfffffffe06078812 */ /* 0x000fc400078ec0ff */
[----:B------:R-:W-:Y:S01]  /*e860*/  @!P4 LOP3.LUT R9, R8, 0xfffffffe, RZ, 0xc0, !PT ;  /* 0xfffffffe0809c812 */ /* 0x000fe200078ec0ff */
[----:B------:R2:W-:Y:S01]  /*e870*/  @!P6 ST.E.64 desc[UR44][R4.64], R98 ;  /* 0x000000620400e985 */ /* 0x0005e2000c101b2c */
[----:B------:R-:W-:Y:S01]  /*e880*/  @!P3 LOP3.LUT R11, R0, 0xfffffffe, RZ, 0xc0, !PT ;  /* 0xfffffffe000bb812 */ /* 0x000fe200078ec0ff */
[C---:B------:R-:W-:Y:S01]  /*e890*/  VIADD R0, R19.reuse, 0x50 ;  /* 0x0000005013007836 */ /* 0x040fe20000000000 */
[----:B-1----:R-:W-:Y:S02]  /*e8a0*/  @!P2 LOP3.LUT R15, R10, 0xfffffffe, RZ, 0xc0, !PT ;  /* 0xfffffffe0a0fa812 */ /* 0x002fe400078ec0ff */
[----:B------:R-:W-:Y:S01]  /*e8b0*/  @!P1 LOP3.LUT R17, R14, 0xfffffffe, RZ, 0xc0, !PT ;  /* 0xfffffffe0e119812 */ /* 0x000fe200078ec0ff */
[----:B------:R-:W-:Y:S01]  /*e8c0*/  VIADD R14, R19, 0x58 ;  /* 0x00000058130e7836 */ /* 0x000fe20000000000 */
[----:B------:R-:W-:Y:S02]  /*e8d0*/  ISETP.GE.AND P5, PT, R16, UR4, PT ;  /* 0x0000000410007c0c */ /* 0x000fe4000bfa6270 */
[----:B------:R-:W-:Y:S01]  /*e8e0*/  ISETP.GE.AND P6, PT, R18, UR4, PT ;  /* 0x0000000412007c0c */ /* 0x000fe2000bfc6270 */
[----:B0-----:R-:W-:-:S04]  /*e8f0*/  @!P0 IMAD.WIDE R2, R7, 0x4, R12 ;  /* 0x0000000407028825 */ /* 0x001fc800078e020c */
[--C-:B--2---:R-:W-:Y:S01]  /*e900*/  @!P4 IMAD.WIDE R4, R9, 0x4, R12.reuse ;  /* 0x000000040904c825 */ /* 0x104fe200078e020c */
[----:B------:R0:W-:Y:S01]  /*e910*/  @!P0 ST.E.64 desc[UR44][R2.64], R102 ;  /* 0x0000006602008985 */ /* 0x0001e2000c101b2c */
[----:B------:R-:W-:Y:S02]  /*e920*/  ISETP.GE.AND P0, PT, R0, UR4, PT ;  /* 0x0000000400007c0c */ /* 0x000fe4000bf06270 */
[--C-:B------:R-:W-:Y:S01]  /*e930*/  @!P3 IMAD.WIDE R6, R11, 0x4, R12.reuse ;  /* 0x000000040b06b825 */ /* 0x100fe200078e020c */
[----:B------:R1:W-:Y:S01]  /*e940*/  @!P4 ST.E.64 desc[UR44][R4.64], R106 ;  /* 0x0000006a0400c985 */ /* 0x0003e2000c101b2c */
[----:B------:R-:W-:Y:S02]  /*e950*/  ISETP.GE.AND P4, PT, R20, UR4, PT ;  /* 0x0000000414007c0c */ /* 0x000fe4000bf86270 */
[----:B------:R-:W-:Y:S01]  /*e960*/  @!P2 IMAD.WIDE R8, R15, 0x4, R12 ;  /* 0x000000040f08a825 */ /* 0x000fe200078e020c */
[----:B------:R2:W-:Y:S01]  /*e970*/  @!P3 ST.E.64 desc[UR44][R6.64], R110 ;  /* 0x0000006e0600b985 */ /* 0x0005e2000c101b2c */
[----:B------:R-:W-:-:S02]  /*e980*/  @!P5 LEA.HI R16, R16, R16, RZ, 0x1 ;  /* 0x000000101010d211 */ /* 0x000fc400078f08ff */
[----:B------:R-:W-:Y:S01]  /*e990*/  @!P1 IMAD.WIDE R10, R17, 0x4, R12 ;  /* 0x00000004110a9825 */ /* 0x000fe200078e020c */
[----:B------:R3:W-:Y:S01]  /*e9a0*/  @!P2 ST.E.64 desc[UR44][R8.64], R114 ;  /* 0x000000720800a985 */ /* 0x0007e2000c101b2c */
[----:B------:R-:W-:Y:S02]  /*e9b0*/  @!P6 LEA.HI R18, R18, R18, RZ, 0x1 ;  /* 0x000000121212e211 */ /* 0x000fe400078f08ff */
[C---:B------:R-:W-:Y:S01]  /*e9c0*/  VIADD R15, R19.reuse, 0x60 ;  /* 0x00000060130f7836 */ /* 0x040fe20000000000 */
[----:B------:R4:W-:Y:S01]  /*e9d0*/  @!P1 ST.E.64 desc[UR44][R10.64], R118 ;  /* 0x000000760a009985 */ /* 0x0009e2000c101b2c */
[C---:B------:R-:W-:Y:S01]  /*e9e0*/  VIADD R17, R19.reuse, 0x68 ;  /* 0x0000006813117836 */ /* 0x040fe20000000000 */
[----:B------:R-:W-:Y:S01]  /*e9f0*/  ISETP.GE.AND P1, PT, R14, UR4, PT ;  /* 0x000000040e007c0c */ /* 0x000fe2000bf26270 */
[----:B------:R-:W-:Y:S01]  /*ea00*/  VIADD R19, R19, 0x78 ;  /* 0x0000007813137836 */ /* 0x000fe20000000000 */
[----:B------:R-:W-:Y:S02]  /*ea10*/  ISETP.GE.AND P2, PT, R15, UR4, PT ;  /* 0x000000040f007c0c */ /* 0x000fe4000bf46270 */
[----:B------:R-:W-:-:S02]  /*ea20*/  ISETP.GE.AND P3, PT, R17, UR4, PT ;  /* 0x0000000411007c0c */ /* 0x000fc4000bf66270 */
[----:B0-----:R-:W-:Y:S02]  /*ea30*/  @!P5 LOP3.LUT R3, R16, 0xfffffffe, RZ, 0xc0, !PT ;  /* 0xfffffffe1003d812 */ /* 0x001fe400078ec0ff */
[----:B-1----:R-:W-:Y:S02]  /*ea40*/  @!P6 LOP3.LUT R5, R18, 0xfffffffe, RZ, 0xc0, !PT ;  /* 0xfffffffe1205e812 */ /* 0x002fe400078ec0ff */
[----:B------:R-:W-:Y:S01]  /*ea50*/  @!P0 LEA.HI R0, R0, R0, RZ, 0x1 ;  /* 0x0000000000008211 */ /* 0x000fe200078f08ff */
[--C-:B------:R-:W-:Y:S01]  /*ea60*/  @!P5 IMAD.WIDE R2, R3, 0x4, R12.reuse ;  /* 0x000000040302d825 */ /* 0x100fe200078e020c */
[----:B------:R-:W-:Y:S02]  /*ea70*/  @!P4 LEA.HI R20, R20, R20, RZ, 0x1 ;  /* 0x000000141414c211 */ /* 0x000fe400078f08ff */
[----:B------:R-:W-:Y:S01]  /*ea80*/  @!P1 LEA.HI R14, R14, R14, RZ, 0x1 ;  /* 0x0000000e0e0e9211 */ /* 0x000fe200078f08ff */
[----:B------:R-:W-:Y:S01]  /*ea90*/  @!P6 IMAD.WIDE R4, R5, 0x4, R12 ;  /* 0x000000040504e825 */ /* 0x000fe200078e020c */
[----:B------:R-:W-:Y:S01]  /*eaa0*/  @!P2 LEA.HI R15, R15, R15, RZ, 0x1 ;  /* 0x0000000f0f0fa211 */ /* 0x000fe200078f08ff */
[----:B------:R0:W-:Y:S01]  /*eab0*/  @!P5 ST.E.64 desc[UR44][R2.64], R122 ;  /* 0x0000007a0200d985 */ /* 0x0001e2000c101b2c */
[----:B------:R-:W-:-:S02]  /*eac0*/  @!P3 LEA.HI R17, R17, R17, RZ, 0x1 ;  /* 0x000000111111b211 */ /* 0x000fc400078f08ff */
[----:B--2---:R-:W-:Y:S01]  /*ead0*/  @!P0 LOP3.LUT R7, R0, 0xfffffffe, RZ, 0xc0, !PT ;  /* 0xfffffffe00078812 */ /* 0x004fe200078ec0ff */
[----:B------:R1:W-:Y:S01]  /*eae0*/  @!P6 ST.E.64 desc[UR44][R4.64], R126 ;  /* 0x0000007e0400e985 */ /* 0x0003e2000c101b2c */
[----:B---3--:R-:W-:Y:S02]  /*eaf0*/  @!P1 LOP3.LUT R9, R14, 0xfffffffe, RZ, 0xc0, !PT ;  /* 0xfffffffe0e099812 */ /* 0x008fe400078ec0ff */
[----:B------:R-:W-:Y:S02]  /*eb00*/  @!P2 LOP3.LUT R15, R15, 0xfffffffe, RZ, 0xc0, !PT ;  /* 0xfffffffe0f0fa812 */ /* 0x000fe400078ec0ff */
[----:B------:R-:W-:Y:S02]  /*eb10*/  @!P3 LOP3.LUT R17, R17, 0xfffffffe, RZ, 0xc0, !PT ;  /* 0xfffffffe1111b812 */ /* 0x000fe400078ec0ff */
[----:B----4-:R-:W-:Y:S01]  /*eb20*/  @!P4 LOP3.LUT R11, R20, 0xfffffffe, RZ, 0xc0, !PT ;  /* 0xfffffffe140bc812 */ /* 0x010fe200078ec0ff */
[----:B0-----:R-:W-:-:S04]  /*eb30*/  @!P0 IMAD.WIDE R2, R7, 0x4, R12 ;  /* 0x0000000407028825 */ /* 0x001fc800078e020c */
[--C-:B-1----:R-:W-:Y:S01]  /*eb40*/  @!P1 IMAD.WIDE R4, R9, 0x4, R12.reuse ;  /* 0x0000000409049825 */ /* 0x102fe200078e020c */
[----:B------:R0:W-:Y:S01]  /*eb50*/  @!P0 ST.E.64 desc[UR44][R2.64], R130 ;  /* 0x0000008202008985 */ /* 0x0001e2000c101b2c */
[----:B------:R-:W-:Y:S02]  /*eb60*/  ISETP.GE.AND P0, PT, R19, UR4, PT ;  /* 0x0000000413007c0c */ /* 0x000fe4000bf06270 */
[--C-:B------:R-:W-:Y:S01]  /*eb70*/  @!P2 IMAD.WIDE R6, R15, 0x4, R12.reuse ;  /* 0x000000040f06a825 */ /* 0x100fe200078e020c */
[----:B------:R0:W-:Y:S03]  /*eb80*/  @!P1 ST.E.64 desc[UR44][R4.64], R134 ;  /* 0x0000008604009985 */ /* 0x0001e6000c101b2c */
[--C-:B------:R-:W-:Y:S01]  /*eb90*/  @!P3 IMAD.WIDE R8, R17, 0x4, R12.reuse ;  /* 0x000000041108b825 */ /* 0x100fe200078e020c */
[----:B------:R0:W-:Y:S03]  /*eba0*/  @!P2 ST.E.64 desc[UR44][R6.64], R138 ;  /* 0x0000008a0600a985 */ /* 0x0001e6000c101b2c */
[----:B------:R-:W-:Y:S01]  /*ebb0*/  @!P4 IMAD.WIDE R10, R11, 0x4, R12 ;  /* 0x000000040b0ac825 */ /* 0x000fe200078e020c */
[----:B------:R0:W-:Y:S04]  /*ebc0*/  @!P3 ST.E.64 desc[UR44][R8.64], R142 ;  /* 0x0000008e0800b985 */ /* 0x0001e8000c101b2c */
[----:B------:R0:W-:Y:S01]  /*ebd0*/  @!P4 ST.E.64 desc[UR44][R10.64], R146 ;  /* 0x000000920a00c985 */ /* 0x0001e2000c101b2c */
[----:B------:R-:W-:Y:S05]  /*ebe0*/  @P0 BRA `(.L_x_950) ;  /* 0x0000004000980947 */ /* 0x000fea0003800000 */
[----:B------:R-:W-:-:S04]  /*ebf0*/  LEA.HI R19, R19, R19, RZ, 0x1 ;  /* 0x0000001313137211 */ /* 0x000fc800078f08ff */
[----:B0-----:R-:W-:-:S05]  /*ec00*/  LOP3.LUT R3, R19, 0xfffffffe, RZ, 0xc0, !PT ;  /* 0xfffffffe13037812 */ /* 0x001fca00078ec0ff */
[----:B------:R-:W-:-:S05]  /*ec10*/  IMAD.WIDE R2, R3, 0x4, R12 ;  /* 0x0000000403027825 */ /* 0x000fca00078e020c */
[----:B------:R0:W-:Y:S01]  /*ec20*/  ST.E.64 desc[UR44][R2.64], R150 ;  /* 0x0000009602007985 */ /* 0x0001e2000c101b2c */
[----:B------:R-:W-:Y:S05]  /*ec30*/  BRA `(.L_x_950) ;  /* 0x0000004000847947 */ /* 0x000fea0003800000 */
.L_x_1029:
[----:B0-----:R-:W0:Y:S02]  /*ec40*/  S2R R0, SR_TID.X ;  /* 0x0000000000007919 */ /* 0x001e240000002100 */
        /* <DEDUP_REMOVED lines=13> */
[----:B------:R-:W-:Y:S01]  /*ed20*/  SHF.R.S32.HI R5, RZ, 0x1f, R18 ;  /* 0x0000001fff057819 */ /* 0x000fe20000011412 */
[----:B------:R-:W-:Y:S02]  /*ed30*/  ULDC.64 UR6, c[0x0][0xbd0] ;  /* 0x0002f40000067ab9 */ /* 0x000fe40000000a00 */
[----:B------:R-:W-:-:S04]  /*ed40*/  IMAD.WIDE.U32 R2, R18, UR6, RZ ;  /* 0x0000000612027c25 */ /* 0x000fc8000f8e00ff */
[----:B------:R-:W1:Y:S01]  /*ed50*/  LDC.64 R12, c[0x0][0xbd8] ;  /* 0x0002f600ff0c7b82 */ /* 0x000e620000000a00 */
[----:B------:R-:W-:-:S04]  /*ed60*/  IMAD R5, R5, UR6, RZ ;  /* 0x0000000605057c24 */ /* 0x000fc8000f8e02ff */
[----:B------:R-:W-:Y:S02]  /*ed70*/  IMAD R5, R18, UR7, R5 ;  /* 0x0000000712057c24 */ /* 0x000fe4000f8e0205 */
[----:B------:R-:W-:Y:S01]  /*ed80*/  IMAD.MOV R18, RZ, RZ, -R18 ;  /* 0x000000ffff127224 */ /* 0x000fe200078e0a12 */
[----:B------:R-:W2:Y:S01]  /*ed90*/  @P0 LDC R9, c[0x0][0xbec] ;  /* 0x0002fb00ff090b82 */ /* 0x000ea20000000800 */
[----:B------:R-:W-:Y:S02]  /*eda0*/  IMAD.IADD R3, R3, 0x1, R5 ;  /* 0x0000000103037824 */ /* 0x000fe400078e0205 */
[----:B------:R-:W-:-:S05]  /*edb0*/  IMAD.MOV.U32 R5, RZ, RZ, R0 ;  /* 0x000000ffff057224 */ /* 0x000fca00078e0000 */
[----:B------:R-:W3:Y:S01]  /*edc0*/  S2UR UR8, SR_CTAID.Y ;  /* 0x00000000000879c3 */ /* 0x000ee20000002600 */
[----:B0-----:R-:W-:-:S07]  /*edd0*/  USHF.R.S32.HI UR5, URZ, 0x1f, UR4 ;  /* 0x0000001f3f057899 */ /* 0x001fce0008011404 */
[----:B------:R-:W3:Y:S01]  /*ede0*/  LDC R7, c[0x0][0xc50] ;  /* 0x00031400ff077b82 */ /* 0x000ee20000000800 */
[C---:B-1----:R-:W-:Y:S02]  /*edf0*/  IMAD R8, R12.reuse, UR5, RZ ;  /* 0x000000050c087c24 */ /* 0x042fe4000f8e02ff */
[----:B------:R-:W-:-:S04]  /*ee00*/  IMAD.WIDE.U32 R2, R12, UR4, R2 ;  /* 0x000000040c027c25 */ /* 0x000fc8000f8e0002 */
[----:B------:R-:W-:Y:S01]  /*ee10*/  IMAD R13, R13, UR4, R8 ;  /* 0x000000040d0d7c24 */ /* 0x000fe2000f8e0208 */
[----:B------:R-:W0:Y:S01]  /*ee20*/  @P0 LDC R11, c[0x0][0xbf0] ;  /* 0x0002fc00ff0b0b82 */ /* 0x000e220000000800 */
[----:B--2---:R-:W-:Y:S01]  /*ee30*/  @P0 IMAD.HI.U32 R4, R0, R9, RZ ;  /* 0x0000000900040227 */ /* 0x004fe200078e00ff */
[----:B------:R-:W-:-:S03]  /*ee40*/  ULDC.64 UR4, c[0x0][0xbe0] ;  /* 0x0002f80000047ab9 */ /* 0x000fc60000000a00 */
[----:B------:R-:W-:Y:S02]  /*ee50*/  IMAD.IADD R3, R13, 0x1, R3 ;  /* 0x000000010d037824 */ /* 0x000fe400078e0203 */
[----:B---3--:R-:W-:-:S04]  /*ee60*/  IMAD R9, R7, R18, UR8 ;  /* 0x0000000807097e24 */ /* 0x008fc8000f8e0212 */
[----:B------:R-:W-:Y:S01]  /*ee70*/  IMAD.WIDE.U32 R2, R9, UR4, R2 ;  /* 0x0000000409027c25 */ /* 0x000fe2000f8e0002 */
[----:B0-----:R-:W-:Y:S02]  /*ee80*/  @P0 SHF.R.U32.HI R5, RZ, R11, R4 ;  /* 0x0000000bff050219 */ /* 0x001fe40000011604 */
[----:B------:R-:W-:Y:S02]  /*ee90*/  SHF.R.S32.HI R4, RZ, 0x1f, R9 ;  /* 0x0000001fff047819 */ /* 0x000fe40000011409 */
[----:B------:R-:W-:Y:S01]  /*eea0*/  IADD3 R2, P0, R5, R2, RZ ;  /* 0x0000000205027210 */ /* 0x000fe20007f1e0ff */
[----:B------:R-:W-:Y:S02]  /*eeb0*/  IMAD.MOV R7, RZ, RZ, -R5 ;  /* 0x000000ffff077224 */ /* 0x000fe400078e0a05 */
[----:B------:R-:W-:Y:S02]  /*eec0*/  IMAD R4, R4, UR4, RZ ;  /* 0x0000000404047c24 */ /* 0x000fe4000f8e02ff */
[----:B------:R-:W-:-:S02]  /*eed0*/  IMAD R7, R6, R7, R0 ;  /* 0x0000000706077224 */ /* 0x000fc400078e0200 */
[----:B------:R-:W-:Y:S01]  /*eee0*/  IMAD R4, R9, UR5, R4 ;  /* 0x0000000509047c24 */ /* 0x000fe2000f8e0204 */
[----:B------:R-:W-:Y:S01]  /*eef0*/  SHF.R.S32.HI R9, RZ, 0x1f, R5 ;  /* 0x0000001fff097819 */ /* 0x000fe20000011405 */
[----:B------:R-:W-:Y:S01]  /*ef00*/  ULDC.64 UR4, c[0x0][0xbc8] ;  /* 0x0002f20000047ab9 */ /* 0x000fe20000000a00 */
[----:B------:R-:W-:Y:S02]  /*ef10*/  SHF.R.S32.HI R0, RZ, 0x1f, R7 ;  /* 0x0000001fff007819 */ /* 0x000fe40000011407 */
[----:B------:R-:W-:-:S03]  /*ef20*/  IADD3.X R3, R9, R3, R4, P0, !PT ;  /* 0x0000000309037210 */ /* 0x000fc600007fe404 */
[----:B------:R-:W-:Y:S02]  /*ef30*/  IMAD R0, R0, UR4, RZ ;  /* 0x0000000400007c24 */ /* 0x000fe4000f8e02ff */
[----:B------:R-:W-:-:S04]  /*ef40*/  IMAD.WIDE.U32 R2, R7, UR4, R2 ;  /* 0x0000000407027c25 */ /* 0x000fc8000f8e0002 */
[----:B------:R-:W-:Y:S01]  /*ef50*/  IMAD R5, R7, UR5, R0 ;  /* 0x0000000507057c24 */ /* 0x000fe2000f8e0200 */
[----:B------:R-:W-:Y:S02]  /*ef60*/  ULDC.64 UR4, c[0x0][0xba8] ;  /* 0x0002ea0000047ab9 */ /* 0x000fe40000000a00 */
[----:B------:R-:W-:Y:S01]  /*ef70*/  LEA R4, P0, R2, UR4, 0x2 ;  /* 0x0000000402047c11 */ /* 0x000fe2000f8010ff */
[----:B------:R-:W-:-:S05]  /*ef80*/  IMAD.IADD R3, R3, 0x1, R5 ;  /* 0x0000000103037824 */ /* 0x000fca00078e0205 */
[----:B------:R-:W-:Y:S01]  /*ef90*/  LEA.HI.X R5, R2, UR5, R3, 0x2, P0 ;  /* 0x0000000502057c11 */ /* 0x000fe200080f1403 */
[----:B------:R-:W-:-:S05]  /*efa0*/  IMAD.MOV.U32 R3, RZ, RZ, -0x800000 ;  /* 0xff800000ff037424 */ /* 0x000fca00078e00ff */
[----:B------:R0:W-:Y:S01]  /*efb0*/  STG.E desc[UR44][R4.64], R3 ;  /* 0x0000000304007986 */ /* 0x0001e2000c10192c */
[----:B------:R-:W-:Y:S05]  /*efc0*/  BRA `(.L_x_950) ;  /* 0x0000003c00a07947 */ /* 0x000fea0003800000 */
.L_x_948:
[----:B------:R-:W-:-:S08]  /*efd0*/  NOP ;  /* 0x0000000000007918 */ /* 0x000fd00000000000 */
[----:B--2---:R-:W0:-:S00]  /*efe0*/  USETMAXREG.DEALLOC.CTAPOOL 0x18 ;  /* 0x00000018000079c8 */ /* 0x004e0000080e0500 */
        /* <DEDUP_REMOVED lines=16> */
.L_x_1032:
[----:B------:R-:W-:Y:S01]  /*f0f0*/  ULDC UR7, c[0x0][0xc50] ;  /* 0x0003140000077ab9 */ /* 0x000fe20000000800 */
[----:B------:R-:W-:Y:S01]  /*f100*/  UMOV UR36, UR6 ;  /* 0x0000000600247c82 */ /* 0x000fe20008000000 */
[----:B------:R-:W-:-:S11]  /*f110*/  UISETP.NE.AND UP0, UPT, UR7, 0x1, UPT ;  /* 0x000000010700788c */ /* 0x000fd6000bf05270 */
[----:B------:R-:W-:Y:S01]  /*f120*/  @UP0 ULDC UR4, c[0x0][0xc54] ;  /* 0x0003150000040ab9 */ /* 0x000fe20000000800 */
[----:B------:R-:W-:Y:S01]  /*f130*/  @UP0 ULDC UR8, c[0x0][0xc58] ;  /* 0x0003160000080ab9 */ /* 0x000fe20000000800 */
[----:B------:R-:W-:-:S04]  /*f140*/  UIMAD.WIDE.U32 UR4, UR6, UR4, URZ ;  /* 0x00000004060472a5 */ /* 0x000fc8000f8e003f */
[----:B------:R-:W-:-:S12]  /*f150*/  @UP0 USHF.R.U32.HI UR36, URZ, UR8, UR5 ;  /* 0x000000083f240299 */ /* 0x000fd80008011605 */
.L_x_1033:
[----:B------:R-:W-:Y:S01]  /*f160*/  ISETP.GE.AND P0, PT, R19, RZ, PT ;  /* 0x000000ff1300720c */ /* 0x000fe20003f06270 */
[----:B------:R-:W-:Y:S01]  /*f170*/  UIADD3 UR41, -UR36, URZ, URZ ;  /* 0x0000003f24297290 */ /* 0x000fe2000fffe13f */
[----:B------:R-:W-:Y:S02]  /*f180*/  IMAD.MOV.U32 R9, RZ, RZ, 0x1 ;  /* 0x00000001ff097424 */ /* 0x000fe400078e00ff */
[----:B------:R-:W-:Y:S01]  /*f190*/  IMAD.MOV.U32 R0, RZ, RZ, RZ ;  /* 0x000000ffff007224 */ /* 0x000fe200078e00ff */
[----:B------:R-:W-:Y:S01]  /*f1a0*/  UIMAD UR41, UR7, UR41, UR6 ;  /* 0x00000029072972a4 */ /* 0x000fe2000f8e0206 */
[----:B------:R-:W-:-:S07]  /*f1b0*/  IMAD.MOV.U32 R3, RZ, RZ, 0x1 ;  /* 0x00000001ff037424 */ /* 0x000fce00078e00ff */
[----:B------:R-:W-:Y:S05]  /*f1c0*/  @!P0 BRA `(.L_x_1034) ;  /* 0x0000003800608947 */ /* 0x000fea0003800000 */
[----:B------:R-:W0:Y:S01]  /*f1d0*/  S2UR UR40, SR_CTAID.X ;  /* 0x00000000002879c3 */ /* 0x000e220000002500 */
[----:B------:R-:W-:Y:S01]  /*f1e0*/  ULDC.64 UR4, c[0x0][0x418] ;  /* 0x0001060000047ab9 */ /* 0x000fe20000000a00 */
[----:B------:R-:W-:Y:S01]  /*f1f0*/  ULDC UR6, c[0x0][0x448] ;  /* 0x0001120000067ab9 */ /* 0x000fe20000000800 */
[----:B------:R-:W-:Y:S02]  /*f200*/  UISETP.NE.U32.AND UP0, UPT, UR4, URZ, UPT ;  /* 0x0000003f0400728c */ /* 0x000fe4000bf05070 */
[----:B------:R-:W-:Y:S02]  /*f210*/  UISETP.NE.AND UP1, UPT, UR6, 0x1, UPT ;  /* 0x000000010600788c */ /* 0x000fe4000bf25270 */
[----:B------:R-:W-:Y:S01]  /*f220*/  UISETP.NE.AND.EX UP0, UPT, UR5, URZ, UPT, UP0 ;  /* 0x0000003f0500728c */ /* 0x000fe2000bf05300 */
[----:B------:R-:W-:Y:S02]  /*f230*/  ULDC UR6, c[0x0][0x424] ;  /* 0x0001090000067ab9 */ /* 0x000fe40000000800 */
[----:B------:R-:W-:Y:S01]  /*f240*/  ULDC.64 UR4, c[0x0][0x9e0] ;  /* 0x0002780000047ab9 */ /* 0x000fe20000000a00 */
[----:B------:R-:W-:-:S02]  /*f250*/  USEL UR9, UR6, 0x1, UP0 ;  /* 0x0000000106097887 */ /* 0x000fc40008000000 */
[----:B------:R-:W-:Y:S01]  /*f260*/  UISETP.GE.AND UP0, UPT, UR5, 0x1, UPT ;  /* 0x000000010500788c */ /* 0x000fe2000bf06270 */
[----:B------:R-:W-:Y:S02]  /*f270*/  ULDC UR10, c[0x0][0x288] ;  /* 0x0000a200000a7ab9 */ /* 0x000fe40000000800 */
[----:B------:R-:W-:Y:S01]  /*f280*/  @UP1 ULDC UR7, c[0x0][0x44c] ;  /* 0x0001130000071ab9 */ /* 0x000fe20000000800 */
[----:B------:R-:W-:Y:S01]  /*f290*/  ULDC UR12, c[0x0][0x2f0] ;  /* 0x0000bc00000c7ab9 */ /* 0x000fe20000000800 */
[----:B------:R-:W-:Y:S01]  /*f2a0*/  UIADD3 UR11, -UR10, 0x1, URZ ;  /* 0x000000010a0b7890 */ /* 0x000fe2000fffe13f */
[----:B------:R-:W-:Y:S01]  /*f2b0*/  PLOP3.LUT P1, PT, PT, PT, UP0, 0x80, 0x0 ;  /* 0x000000000000781c */ /* 0x000fe20003f2f008 */
[----:B------:R-:W-:Y:S01]  /*f2c0*/  UIMAD UR13, UR9, UR12, 0x7f ;  /* 0x0000007f090d74a4 */ /* 0x000fe2000f8e020c */
[----:B------:R-:W-:Y:S01]  /*f2d0*/  @UP1 ULDC UR14, c[0x0][0x450] ;  /* 0x00011400000e1ab9 */ /* 0x000fe20000000800 */
[----:B------:R-:W-:Y:S02]  /*f2e0*/  UIMAD UR11, UR9, UR12, UR11 ;  /* 0x0000000c090b72a4 */ /* 0x000fe4000f8e020b */
[----:B0-----:R-:W-:-:S04]  /*f2f0*/  USHF.L.U32 UR40, UR40, 0x7, URZ ;  /* 0x0000000728287899 */ /* 0x001fc8000800063f */
[----:B------:R-:W-:-:S04]  /*f300*/  UIADD3 UR8, UR40, 0x7f, URZ ;  /* 0x0000007f28087890 */ /* 0x000fc8000fffe03f */
[----:B------:R-:W-:-:S04]  /*f310*/  UIMAD.WIDE.U32 UR6, UR8, UR7, URZ ;  /* 0x00000007080672a5 */ /* 0x000fc8000f8e003f */
[----:B------:R-:W-:Y:S02]  /*f320*/  @UP1 USHF.R.U32.HI UR8, URZ, UR14, UR7 ;  /* 0x0000000e3f081299 */ /* 0x000fe40008011607 */
[----:B------:R-:W-:Y:S02]  /*f330*/  USHF.R.S32.HI UR7, URZ, 0x1f, UR13 ;  /* 0x0000001f3f077899 */ /* 0x000fe4000801140d */
[----:B------:R-:W-:Y:S02]  /*f340*/  UIADD3 UR6, UR11, UR8, URZ ;  /* 0x000000080b067290 */ /* 0x000fe4000fffe03f */
[----:B------:R-:W-:Y:S02]  /*f350*/  ULEA.HI UR7, UR7, UR13, URZ, 0x7 ;  /* 0x0000000d07077291 */ /* 0x000fe4000f8f383f */
[----:B------:R-:W-:Y:S02]  /*f360*/  UIADD3 UR4, UR6, UR4, URZ ;  /* 0x0000000406047290 */ /* 0x000fe4000fffe03f */
[----:B------:R-:W-:Y:S01]  /*f370*/  USHF.R.S32.HI UR39, URZ, 0x7, UR7 ;  /* 0x000000073f277899 */ /* 0x000fe20008011407 */
[----:B------:R-:W-:Y:S11]  /*f380*/  @!P1 BRA `(.L_x_1035) ;  /* 0x0000000000449947 */ /* 0x000ff60003800000 */
[----:B------:R-:W-:Y:S01]  /*f390*/  ISETP.LT.AND P0, PT, RZ, UR6, PT ;  /* 0x00000006ff007c0c */ /* 0x000fe2000bf01270 */
[----:B------:R-:W-:-:S12]  /*f3a0*/  UIADD3 UR8, UR6, -0x1, URZ ;  /* 0xffffffff06087890 */ /* 0x000fd8000fffe03f */
[----:B------:R-:W-:Y:S05]  /*f3b0*/  @P0 BRA `(.L_x_1036) ;  /* 0x00000000001c0947 */ /* 0x000fea0003800000 */
[----:B------:R-:W-:Y:S02]  /*f3c0*/  UISETP.NE.AND UP0, UPT, UR5, 0x1, UPT ;  /* 0x000000010500788c */ /* 0x000fe4000bf05270 */
[----:B------:R-:W-:-:S09]  /*f3d0*/  UIADD3 UR8, -UR6, URZ, URZ ;  /* 0x0000003f06087290 */ /* 0x000fd2000fffe13f */
[----:B------:R-:W-:Y:S02]  /*f3e0*/  @UP0 ULDC.64 UR14, c[0x0][0x9e8] ;  /* 0x00027a00000e0ab9 */ /* 0x000fe40000000a00 */
[----:B------:R-:W-:-:S04]  /*f3f0*/  UIMAD.WIDE.U32 UR6, UR8, UR14, URZ ;  /* 0x0000000e080672a5 */ /* 0x000fc8000f8e003f */
[----:B------:R-:W-:-:S04]  /*f400*/  @UP0 USHF.R.U32.HI UR8, URZ, UR15, UR7 ;  /* 0x0000000f3f080299 */ /* 0x000fc80008011607 */
[----:B------:R-:W-:Y:S01]  /*f410*/  ULOP3.LUT UR8, URZ, UR8, URZ, 0x33, !UPT ;  /* 0x000000083f087292 */ /* 0x000fe2000f8e333f */
[----:B------:R-:W-:Y:S11]  /*f420*/  BRA `(.L_x_1037) ;  /* 0x0000000000107947 */ /* 0x000ff60003800000 */
.L_x_1036:
[----:B------:R-:W-:-:S11]  /*f430*/  UISETP.NE.AND UP0, UPT, UR5, 0x1, UPT ;  /* 0x000000010500788c */ /* 0x000fd6000bf05270 */
[----:B------:R-:W-:Y:S02]  /*f440*/  @UP0 ULDC.64 UR14, c[0x0][0x9e8] ;  /* 0x00027a00000e0ab9 */ /* 0x000fe40000000a00 */
[----:B------:R-:W-:-:S04]  /*f450*/  UIMAD.WIDE.U32 UR6, UR8, UR14, URZ ;  /* 0x0000000e080672a5 */ /* 0x000fc8000f8e003f */
[----:B------:R-:W-:-:S12]  /*f460*/  @UP0 USHF.R.U32.HI UR8, URZ, UR15, UR7 ;  /* 0x0000000f3f080299 */ /* 0x000fd80008011607 */
.L_x_1037:
[----:B------:R-:W-:-:S04]  /*f470*/  UIMAD UR8, UR8, UR5, UR5 ;  /* 0x00000005080872a4 */ /* 0x000fc8000f8e0205 */
[----:B------:R-:W-:-:S04]  /*f480*/  UISETP.LT.AND UP0, UPT, UR4, UR8, UPT ;  /* 0x000000080400728c */ /* 0x000fc8000bf01270 */
[----:B------:R-:W-:-:S12]  /*f490*/  USEL UR4, UR4, UR8, UP0 ;  /* 0x0000000804047287 */ /* 0x000fd80008000000 */
.L_x_1035:
[----:B------:R-:W-:Y:S01]  /*f4a0*/  UIADD3 UR4, UR4, 0x7f, URZ ;  /* 0x0000007f04047890 */ /* 0x000fe2000fffe03f */
[----:B------:R-:W-:Y:S01]  /*f4b0*/  @UP1 ULDC UR6, c[0x0][0x44c] ;  /* 0x0001130000061ab9 */ /* 0x000fe20000000800 */
[----:B------:R-:W-:Y:S02]  /*f4c0*/  @UP1 ULDC UR11, c[0x0][0x450] ;  /* 0x00011400000b1ab9 */ /* 0x000fe40000000800 */
[----:B------:R-:W-:Y:S02]  /*f4d0*/  USHF.R.S32.HI UR8, URZ, 0x1f, UR4 ;  /* 0x0000001f3f087899 */ /* 0x000fe40008011404 */
[----:B------:R-:W-:Y:S02]  /*f4e0*/  UIMAD.WIDE.U32 UR6, UR40, UR6, URZ ;  /* 0x00000006280672a5 */ /* 0x000fe4000f8e003f */
[----:B------:R-:W-:Y:S02]  /*f4f0*/  ULEA.HI UR8, UR8, UR4, URZ, 0x7 ;  /* 0x0000000408087291 */ /* 0x000fe4000f8f383f */
[----:B------:R-:W-:Y:S01]  /*f500*/  UIMAD UR9, UR9, UR12, -UR10 ;  /* 0x0000000c090972a4 */ /* 0x000fe2000f8e0a0a */
[----:B------:R-:W-:Y:S01]  /*f510*/  UMOV UR4, UR40 ;  /* 0x0000002800047c82 */ /* 0x000fe20008000000 */
[----:B------:R-:W-:-:S02]  /*f520*/  USHF.R.S32.HI UR42, URZ, 0x7, UR8 ;  /* 0x000000073f2a7899 */ /* 0x000fc40008011408 */
[----:B------:R-:W-:Y:S02]  /*f530*/  @UP1 USHF.R.U32.HI UR4, URZ, UR11, UR7 ;  /* 0x0000000b3f041299 */ /* 0x000fe40008011607 */
[----:B------:R-:W-:Y:S02]  /*f540*/  UISETP.LT.AND UP0, UPT, UR39, UR42, UPT ;  /* 0x0000002a2700728c */ /* 0x000fe4000bf01270 */
[----:B------:R-:W-:Y:S01]  /*f550*/  UIADD3 UR4, UR9, UR4, URZ ;  /* 0x0000000409047290 */ /* 0x000fe2000fffe03f */
[----:B------:R-:W-:Y:S01]  /*f560*/  ULDC UR8, c[0x0][0x9dc] ;  /* 0x0002770000087ab9 */ /* 0x000fe20000000800 */
[----:B------:R-:W-:Y:S02]  /*f570*/  USEL UR9, UR39, UR42, UP0 ;  /* 0x0000002a27097287 */ /* 0x000fe40008000000 */
[----:B------:R-:W-:Y:S01]  /*f580*/  UIADD3 UR8, UR4, -UR8, URZ ;  /* 0x8000000804087290 */ /* 0x000fe2000fffe03f */
[----:B------:R-:W-:Y:S11]  /*f590*/  @!P1 BRA `(.L_x_1038) ;  /* 0x0000000000449947 */ /* 0x000ff60003800000 */
[----:B------:R-:W-:-:S06]  /*f5a0*/  UISETP.GT.AND UP0, UPT, UR4, -0x1, UPT ;  /* 0xffffffff0400788c */ /* 0x000fcc000bf04270 */
[----:B------:R-:W-:-:S13]  /*f5b0*/  PLOP3.LUT P0, PT, PT, PT, UP0, 0x80, 0x0 ;  /* 0x000000000000781c */ /* 0x000fda0003f0f008 */
[----:B------:R-:W-:Y:S05]  /*f5c0*/  @P0 BRA `(.L_x_1039) ;  /* 0x00000000001c0947 */ /* 0x000fea0003800000 */
[----:B------:R-:W-:Y:S02]  /*f5d0*/  UISETP.NE.AND UP0, UPT, UR5, 0x1, UPT ;  /* 0x000000010500788c */ /* 0x000fe4000bf05270 */
[----:B------:R-:W-:-:S09]  /*f5e0*/  ULOP3.LUT UR4, URZ, UR4, URZ, 0x33, !UPT ;  /* 0x000000043f047292 */ /* 0x000fd2000f8e333f */
[----:B------:R-:W-:Y:S02]  /*f5f0*/  @UP0 ULDC.64 UR10, c[0x0][0x9e8] ;  /* 0x00027a00000a0ab9 */ /* 0x000fe40000000a00 */
[----:B------:R-:W-:-:S04]  /*f600*/  UIMAD.WIDE.U32 UR6, UR4, UR10, URZ ;  /* 0x0000000a040672a5 */ /* 0x000fc8000f8e003f */
[----:B------:R-:W-:-:S04]  /*f610*/  @UP0 USHF.R.U32.HI UR4, URZ, UR11, UR7 ;  /* 0x0000000b3f040299 */ /* 0x000fc80008011607 */
[----:B------:R-:W-:Y:S01]  /*f620*/  ULOP3.LUT UR4, URZ, UR4, URZ, 0x33, !UPT ;  /* 0x000000043f047292 */ /* 0x000fe2000f8e333f */
[----:B------:R-:W-:Y:S11]  /*f630*/  BRA `(.L_x_1040) ;  /* 0x0000000000107947 */ /* 0x000ff60003800000 */
.L_x_1039:
[----:B------:R-:W-:-:S11]  /*f640*/  UISETP.NE.AND UP0, UPT, UR5, 0x1, UPT ;  /* 0x000000010500788c */ /* 0x000fd6000bf05270 */
[----:B------:R-:W-:Y:S02]  /*f650*/  @UP0 ULDC.64 UR10, c[0x0][0x9e8] ;  /* 0x00027a00000a0ab9 */ /* 0x000fe40000000a00 */
[----:B------:R-:W-:-:S04]  /*f660*/  UIMAD.WIDE.U32 UR6, UR4, UR10, URZ ;  /* 0x0000000a040672a5 */ /* 0x000fc8000f8e003f */
[----:B------:R-:W-:-:S12]  /*f670*/  @UP0 USHF.R.U32.HI UR4, URZ, UR11, UR7 ;  /* 0x0000000b3f040299 */ /* 0x000fd80008011607 */
.L_x_1040:
[----:B------:R-:W-:-:S04]  /*f680*/  UIMAD UR4, UR4, UR5, URZ ;  /* 0x00000005040472a4 */ /* 0x000fc8000f8e023f */
[----:B------:R-:W-:-:S04]  /*f690*/  UISETP.LT.AND UP0, UPT, UR8, UR4, UPT ;  /* 0x000000040800728c */ /* 0x000fc8000bf01270 */
[----:B------:R-:W-:-:S12]  /*f6a0*/  USEL UR8, UR8, UR4, !UP0 ;  /* 0x0000000408087287 */ /* 0x000fd8000c000000 */
.L_x_1038:
[----:B------:R-:W-:Y:S02]  /*f6b0*/  USHF.R.S32.HI UR4, URZ, 0x1f, UR8 ;  /* 0x0000001f3f047899 */ /* 0x000fe40008011408 */
[----:B------:R-:W-:Y:S02]  /*f6c0*/  USHF.R.U32.HI UR5, URZ, 0x10, UR41 ;  /* 0x000000103f057899 */ /* 0x000fe40008011629 */
[----:B------:R-:W-:Y:S02]  /*f6d0*/  ULEA.HI UR4, UR4, UR8, URZ, 0x7 ;  /* 0x0000000804047291 */ /* 0x000fe4000f8f383f */
[----:B------:R-:W-:Y:S02]  /*f6e0*/  UISETP.NE.AND UP0, UPT, UR5, URZ, UPT ;  /* 0x0000003f0500728c */ /* 0x000fe4000bf05270 */
[----:B------:R-:W-:Y:S02]  /*f6f0*/  USHF.R.S32.HI UR4, URZ, 0x7, UR4 ;  /* 0x000000073f047899 */ /* 0x000fe40008011404 */
[----:B------:R-:W-:-:S04]  /*f700*/  ULOP3.LUT UR41, UR41, 0xffff, URZ, 0xc0, !UPT ;  /* 0x0000ffff29297892 */ /* 0x000fc8000f8ec03f */
[----:B------:R-:W-:-:S03]  /*f710*/  VIMNMX R7, RZ, UR4, !PT ;  /* 0x00000004ff077c48 */ /* 0x000fc6000ffe0100 */
[----:B------:R-:W-:Y:S01]  /*f720*/  @!UP0 ULDC UR5, c[0x0][0x9f0] ;  /* 0x00027c0000058ab9 */ /* 0x000fe20000000800 */
[----:B------:R-:W-:Y:S01]  /*f730*/  ISETP.LT.AND P0, PT, R7, UR9, PT ;  /* 0x0000000907007c0c */ /* 0x000fe2000bf01270 */
[----:B------:R0:W-:Y:S04]  /*f740*/  STL [R1+0x8], R7 ;  /* 0x0000080701007387 */ /* 0x0001e80000100800 */
[----:B------:R0:W-:Y:S08]  /*f750*/  STL [R1+0xc], RZ ;  /* 0x00000cff01007387 */ /* 0x0001f00000100800 */
[----:B0-----:R-:W-:Y:S05]  /*f760*/  @!P0 BRA `(.L_x_1041) ;  /* 0x0000000000708947 */ /* 0x001fea0003800000 */
[----:B------:R-:W-:Y:S01]  /*f770*/  IMAD.U32 R6, RZ, RZ, UR5 ;  /* 0x00000005ff067e24 */ /* 0x000fe2000f8e00ff */
[----:B------:R-:W-:Y:S01]  /*f780*/  UIADD3 UR4, UR5, -0x1, UR9 ;  /* 0xffffffff05047890 */ /* 0x000fe2000fffe009 */
[----:B------:R-:W-:-:S03]  /*f790*/  IMAD.MOV.U32 R2, RZ, RZ, RZ ;  /* 0x000000ffff027224 */ /* 0x000fc600078e00ff */
[-C--:B------:R-:W-:Y:S02]  /*f7a0*/  IABS R0, R6.reuse ;  /* 0x0000000600007213 */ /* 0x080fe40000000000 */
[----:B------:R-:W-:Y:S02]  /*f7b0*/  IABS R6, R6 ;  /* 0x0000000600067213 */ /* 0x000fe40000000000 */
[----:B------:R-:W0:Y:S08]  /*f7c0*/  I2F.RP R4, R0 ;  /* 0x0000000000047306 */ /* 0x000e300000209400 */
[----:B0-----:R-:W0:Y:S02]  /*f7d0*/  MUFU.RCP R4, R4 ;  /* 0x0000000400047308 */ /* 0x001e240000001000 */
[----:B0-----:R-:W-:-:S06]  /*f7e0*/  VIADD R3, R4, 0xffffffe ;  /* 0x0ffffffe04037836 */ /* 0x001fcc0000000000 */
[----:B------:R-:W0:Y:S02]  /*f7f0*/  F2I.FTZ.U32.TRUNC.NTZ R3, R3 ;  /* 0x0000000300037305 */ /* 0x000e24000021f000 */
[----:B0-----:R-:W-:-:S04]  /*f800*/  IMAD.MOV R5, RZ, RZ, -R3 ;  /* 0x000000ffff057224 */ /* 0x001fc800078e0a03 */
[----:B------:R-:W-:-:S04]  /*f810*/  IMAD R5, R5, R0, RZ ;  /* 0x0000000005057224 */ /* 0x000fc800078e02ff */
[----:B------:R-:W-:Y:S01]  /*f820*/  IMAD.HI.U32 R5, R3, R5, R2 ;  /* 0x0000000503057227 */ /* 0x000fe200078e0002 */
[----:B------:R-:W-:-:S03]  /*f830*/  IADD3 R2, -R7, UR4, RZ ;  /* 0x0000000407027c10 */ /* 0x000fc6000fffe1ff */
[----:B------:R-:W-:Y:S01]  /*f840*/  IMAD.MOV R3, RZ, RZ, -R6 ;  /* 0x000000ffff037224 */ /* 0x000fe200078e0a06 */
[----:B------:R-:W-:Y:S02]  /*f850*/  IABS R4, R2 ;  /* 0x0000000200047213 */ /* 0x000fe40000000000 */
[----:B------:R-:W-:-:S03]  /*f860*/  LOP3.LUT R2, R2, UR5, RZ, 0x3c, !PT ;  /* 0x0000000502027c12 */ /* 0x000fc6000f8e3cff */
[----:B------:R-:W-:Y:S01]  /*f870*/  IMAD.HI.U32 R5, R5, R4, RZ ;  /* 0x0000000405057227 */ /* 0x000fe200078e00ff */
[----:B------:R-:W-:-:S03]  /*f880*/  ISETP.GE.AND P2, PT, R2, RZ, PT ;  /* 0x000000ff0200720c */ /* 0x000fc60003f46270 */
[----:B------:R-:W-:-:S05]  /*f890*/  IMAD R3, R5, R3, R4 ;  /* 0x0000000305037224 */ /* 0x000fca00078e0204 */
[----:B------:R-:W-:-:S13]  /*f8a0*/  ISETP.GT.U32.AND P1, PT, R0, R3, PT ;  /* 0x000000030000720c */ /* 0x000fda0003f24070 */
[----:B------:R-:W-:Y:S02]  /*f8b0*/  @!P1 IMAD.IADD R3, R3, 0x1, -R0 ;  /* 0x0000000103039824 */ /* 0x000fe400078e0a00 */
[----:B------:R-:W-:Y:S01]  /*f8c0*/  @!P1 VIADD R5, R5, 0x1 ;  /* 0x0000000105059836 */ /* 0x000fe20000000000 */
[----:B------:R-:W-:Y:S02]  /*f8d0*/  ISETP.NE.AND P1, PT, RZ, UR5, PT ;  /* 0x00000005ff007c0c */ /* 0x000fe4000bf25270 */
[----:B------:R-:W-:-:S13]  /*f8e0*/  ISETP.GE.U32.AND P0, PT, R3, R0, PT ;  /* 0x000000000300720c */ /* 0x000fda0003f06070 */
[----:B------:R-:W-:-:S04]  /*f8f0*/  @P0 VIADD R5, R5, 0x1 ;  /* 0x0000000105050836 */ /* 0x000fc80000000000 */
[----:B------:R-:W-:Y:S01]  /*f900*/  @!P2 IMAD.MOV R5, RZ, RZ, -R5 ;  /* 0x000000ffff05a224 */ /* 0x000fe200078e0a05 */
[----:B------:R-:W-:-:S05]  /*f910*/  @!P1 LOP3.LUT R5, RZ, UR5, RZ, 0x33, !PT ;  /* 0x00000005ff059c12 */ /* 0x000fca000f8e33ff */
[----:B------:R0:W-:Y:S02]  /*f920*/  STL [R1+0xc], R5 ;  /* 0x00000c0501007387 */ /* 0x0001e40000100800 */
.L_x_1041:
[----:B------:R-:W2:Y:S01]  /*f930*/  LDL R2, [R1+0xc] ;  /* 0x00000c0001027983 */ /* 0x000ea20000100800 */
[----:B------:R-:W-:Y:S02]  /*f940*/  IMAD.MOV.U32 R9, RZ, RZ, 0x1 ;  /* 0x00000001ff097424 */ /* 0x000fe400078e00ff */
[----:B------:R-:W-:Y:S02]  /*f950*/  IMAD.MOV.U32 R3, RZ, RZ, 0x1 ;  /* 0x00000001ff037424 */ /* 0x000fe400078e00ff */
[----:B--2---:R-:W-:-:S05]  /*f960*/  IMAD R0, R2, UR41, R7 ;  /* 0x0000002902007c24 */ /* 0x004fca000f8e0207 */
[----:B------:R-:W-:Y:S01]  /*f970*/  VIADDMNMX R18, R0, R2, UR9, PT ;  /* 0x0000000900127e46 */ /* 0x000fe2000b800102 */
[----:B------:R1:W-:Y:S03]  /*f980*/  STL [R1+0x4], R0 ;  /* 0x0000040001007387 */ /* 0x0003e60000100800 */
[----:B------:R-:W-:Y:S01]  /*f990*/  ISETP.GT.AND P0, PT, R18, R0, PT ;  /* 0x000000001200720c */ /* 0x000fe20003f04270 */
[----:B------:R2:W-:Y:S01]  /*f9a0*/  STL [R1+0x10], R18 ;  /* 0x0000101201007387 */ /* 0x0005e20000100800 */
[----:B-1----:R-:W-:-:S11]  /*f9b0*/  IMAD.MOV.U32 R0, RZ, RZ, RZ ;  /* 0x000000ffff007224 */ /* 0x002fd600078e00ff */
[----:B--2---:R-:W-:Y:S05]  /*f9c0*/  @!P0 BRA `(.L_x_1034) ;  /* 0x0000003000608947 */ /* 0x004fea0003800000 */
[----:B------:R-:W1:Y:S01]  /*f9d0*/  S2UR UR4, SR_CgaCtaId ;  /* 0x00000000000479c3 */ /* 0x000e620000008800 */
[----:B------:R-:W-:Y:S02]  /*f9e0*/  UMOV UR38, 0x400 ;  /* 0x0000040000267882 */ /* 0x000fe40000000000 */
[----:B-1----:R-:W-:-:S04]  /*f9f0*/  ULEA UR38, UR4, UR38, 0x18 ;  /* 0x0000002604267291 */ /* 0x002fc8000f8ec03f */
        /* <DEDUP_REMOVED lines=9> */
[----:B------:R-:W1:Y:S01]  /*fa90*/  LDC.64 R2, c[0x4][R2] ;  /* 0x0100000002027b82 */ /* 0x000e620000000a00 */
[----:B0-----:R-:W-:Y:S02]  /*faa0*/  IMAD.U32 R5, RZ, RZ, UR7 ;  /* 0x00000007ff057e24 */ /* 0x001fe4000f8e00ff */
        /* <DEDUP_REMOVED lines=8> */
[----:B-1----:R-:W-:Y:S05]  /*fb30*/  CALL.ABS.NOINC R2 ;  /* 0x0000000002007343 */ /* 0x002fea0003c00000 */
.L_x_1042:
        /* <DEDUP_REMOVED lines=8> */
[----:B------:R1:W2:Y:S01]  /*fbc0*/  LDC.64 R2, c[0x4][R16] ;  /* 0x0100000010027b82 */ /* 0x0002a20000000a00 */
[----:B------:R-:W-:Y:S02]  /*fbd0*/  IMAD.U32 R4, RZ, RZ, UR6 ;  /* 0x00000006ff047e24 */ /* 0x000fe4000f8e00ff */
[----:B0-----:R-:W-:Y:S02]  /*fbe0*/  IMAD.U32 R5, RZ, RZ, UR7 ;  /* 0x00000007ff057e24 */ /* 0x001fe4000f8e00ff */
[----:B------:R-:W-:Y:S02]  /*fbf0*/  IMAD.U32 R6, RZ, RZ, UR8 ;  /* 0x00000008ff067e24 */ /* 0x000fe4000f8e00ff */
[----:B------:R-:W-:-:S02]  /*fc00*/  IMAD.U32 R7, RZ, RZ, UR9 ;  /* 0x00000009ff077e24 */ /* 0x000fc4000f8e00ff */
[----:B------:R-:W-:Y:S02]  /*fc10*/  IMAD.U32 R10, RZ, RZ, UR4 ;  /* 0x00000004ff0a7e24 */ /* 0x000fe4000f8e00ff */
[----:B------:R-:W-:Y:S02]  /*fc20*/  IMAD.U32 R11, RZ, RZ, UR5 ;  /* 0x00000005ff0b7e24 */ /* 0x000fe4000f8e00ff */
[----:B------:R-:W-:Y:S02]  /*fc30*/  IMAD.MOV.U32 R8, RZ, RZ, 0x70 ;  /* 0x00000070ff087424 */ /* 0x000fe400078e00ff */
[----:B------:R-:W-:Y:S02]  /*fc40*/  IMAD.MOV.U32 R12, RZ, RZ, 0x1 ;  /* 0x00000001ff0c7424 */ /* 0x000fe400078e00ff */
[----:B-1----:R-:W-:-:S07]  /*fc50*/  IMAD.MOV.U32 R13, RZ, RZ, RZ ;  /* 0x000000ffff0d7224 */ /* 0x002fce00078e00ff */
[----:B------:R-:W-:-:S07]  /*fc60*/  LEPC R20, `(.L_x_1044) ;  /* 0x000000001014794e */ /* 0x000fce0000000000 */
[----:B--2---:R-:W-:Y:S05]  /*fc70*/  CALL.ABS.NOINC R2 ;  /* 0x0000000002007343 */ /* 0x004fea0003c00000 */
.L_x_1044:
        /* <DEDUP_REMOVED lines=15> */
.L_x_1043:
[----:B------:R-:W1:Y:S02]  /*fd70*/  LDC.64 R2, c[0x0][0x9f8] ;  /* 0x00027e00ff027b82 */ /* 0x000e640000000a00 */
[----:B-1----:R-:W-:-:S04]  /*fd80*/  ISETP.NE.U32.AND P0, PT, R2, RZ, PT ;  /* 0x000000ff0200720c */ /* 0x002fc80003f05070 */
[----:B------:R-:W-:-:S13]  /*fd90*/  ISETP.NE.AND.EX P0, PT, R3, RZ, PT, P0 ;  /* 0x000000ff0300720c */ /* 0x000fda0003f05300 */
[----:B------:R-:W1:Y:S02]  /*fda0*/  @P0 LDC.64 R2, c[0x0][0x9f8] ;  /* 0x00027e00ff020b82 */ /* 0x000e640000000a00 */
[----:B-1----:R-:W-:-:S05]  /*fdb0*/  @P0 IMAD.WIDE R2, R19, 0x4, R2 ;  /* 0x0000000413020825 */ /* 0x002fca00078e0202 */
[----:B------:R1:W2:Y:S01]  /*fdc0*/  @P0 LDG.E R19, desc[UR44][R2.64] ;  /* 0x0000002c02130981 */ /* 0x0002a2000c1e1900 */
[----:B------:R-:W-:Y:S01]  /*fdd0*/  UMOV UR4, 0xffffffff ;  /* 0xffffffff00047882 */ /* 0x000fe20000000000 */
[----:B------:R-:W-:Y:S01]  /*fde0*/  LOP3.LUT R17, R17, 0xfffffffe, RZ, 0xc0, !PT ;  /* 0xfffffffe11117812 */ /* 0x000fe200078ec0ff */
[----:B------:R-:W-:Y:S01]  /*fdf0*/  VIADD R18, R18, 0xffffffff ;  /* 0xffffffff12127836 */ /* 0x000fe20000000000 */
[----:B------:R-:W3:Y:S01]  /*fe00*/  S2R R0, SR_TID.X ;  /* 0x0000000000007919 */ /* 0x000ee20000002100 */
[----:B-1----:R-:W1:Y:S02]  /*fe10*/  LDC.64 R2, c[0x0][0x418] ;  /* 0x00010600ff027b82 */ /* 0x002e640000000a00 */
[----:B-1----:R-:W-:Y:S02]  /*fe20*/  ISETP.NE.U32.AND P0, PT, R2, RZ, PT ;  /* 0x000000ff0200720c */ /* 0x002fe40003f05070 */
[----:B---3--:R-:W-:Y:S02]  /*fe30*/  SHF.R.U32.HI R0, RZ, 0x5, R0 ;  /* 0x00000005ff007819 */ /* 0x008fe40000011600 */
[----:B------:R-:W-:-:S02]  /*fe40*/  ISETP.NE.AND.EX P1, PT, R3, RZ, PT, P0 ;  /* 0x000000ff0300720c */ /* 0x000fc40003f25300 */
[----:B------:R-:W-:-:S11]  /*fe50*/  LOP3.LUT R0, R0, 0x3, RZ, 0xc0, !PT ;  /* 0x0000000300007812 */ /* 0x000fd600078ec0ff */
[----:B------:R-:W-:Y:S02]  /*fe60*/  @P1 LOP3.LUT R17, R17, 0x1, RZ, 0xfc, !PT ;  /* 0x0000000111111812 */ /* 0x000fe400078efcff */
[----:B--2---:R-:W-:Y:S02]  /*fe70*/  SHF.R.S32.HI R6, RZ, 0x1f, R19 ;  /* 0x0000001fff067819 */ /* 0x004fe40000011413 */
[----:B------:R-:W-:-:S03]  /*fe80*/  SEL R16, R19, RZ, !P1 ;  /* 0x000000ff13107207 */ /* 0x000fc60004800000 */
[----:B------:R1:W-:Y:S01]  /*fe90*/  STL [R1], R6 ;  /* 0x0000000601007387 */ /* 0x0003e20000100800 */
[----:B------:R-:W-:Y:S05]  /*fea0*/  BRA.DIV UR4, `(.L_x_1045) ;  /* 0x0000003204c87947 */ /* 0x000fea000b800000 */
[----:B------:R2:W3:Y:S02]  /*feb0*/  SHFL.IDX PT, R14, R0, RZ, 0x1f ;  /* 0x00001fff000e7589 */ /* 0x0004e400000e0000 */
.L_x_1122:
[----:B---3--:R-:W-:Y:S02]  /*fec0*/  ISETP.NE.AND P0, PT, R14, RZ, PT ;  /* 0x000000ff0e00720c */ /* 0x008fe40003f05270 */
[----:B------:R-:W-:Y:S02]  /*fed0*/  PLOP3.LUT P2, PT, PT, PT, PT, 0x8, 0x0 ;  /* 0x000000000000781c */ /* 0x000fe40003f4e170 */
[----:B------:R-:W-:-:S11]  /*fee0*/  LOP3.LUT R17, R17, 0xfffffffd, RZ, 0xc0, !PT ;  /* 0xfffffffd11117812 */ /* 0x000fd600078ec0ff */
[----:B------:R-:W-:Y:S01]  /*fef0*/  @P2 LOP3.LUT R17, R17, 0x2, RZ, 0xfc, !PT ;  /* 0x0000000211112812 */ /* 0x000fe200078efcff */
[----:B------:R-:W-:Y:S06]  /*ff00*/  @P0 BRA `(.L_x_1046) ;  /* 0x0000000000f00947 */ /* 0x000fec0003800000 */
[----:B------:R-:W-:-:S03]  /*ff10*/  UMOV UR4, 0xffffffff ;  /* 0xffffffff00047882 */ /* 0x000fc60000000000 */
[----:B------:R-:W-:Y:S05]  /*ff20*/  BRA.DIV UR4, `(.L_x_1047) ;  /* 0x0000003204c87947 */ /* 0x000fea000b800000 */
[----:B------:R-:W-:-:S13]  /*ff30*/  ELECT P6, URZ, PT ;  /* 0x00000000003f782f */ /* 0x000fda00038c0000 */
.L_x_1125:
[----:B------:R-:W-:Y:S05]  /*ff40*/  @!P6 BRA `(.L_x_1046) ;  /* 0x0000000000e0e947 */ /* 0x000fea0003800000 */
[----:B------:R-:W-:Y:S01]  /*ff50*/  IMAD.MOV.U32 R16, RZ, RZ, R19 ;  /* 0x000000ffff107224 */ /* 0x000fe200078e0013 */
[----:B------:R-:W-:Y:S06]  /*ff60*/  @!P1 BRA `(.L_x_1048) ;  /* 0x0000000000449947 */ /* 0x000fec0003800000 */
[----:B------:R-:W3:Y:S01]  /*ff70*/  LDC R7, c[0x0][0x43c] ;  /* 0x00010f00ff077b82 */ /* 0x000ee20000000800 */
[----:B------:R-:W-:Y:S01]  /*ff80*/  ULDC.64 UR4, c[0x0][0x428] ;  /* 0x00010a0000047ab9 */ /* 0x000fe20000000a00 */
[----:B---3--:R-:W-:-:S13]  /*ff90*/  ISETP.NE.AND P0, PT, R7, 0x1, PT ;  /* 0x000000010700780c */ /* 0x008fda0003f05270 */
[----:B0-----:R-:W2:Y:S02]  /*ffa0*/  @P0 LDC.64 R4, c[0x0][0x440] ;  /* 0x00011000ff040b82 */ /* 0x001ea40000000a00 */
[----:B--2---:R-:W-:-:S04]  /*ffb0*/  @P0 IMAD.HI.U32 R0, R18, R4, RZ ;  /* 0x0000000412000227 */ /* 0x004fc800078e00ff */
[----:B------:R-:W-:Y:S01]  /*ffc0*/  IMAD.MOV.U32 R4, RZ, RZ, R18 ;  /* 0x000000ffff047224 */ /* 0x000fe200078e0012 */
[----:B------:R-:W-:-:S04]  /*ffd0*/  @P0 SHF.R.U32.HI R4, RZ, R5, R0 ;  /* 0x00000005ff040219 */ /* 0x000fc80000011600 */
[--C-:B------:R-:W-:Y:S01]  /*ffe0*/  SHF.R.S32.HI R5, RZ, 0x1f, R4.reuse ;  /* 0x0000001fff057819 */ /* 0x100fe20000011404 */
[----:B------:R-:W-:-:S04]  /*fff0*/  IMAD.MOV R0, RZ, RZ, -R4 ;  /* 0x000000ffff007224 */ /* 0x000fc800078e0a04 */
[----:B------:R-:W-:Y:S02]  /*10000*/  IMAD R18, R7, R0, R18 ;  /* 0x0000000007127224 */ /* 0x000fe400078e0212 */
[----:B------:R-:W-:Y:S02]  /*10010*/  IMAD R0, R6, UR4, RZ ;  /* 0x0000000406007c24 */ /* 0x000fe4000f8e02ff */
[----:B------:R-:W-:-:S04]  /*10020*/  IMAD.WIDE.U32 R4, R19, UR4, R4 ;  /* 0x0000000413047c25 */ /* 0x000fc8000f8e0004 */
[----:B------:R-:W-:Y:S01]  /*10030*/  IMAD R7, R19, UR5, R0 ;  /* 0x0000000513077c24 */ /* 0x000fe2000f8e0200 */
[----:B------:R-:W-:-:S03]  /*10040*/  LEA R2, P0, R4, R2, 0x2 ;  /* 0x0000000204027211 */ /* 0x000fc600078010ff */
[----:B------:R-:W-:-:S05]  /*10050*/  IMAD.IADD R0, R5, 0x1, R7 ;  /* 0x0000000105007824 */ /* 0x000fca00078e0207 */
[----:B------:R-:W-:-:S05]  /*10060*/  LEA.HI.X R3, R4, R3, R0, 0x2, P0 ;  /* 0x0000000304037211 */ /* 0x000fca00000f1400 */
[----:B------:R3:W5:Y:S02]  /*10070*/  LDG.E R16, desc[UR44][R2.64] ;  /* 0x0000002c02107981 */ /* 0x000764000c1e1900 */
.L_x_1048:
[----:B--2---:R-:W-:Y:S01]  /*10080*/  IMAD.MOV.U32 R0, RZ, RZ, 0x1 ;  /* 0x00000001ff007424 */ /* 0x004fe200078e00ff */
[----:B-1----:R-:W3:Y:S04]  /*10090*/  S2R R6, SR_TID.X ;  /* 0x0000000000067919 */ /* 0x002ee80000002100 */
[----:B------:R-:W-:-:S04]  /*100a0*/  SHF.L.U32 R0, R0, 0x1f, RZ ;  /* 0x0000001f00007819 */ /* 0x000fc800000006ff */
[----:B------:R-:W1:Y:S01]  /*100b0*/  SYNCS.PHASECHK.TRANS64.TRYWAIT P0, [UR38+0x28840], R0 ;  /* 0x02884000ff0075a7 */ /* 0x000e620008000166 */
[----:B---3--:R-:W-:-:S04]  /*100c0*/  LOP3.LUT R2, R6, 0x7f, RZ, 0xc0, !PT ;  /* 0x0000007f06027812 */ /* 0x008fc800078ec0ff */
[----:B------:R-:W-:Y:S01]  /*100d0*/  ISETP.NE.AND P1, PT, R2, RZ, PT ;  /* 0x000000ff0200720c */ /* 0x000fe20003f25270 */
[----:B-1----:R-:W-:-:S12]  /*100e0*/  @!P0 BRA `(.L_x_1049) ;  /* 0x0000003000788947 */ /* 0x002fd80003800000 */
.L_x_1126:
[----:B------:R-:W-:Y:S05]  /*100f0*/  @P1 BRA `(.L_x_1050) ;  /* 0x0000000000181947 */ /* 0x000fea0003800000 */
[----:B------:R-:W2:Y:S01]  /*10100*/  S2R R2, SR_TID.X ;  /* 0x0000000000027919 */ /* 0x000ea20000002100 */
[----:B-1----:R-:W-:-:S04]  /*10110*/  IMAD.MOV.U32 R0, RZ, RZ, 0x8000 ;  /* 0x00008000ff007424 */ /* 0x002fc800078e00ff */
[----:B------:R3:W-:Y:S01]  /*10120*/  SYNCS.ARRIVE.TRANS64 RZ, [UR38+0x28830], R0 ;  /* 0x02883000ffff79a7 */ /* 0x0007e20008000026 */
[----:B--2---:R-:W-:-:S13]  /*10130*/  LOP3.LUT P0, RZ, R2, 0x1f, RZ, 0xc0, !PT ;  /* 0x0000001f02ff7812 */ /* 0x004fda000780c0ff */
[----:B---3--:R-:W-:Y:S05]  /*10140*/  @!P0 BRA `(.L_x_1050) ;  /* 0x0000000000048947 */ /* 0x008fea0003800000 */
[----:B------:R-:W-:Y:S01]  /*10150*/  BPT.TRAP 0x1 ;  /* 0x000000040000795c */ /* 0x000fe20000300000 */
.L_x_1050:
        /* <DEDUP_REMOVED lines=10> */
[----:B------:R-:W-:Y:S01]  /*10200*/  USHF.L.U32 UR11, UR11, 0x7, URZ ;  /* 0x000000070b0b7899 */ /* 0x000fe2000800063f */
        /* <DEDUP_REMOVED lines=8> */
[----:B------:R3:W-:Y:S01]  /*10290*/  UTMALDG.4D [UR8], [UR4], desc[UR6] ;  /* 0x00000608040075b4 */ /* 0x0007e20008019000 */
[----:B------:R-:W-:Y:S01]  /*102a0*/  @P0 LOP3.LUT R17, R17, 0x2, RZ, 0xfc, !PT ;  /* 0x0000000211110812 */ /* 0x000fe200078efcff */
[----:B------:R3:W-:Y:S02]  /*102b0*/  UTMALDG.4D [UR32], [UR4], desc[UR6] ;  /* 0x00000620040075b4 */ /* 0x0007e40008019000 */
[----:B---3--:R-:W-:-:S04]  /*102c0*/  NOP ;  /* 0x0000000000007918 */ /* 0x008fc80000000000 */
.L_x_1046:
        /* <DEDUP_REMOVED lines=11> */
[----:B-1----:R-:W1:Y:S01]  /*10380*/  LDC.64 R2, c[0x4][R2] ;  /* 0x0100000002027b82 */ /* 0x002e620000000a00 */
        /* <DEDUP_REMOVED lines=9> */
[----:B-12---:R-:W-:Y:S05]  /*10420*/  CALL.ABS.NOINC R2 ;  /* 0x0000000002007343 */ /* 0x006fea0003c00000 */
.L_x_1051:
[----:B------:R-:W0:Y:S01]  /*10430*/  S2R R4, SR_CTAID.Z ;  /* 0x0000000000047919 */ /* 0x000e220000002700 */
[----:B------:R-:W3:Y:S01]  /*10440*/  LDC R8, c[0x0][0x448] ;  /* 0x00011200ff087b82 */ /* 0x000ee20000000800 */
[----:B------:R-:W-:Y:S01]  /*10450*/  USHF.R.S32.HI UR4, URZ, 0x1f, UR36 ;  /* 0x0000001f3f047899 */ /* 0x000fe20008011424 */
[----:B------:R-:W4:Y:S01]  /*10460*/  S2R R11, SR_TID.X ;  /* 0x00000000000b7919 */ /* 0x000f220000002100 */
[----:B------:R-:W-:Y:S02]  /*10470*/  ULDC.64 UR8, c[0x0][0x2d8] ;  /* 0x0000b60000087ab9 */ /* 0x000fe40000000a00 */
[----:B------:R-:W-:-:S03]  /*10480*/  UIMAD UR6, UR4, UR8, URZ ;  /* 0x00000008040672a4 */ /* 0x000fc6000f8e023f */
[----:B-1----:R-:W2:Y:S01]  /*10490*/  LDC.64 R2, c[0x0][0x2e0] ;  /* 0x0000b800ff027b82 */ /* 0x002ea20000000a00 */
[----:B------:R-:W-:Y:S02]  /*104a0*/  UIMAD.WIDE.U32 UR4, UR36, UR8, URZ ;  /* 0x00000008240472a5 */ /* 0x000fe4000f8e003f */
[----:B------:R-:W-:-:S04]  /*104b0*/  UIMAD UR6, UR36, UR9, UR6 ;  /* 0x00000009240672a4 */ /* 0x000fc8000f8e0206 */
[----:B------:R-:W-:Y:S01]  /*104c0*/  UIADD3 UR5, UR5, UR6, URZ ;  /* 0x0000000605057290 */ /* 0x000fe2000fffe03f */
[----:B---3--:R-:W-:Y:S02]  /*104d0*/  ISETP.NE.AND P0, PT, R8, 0x1, PT ;  /* 0x000000010800780c */ /* 0x008fe40003f05270 */
[----:B0-----:R-:W-:Y:S02]  /*104e0*/  SHF.R.S32.HI R5, RZ, 0x1f, R4 ;  /* 0x0000001fff057819 */ /* 0x001fe40000011404 */
[----:B----4-:R-:W-:-:S03]  /*104f0*/  LOP3.LUT R9, R11, 0x7f, RZ, 0xc0, !PT ;  /* 0x0000007f0b097812 */ /* 0x010fc600078ec0ff */
[-C--:B--2---:R-:W-:Y:S02]  /*10500*/  IMAD R0, R5, R2.reuse, RZ ;  /* 0x0000000205007224 */ /* 0x084fe400078e02ff */
[----:B------:R-:W-:Y:S02]  /*10510*/  IMAD.SHL.U32 R7, R11, 0x10, RZ ;  /* 0x000000100b077824 */ /* 0x000fe400078e00ff */
[C---:B------:R-:W-:Y:S02]  /*10520*/  IMAD R5, R4.reuse, R3, R0 ;  /* 0x0000000304057224 */ /* 0x040fe400078e0200 */
[----:B------:R-:W-:Y:S01]  /*10530*/  IMAD.WIDE.U32 R2, R4, R2, UR4 ;  /* 0x0000000404027e25 */ /* 0x000fe2000f8e0002 */
[----:B------:R-:W0:Y:S01]  /*10540*/  @P0 LDC R0, c[0x0][0x450] ;  /* 0x00011400ff000b82 */ /* 0x000e220000000800 */
[----:B------:R-:W-:Y:S01]  /*10550*/  SHF.R.U32.HI R4, RZ, 0x3, R9 ;  /* 0x00000003ff047819 */ /* 0x000fe20000011609 */
[----:B------:R-:W-:Y:S01]  /*10560*/  ULDC.64 UR4, c[0x0][0x2d0] ;  /* 0x0000b40000047ab9 */ /* 0x000fe20000000a00 */
[----:B------:R-:W-:-:S02]  /*10570*/  IMAD.IADD R3, R3, 0x1, R5 ;  /* 0x0000000103037824 */ /* 0x000fc400078e0205 */
[----:B------:R-:W-:-:S03]  /*10580*/  LOP3.LUT R6, R4, 0x70, R7, 0xf8, !PT ;  /* 0x0000007004067812 */ /* 0x000fc600078ef807 */
[----:B------:R-:W1:Y:S02]  /*10590*/  @P0 LDC R5, c[0x0][0x44c] ;  /* 0x00011300ff050b82 */ /* 0x000e640000000800 */
[----:B------:R-:W-:-:S04]  /*105a0*/  VIADD R6, R6, UR40 ;  /* 0x0000002806067c36 */ /* 0x000fc80008000000 */
        /* <DEDUP_REMOVED lines=13> */
[----:B------:R-:W-:-:S04]  /*10680*/  IMAD R5, R5, UR4, RZ ;  /* 0x0000000405057c24 */ /* 0x000fc8000f8e02ff */
[----:B------:R-:W-:Y:S01]  /*10690*/  IMAD R5, R0, UR5, R5 ;  /* 0x0000000500057c24 */ /* 0x000fe2000f8e0205 */
[----:B------:R-:W-:Y:S02]  /*106a0*/  ULDC.64 UR4, c[0x0][0x280] ;  /* 0x0000a00000047ab9 */ /* 0x000fe40000000a00 */
[----:B------:R-:W-:Y:S01]  /*106b0*/  LEA R0, P0, R2, UR4, 0x1 ;  /* 0x0000000402007c11 */ /* 0x000fe2000f8008ff */
[----:B------:R-:W-:Y:S01]  /*106c0*/  IMAD.IADD R3, R3, 0x1, R5 ;  /* 0x0000000103037824 */ /* 0x000fe200078e0205 */
[----:B------:R-:W-:-:S04]  /*106d0*/  ULDC UR4, c[0x0][0x2b8] ;  /* 0x0000ae0000047ab9 */ /* 0x000fc80000000800 */
[----:B------:R-:W-:Y:S01]  /*106e0*/  LEA.HI.X R6, R2, UR5, R3, 0x1, P0 ;  /* 0x0000000502067c11 */ /* 0x000fe200080f0c03 */
[----:B------:R-:W-:-:S05]  /*106f0*/  IMAD.SHL.U32 R2, R11, 0x8, RZ ;  /* 0x000000080b027824 */ /* 0x000fca00078e00ff */
[----:B------:R-:W-:-:S04]  /*10700*/  LOP3.LUT R10, R2, 0x38, RZ, 0xc0, !PT ;  /* 0x00000038020a7812 */ /* 0x000fc800078ec0ff */
[C---:B------:R-:W-:Y:S02]  /*10710*/  LOP3.LUT R3, R10.reuse, 0x40, RZ, 0xfc, !PT ;  /* 0x000000400a037812 */ /* 0x040fe400078efcff */
[----:B------:R-:W-:Y:S02]  /*10720*/  ISETP.GE.AND P1, PT, R10, UR4, PT ;  /* 0x000000040a007c0c */ /* 0x000fe4000bf26270 */
[----:B------:R-:W-:Y:S01]  /*10730*/  ISETP.GE.AND P0, PT, R3, UR4, PT ;  /* 0x0000000403007c0c */ /* 0x000fe2000bf06270 */
[----:B------:R-:W-:Y:S01]  /*10740*/  UMOV UR4, 0xffffffff ;  /* 0xffffffff00047882 */ /* 0x000fe20000000000 */
[----:B------:R-:W-:-:S04]  /*10750*/  LOP3.LUT R3, R2, 0x1c0, RZ, 0xc0, !PT ;  /* 0x000001c002037812 */ /* 0x000fc800078ec0ff */
[----:B------:R-:W-:Y:S01]  /*10760*/  LOP3.LUT R3, R3, 0x38, R2, 0xf8, !PT ;  /* 0x0000003803037812 */ /* 0x000fe200078ef802 */
[----:B------:R-:W-:-:S03]  /*10770*/  IMAD.SHL.U32 R2, R9, 0x8, RZ ;  /* 0x0000000809027824 */ /* 0x000fc600078e00ff */
[----:B------:R-:W-:-:S04]  /*10780*/  LOP3.LUT R3, R3, 0x38, R11, 0x78, !PT ;  /* 0x0000003803037812 */ /* 0x000fc800078e780b */
[----:B------:R-:W-:Y:S01]  /*10790*/  LOP3.LUT R7, R3, 0x200, R2, 0xf8, !PT ;  /* 0x0000020003077812 */ /* 0x000fe200078ef802 */
[----:B------:R-:W-:Y:S06]  /*107a0*/  BRA.DIV UR4, `(.L_x_1052) ;  /* 0x0000002a04e07947 */ /* 0x000fec000b800000 */
[----:B------:R-:W-:Y:S01]  /*107b0*/  SHFL.IDX PT, R2, R6, RZ, 0x181f ;  /* 0x00181fff06027589 */ /* 0x000fe200000e0000 */
[----:B------:R-:W-:Y:S01]  /*107c0*/  ULDC UR4, c[0x0][0x288] ;  /* 0x0000a20000047ab9 */ /* 0x000fe20000000800 */
[----:B------:R-:W-:Y:S02]  /*107d0*/  VIADD R4, R4, UR40 ;  /* 0x0000002804047c36 */ /* 0x000fe40008000000 */
[----:B------:R-:W0:Y:S01]  /*107e0*/  SHFL.IDX PT, R3, R0, RZ, 0x181f ;  /* 0x00181fff00037589 */ /* 0x000e2200000e0000 */
[----:B------:R-:W-:Y:S02]  /*107f0*/  IMAD R5, R8, UR4, RZ ;  /* 0x0000000408057c24 */ /* 0x000fe4000f8e02ff */
[C---:B------:R-:W-:Y:S01]  /*10800*/  VIADD R12, R4.reuse, 0x10 ;  /* 0x00000010040c7836 */ /* 0x040fe20000000000 */
[----:B------:R-:W-:Y:S02]  /*10810*/  SHFL.IDX PT, R14, R0, 0x1, 0x181f ;  /* 0x00381f00000e7f89 */ /* 0x000fe400000e0000 */
[----:B------:R-:W-:-:S13]  /*10820*/  ISETP.GE.AND P2, PT, R4, R5, PT ;  /* 0x000000050400720c */ /* 0x000fda0003f46270 */
[----:B------:R-:W-:Y:S02]  /*10830*/  @!P2 LEA R8, R7, UR38, 0x1 ;  /* 0x000000260708ac11 */ /* 0x000fe4000f8e08ff */
[----:B0-----:R-:W-:-:S04]  /*10840*/  LOP3.LUT R3, R3, R2, RZ, 0x3c, !PT ;  /* 0x0000000203037212 */ /* 0x001fc800078e3cff */
[----:B------:R-:W-:-:S04]  /*10850*/  LOP3.LUT R2, R3, R2, RZ, 0x3c, !PT ;  /* 0x0000000203027212 */ /* 0x000fc800078e3cff */
[----:B------:R-:W-:-:S03]  /*10860*/  LOP3.LUT R3, R3, R2, RZ, 0x3c, !PT ;  /* 0x0000000203037212 */ /* 0x000fc600078e3cff */
[----:B------:R-:W-:-:S05]  /*10870*/  @!P2 IMAD.WIDE.U32 R2, R10, 0x2, R2 ;  /* 0x000000020a02a825 */ /* 0x000fca00078e0002 */
[----:B------:R-:W-:Y:S04]  /*10880*/  @!P2 LDGSTS.E.BYPASS.LTC128B.128 [R8+0x10400], desc[UR44][R2.64], !P1 ;  /* 0x104000000208afae */ /* 0x000fe8000c901d6c */
[----:B------:R0:W-:Y:S01]  /*10890*/  @!P2 LDGSTS.E.BYPASS.LTC128B.128 [R8+0x14400], desc[UR44][R2.64+0x80], !P0 ;  /* 0x144000800208afae */ /* 0x0001e2000c101d6c */
[----:B------:R-:W-:Y:S01]  /*108a0*/  ISETP.GE.AND P2, PT, R12, R5, PT ;  /* 0x000000050c00720c */ /* 0x000fe20003f46270 */
[----:B------:R-:W-:Y:S02]  /*108b0*/  VIADD R12, R4, 0x20 ;  /* 0x00000020040c7836 */ /* 0x000fe40000000000 */
[----:B0-----:R-:W0:Y:S10]  /*108c0*/  SHFL.IDX PT, R8, R6, 0x1, 0x181f ;  /* 0x00381f0006087f89 */ /* 0x001e3400000e0000 */
[----:B------:R-:W-:Y:S01]  /*108d0*/  @!P2 LEA R21, R7, UR38, 0x1 ;  /* 0x000000260715ac11 */ /* 0x000fe2000f8e08ff */
[----:B------:R-:W1:Y:S01]  /*108e0*/  SHFL.IDX PT, R2, R6, 0x2, 0x181f ;  /* 0x00581f0006027f89 */ /* 0x000e6200000e0000 */
[----:B0-----:R-:W-:-:S02]  /*108f0*/  IMAD.MOV.U32 R9, RZ, RZ, R8 ;  /* 0x000000ffff097224 */ /* 0x001fc400078e0008 */
[----:B------:R-:W-:Y:S02]  /*10900*/  IMAD.MOV.U32 R8, RZ, RZ, R14 ;  /* 0x000000ffff087224 */ /* 0x000fe400078e000e */
[----:B------:R-:W0:Y:S01]  /*10910*/  SHFL.IDX PT, R14, R0, 0x2, 0x181f ;  /* 0x00581f00000e7f89 */ /* 0x000e2200000e0000 */
[----:B-1----:R-:W-:Y:S02]  /*10920*/  IMAD.MOV.U32 R3, RZ, RZ, R2 ;  /* 0x000000ffff037224 */ /* 0x002fe400078e0002 */
[----:B------:R-:W-:-:S05]  /*10930*/  @!P2 IMAD.WIDE.U32 R8, R10, 0x2, R8 ;  /* 0x000000020a08a825 */ /* 0x000fca00078e0008 */
[----:B------:R-:W-:Y:S04]  /*10940*/  @!P2 LDGSTS.E.BYPASS.LTC128B.128 [R21+0x10c00], desc[UR44][R8.64], !P1 ;  /* 0x10c000000815afae */ /* 0x000fe8000c901d6c */
[----:B------:R1:W-:Y:S01]  /*10950*/  @!P2 LDGSTS.E.BYPASS.LTC128B.128 [R21+0x14c00], desc[UR44][R8.64+0x80], !P0 ;  /* 0x14c000800815afae */ /* 0x0003e2000c101d6c */
[-C--:B------:R-:W-:Y:S01]  /*10960*/  ISETP.GE.AND P2, PT, R12, R5.reuse, PT ;  /* 0x000000050c00720c */ /* 0x080fe20003f46270 */
[----:B------:R-:W-:Y:S02]  /*10970*/  VIADD R12, R4, 0x30 ;  /* 0x00000030040c7836 */ /* 0x000fe40000000000 */
[----:B0-----:R-:W-:Y:S01]  /*10980*/  IMAD.MOV.U32 R2, RZ, RZ, R14 ;  /* 0x000000ffff027224 */ /* 0x001fe200078e000e */
[----:B-1----:R-:W0:Y:S09]  /*10990*/  SHFL.IDX PT, R8, R6, 0x3, 0x181f ;  /* 0x00781f0006087f89 */ /* 0x002e3200000e0000 */
[----:B------:R-:W-:Y:S01]  /*109a0*/  @!P2 LEA R20, R7, UR38, 0x1 ;  /* 0x000000260714ac11 */ /* 0x000fe2000f8e08ff */
[----:B------:R-:W-:Y:S01]  /*109b0*/  @!P2 IMAD.WIDE.U32 R2, R10, 0x2, R2 ;  /* 0x000000020a02a825 */ /* 0x000fe200078e0002 */
[----:B------:R-:W1:Y:S04]  /*109c0*/  SHFL.IDX PT, R14, R0, 0x3, 0x181f ;  /* 0x00781f00000e7f89 */ /* 0x000e6800000e0000 */
[----:B------:R-:W-:Y:S04]  /*109d0*/  @!P2 LDGSTS.E.BYPASS.LTC128B.128 [R20+0x11400], desc[UR44][R2.64], !P1 ;  /* 0x114000000214afae */ /* 0x000fe8000c901d6c */
[----:B------:R2:W-:Y:S01]  /*109e0*/  @!P2 LDGSTS.E.BYPASS.LTC128B.128 [R20+0x15400], desc[UR44][R2.64+0x80], !P0 ;  /* 0x154000800214afae */ /* 0x0005e2000c101d6c */
[----:B------:R-:W-:Y:S01]  /*109f0*/  ISETP.GE.AND P2, PT, R12, R5, PT ;  /* 0x000000050c00720c */ /* 0x000fe20003f46270 */
[----:B------:R-:W-:-:S02]  /*10a00*/  VIADD R12, R4, 0x40 ;  /* 0x00000040040c7836 */ /* 0x000fc40000000000 */
[----:B0-----:R-:W-:Y:S01]  /*10a10*/  IMAD.MOV.U32 R9, RZ, RZ, R8 ;  /* 0x000000ffff097224 */ /* 0x001fe200078e0008 */
[----:B--2---:R-:W0:Y:S09]  /*10a20*/  SHFL.IDX PT, R2, R6, 0x4, 0x181f ;  /* 0x00981f0006027f89 */ /* 0x004e3200000e0000 */
[----:B------:R-:W-:Y:S01]  /*10a30*/  @!P2 LEA R21, R7, UR38, 0x1 ;  /* 0x000000260715ac11 */ /* 0x000fe2000f8e08ff */
[----:B-1----:R-:W-:-:S02]  /*10a40*/  IMAD.MOV.U32 R8, RZ, RZ, R14 ;  /* 0x000000ffff087224 */ /* 0x002fc400078e000e */
[----:B------:R-:W1:Y:S02]  /*10a50*/  SHFL.IDX PT, R14, R0, 0x4, 0x181f ;  /* 0x00981f00000e7f89 */ /* 0x000e6400000e0000 */
[----:B------:R-:W-:-:S05]  /*10a60*/  @!P2 IMAD.WIDE.U32 R8, R10, 0x2, R8 ;  /* 0x000000020a08a825 */ /* 0x000fca00078e0008 */
[----:B------:R-:W-:Y:S04]  /*10a70*/  @!P2 LDGSTS.E.BYPASS.LTC128B.128 [R21+0x11c00], desc[UR44][R8.64], !P1 ;  /* 0x11c000000815afae */ /* 0x000fe8000c901d6c */
[----:B------:R2:W-:Y:S01]  /*10a80*/  @!P2 LDGSTS.E.BYPASS.LTC128B.128 [R21+0x15c00], desc[UR44][R8.64+0x80], !P0 ;  /* 0x15c000800815afae */ /* 0x0005e2000c101d6c */
[----:B------:R-:W-:Y:S01]  /*10a90*/  ISETP.GE.AND P2, PT, R12, R5, PT ;  /* 0x000000050c00720c */ /* 0x000fe20003f46270 */
[----:B------:R-:W-:Y:S02]  /*10aa0*/  VIADD R12, R4, 0x50 ;  /* 0x00000050040c7836 */ /* 0x000fe40000000000 */
[----:B0-----:R-:W-:Y:S01]  /*10ab0*/  IMAD.MOV.U32 R3, RZ, RZ, R2 ;  /* 0x000000ffff037224 */ /* 0x001fe200078e0002 */
[----:B--2---:R-:W0:Y:S01]  /*10ac0*/  SHFL.IDX PT, R8, R6, 0x5, 0x181f ;  /* 0x00b81f0006087f89 */ /* 0x004e2200000e0000 */
[----:B-1----:R-:W-:-:S08]  /*10ad0*/  IMAD.MOV.U32 R2, RZ, RZ, R14 ;  /* 0x000000ffff027224 */ /* 0x002fd000078e000e */
[----:B------:R-:W-:Y:S01]  /*10ae0*/  @!P2 LEA R20, R7, UR38, 0x1 ;  /* 0x000000260714ac11 */ /* 0x000fe2000f8e08ff */
[----:B------:R-:W1:Y:S01]  /*10af0*/  SHFL.IDX PT, R14, R0, 0x5, 0x181f ;  /* 0x00b81f00000e7f89 */ /* 0x000e6200000e0000 */
        /* <DEDUP_REMOVED lines=14> */
[----:B0-----:R-:W-:Y:S02]  /*10be0*/  IMAD.MOV.U32 R3, RZ, RZ, R2 ;  /* 0x000000ffff037224 */ /* 0x001fe400078e0002 */
[----:B-1----:R-:W-:-:S10]  /*10bf0*/  IMAD.MOV.U32 R2, RZ, RZ, R14 ;  /* 0x000000ffff027224 */ /* 0x002fd400078e000e */
[----:B--2---:R-:W-:Y:S01]  /*10c00*/  @!P2 LEA R8, R7, UR38, 0x1 ;  /* 0x000000260708ac11 */ /* 0x004fe2000f8e08ff */
[----:B------:R0:W1:Y:S01]  /*10c10*/  SHFL.IDX PT, R14, R0, 0x7, 0x181f ;  /* 0x00f81f00000e7f89 */ /* 0x00006200000e0000 */
[----:B------:R-:W-:-:S05]  /*10c20*/  @!P2 IMAD.WIDE.U32 R2, R10, 0x2, R2 ;  /* 0x000000020a02a825 */ /* 0x000fca00078e0002 */
[----:B------:R-:W-:Y:S04]  /*10c30*/  @!P2 LDGSTS.E.BYPASS.LTC128B.128 [R8+0x13400], desc[UR44][R2.64], !P1 ;  /* 0x134000000208afae */ /* 0x000fe8000c901d6c */
[----:B------:R2:W-:Y:S04]  /*10c40*/  @!P2 LDGSTS.E.BYPASS.LTC128B.128 [R8+0x17400], desc[UR44][R2.64+0x80], !P0 ;  /* 0x174000800208afae */ /* 0x0005e8000c101d6c */
[----:B--2---:R0:W2:Y:S02]  /*10c50*/  SHFL.IDX PT, R2, R6, 0x7, 0x181f ;  /* 0x00f81f0006027f89 */ /* 0x0040a400000e0000 */
.L_x_1143:
[----:B------:R-:W-:Y:S01]  /*10c60*/  VIADD R4, R4, 0x70 ;  /* 0x0000007004047836 */ /* 0x000fe20000000000 */
[----:B------:R-:W-:Y:S01]  /*10c70*/  BSSY B0, `(.L_x_1053) ;  /* 0x000000c000007945 */ /* 0x000fe20003800000 */
[----:B--2---:R-:W-:Y:S02]  /*10c80*/  IMAD.MOV.U32 R3, RZ, RZ, R2 ;  /* 0x000000ffff037224 */ /* 0x004fe400078e0002 */
[----:B-1----:R-:W-:Y:S01]  /*10c90*/  IMAD.MOV.U32 R2, RZ, RZ, R14 ;  /* 0x000000ffff027224 */ /* 0x002fe200078e000e */
[----:B------:R-:W-:-:S13]  /*10ca0*/  ISETP.GE.AND P2, PT, R4, R5, PT ;  /* 0x000000050400720c */ /* 0x000fda0003f46270 */
[----:B------:R-:W-:Y:S05]  /*10cb0*/  @P2 BRA `(.L_x_1054) ;  /* 0x00000000001c2947 */ /* 0x000fea0003800000 */
[----:B------:R-:W-:Y:S01]  /*10cc0*/  IMAD.WIDE.U32 R2, R10, 0x2, R2 ;  /* 0x000000020a027825 */ /* 0x000fe200078e0002 */
[----:B------:R-:W-:-:S05]  /*10cd0*/  LEA R7, R7, UR38, 0x1 ;  /* 0x0000002607077c11 */ /* 0x000fca000f8e08ff */
[----:B------:R-:W-:Y:S01]  /*10ce0*/  @!PT LDS RZ, [RZ] ;  /* 0x00000000fffff984 */ /* 0x000fe20000000800 */
[----:B------:R-:W-:Y:S01]  /*10cf0*/  @!PT LDS RZ, [RZ] ;  /* 0x00000000fffff984 */ /* 0x000fe20000000800 */
[----:B------:R-:W-:Y:S01]  /*10d00*/  @!PT LDS RZ, [RZ] ;  /* 0x00000000fffff984 */ /* 0x000fe20000000800 */
[----:B------:R1:W-:Y:S04]  /*10d10*/  LDGSTS.E.BYPASS.LTC128B.128 [R7+0x13c00], desc[UR44][R2.64], !P1 ;  /* 0x13c0000002077fae */ /* 0x0003e8000c901d6c */
[----:B------:R1:W-:Y:S02]  /*10d20*/  LDGSTS.E.BYPASS.LTC128B.128 [R7+0x17c00], desc[UR44][R2.64+0x80], !P0 ;  /* 0x17c0008002077fae */ /* 0x0003e4000c101d6c */
.L_x_1054:
[----:B------:R-:W-:Y:S05]  /*10d30*/  BSYNC B0 ;  /* 0x0000000000007941 */ /* 0x000fea0003800000 */
.L_x_1053:
[----:B------:R-:W-:Y:S01]  /*10d40*/  NOP ;  /* 0x0000000000007918 */ /* 0x000fe20000000000 */
[----:B------:R-:W-:Y:S01]  /*10d50*/  SYNCS.ARRIVE.TRANS64.RED.A0T1 RZ, [UR38+0x28800], RZ ;  /* 0x028800ffffff79a7 */ /* 0x000fe20008200426 */
[----:B0-----:R-:W-:Y:S01]  /*10d60*/  IMAD.MOV.U32 R0, RZ, RZ, 0x1 ;  /* 0x00000001ff007424 */ /* 0x001fe200078e00ff */
[----:B------:R-:W-:Y:S04]  /*10d70*/  ARRIVES.LDGSTSBAR.64.TRANSCNT [UR38+0x28800] ;  /* 0x02880000ff0079b0 */ /* 0x000fe80008000aa6 */
[----:B------:R-:W-:Y:S01]  /*10d80*/  SHF.L.U32 R0, R0, 0x1f, RZ ;  /* 0x0000001f00007819 */ /* 0x000fe200000006ff */
[----:B------:R-:W-:Y:S01]  /*10d90*/  NOP ;  /* 0x0000000000007918 */ /* 0x000fe20000000000 */
[----:B------:R-:W2:Y:S01]  /*10da0*/  LDL.LU R4, [R1+0x10] ;  /* 0x0000100001047983 */ /* 0x000ea20000300800 */
[----:B------:R-:W-:Y:S03]  /*10db0*/  SYNCS.ARRIVE.TRANS64.A1T0 RZ, [UR38+0x28800], RZ ;  /* 0x028800ffffff79a7 */ /* 0x000fe60008100026 */
[----:B-1----:R-:W3:Y:S01]  /*10dc0*/  LDL R3, [R1+0x4] ;  /* 0x0000040001037983 */ /* 0x002ee20000100800 */
[----:B------:R-:W0:Y:S01]  /*10dd0*/  SYNCS.PHASECHK.TRANS64.TRYWAIT P0, [UR38+0x28820], R0 ;  /* 0x02882000ff0075a7 */ /* 0x000e220008000166 */
[----:B--2---:R-:W-:-:S05]  /*10de0*/  VIADD R6, R4, 0xfffffffe ;  /* 0xfffffffe04067836 */ /* 0x004fca0000000000 */
[----:B---3--:R-:W-:Y:S01]  /*10df0*/  ISETP.GE.AND P1, PT, R6, R3, PT ;  /* 0x000000030600720c */ /* 0x008fe20003f26270 */
[----:B0-----:R-:W-:-:S12]  /*10e00*/  @!P0 BRA `(.L_x_1055) ;  /* 0x0000002c00d88947 */ /* 0x001fd80003800000 */
.L_x_1144:
[----:B------:R-:W-:Y:S02]  /*10e10*/  IMAD.MOV.U32 R9, RZ, RZ, 0x1 ;  /* 0x00000001ff097424 */ /* 0x000fe400078e00ff */
[----:B0-----:R-:W-:Y:S01]  /*10e20*/  IMAD.MOV.U32 R0, RZ, RZ, RZ ;  /* 0x000000ffff007224 */ /* 0x001fe200078e00ff */
[----:B------:R-:W-:Y:S06]  /*10e30*/  @!P1 BRA `(.L_x_1056) ;  /* 0x00000018004c9947 */ /* 0x000fec0003800000 */
[----:B------:R-:W2:Y:S04]  /*10e40*/  LDL.LU R2, [R1+0xc] ;  /* 0x00000c0001027983 */ /* 0x000ea80000300800 */
[----:B------:R-:W3:Y:S04]  /*10e50*/  LDL.LU R4, [R1+0x8] ;  /* 0x0000080001047983 */ /* 0x000ee80000300800 */
[----:B------:R-:W4:Y:S01]  /*10e60*/  LDL.LU R3, [R1+0x4] ;  /* 0x0000040001037983 */ /* 0x000f220000300800 */
[----:B------:R-:W-:Y:S01]  /*10e70*/  UIADD3 UR4, UR41, 0x1, URZ ;  /* 0x0000000129047890 */ /* 0x000fe2000fffe03f */
[----:B------:R-:W-:-:S05]  /*10e80*/  IMAD.MOV.U32 R9, RZ, RZ, 0x1 ;  /* 0x00000001ff097424 */ /* 0x000fca00078e00ff */
[----:B--2---:R-:W-:Y:S01]  /*10e90*/  IMAD R2, R2, UR4, RZ ;  /* 0x0000000402027c24 */ /* 0x004fe2000f8e02ff */
[----:B------:R-:W-:-:S04]  /*10ea0*/  ULOP3.LUT UR4, URZ, UR42, URZ, 0x33, !UPT ;  /* 0x0000002a3f047292 */ /* 0x000fc8000f8e333f */
[----:B------:R-:W-:Y:S02]  /*10eb0*/  LOP3.LUT R2, RZ, R2, RZ, 0x33, !PT ;  /* 0x00000002ff027212 */ /* 0x000fe400078e33ff */
[----:B----4-:R-:W-:Y:S02]  /*10ec0*/  LOP3.LUT R3, RZ, R3, RZ, 0x33, !PT ;  /* 0x00000003ff037212 */ /* 0x010fe400078e33ff */
[----:B---3--:R-:W-:Y:S01]  /*10ed0*/  VIADDMNMX R2, R2, -R4, UR4, !PT ;  /* 0x0000000402027e46 */ /* 0x008fe2000f800904 */
[----:B------:R-:W-:Y:S01]  /*10ee0*/  ULOP3.LUT UR4, URZ, UR39, URZ, 0x33, !UPT ;  /* 0x000000273f047292 */ /* 0x000fe2000f8e333f */
[----:B------:R-:W0:Y:S05]  /*10ef0*/  S2R R4, SR_TID.X ;  /* 0x0000000000047919 */ /* 0x000e2a0000002100 */
[----:B------:R-:W-:-:S04]  /*10f00*/  VIMNMX R2, R2, UR4, !PT ;  /* 0x0000000402027c48 */ /* 0x000fc8000ffe0100 */
[----:B------:R-:W-:-:S05]  /*10f10*/  VIADDMNMX R3, R2, 0x2, R3, !PT ;  /* 0x0000000202037846 */ /* 0x000fca0007800103 */
[----:B------:R-:W-:-:S05]  /*10f20*/  VIADD R5, R3, 0xfffffffe ;  /* 0xfffffffe03057836 */ /* 0x000fca0000000000 */
[-C--:B------:R-:W-:Y:S02]  /*10f30*/  ISETP.NE.AND P0, PT, R5, R2.reuse, PT ;  /* 0x000000020500720c */ /* 0x080fe40003f05270 */
[----:B------:R-:W-:-:S05]  /*10f40*/  LOP3.LUT R2, RZ, R2, RZ, 0x33, !PT ;  /* 0x00000002ff027212 */ /* 0x000fca00078e33ff */
[----:B------:R-:W-:-:S05]  /*10f50*/  IMAD.IADD R2, R3, 0x1, R2 ;  /* 0x0000000103027824 */ /* 0x000fca00078e0202 */
[----:B------:R-:W-:Y:S02]  /*10f60*/  LOP3.LUT R11, R2, 0x1, RZ, 0xc0, !PT ;  /* 0x00000001020b7812 */ /* 0x000fe400078ec0ff */
[----:B0-----:R-:W-:Y:S01]  /*10f70*/  LOP3.LUT R10, R4, 0x1f, RZ, 0xc0, !PT ;  /* 0x0000001f040a7812 */ /* 0x001fe200078ec0ff */
[----:B------:R-:W-:Y:S01]  /*10f80*/  IMAD.MOV.U32 R4, RZ, RZ, R16 ;  /* 0x000000ffff047224 */ /* 0x000fe200078e0010 */
[----:B------:R-:W-:Y:S06]  /*10f90*/  @!P0 BRA `(.L_x_1057) ;  /* 0x0000001000008947 */ /* 0x000fec0003800000 */
[----:B------:R-:W-:Y:S01]  /*10fa0*/  BSSY B0, `(.L_x_1057) ;  /* 0x00000ff000007945 */ /* 0x000fe20003800000 */
[----:B------:R-:W-:Y:S02]  /*10fb0*/  IMAD.IADD R7, R2, 0x1, -R11 ;  /* 0x0000000102077824 */ /* 0x000fe400078e0a0b */
[----:B------:R-:W-:Y:S02]  /*10fc0*/  IMAD.MOV.U32 R8, RZ, RZ, 0x1 ;  /* 0x00000001ff087424 */ /* 0x000fe400078e00ff */
[----:B------:R-:W-:-:S07]  /*10fd0*/  IMAD.MOV.U32 R4, RZ, RZ, R16 ;  /* 0x000000ffff047224 */ /* 0x000fce00078e0010 */
.L_x_1088:
        /* <DEDUP_REMOVED lines=19> */
[----:B------:R-:W-:-:S04]  /*11110*/  IMAD.WIDE.U32 R2, R19, UR4, R2 ;  /* 0x0000000413027c25 */ /* 0x000fc8000f8e0002 */
[----:B--2---:R-:W-:-:S04]  /*11120*/  IMAD R4, R12, UR4, RZ ;  /* 0x000000040c047c24 */ /* 0x004fc8000f8e02ff */
[----:B------:R-:W-:Y:S01]  /*11130*/  IMAD R5, R19, UR5, R4 ;  /* 0x0000000513057c24 */ /* 0x000fe2000f8e0204 */
[----:B------:R-:W-:Y:S02]  /*11140*/  ULDC.64 UR4, c[0x0][0x418] ;  /* 0x0001060000047ab9 */ /* 0x000fe40000000a00 */
[----:B------:R-:W-:Y:S01]  /*11150*/  LEA R4, P0, R2, UR4, 0x2 ;  /* 0x0000000402047c11 */ /* 0x000fe2000f8010ff */
[----:B------:R-:W-:-:S05]  /*11160*/  IMAD.IADD R5, R5, 0x1, R3 ;  /* 0x0000000105057824 */ /* 0x000fca00078e0203 */
[----:B------:R-:W-:-:S05]  /*11170*/  LEA.HI.X R5, R2, UR5, R5, 0x2, P0 ;  /* 0x0000000502057c11 */ /* 0x000fca00080f1405 */
[----:B------:R0:W5:Y:S02]  /*11180*/  LDG.E R4, desc[UR44][R4.64] ;  /* 0x0000002c04047981 */ /* 0x000164000c1e1900 */
.L_x_1060:
[----:B------:R-:W1:Y:S01]  /*11190*/  S2R R2, SR_TID.X ;  /* 0x0000000000027919 */ /* 0x000e620000002100 */
[----:B------:R-:W-:Y:S01]  /*111a0*/  BSSY B2, `(.L_x_1061) ;  /* 0x0000006000027945 */ /* 0x000fe20003800000 */
[----:B-1----:R-:W-:Y:S02]  /*111b0*/  LOP3.LUT R3, R2, 0x7f, RZ, 0xc0, !PT ;  /* 0x0000007f02037812 */ /* 0x002fe400078ec0ff */
[----:B------:R-:W-:Y:S02]  /*111c0*/  SHF.L.U32 R2, R8, 0x1f, RZ ;  /* 0x0000001f08027819 */ /* 0x000fe400000006ff */
[----:B------:R-:W-:Y:S02]  /*111d0*/  ISETP.NE.AND P2, PT, R3, RZ, PT ;  /* 0x000000ff0300720c */ /* 0x000fe40003f45270 */
[----:B------:R-:W1:Y:S02]  /*111e0*/  SYNCS.PHASECHK.TRANS64.TRYWAIT P0, [UR38+0x28848], R2 ;  /* 0x02884802ff0075a7 */ /* 0x000e640008000166 */
[----:B-1----:R-:W-:Y:S09]  /*111f0*/  @!P0 BRA `(.L_x_1062) ;  /* 0x0000002800f48947 */ /* 0x002ff20003800000 */
.L_x_1145:
[----:B------:R-:W-:Y:S05]  /*11200*/  BSYNC B2 ;  /* 0x0000000000027941 */ /* 0x000fea0003800000 */
.L_x_1061:
[----:B------:R-:W-:Y:S04]  /*11210*/  BSSY B2, `(.L_x_1063) ;  /* 0x0000007000027945 */ /* 0x000fe80003800000 */
[----:B------:R-:W-:Y:S05]  /*11220*/  @P2 BRA `(.L_x_1064) ;  /* 0x0000000000142947 */ /* 0x000fea0003800000 */
[----:B------:R-:W-:Y:S01]  /*11230*/  ISETP.NE.AND P0, PT, R10, RZ, PT ;  /* 0x000000ff0a00720c */ /* 0x000fe20003f05270 */
[----:B-1----:R-:W-:-:S04]  /*11240*/  IMAD.MOV.U32 R3, RZ, RZ, 0x8000 ;  /* 0x00008000ff037424 */ /* 0x002fc800078e00ff */
[----:B------:R2:W-:Y:S08]  /*11250*/  SYNCS.ARRIVE.TRANS64 RZ, [UR38+0x28838], R3 ;  /* 0x02883803ffff79a7 */ /* 0x0005f00008000026 */
[----:B--2---:R-:W-:Y:S05]  /*11260*/  @!P0 BRA `(.L_x_1064) ;  /* 0x0000000000048947 */ /* 0x004fea0003800000 */
[----:B------:R-:W-:Y:S01]  /*11270*/  BPT.TRAP 0x1 ;  /* 0x000000040000795c */ /* 0x000fe20000300000 */
.L_x_1064:
[----:B------:R-:W-:Y:S05]  /*11280*/  BSYNC B2 ;  /* 0x0000000000027941 */ /* 0x000fea0003800000 */
.L_x_1063:
[----:B0-----:R-:W-:Y:S01]  /*11290*/  IMAD.MOV.U32 R5, RZ, RZ, RZ ;  /* 0x000000ffff057224 */ /* 0x001fe200078e00ff */
[----:B------:R-:W-:Y:S01]  /*112a0*/  ULDC.64 UR4, c[0x0][0x198] ;  /* 0x0000660000047ab9 */ /* 0x000fe20000000a00 */
[----:B------:R-:W-:Y:S01]  /*112b0*/  PLOP3.LUT P0, PT, PT, PT, PT, 0x80, 0x0 ;  /* 0x000000000000781c */ /* 0x000fe20003f0f070 */
[----:B------:R-:W-:Y:S01]  /*112c0*/  UIADD3 UR4, UP0, UR4, 0x370, URZ ;  /* 0x0000037004047890 */ /* 0x000fe2000ff1e03f */
[----:B-1----:R-:W-:Y:S01]  /*112d0*/  IMAD.SHL.U32 R3, R9, 0x80, RZ ;  /* 0x0000008009037824 */ /* 0x002fe200078e00ff */
[----:B------:R-:W-:Y:S01]  /*112e0*/  R2UR UR34, R5 ;  /* 0x00000000052272ca */ /* 0x000fe200000e0000 */
[----:B------:R-:W-:Y:S02]  /*112f0*/  UIADD3 UR32, UR38, 0x20400, URZ ;  /* 0x0002040026207890 */ /* 0x000fe4000fffe03f */
[----:B------:R-:W-:Y:S02]  /*11300*/  UIADD3 UR33, UR38, 0x28838, URZ ;  /* 0x0002883826217890 */ /* 0x000fe4000fffe03f */
[----:B------:R-:W-:Y:S01]  /*11310*/  UIADD3.X UR5, URZ, UR5, URZ, UP0, !UPT ;  /* 0x000000053f057290 */ /* 0x000fe200087fe43f */
[----:B------:R-:W-:Y:S01]  /*11320*/  UMOV UR6, 0x0 ;  /* 0x0000000000067882 */ /* 0x000fe20000000000 */
[----:B------:R-:W-:-:S10]  /*11330*/  UMOV UR7, 0x14f00000 ;  /* 0x14f0000000077882 */ /* 0x000fd40000000000 */
.L_x_1065:
        /* <DEDUP_REMOVED lines=13> */
.L_x_1066:
        /* <DEDUP_REMOVED lines=12> */
.L_x_1146:
[----:B------:R-:W-:Y:S05]  /*114d0*/  BSYNC B2 ;  /* 0x0000000000027941 */ /* 0x000fea0003800000 */
.L_x_1067:
        /* <DEDUP_REMOVED lines=9> */
.L_x_1070:
[----:B------:R-:W-:Y:S05]  /*11570*/  BSYNC B2 ;  /* 0x0000000000027941 */ /* 0x000fea0003800000 */
.L_x_1069:
[----:B------:R-:W-:Y:S01]  /*11580*/  R2UR UR6, R2 ;  /* 0x00000000020672ca */ /* 0x000fe200000e0000 */
[----:B------:R-:W-:Y:S01]  /*11590*/  ULDC.64 UR4, c[0x0][0x198] ;  /* 0x0000660000047ab9 */ /* 0x000fe20000000a00 */
[----:B------:R-:W-:Y:S01]  /*115a0*/  R2UR UR7, R3 ;  /* 0x00000000030772ca */ /* 0x000fe200000e0000 */
[----:B------:R-:W-:Y:S01]  /*115b0*/  UIADD3 UR4, UP0, UR4, 0x470, URZ ;  /* 0x0000047004047890 */ /* 0x000fe2000ff1e03f */
[----:B------:R-:W-:Y:S01]  /*115c0*/  R2UR UR10, R5 ;  /* 0x00000000050a72ca */ /* 0x000fe200000e0000 */
[----:B------:R-:W-:Y:S01]  /*115d0*/  IMAD.SHL.U32 R5, R18, 0x80, RZ ;  /* 0x0000008012057824 */ /* 0x000fe200078e00ff */
[----:B------:R-:W-:Y:S01]  /*115e0*/  PLOP3.LUT P0, PT, PT, PT, PT, 0x80, 0x0 ;  /* 0x000000000000781c */ /* 0x000fe20003f0f070 */
[----:B------:R-:W-:Y:S02]  /*115f0*/  UIADD3 UR8, UR38, 0x400, URZ ;  /* 0x0000040026087890 */ /* 0x000fe4000fffe03f */
[----:B------:R-:W-:Y:S02]  /*11600*/  UIADD3 UR9, UR38, 0x28850, URZ ;  /* 0x0002885026097890 */ /* 0x000fe4000fffe03f */
[----:B------:R-:W-:-:S12]  /*11610*/  UIADD3.X UR5, URZ, UR5, URZ, UP0, !UPT ;  /* 0x000000053f057290 */ /* 0x000fd800087fe43f */
.L_x_1071:
        /* <DEDUP_REMOVED lines=13> */
.L_x_1072:
        /* <DEDUP_REMOVED lines=10> */
.L_x_1059:
[----:B------:R-:W-:Y:S05]  /*11790*/  BSYNC B1 ;  /* 0x0000000000017941 */ /* 0x000fea0003800000 */
.L_x_1058:
        /* <DEDUP_REMOVED lines=26> */
.L_x_1075:
[----:B------:R-:W1:Y:S01]  /*11940*/  S2R R2, SR_TID.X ;  /* 0x0000000000027919 */ /* 0x000e620000002100 */
[----:B------:R-:W-:Y:S01]  /*11950*/  BSSY B2, `(.L_x_1076) ;  /* 0x0000006000027945 */ /* 0x000fe20003800000 */
[----:B-1----:R-:W-:Y:S02]  /*11960*/  LOP3.LUT R3, R2, 0x7f, RZ, 0xc0, !PT ;  /* 0x0000007f02037812 */ /* 0x002fe400078ec0ff */
[----:B------:R-:W-:Y:S02]  /*11970*/  SHF.L.U32 R2, R9, 0x1f, RZ ;  /* 0x0000001f09027819 */ /* 0x000fe400000006ff */
[----:B------:R-:W-:Y:S02]  /*11980*/  ISETP.NE.AND P2, PT, R3, RZ, PT ;  /* 0x000000ff0300720c */ /* 0x000fe40003f45270 */
[----:B------:R-:W1:Y:S02]  /*11990*/  SYNCS.PHASECHK.TRANS64.TRYWAIT P0, [UR38+0x28840], R2 ;  /* 0x02884002ff0075a7 */ /* 0x000e640008000166 */
[----:B-1----:R-:W-:Y:S09]  /*119a0*/  @!P0 BRA `(.L_x_1077) ;  /* 0x0000002400388947 */ /* 0x002ff20003800000 */
.L_x_1147:
[----:B------:R-:W-:Y:S05]  /*119b0*/  BSYNC B2 ;  /* 0x0000000000027941 */ /* 0x000fea0003800000 */
.L_x_1076:
[----:B------:R-:W-:Y:S04]  /*119c0*/  BSSY B2, `(.L_x_1078) ;  /* 0x0000007000027945 */ /* 0x000fe80003800000 */
[----:B------:R-:W-:Y:S05]  /*119d0*/  @P2 BRA `(.L_x_1079) ;  /* 0x0000000000142947 */ /* 0x000fea0003800000 */
[----:B------:R-:W-:Y:S01]  /*119e0*/  ISETP.NE.AND P0, PT, R10, RZ, PT ;  /* 0x000000ff0a00720c */ /* 0x000fe20003f05270 */
[----:B-1----:R-:W-:-:S04]  /*119f0*/  IMAD.MOV.U32 R2, RZ, RZ, 0x8000 ;  /* 0x00008000ff027424 */ /* 0x002fc800078e00ff */
[----:B------:R2:W-:Y:S08]  /*11a00*/  SYNCS.ARRIVE.TRANS64 RZ, [UR38+0x28830], R2 ;  /* 0x02883002ffff79a7 */ /* 0x0005f00008000026 */
[----:B--2---:R-:W-:Y:S05]  /*11a10*/  @!P0 BRA `(.L_x_1079) ;  /* 0x0000000000048947 */ /* 0x004fea0003800000 */
[----:B------:R-:W-:Y:S01]  /*11a20*/  BPT.TRAP 0x1 ;  /* 0x000000040000795c */ /* 0x000fe20000300000 */
.L_x_1079:
[----:B------:R-:W-:Y:S05]  /*11a30*/  BSYNC B2 ;  /* 0x0000000000027941 */ /* 0x000fea0003800000 */
.L_x_1078:
        /* <DEDUP_REMOVED lines=11> */
.L_x_1080:
        /* <DEDUP_REMOVED lines=14> */
.L_x_1081:
        /* <DEDUP_REMOVED lines=12> */
.L_x_1148:
[----:B------:R-:W-:Y:S05]  /*11c90*/  BSYNC B2 ;  /* 0x0000000000027941 */ /* 0x000fea0003800000 */
.L_x_1082:
        /* <DEDUP_REMOVED lines=9> */
.L_x_1085:
[----:B------:R-:W-:Y:S05]  /*11d30*/  BSYNC B2 ;  /* 0x0000000000027941 */ /* 0x000fea0003800000 */
.L_x_1084:
        /* <DEDUP_REMOVED lines=10> */
.L_x_1086:
        /* <DEDUP_REMOVED lines=13> */
.L_x_1087:
        /* <DEDUP_REMOVED lines=10> */
.L_x_1074:
[----:B------:R-:W-:Y:S05]  /*11f50*/  BSYNC B1 ;  /* 0x0000000000017941 */ /* 0x000fea0003800000 */
.L_x_1073:
[----:B------:R-:W-:Y:S02]  /*11f60*/  VIADD R6, R6, 0xfffffffe ;  /* 0xfffffffe06067836 */ /* 0x000fe40000000000 */
[----:B------:R-:W-:Y:S01]  /*11f70*/  IMAD.MOV.U32 R8, RZ, RZ, R9 ;  /* 0x000000ffff087224 */ /* 0x000fe200078e0009 */
[----:B------:R-:W-:Y:S06]  /*11f80*/  @P1 BRA `(.L_x_1088) ;  /* 0xfffffff000141947 */ /* 0x000fec000383ffff */
[----:B------:R-:W-:Y:S05]  /*11f90*/  BSYNC B0 ;  /* 0x0000000000007941 */ /* 0x000fea0003800000 */
.L_x_1057:
        /* <DEDUP_REMOVED lines=28> */
.L_x_1090:
[----:B------:R-:W1:Y:S01]  /*12160*/  S2R R2, SR_TID.X ;  /* 0x0000000000027919 */ /* 0x000e620000002100 */
[----:B------:R-:W-:Y:S01]  /*12170*/  BSSY B1, `(.L_x_1091) ;  /* 0x0000006000017945 */ /* 0x000fe20003800000 */
[----:B-1----:R-:W-:Y:S02]  /*12180*/  LOP3.LUT R3, R2, 0x7f, RZ, 0xc0, !PT ;  /* 0x0000007f02037812 */ /* 0x002fe400078ec0ff */
[----:B------:R-:W-:Y:S02]  /*12190*/  SHF.L.U32 R2, R9, 0x1f, RZ ;  /* 0x0000001f09027819 */ /* 0x000fe400000006ff */
[----:B------:R-:W-:Y:S02]  /*121a0*/  ISETP.NE.AND P1, PT, R3, RZ, PT ;  /* 0x000000ff0300720c */ /* 0x000fe40003f25270 */
[----:B------:R-:W1:Y:S02]  /*121b0*/  SYNCS.PHASECHK.TRANS64.TRYWAIT P0, [UR38+0x28848], R2 ;  /* 0x02884802ff0075a7 */ /* 0x000e640008000166 */
[----:B-1----:R-:W-:Y:S09]  /*121c0*/  @!P0 BRA `(.L_x_1092) ;  /* 0x0000001c00608947 */ /* 0x002ff20003800000 */
.L_x_1149:
[----:B------:R-:W-:Y:S05]  /*121d0*/  BSYNC B1 ;  /* 0x0000000000017941 */ /* 0x000fea0003800000 */
.L_x_1091:
[----:B------:R-:W-:Y:S04]  /*121e0*/  BSSY B1, `(.L_x_1093) ;  /* 0x0000007000017945 */ /* 0x000fe80003800000 */
[----:B------:R-:W-:Y:S05]  /*121f0*/  @P1 BRA `(.L_x_1094) ;  /* 0x0000000000141947 */ /* 0x000fea0003800000 */
[----:B------:R-:W-:Y:S01]  /*12200*/  ISETP.NE.AND P0, PT, R10, RZ, PT ;  /* 0x000000ff0a00720c */ /* 0x000fe20003f05270 */
[----:B-1----:R-:W-:-:S04]  /*12210*/  IMAD.MOV.U32 R3, RZ, RZ, 0x8000 ;  /* 0x00008000ff037424 */ /* 0x002fc800078e00ff */
[----:B------:R2:W-:Y:S08]  /*12220*/  SYNCS.ARRIVE.TRANS64 RZ, [UR38+0x28838], R3 ;  /* 0x02883803ffff79a7 */ /* 0x0005f00008000026 */
[----:B--2---:R-:W-:Y:S05]  /*12230*/  @!P0 BRA `(.L_x_1094) ;  /* 0x0000000000048947 */ /* 0x004fea0003800000 */
[----:B------:R-:W-:Y:S01]  /*12240*/  BPT.TRAP 0x1 ;  /* 0x000000040000795c */ /* 0x000fe20000300000 */
.L_x_1094:
[----:B------:R-:W-:Y:S05]  /*12250*/  BSYNC B1 ;  /* 0x0000000000017941 */ /* 0x000fea0003800000 */
.L_x_1093:
        /* <DEDUP_REMOVED lines=11> */
.L_x_1095:
        /* <DEDUP_REMOVED lines=14> */
.L_x_1096:
        /* <DEDUP_REMOVED lines=11> */
.L_x_1150:
[----:B------:R-:W-:Y:S05]  /*124a0*/  BSYNC B1 ;  /* 0x0000000000017941 */ /* 0x000fea0003800000 */
.L_x_1097:
        /* <DEDUP_REMOVED lines=9> */
.L_x_1100:
[----:B------:R-:W-:Y:S05]  /*12540*/  BSYNC B1 ;  /* 0x0000000000017941 */ /* 0x000fea0003800000 */
.L_x_1099:
        /* <DEDUP_REMOVED lines=10> */
.L_x_1101:
        /* <DEDUP_REMOVED lines=13> */
.L_x_1102:
        /* <DEDUP_REMOVED lines=10> */
.L_x_1089:
[----:B------:R-:W-:Y:S05]  /*12760*/  BSYNC B0 ;  /* 0x0000000000007941 */ /* 0x000fea0003800000 */
.L_x_1056:
        /* <DEDUP_REMOVED lines=11> */
.L_x_1151:
[----:B------:R-:W-:Y:S05]  /*12820*/  BSYNC B1 ;  /* 0x0000000000017941 */ /* 0x000fea0003800000 */
.L_x_1105:
        /* <DEDUP_REMOVED lines=8> */
.L_x_1108:
[----:B------:R-:W-:Y:S05]  /*128b0*/  BSYNC B1 ;  /* 0x0000000000017941 */ /* 0x000fea0003800000 */
.L_x_1107:
[----:B------:R-:W-:Y:S01]  /*128c0*/  R2UR UR4, R0 ;  /* 0x00000000000472ca */ /* 0x000fe200000e0000 */
[----:B------:R-:W-:Y:S01]  /*128d0*/  ULDC.64 UR6, c[0x0][0x198] ;  /* 0x0000660000067ab9 */ /* 0x000fe20000000a00 */
[----:B------:R-:W-:Y:S01]  /*128e0*/  R2UR UR9, R3 ;  /* 0x00000000030972ca */ /* 0x000fe200000e0000 */
[----:B------:R-:W-:Y:S01]  /*128f0*/  UIADD3 UR6, UP0, UR6, 0x470, URZ ;  /* 0x0000047006067890 */ /* 0x000fe2000ff1e03f */
[----:B------:R-:W-:Y:S01]  /*12900*/  PLOP3.LUT P0, PT, PT, PT, PT, 0x80, 0x0 ;  /* 0x000000000000781c */ /* 0x000fe20003f0f070 */
[----:B------:R-:W-:Y:S01]  /*12910*/  IMAD.SHL.U32 R18, R18, 0x80, RZ ;  /* 0x0000008012127824 */ /* 0x000fe200078e00ff */
[----:B------:R-:W-:Y:S01]  /*12920*/  UMOV UR14, 0x0 ;  /* 0x00000000000e7882 */ /* 0x000fe20000000000 */
[----:B------:R-:W-:Y:S01]  /*12930*/  UIADD3.X UR7, URZ, UR7, URZ, UP0, !UPT ;  /* 0x000000073f077290 */ /* 0x000fe200087fe43f */
[----:B------:R-:W-:Y:S01]  /*12940*/  UMOV UR15, 0x14f00000 ;  /* 0x14f00000000f7882 */ /* 0x000fe20000000000 */
[----:B------:R-:W-:-:S04]  /*12950*/  UMOV UR10, URZ ;  /* 0x0000003f000a7c82 */ /* 0x000fc80008000000 */
[----:B------:R-:W-:Y:S02]  /*12960*/  ULEA UR4, UR4, UR38, 0xf ;  /* 0x0000002604047291 */ /* 0x000fe4000f8e783f */
[----:B------:R-:W-:Y:S02]  /*12970*/  UIADD3 UR9, UR9, 0x28850, URZ ;  /* 0x0002885009097890 */ /* 0x000fe4000fffe03f */
[----:B------:R-:W-:-:S12]  /*12980*/  UIADD3 UR8, UR4, 0x400, URZ ;  /* 0x0000040004087890 */ /* 0x000fd8000fffe03f */
.L_x_1109:
        /* <DEDUP_REMOVED lines=13> */
.L_x_1110:
        /* <DEDUP_REMOVED lines=8> */
.L_x_1104:
[----:B------:R-:W-:Y:S05]  /*12ae0*/  BSYNC B0 ;  /* 0x0000000000007941 */ /* 0x000fea0003800000 */
.L_x_1103:
[----:B------:R-:W-:Y:S02]  /*12af0*/  VIADD R0, R0, 0x1 ;  /* 0x0000000100007836 */ /* 0x000fe40000000000 */
[----:B0-----:R-:W-:-:S03]  /*12b00*/  IMAD.MOV.U32 R3, RZ, RZ, RZ ;  /* 0x000000ffff037224 */ /* 0x001fc600078e00ff */
[----:B------:R-:W-:-:S04]  /*12b10*/  ISETP.NE.AND P0, PT, R0, 0x2, PT ;  /* 0x000000020000780c */ /* 0x000fc80003f05270 */
[----:B------:R-:W-:Y:S02]  /*12b20*/  SEL R2, RZ, 0x1, P0 ;  /* 0x00000001ff027807 */ /* 0x000fe40000000000 */
[----:B------:R-:W-:Y:S02]  /*12b30*/  SEL R0, R0, RZ, P0 ;  /* 0x000000ff00007207 */ /* 0x000fe40000000000 */
[----:B------:R-:W-:-:S07]  /*12b40*/  LOP3.LUT R9, R9, R2, RZ, 0x3c, !PT ;  /* 0x0000000209097212 */ /* 0x000fce00078e3cff */
.L_x_1034:
[----:B0-----:R-:W0:Y:S01]  /*12b50*/  S2R R5, SR_CgaCtaId ;  /* 0x0000000000057919 */ /* 0x001e220000008800 */
[----:B------:R-:W-:Y:S02]  /*12b60*/  MOV R2, 0x400 ;  /* 0x0000040000027802 */ /* 0x000fe40000000f00 */
[----:B------:R-:W-:Y:S02]  /*12b70*/  SHF.L.U32 R3, R3, 0x1f, RZ ;  /* 0x0000001f03037819 */ /* 0x000fe400000006ff */
[----:B0-----:R-:W-:-:S04]  /*12b80*/  LEA R2, R5, R2, 0x18 ;  /* 0x0000000205027211 */ /* 0x001fc800078ec0ff */
[----:B------:R-:W0:Y:S02]  /*12b90*/  SYNCS.PHASECHK.TRANS64.TRYWAIT P0, [R2+URZ+0x28820], R3 ;  /* 0x02882003020075a7 */ /* 0x000e24000800017f */
[----:B0-----:R-:W-:Y:S05]  /*12ba0*/  @!P0 BRA `(.L_x_1111) ;  /* 0x00000014002c8947 */ /* 0x001fea0003800000 */
.L_x_1152:
[----:B------:R-:W-:-:S03]  /*12bb0*/  UMOV UR4, 0xffffffff ;  /* 0xffffffff00047882 */ /* 0x000fc60000000000 */
[----:B------:R-:W-:Y:S05]  /*12bc0*/  BRA.DIV UR4, `(.L_x_1112) ;  /* 0x0000001604387947 */ /* 0x000fea000b800000 */
[----:B0-----:R-:W0:Y:S02]  /*12bd0*/  S2R R3, SR_TID.X ;  /* 0x0000000000037919 */ /* 0x001e240000002100 */
[----:B0-----:R-:W-:-:S04]  /*12be0*/  SHF.R.U32.HI R3, RZ, 0x5, R3 ;  /* 0x00000005ff037819 */ /* 0x001fc80000011603 */
[----:B------:R-:W-:-:S05]  /*12bf0*/  LOP3.LUT R3, R3, 0x3, RZ, 0xc0, !PT ;  /* 0x0000000303037812 */ /* 0x000fca00078ec0ff */
[----:B------:R0:W1:Y:S02]  /*12c00*/  SHFL.IDX PT, R14, R3, RZ, 0x1f ;  /* 0x00001fff030e7589 */ /* 0x00006400000e0000 */
.L_x_1155:
[----:B-1----:R-:W-:-:S13]  /*12c10*/  ISETP.NE.AND P0, PT, R14, RZ, PT ;  /* 0x000000ff0e00720c */ /* 0x002fda0003f05270 */
[----:B------:R-:W-:Y:S05]  /*12c20*/  @P0 BRA `(.L_x_950) ;  /* 0x0000000000880947 */ /* 0x000fea0003800000 */
[----:B------:R-:W-:-:S03]  /*12c30*/  UMOV UR4, 0xffffffff ;  /* 0xffffffff00047882 */ /* 0x000fc60000000000 */
[----:B------:R-:W-:Y:S05]  /*12c40*/  BRA.DIV UR4, `(.L_x_1113) ;  /* 0x00000016044c7947 */ /* 0x000fea000b800000 */
[----:B------:R-:W-:-:S13]  /*12c50*/  ELECT P6, URZ, PT ;  /* 0x00000000003f782f */ /* 0x000fda00038c0000 */
.L_x_1158:
[----:B------:R-:W-:Y:S05]  /*12c60*/  @!P6 BRA `(.L_x_950) ;  /* 0x000000000078e947 */ /* 0x000fea0003800000 */
[----:B0-----:R-:W2:Y:S02]  /*12c70*/  LDL.LU R3, [R1+0x14] ;  /* 0x0000140001037983 */ /* 0x001ea40000300800 */
[----:B--2---:R-:W-:-:S04]  /*12c80*/  LOP3.LUT R3, R3, 0x2, RZ, 0xfc, !PT ;  /* 0x0000000203037812 */ /* 0x004fc800078efcff */
[----:B------:R-:W-:-:S13]  /*12c90*/  ISETP.NE.AND P2, PT, R3, 0x3, PT ;  /* 0x000000030300780c */ /* 0x000fda0003f45270 */
[----:B------:R-:W-:Y:S05]  /*12ca0*/  @!P2 BRA `(.L_x_1114) ;  /* 0x000000000004a947 */ /* 0x000fea0003800000 */
[----:B------:R-:W-:Y:S01]  /*12cb0*/  BPT.TRAP 0x1 ;  /* 0x000000040000795c */ /* 0x000fe20000300000 */
.L_x_1114:
        /* <DEDUP_REMOVED lines=12> */
.L_x_1159:
[----:B------:R-:W1:Y:S02]  /*12d80*/  SYNCS.PHASECHK.TRANS64.TRYWAIT P0, [R3+URZ], R4 ;  /* 0x00000004030075a7 */ /* 0x000e64000800017f */
[----:B-1----:R-:W-:Y:S05]  /*12d90*/  @!P0 BRA `(.L_x_1116) ;  /* 0x00000014002c8947 */ /* 0x002fea0003800000 */
.L_x_1160:
[----:B------:R-:W-:Y:S05]  /*12da0*/  @!P2 BRA `(.L_x_1117) ;  /* 0x000000000004a947 */ /* 0x000fea0003800000 */
[----:B------:R-:W-:Y:S01]  /*12db0*/  BPT.TRAP 0x1 ;  /* 0x000000040000795c */ /* 0x000fe20000300000 */
.L_x_1117:
[----:B-1----:R-:W-:-:S04]  /*12dc0*/  VIADD R3, R2, 0x28860 ;  /* 0x0002886002037836 */ /* 0x002fc80000000000 */
[----:B------:R-:W-:-:S04]  /*12dd0*/  IMAD R0, R0, 0x8, R3 ;  /* 0x0000000800007824 */ /* 0x000fc800078e0203 */
[----:B------:R-:W1:Y:S02]  /*12de0*/  SYNCS.PHASECHK.TRANS64.TRYWAIT P0, [R0+URZ], R5 ;  /* 0x00000005000075a7 */ /* 0x000e64000800017f */
[----:B-1----:R-:W-:Y:S05]  /*12df0*/  @!P0 BRA `(.L_x_1118) ;  /* 0x0000001400288947 */ /* 0x002fea0003800000 */
.L_x_1161:
[----:B------:R-:W-:-:S07]  /*12e00*/  IMAD R3, R8, 0x8, R3 ;  /* 0x0000000808037824 */ /* 0x000fce00078e0203 */
.L_x_1119:
[----:B--2---:R2:W3:Y:S02]  /*12e10*/  SYNCS.PHASECHK.TRANS64.TRYWAIT P0, [R3+URZ], R4 ;  /* 0x00000004030075a7 */ /* 0x0044e4000800017f */
[----:B---3--:R-:W-:Y:S05]  /*12e20*/  @!P0 NANOSLEEP.SYNCS 0x989680 ;  /* 0x009896800000895d */ /* 0x008fea0003900000 */
[----:B------:R-:W3:Y:S02]  /*12e30*/  @!P0 SYNCS.PHASECHK.TRANS64 P0, [R3+URZ], R4 ;  /* 0x00000004030085a7 */ /* 0x000ee4000800007f */
[----:B---3--:R-:W-:Y:S05]  /*12e40*/  @!P0 BRA `(.L_x_1119) ;  /* 0xfffffffc00f08947 */ /* 0x008fea000383ffff */
.L_x_950:
[----:B------:R-:W-:Y:S05]  /*12e50*/  BSYNC B6 ;  /* 0x0000000000067941 */ /* 0x000fea0003800000 */
.L_x_947:
[----:B------:R-:W-:Y:S05]  /*12e60*/  EXIT ;  /* 0x000000000000794d */ /* 0x000fea0003800000 */
.L_x_960:
[----:B0-----:R-:W-:-:S04]  /*12e70*/  IMAD.U32 R3, RZ, RZ, UR36 ;  /* 0x00000024ff037e24 */ /* 0x001fc8000f8e00ff */
[----:B------:R0:W1:Y:S03]  /*12e80*/  SYNCS.PHASECHK.TRANS64.TRYWAIT P1, [R3+URZ+0x28800], R2 ;  /* 0x02880002030075a7 */ /* 0x000066000802017f */
[----:B-1----:R-:W-:Y:S05]  /*12e90*/  @!P1 NANOSLEEP.SYNCS 0x989680 ;  /* 0x009896800000995d */ /* 0x002fea0003900000 */
[----:B------:R-:W1:Y:S02]  /*12ea0*/  @!P1 SYNCS.PHASECHK.TRANS64 P1, [R3+URZ+0x28800], R2 ;  /* 0x02880002030095a7 */ /* 0x000e64000802007f */
[----:B-1----:R-:W-:Y:S05]  /*12eb0*/  @!P1 BRA `(.L_x_960) ;  /* 0xfffffffc00ec9947 */ /* 0x002fea000383ffff */
[----:B------:R-:W-:Y:S05]  /*12ec0*/  BRA `(.L_x_1120) ;  /* 0xfffffee800007947 */ /* 0x000fea000383ffff */
.L_x_964:
[----:B0-----:R-:W-:-:S04]  /*12ed0*/  IMAD.U32 R3, RZ, RZ, UR36 ;  /* 0x00000024ff037e24 */ /* 0x001fc8000f8e00ff */
[----:B------:R0:W2:Y:S03]  /*12ee0*/  SYNCS.PHASECHK.TRANS64.TRYWAIT P2, [R3+URZ+0x28830], R2 ;  /* 0x02883002030075a7 */ /* 0x0000a6000804017f */
[----:B--2---:R-:W-:Y:S05]  /*12ef0*/  @!P2 NANOSLEEP.SYNCS 0x989680 ;  /* 0x009896800000a95d */ /* 0x004fea0003900000 */
[----:B------:R-:W2:Y:S02]  /*12f00*/  @!P2 SYNCS.PHASECHK.TRANS64 P2, [R3+URZ+0x28830], R2 ;  /* 0x028830020300a5a7 */ /* 0x000ea4000804007f */
[----:B--2---:R-:W-:Y:S05]  /*12f10*/  @!P2 BRA `(.L_x_964) ;  /* 0xfffffffc00eca947 */ /* 0x004fea000383ffff */
[----:B------:R-:W-:Y:S05]  /*12f20*/  BRA `(.L_x_963) ;  /* 0xfffffee8001c7947 */ /* 0x000fea000383ffff */
.L_x_980:
[----:B-1----:R-:W-:-:S04]  /*12f30*/  IMAD.U32 R14, RZ, RZ, UR10 ;  /* 0x0000000aff0e7e24 */ /* 0x002fc8000f8e00ff */
[----:B------:R1:W2:Y:S03]  /*12f40*/  SYNCS.PHASECHK.TRANS64.TRYWAIT P5, [R14+URZ+0x28830], R9 ;  /* 0x028830090e0075a7 */ /* 0x0002a600080a017f */
[----:B--2---:R-:W-:Y:S05]  /*12f50*/  @!P5 NANOSLEEP.SYNCS 0x989680 ;  /* 0x009896800000d95d */ /* 0x004fea0003900000 */
[----:B------:R-:W2:Y:S02]  /*12f60*/  @!P5 SYNCS.PHASECHK.TRANS64 P5, [R14+URZ+0x28830], R9 ;  /* 0x028830090e00d5a7 */ /* 0x000ea400080a007f */
[----:B--2---:R-:W-:Y:S05]  /*12f70*/  @!P5 BRA `(.L_x_980) ;  /* 0xfffffffc00ecd947 */ /* 0x004fea000383ffff */
[----:B------:R-:W-:Y:S05]  /*12f80*/  BRA `(.L_x_977) ;  /* 0xffffff1c001c7947 */ /* 0x000fea000383ffff */
.L_x_984:
[----:B-1----:R-:W-:-:S04]  /*12f90*/  IMAD.U32 R14, RZ, RZ, UR10 ;  /* 0x0000000aff0e7e24 */ /* 0x002fc8000f8e00ff */
[----:B------:R1:W2:Y:S03]  /*12fa0*/  SYNCS.PHASECHK.TRANS64.TRYWAIT P4, [R14+URZ+0x28850], R9 ;  /* 0x028850090e0075a7 */ /* 0x0002a6000808017f */
[----:B--2---:R-:W-:Y:S05]  /*12fb0*/  @!P4 NANOSLEEP.SYNCS 0x989680 ;  /* 0x009896800000c95d */ /* 0x004fea0003900000 */
[----:B------:R-:W2:Y:S02]  /*12fc0*/  @!P4 SYNCS.PHASECHK.TRANS64 P4, [R14+URZ+0x28850], R9 ;  /* 0x028850090e00c5a7 */ /* 0x000ea4000808007f */
[----:B--2---:R-:W-:Y:S05]  /*12fd0*/  @!P4 BRA `(.L_x_984) ;  /* 0xfffffffc00ecc947 */ /* 0x004fea000383ffff */
[----:B------:R-:W-:Y:S05]  /*12fe0*/  BRA `(.L_x_981) ;  /* 0xffffff1c00e07947 */ /* 0x000fea000383ffff */
.L_x_1001:
[----:B-1----:R-:W-:-:S04]  /*12ff0*/  IMAD.U32 R11, RZ, RZ, UR10 ;  /* 0x0000000aff0b7e24 */ /* 0x002fc8000f8e00ff */
[----:B------:R1:W2:Y:S03]  /*13000*/  SYNCS.PHASECHK.TRANS64.TRYWAIT P3, [R11+URZ+0x28830], R0 ;  /* 0x028830000b0075a7 */ /* 0x0002a6000806017f */
[----:B--2---:R-:W-:Y:S05]  /*13010*/  @!P3 NANOSLEEP.SYNCS 0x989680 ;  /* 0x009896800000b95d */ /* 0x004fea0003900000 */
[----:B------:R-:W2:Y:S02]  /*13020*/  @!P3 SYNCS.PHASECHK.TRANS64 P3, [R11+URZ+0x28830], R0 ;  /* 0x028830000b00b5a7 */ /* 0x000ea4000806007f */
[----:B--2---:R-:W-:Y:S05]  /*13030*/  @!P3 BRA `(.L_x_1001) ;  /* 0xfffffffc00ecb947 */ /* 0x004fea000383ffff */
[----:B------:R-:W-:Y:S05]  /*13040*/  BRA `(.L_x_998) ;  /* 0xffffff4c00a87947 */ /* 0x000fea000383ffff */
.L_x_1005:
[----:B-1----:R-:W-:-:S04]  /*13050*/  IMAD.U32 R11, RZ, RZ, UR10 ;  /* 0x0000000aff0b7e24 */ /* 0x002fc8000f8e00ff */
[----:B------:R1:W2:Y:S03]  /*13060*/  SYNCS.PHASECHK.TRANS64.TRYWAIT P2, [R11+URZ+0x28850], R0 ;  /* 0x028850000b0075a7 */ /* 0x0002a6000804017f */
[----:B--2---:R-:W-:Y:S05]  /*13070*/  @!P2 NANOSLEEP.SYNCS 0x989680 ;  /* 0x009896800000a95d */ /* 0x004fea0003900000 */
[----:B------:R-:W2:Y:S02]  /*13080*/  @!P2 SYNCS.PHASECHK.TRANS64 P2, [R11+URZ+0x28850], R0 ;  /* 0x028850000b00a5a7 */ /* 0x000ea4000804007f */
[----:B--2---:R-:W-:Y:S05]  /*13090*/  @!P2 BRA `(.L_x_1005) ;  /* 0xfffffffc00eca947 */ /* 0x004fea000383ffff */
[----:B------:R-:W-:Y:S05]  /*130a0*/  BRA `(.L_x_1002) ;  /* 0xffffff50006c7947 */ /* 0x000fea000383ffff */
.L_x_1011:
[----:B-1----:R-:W-:-:S04]  /*130b0*/  IMAD.U32 R11, RZ, RZ, UR10 ;  /* 0x0000000aff0b7e24 */ /* 0x002fc8000f8e00ff */
[----:B------:R1:W2:Y:S03]  /*130c0*/  SYNCS.PHASECHK.TRANS64.TRYWAIT P3, [R11+URZ+0x28830], R0 ;  /* 0x028830000b0075a7 */ /* 0x0002a6000806017f */
[----:B--2---:R-:W-:Y:S05]  /*130d0*/  @!P3 NANOSLEEP.SYNCS 0x989680 ;  /* 0x009896800000b95d */ /* 0x004fea0003900000 */
[----:B------:R-:W2:Y:S02]  /*130e0*/  @!P3 SYNCS.PHASECHK.TRANS64 P3, [R11+URZ+0x28830], R0 ;  /* 0x028830000b00b5a7 */ /* 0x000ea4000806007f */
[----:B--2---:R-:W-:Y:S05]  /*130f0*/  @!P3 BRA `(.L_x_1011) ;  /* 0xfffffffc00ecb947 */ /* 0x004fea000383ffff */
[----:B------:R-:W-:Y:S05]  /*13100*/  BRA `(.L_x_1008) ;  /* 0xffffff6c00887947 */ /* 0x000fea000383ffff */
.L_x_1015:
[----:B-1----:R-:W-:-:S04]  /*13110*/  IMAD.U32 R11, RZ, RZ, UR10 ;  /* 0x0000000aff0b7e24 */ /* 0x002fc8000f8e00ff */
[----:B------:R1:W2:Y:S03]  /*13120*/  SYNCS.PHASECHK.TRANS64.TRYWAIT P2, [R11+URZ+0x28850], R0 ;  /* 0x028850000b0075a7 */ /* 0x0002a6000804017f */
[----:B--2---:R-:W-:Y:S05]  /*13130*/  @!P2 NANOSLEEP.SYNCS 0x989680 ;  /* 0x009896800000a95d */ /* 0x004fea0003900000 */
[----:B------:R-:W2:Y:S02]  /*13140*/  @!P2 SYNCS.PHASECHK.TRANS64 P2, [R11+URZ+0x28850], R0 ;  /* 0x028850000b00a5a7 */ /* 0x000ea4000804007f */
[----:B--2---:R-:W-:Y:S05]  /*13150*/  @!P2 BRA `(.L_x_1015) ;  /* 0xfffffffc00eca947 */ /* 0x004fea000383ffff */
[----:B------:R-:W-:Y:S05]  /*13160*/  BRA `(.L_x_1012) ;  /* 0xffffff7000487947 */ /* 0x000fea000383ffff */
.L_x_1028:
[----:B-1----:R-:W-:-:S04]  /*13170*/  IMAD.U32 R5, RZ, RZ, UR5 ;  /* 0x00000005ff057e24 */ /* 0x002fc8000f8e00ff */
[----:B------:R1:W2:Y:S03]  /*13180*/  SYNCS.PHASECHK.TRANS64.TRYWAIT P0, [R5+URZ+0x28850], R2 ;  /* 0x02885002050075a7 */ /* 0x0002a6000800017f */
[----:B--2---:R-:W-:Y:S05]  /*13190*/  @!P0 NANOSLEEP.SYNCS 0x989680 ;  /* 0x009896800000895d */ /* 0x004fea0003900000 */
[----:B------:R-:W2:Y:S02]  /*131a0*/  @!P0 SYNCS.PHASECHK.TRANS64 P0, [R5+URZ+0x28850], R2 ;  /* 0x02885002050085a7 */ /* 0x000ea4000800007f */
[----:B--2---:R-:W-:Y:S05]  /*131b0*/  @!P0 BRA `(.L_x_1028) ;  /* 0xfffffffc00ec8947 */ /* 0x004fea000383ffff */
[----:B------:R-:W-:Y:S05]  /*131c0*/  BRA `(.L_x_1027) ;  /* 0xffffff9c003c7947 */ /* 0x000fea000383ffff */
.L_x_1045:
[----:B------:R-:W-:Y:S02]  /*131d0*/  IMAD.MOV.U32 R13, RZ, RZ, R0 ;  /* 0x000000ffff0d7224 */ /* 0x000fe400078e0000 */
[----:B------:R-:W-:Y:S02]  /*131e0*/  IMAD.MOV.U32 R12, RZ, RZ, RZ ;  /* 0x000000ffff0c7224 */ /* 0x000fe400078e00ff */
[----:B------:R-:W-:Y:S02]  /*131f0*/  IMAD.MOV.U32 R11, RZ, RZ, 0x1f ;  /* 0x0000001fff0b7424 */ /* 0x000fe400078e00ff */
[----:B------:R-:W-:-:S07]  /*13200*/  IMAD.MOV.U32 R15, RZ, RZ, -0x1 ;  /* 0xffffffffff0f7424 */ /* 0x000fce00078e00ff */
[----:B01----:R-:W-:Y:S05]  /*13210*/  WARPSYNC.COLLECTIVE R15, `(.L_x_1121) ;  /* 0x000000000f087348 */ /* 0x003fea0003c00000 */
[----:B------:R2:W3:Y:S02]  /*13220*/  SHFL.IDX P6, R14, R13, R12, R11 ;  /* 0x0000000c0d0e7389 */ /* 0x0004e400000c000b */
[----:B0123--:R-:W-:Y:S01]  /*13230*/  ENDCOLLECTIVE ;  /* 0x000000000000791b */ /* 0x00ffe20003800000 */
.L_x_1121:
[----:B------:R-:W-:Y:S05]  /*13240*/  BRA `(.L_x_1122) ;  /* 0xffffffcc001c7947 */ /* 0x000fea000383ffff */
.L_x_1047:
[----:B------:R-:W-:Y:S01]  /*13250*/  BSSY B0, `(.L_x_1123) ;  /* 0x0000006000007945 */ /* 0x000fe20003800000 */
[----:B------:R-:W-:-:S07]  /*13260*/  IMAD.MOV.U32 R15, RZ, RZ, -0x1 ;  /* 0xffffffffff0f7424 */ /* 0x000fce00078e00ff */
[----:B012---:R-:W-:Y:S05]  /*13270*/  WARPSYNC.COLLECTIVE R15, `(.L_x_1124) ;  /* 0x000000000f0c7348 */ /* 0x007fea0003c00000 */
[----:B------:R-:W-:Y:S02]  /*13280*/  ELECT P6, UR62, PT ;  /* 0x00000000003e782f */ /* 0x000fe400038c0000 */
[----:B------:R-:W-:Y:S01]  /*13290*/  MOV R14, UR62 ;  /* 0x0000003e000e7c02 */ /* 0x000fe20008000f00 */
[----:B012---:R-:W-:Y:S10]  /*132a0*/  ENDCOLLECTIVE ;  /* 0x000000000000791b */ /* 0x007ff40003800000 */
.L_x_1124:
[----:B------:R-:W-:Y:S05]  /*132b0*/  BSYNC B0 ;  /* 0x0000000000007941 */ /* 0x000fea0003800000 */
.L_x_1123:
[----:B------:R-:W-:Y:S05]  /*132c0*/  BRA `(.L_x_1125) ;  /* 0xffffffcc001c7947 */ /* 0x000fea000383ffff */
.L_x_1049:
[----:B-1----:R-:W-:-:S04]  /*132d0*/  IMAD.U32 R3, RZ, RZ, UR38 ;  /* 0x00000026ff037e24 */ /* 0x002fc8000f8e00ff */
[----:B------:R1:W2:Y:S03]  /*132e0*/  SYNCS.PHASECHK.TRANS64.TRYWAIT P0, [R3+URZ+0x28840], R0 ;  /* 0x02884000030075a7 */ /* 0x0002a6000800017f */
[----:B--2---:R-:W-:Y:S05]  /*132f0*/  @!P0 NANOSLEEP.SYNCS 0x989680 ;  /* 0x009896800000895d */ /* 0x004fea0003900000 */
[----:B------:R-:W2:Y:S02]  /*13300*/  @!P0 SYNCS.PHASECHK.TRANS64 P0, [R3+URZ+0x28840], R0 ;  /* 0x02884000030085a7 */ /* 0x000ea4000800007f */
[----:B--2---:R-:W-:Y:S05]  /*13310*/  @!P0 BRA `(.L_x_1049) ;  /* 0xfffffffc00ec8947 */ /* 0x004fea000383ffff */
[----:B------:R-:W-:Y:S05]  /*13320*/  BRA `(.L_x_1126) ;  /* 0xffffffcc00707947 */ /* 0x000fea000383ffff */
.L_x_1052:
[----:B------:R-:W-:Y:S02]  /*13330*/  IMAD.MOV.U32 R13, RZ, RZ, R6 ;  /* 0x000000ffff0d7224 */ /* 0x000fe400078e0006 */
[----:B------:R-:W-:Y:S02]  /*13340*/  IMAD.MOV.U32 R12, RZ, RZ, RZ ;  /* 0x000000ffff0c7224 */ /* 0x000fe400078e00ff */
[----:B------:R-:W-:Y:S02]  /*13350*/  IMAD.MOV.U32 R11, RZ, RZ, 0x181f ;  /* 0x0000181fff0b7424 */ /* 0x000fe400078e00ff */
[----:B------:R-:W-:Y:S02]  /*13360*/  IMAD.MOV.U32 R15, RZ, RZ, -0x1 ;  /* 0xffffffffff0f7424 */ /* 0x000fe400078e00ff */
[----:B------:R-:W-:-:S07]  /*13370*/  VIADD R4, R4, UR40 ;  /* 0x0000002804047c36 */ /* 0x000fce0008000000 */
[----:B------:R-:W-:Y:S05]  /*13380*/  WARPSYNC.COLLECTIVE R15, `(.L_x_1127) ;  /* 0x000000000f087348 */ /* 0x000fea0003c00000 */
[----:B------:R0:W1:Y:S02]  /*13390*/  SHFL.IDX P6, R14, R13, R12, R11 ;  /* 0x0000000c0d0e7389 */ /* 0x00006400000c000b */
[----:B01----:R-:W-:Y:S01]  /*133a0*/  ENDCOLLECTIVE ;  /* 0x000000000000791b */ /* 0x003fe20003800000 */
.L_x_1127:
[----:B------:R-:W-:Y:S02]  /*133b0*/  IMAD.MOV.U32 R13, RZ, RZ, R0 ;  /* 0x000000ffff0d7224 */ /* 0x000fe400078e0000 */
[----:B------:R-:W-:-:S07]  /*133c0*/  IMAD.MOV.U32 R2, RZ, RZ, R14 ;  /* 0x000000ffff027224 */ /* 0x000fce00078e000e */
[----:B------:R-:W-:Y:S05]  /*133d0*/  WARPSYNC.COLLECTIVE R15, `(.L_x_1128) ;  /* 0x000000000f087348 */ /* 0x000fea0003c00000 */
[----:B------:R0:W1:Y:S02]  /*133e0*/  SHFL.IDX P6, R14, R13, R12, R11 ;  /* 0x0000000c0d0e7389 */ /* 0x00006400000c000b */
[----:B01----:R-:W-:Y:S01]  /*133f0*/  ENDCOLLECTIVE ;  /* 0x000000000000791b */ /* 0x003fe20003800000 */
.L_x_1128:
[----:B------:R-:W-:Y:S02]  /*13400*/  ULDC UR4, c[0x0][0x288] ;  /* 0x0000a20000047ab9 */ /* 0x000fe40000000800 */
[----:B------:R-:W-:-:S05]  /*13410*/  IMAD R5, R8, UR4, RZ ;  /* 0x0000000408057c24 */ /* 0x000fca000f8e02ff */
[C---:B------:R-:W-:Y:S01]  /*13420*/  ISETP.GE.AND P2, PT, R4.reuse, R5, PT ;  /* 0x000000050400720c */ /* 0x040fe20003f46270 */
[----:B------:R-:W-:Y:S02]  /*13430*/  VIADD R12, R4, 0x10 ;  /* 0x00000010040c7836 */ /* 0x000fe40000000000 */
[----:B------:R-:W-:-:S10]  /*13440*/  IMAD.MOV.U32 R13, RZ, RZ, R6 ;  /* 0x000000ffff0d7224 */ /* 0x000fd400078e0006 */
[----:B------:R-:W-:Y:S01]  /*13450*/  @!P2 LEA R8, R7, UR38, 0x1 ;  /* 0x000000260708ac11 */ /* 0x000fe2000f8e08ff */
[----:B------:R-:W-:-:S05]  /*13460*/  IMAD.MOV.U32 R3, RZ, RZ, R14 ;  /* 0x000000ffff037224 */ /* 0x000fca00078e000e */
[----:B------:R-:W-:-:S04]  /*13470*/  LOP3.LUT R3, R3, R2, RZ, 0x3c, !PT ;  /* 0x0000000203037212 */ /* 0x000fc800078e3cff */
[----:B------:R-:W-:-:S04]  /*13480*/  LOP3.LUT R2, R3, R2, RZ, 0x3c, !PT ;  /* 0x0000000203027212 */ /* 0x000fc800078e3cff */
[----:B------:R-:W-:-:S03]  /*13490*/  LOP3.LUT R3, R3, R2, RZ, 0x3c, !PT ;  /* 0x0000000203037212 */ /* 0x000fc600078e3cff */
[----:B------:R-:W-:-:S05]  /*134a0*/  @!P2 IMAD.WIDE.U32 R2, R10, 0x2, R2 ;  /* 0x000000020a02a825 */ /* 0x000fca00078e0002 */
[----:B------:R-:W-:Y:S01]  /*134b0*/  @!PT LDS RZ, [RZ] ;  /* 0x00000000fffff984 */ /* 0x000fe20000000800 */
[----:B------:R-:W-:Y:S01]  /*134c0*/  @!PT LDS RZ, [RZ] ;  /* 0x00000000fffff984 */ /* 0x000fe20000000800 */
[----:B------:R-:W-:Y:S01]  /*134d0*/  @!PT LDS RZ, [RZ] ;  /* 0x00000000fffff984 */ /* 0x000fe20000000800 */
[----:B------:R0:W-:Y:S04]  /*134e0*/  @!P2 LDGSTS.E.BYPASS.LTC128B.128 [R8+0x10400], desc[UR44][R2.64], !P1 ;  /* 0x104000000208afae */ /* 0x0001e8000c901d6c */
[----:B------:R0:W-:Y:S01]  /*134f0*/  @!P2 LDGSTS.E.BYPASS.LTC128B.128 [R8+0x14400], desc[UR44][R2.64+0x80], !P0 ;  /* 0x144000800208afae */ /* 0x0001e2000c101d6c */
[----:B------:R-:W-:Y:S01]  /*13500*/  ISETP.GE.AND P2, PT, R12, R5, PT ;  /* 0x000000050c00720c */ /* 0x000fe20003f46270 */
[----:B------:R-:W-:-:S12]  /*13510*/  IMAD.MOV.U32 R12, RZ, RZ, 0x1 ;  /* 0x00000001ff0c7424 */ /* 0x000fd800078e00ff */
[----:B0-----:R-:W-:Y:S05]  /*13520*/  WARPSYNC.COLLECTIVE R15, `(.L_x_1129) ;  /* 0x000000000f087348 */ /* 0x001fea0003c00000 */
[----:B------:R1:W2:Y:S02]  /*13530*/  SHFL.IDX P6, R14, R13, R12, R11 ;  /* 0x0000000c0d0e7389 */ /* 0x0002a400000c000b */
[----:B012---:R-:W-:Y:S01]  /*13540*/  ENDCOLLECTIVE ;  /* 0x000000000000791b */ /* 0x007fe20003800000 */
.L_x_1129:
[----:B------:R-:W-:Y:S01]  /*13550*/  VIADD R2, R4, 0x20 ;  /* 0x0000002004027836 */ /* 0x000fe20000000000 */
[----:B------:R-:W-:Y:S01]  /*13560*/  @!P2 LEA R21, R7, UR38, 0x1 ;  /* 0x000000260715ac11 */ /* 0x000fe2000f8e08ff */
[----:B------:R-:W-:Y:S02]  /*13570*/  IMAD.MOV.U32 R13, RZ, RZ, R0 ;  /* 0x000000ffff0d7224 */ /* 0x000fe400078e0000 */
[----:B------:R-:W-:-:S07]  /*13580*/  IMAD.MOV.U32 R8, RZ, RZ, R14 ;  /* 0x000000ffff087224 */ /* 0x000fce00078e000e */
[----:B------:R-:W-:Y:S05]  /*13590*/  WARPSYNC.COLLECTIVE R15, `(.L_x_1130) ;  /* 0x000000000f087348 */ /* 0x000fea0003c00000 */
[----:B------:R0:W1:Y:S02]  /*135a0*/  SHFL.IDX P6, R14, R13, R12, R11 ;  /* 0x0000000c0d0e7389 */ /* 0x00006400000c000b */
[----:B01----:R-:W-:Y:S01]  /*135b0*/  ENDCOLLECTIVE ;  /* 0x000000000000791b */ /* 0x003fe20003800000 */
.L_x_1130:
[----:B------:R-:W-:Y:S02]  /*135c0*/  IMAD.MOV.U32 R9, RZ, RZ, R8 ;  /* 0x000000ffff097224 */ /* 0x000fe400078e0008 */
[----:B------:R-:W-:Y:S02]  /*135d0*/  IMAD.MOV.U32 R13, RZ, RZ, R6 ;  /* 0x000000ffff0d7224 */ /* 0x000fe400078e0006 */
[----:B------:R-:W-:Y:S02]  /*135e0*/  IMAD.MOV.U32 R12, RZ, RZ, 0x2 ;  /* 0x00000002ff0c7424 */ /* 0x000fe400078e00ff */
[----:B------:R-:W-:-:S07]  /*135f0*/  IMAD.MOV.U32 R8, RZ, RZ, R14 ;  /* 0x000000ffff087224 */ /* 0x000fce00078e000e */
[----:B------:R-:W-:Y:S05]  /*13600*/  WARPSYNC.COLLECTIVE R15, `(.L_x_1131) ;  /* 0x000000000f087348 */ /* 0x000fea0003c00000 */
[----:B------:R0:W1:Y:S02]  /*13610*/  SHFL.IDX P6, R14, R13, R12, R11 ;  /* 0x0000000c0d0e7389 */ /* 0x00006400000c000b */
[----:B01----:R-:W-:Y:S01]  /*13620*/  ENDCOLLECTIVE ;  /* 0x000000000000791b */ /* 0x003fe20003800000 */
.L_x_1131:
[----:B------:R-:W-:-:S05]  /*13630*/  @!P2 IMAD.WIDE.U32 R8, R10, 0x2, R8 ;  /* 0x000000020a08a825 */ /* 0x000fca00078e0008 */
[----:B------:R-:W-:Y:S01]  /*13640*/  @!PT LDS RZ, [RZ] ;  /* 0x00000000fffff984 */ /* 0x000fe20000000800 */
[----:B------:R-:W-:Y:S01]  /*13650*/  @!PT LDS RZ, [RZ] ;  /* 0x00000000fffff984 */ /* 0x000fe20000000800 */
[----:B------:R-:W-:Y:S01]  /*13660*/  @!PT LDS RZ, [RZ] ;  /* 0x00000000fffff984 */ /* 0x000fe20000000800 */
[----:B------:R-:W-:Y:S04]  /*13670*/  @!P2 LDGSTS.E.BYPASS.LTC128B.128 [R21+0x10c00], desc[UR44][R8.64], !P1 ;  /* 0x10c000000815afae */ /* 0x000fe8000c901d6c */
[----:B------:R0:W-:Y:S01]  /*13680*/  @!P2 LDGSTS.E.BYPASS.LTC128B.128 [R21+0x14c00], desc[UR44][R8.64+0x80], !P0 ;  /* 0x14c000800815afae */ /* 0x0001e2000c101d6c */
[----:B------:R-:W-:Y:S01]  /*13690*/  ISETP.GE.AND P2, PT, R2, R5, PT ;  /* 0x000000050200720c */ /* 0x000fe20003f46270 */
[----:B------:R-:W-:Y:S02]  /*136a0*/  IMAD.MOV.U32 R13, RZ, RZ, R0 ;  /* 0x000000ffff0d7224 */ /* 0x000fe400078e0000 */
[----:B0-----:R-:W-:Y:S02]  /*136b0*/  VIADD R8, R4, 0x30 ;  /* 0x0000003004087836 */ /* 0x001fe40000000000 */
[----:B------:R-:W-:-:S08]  /*136c0*/  IMAD.MOV.U32 R2, RZ, RZ, R14 ;  /* 0x000000ffff027224 */ /* 0x000fd000078e000e */
[----:B------:R-:W-:-:S07]  /*136d0*/  @!P2 LEA R20, R7, UR38, 0x1 ;  /* 0x000000260714ac11 */ /* 0x000fce000f8e08ff */
[----:B------:R-:W-:Y:S05]  /*136e0*/  WARPSYNC.COLLECTIVE R15, `(.L_x_1132) ;  /* 0x000000000f087348 */ /* 0x000fea0003c00000 */
[----:B------:R0:W1:Y:S02]  /*136f0*/  SHFL.IDX P6, R14, R13, R12, R11 ;  /* 0x0000000c0d0e7389 */ /* 0x00006400000c000b */
[----:B01----:R-:W-:Y:S01]  /*13700*/  ENDCOLLECTIVE ;  /* 0x000000000000791b */ /* 0x003fe20003800000 */
.L_x_1132:
[----:B------:R-:W-:Y:S02]  /*13710*/  IMAD.MOV.U32 R3, RZ, RZ, R2 ;  /* 0x000000ffff037224 */ /* 0x000fe400078e0002 */
[----:B------:R-:W-:Y:S02]  /*13720*/  IMAD.MOV.U32 R13, RZ, RZ, R6 ;  /* 0x000000ffff0d7224 */ /* 0x000fe400078e0006 */
[----:B------:R-:W-:Y:S02]  /*13730*/  IMAD.MOV.U32 R12, RZ, RZ, 0x3 ;  /* 0x00000003ff0c7424 */ /* 0x000fe400078e00ff */
[----:B------:R-:W-:-:S07]  /*13740*/  IMAD.MOV.U32 R2, RZ, RZ, R14 ;  /* 0x000000ffff027224 */ /* 0x000fce00078e000e */
[----:B------:R-:W-:Y:S05]  /*13750*/  WARPSYNC.COLLECTIVE R15, `(.L_x_1133) ;  /* 0x000000000f087348 */ /* 0x000fea0003c00000 */
[----:B------:R0:W1:Y:S02]  /*13760*/  SHFL.IDX P6, R14, R13, R12, R11 ;  /* 0x0000000c0d0e7389 */ /* 0x00006400000c000b */
[----:B01----:R-:W-:Y:S01]  /*13770*/  ENDCOLLECTIVE ;  /* 0x000000000000791b */ /* 0x003fe20003800000 */
.L_x_1133:
        /* <DEDUP_REMOVED lines=14> */
.L_x_1134:
[----:B------:R-:W-:Y:S02]  /*13860*/  IMAD.MOV.U32 R9, RZ, RZ, R8 ;  /* 0x000000ffff097224 */ /* 0x000fe400078e0008 */
[----:B------:R-:W-:Y:S02]  /*13870*/  IMAD.MOV.U32 R13, RZ, RZ, R6 ;  /* 0x000000ffff0d7224 */ /* 0x000fe400078e0006 */
[----:B------:R-:W-:Y:S02]  /*13880*/  IMAD.MOV.U32 R12, RZ, RZ, 0x4 ;  /* 0x00000004ff0c7424 */ /* 0x000fe400078e00ff */
[----:B------:R-:W-:-:S07]  /*13890*/  IMAD.MOV.U32 R8, RZ, RZ, R14 ;  /* 0x000000ffff087224 */ /* 0x000fce00078e000e */
[----:B------:R-:W-:Y:S05]  /*138a0*/  WARPSYNC.COLLECTIVE R15, `(.L_x_1135) ;  /* 0x000000000f087348 */ /* 0x000fea0003c00000 */
[----:B------:R0:W1:Y:S02]  /*138b0*/  SHFL.IDX P6, R14, R13, R12, R11 ;  /* 0x0000000c0d0e7389 */ /* 0x00006400000c000b */
[----:B01----:R-:W-:Y:S01]  /*138c0*/  ENDCOLLECTIVE ;  /* 0x000000000000791b */ /* 0x003fe20003800000 */
.L_x_1135:
        /* <DEDUP_REMOVED lines=14> */
.L_x_1136:
[----:B------:R-:W-:Y:S02]  /*139b0*/  IMAD.MOV.U32 R3, RZ, RZ, R2 ;  /* 0x000000ffff037224 */ /* 0x000fe400078e0002 */
[----:B------:R-:W-:Y:S02]  /*139c0*/  IMAD.MOV.U32 R13, RZ, RZ, R6 ;  /* 0x000000ffff0d7224 */ /* 0x000fe400078e0006 */
[----:B------:R-:W-:Y:S02]  /*139d0*/  IMAD.MOV.U32 R12, RZ, RZ, 0x5 ;  /* 0x00000005ff0c7424 */ /* 0x000fe400078e00ff */
[----:B------:R-:W-:-:S07]  /*139e0*/  IMAD.MOV.U32 R2, RZ, RZ, R14 ;  /* 0x000000ffff027224 */ /* 0x000fce00078e000e */
[----:B------:R-:W-:Y:S05]  /*139f0*/  WARPSYNC.COLLECTIVE R15, `(.L_x_1137) ;  /* 0x000000000f087348 */ /* 0x000fea0003c00000 */
[----:B------:R0:W1:Y:S02]  /*13a00*/  SHFL.IDX P6, R14, R13, R12, R11 ;  /* 0x0000000c0d0e7389 */ /* 0x00006400000c000b */
[----:B01----:R-:W-:Y:S01]  /*13a10*/  ENDCOLLECTIVE ;  /* 0x000000000000791b */ /* 0x003fe20003800000 */
.L_x_1137:
        /* <DEDUP_REMOVED lines=14> */
.L_x_1138:
[----:B------:R-:W-:Y:S02]  /*13b00*/  IMAD.MOV.U32 R9, RZ, RZ, R8 ;  /* 0x000000ffff097224 */ /* 0x000fe400078e0008 */
[----:B------:R-:W-:Y:S02]  /*13b10*/  IMAD.MOV.U32 R13, RZ, RZ, R6 ;  /* 0x000000ffff0d7224 */ /* 0x000fe400078e0006 */
[----:B------:R-:W-:Y:S02]  /*13b20*/  IMAD.MOV.U32 R12, RZ, RZ, 0x6 ;  /* 0x00000006ff0c7424 */ /* 0x000fe400078e00ff */
[----:B------:R-:W-:-:S07]  /*13b30*/  IMAD.MOV.U32 R8, RZ, RZ, R14 ;  /* 0x000000ffff087224 */ /* 0x000fce00078e000e */
[----:B------:R-:W-:Y:S05]  /*13b40*/  WARPSYNC.COLLECTIVE R15, `(.L_x_1139) ;  /* 0x000000000f087348 */ /* 0x000fea0003c00000 */
[----:B------:R0:W1:Y:S02]  /*13b50*/  SHFL.IDX P6, R14, R13, R12, R11 ;  /* 0x0000000c0d0e7389 */ /* 0x00006400000c000b */
[----:B01----:R-:W-:Y:S01]  /*13b60*/  ENDCOLLECTIVE ;  /* 0x000000000000791b */ /* 0x003fe20003800000 */
.L_x_1139:
        /* <DEDUP_REMOVED lines=8> */
[----:B------:R-:W-:-:S10]  /*13bf0*/  IMAD.MOV.U32 R2, RZ, RZ, R14 ;  /* 0x000000ffff027224 */ /* 0x000fd400078e000e */
[----:B0-----:R-:W-:-:S07]  /*13c00*/  @!P2 LEA R8, R7, UR38, 0x1 ;  /* 0x000000260708ac11 */ /* 0x001fce000f8e08ff */
[----:B------:R-:W-:Y:S05]  /*13c10*/  WARPSYNC.COLLECTIVE R15, `(.L_x_1140) ;  /* 0x000000000f087348 */ /* 0x000fea0003c00000 */
[----:B------:R0:W1:Y:S02]  /*13c20*/  SHFL.IDX P6, R14, R13, R12, R11 ;  /* 0x0000000c0d0e7389 */ /* 0x00006400000c000b */
[----:B01----:R-:W-:Y:S01]  /*13c30*/  ENDCOLLECTIVE ;  /* 0x000000000000791b */ /* 0x003fe20003800000 */
.L_x_1140:
[----:B------:R-:W-:Y:S02]  /*13c40*/  IMAD.MOV.U32 R3, RZ, RZ, R2 ;  /* 0x000000ffff037224 */ /* 0x000fe400078e0002 */
[----:B------:R-:W-:Y:S02]  /*13c50*/  IMAD.MOV.U32 R13, RZ, RZ, R6 ;  /* 0x000000ffff0d7224 */ /* 0x000fe400078e0006 */
[----:B------:R-:W-:Y:S02]  /*13c60*/  IMAD.MOV.U32 R12, RZ, RZ, 0x7 ;  /* 0x00000007ff0c7424 */ /* 0x000fe400078e00ff */
[----:B------:R-:W-:-:S07]  /*13c70*/  IMAD.MOV.U32 R2, RZ, RZ, R14 ;  /* 0x000000ffff027224 */ /* 0x000fce00078e000e */
[----:B------:R-:W-:Y:S05]  /*13c80*/  WARPSYNC.COLLECTIVE R15, `(.L_x_1141) ;  /* 0x000000000f087348 */ /* 0x000fea0003c00000 */
[----:B------:R0:W1:Y:S02]  /*13c90*/  SHFL.IDX P6, R14, R13, R12, R11 ;  /* 0x0000000c0d0e7389 */ /* 0x00006400000c000b */
[----:B01----:R-:W-:Y:S01]  /*13ca0*/  ENDCOLLECTIVE ;  /* 0x000000000000791b */ /* 0x003fe20003800000 */
.L_x_1141:
[----:B------:R-:W-:-:S05]  /*13cb0*/  @!P2 IMAD.WIDE.U32 R2, R10, 0x2, R2 ;  /* 0x000000020a02a825 */ /* 0x000fca00078e0002 */
[----:B------:R-:W-:Y:S01]  /*13cc0*/  @!PT LDS RZ, [RZ] ;  /* 0x00000000fffff984 */ /* 0x000fe20000000800 */
[----:B------:R-:W-:Y:S01]  /*13cd0*/  @!PT LDS RZ, [RZ] ;  /* 0x00000000fffff984 */ /* 0x000fe20000000800 */
[----:B------:R-:W-:Y:S01]  /*13ce0*/  @!PT LDS RZ, [RZ] ;  /* 0x00000000fffff984 */ /* 0x000fe20000000800 */
[----:B------:R-:W-:Y:S04]  /*13cf0*/  @!P2 LDGSTS.E.BYPASS.LTC128B.128 [R8+0x13400], desc[UR44][R2.64], !P1 ;  /* 0x134000000208afae */ /* 0x000fe8000c901d6c */
[----:B------:R0:W-:Y:S01]  /*13d00*/  @!P2 LDGSTS.E.BYPASS.LTC128B.128 [R8+0x17400], desc[UR44][R2.64+0x80], !P0 ;  /* 0x174000800208afae */ /* 0x0001e2000c101d6c */
[----:B------:R-:W-:Y:S02]  /*13d10*/  IMAD.MOV.U32 R13, RZ, RZ, R0 ;  /* 0x000000ffff0d7224 */ /* 0x000fe400078e0000 */
[----:B0-----:R-:W-:-:S07]  /*13d20*/  IMAD.MOV.U32 R2, RZ, RZ, R14 ;  /* 0x000000ffff027224 */ /* 0x001fce00078e000e */
[----:B------:R-:W-:Y:S05]  /*13d30*/  WARPSYNC.COLLECTIVE R15, `(.L_x_1142) ;  /* 0x000000000f087348 */ /* 0x000fea0003c00000 */
[----:B------:R0:W1:Y:S02]  /*13d40*/  SHFL.IDX P6, R14, R13, R12, R11 ;  /* 0x0000000c0d0e7389 */ /* 0x00006400000c000b */
[----:B01----:R-:W-:Y:S01]  /*13d50*/  ENDCOLLECTIVE ;  /* 0x000000000000791b */ /* 0x003fe20003800000 */
.L_x_1142:
[----:B------:R-:W-:Y:S05]  /*13d60*/  BRA `(.L_x_1143) ;  /* 0xffffffcc00bc7947 */ /* 0x000fea000383ffff */
.L_x_1055:
[----:B0-----:R-:W-:-:S04]  /*13d70*/  IMAD.U32 R3, RZ, RZ, UR38 ;  /* 0x00000026ff037e24 */ /* 0x001fc8000f8e00ff */
[----:B------:R0:W1:Y:S03]  /*13d80*/  SYNCS.PHASECHK.TRANS64.TRYWAIT P0, [R3+URZ+0x28820], R0 ;  /* 0x02882000030075a7 */ /* 0x000066000800017f */
[----:B-1----:R-:W-:Y:S05]  /*13d90*/  @!P0 NANOSLEEP.SYNCS 0x989680 ;  /* 0x009896800000895d */ /* 0x002fea0003900000 */
[----:B------:R-:W1:Y:S02]  /*13da0*/  @!P0 SYNCS.PHASECHK.TRANS64 P0, [R3+URZ+0x28820], R0 ;  /* 0x02882000030085a7 */ /* 0x000e64000800007f */
[----:B-1----:R-:W-:Y:S05]  /*13db0*/  @!P0 BRA `(.L_x_1055) ;  /* 0xfffffffc00ec8947 */ /* 0x002fea000383ffff */
[----:B------:R-:W-:Y:S05]  /*13dc0*/  BRA `(.L_x_1144) ;  /* 0xffffffd000107947 */ /* 0x000fea000383ffff */
.L_x_1062:
[----:B-1----:R-:W-:-:S04]  /*13dd0*/  IMAD.U32 R3, RZ, RZ, UR38 ;  /* 0x00000026ff037e24 */ /* 0x002fc8000f8e00ff */
[----:B------:R1:W2:Y:S03]  /*13de0*/  SYNCS.PHASECHK.TRANS64.TRYWAIT P0, [R3+URZ+0x28848], R2 ;  /* 0x02884802030075a7 */ /* 0x0002a6000800017f */
[----:B--2---:R-:W-:Y:S05]  /*13df0*/  @!P0 NANOSLEEP.SYNCS 0x989680 ;  /* 0x009896800000895d */ /* 0x004fea0003900000 */
[----:B------:R-:W2:Y:S02]  /*13e00*/  @!P0 SYNCS.PHASECHK.TRANS64 P0, [R3+URZ+0x28848], R2 ;  /* 0x02884802030085a7 */ /* 0x000ea4000800007f */
[----:B--2---:R-:W-:Y:S05]  /*13e10*/  @!P0 BRA `(.L_x_1062) ;  /* 0xfffffffc00ec8947 */ /* 0x004fea000383ffff */
[----:B------:R-:W-:Y:S05]  /*13e20*/  BRA `(.L_x_1145) ;  /* 0xffffffd000f47947 */ /* 0x000fea000383ffff */
.L_x_1068:
[----:B0-----:R-:W-:-:S04]  /*13e30*/  IMAD.U32 R3, RZ, RZ, UR38 ;  /* 0x00000026ff037e24 */ /* 0x001fc8000f8e00ff */
[----:B------:R0:W1:Y:S03]  /*13e40*/  SYNCS.PHASECHK.TRANS64.TRYWAIT P0, [R3+URZ+0x28860], R2 ;  /* 0x02886002030075a7 */ /* 0x000066000800017f */
[----:B-1----:R-:W-:Y:S05]  /*13e50*/  @!P0 NANOSLEEP.SYNCS 0x989680 ;  /* 0x009896800000895d */ /* 0x002fea0003900000 */
[----:B------:R-:W1:Y:S02]  /*13e60*/  @!P0 SYNCS.PHASECHK.TRANS64 P0, [R3+URZ+0x28860], R2 ;  /* 0x02886002030085a7 */ /* 0x000e64000800007f */
[----:B-1----:R-:W-:Y:S05]  /*13e70*/  @!P0 BRA `(.L_x_1068) ;  /* 0xfffffffc00ec8947 */ /* 0x002fea000383ffff */
[----:B------:R-:W-:Y:S05]  /*13e80*/  BRA `(.L_x_1146) ;  /* 0xffffffd400907947 */ /* 0x000fea000383ffff */
.L_x_1077:
[----:B-1----:R-:W-:-:S04]  /*13e90*/  IMAD.U32 R3, RZ, RZ, UR38 ;  /* 0x00000026ff037e24 */ /* 0x002fc8000f8e00ff */
[----:B------:R1:W2:Y:S03]  /*13ea0*/  SYNCS.PHASECHK.TRANS64.TRYWAIT P0, [R3+URZ+0x28840], R2 ;  /* 0x02884002030075a7 */ /* 0x0002a6000800017f */
[----:B--2---:R-:W-:Y:S05]  /*13eb0*/  @!P0 NANOSLEEP.SYNCS 0x989680 ;  /* 0x009896800000895d */ /* 0x004fea0003900000 */
[----:B------:R-:W2:Y:S02]  /*13ec0*/  @!P0 SYNCS.PHASECHK.TRANS64 P0, [R3+URZ+0x28840], R2 ;  /* 0x02884002030085a7 */ /* 0x000ea4000800007f */
[----:B--2---:R-:W-:Y:S05]  /*13ed0*/  @!P0 BRA `(.L_x_1077) ;  /* 0xfffffffc00ec8947 */ /* 0x004fea000383ffff */
[----:B------:R-:W-:Y:S05]  /*13ee0*/  BRA `(.L_x_1147) ;  /* 0xffffffd800b07947 */ /* 0x000fea000383ffff */
.L_x_1083:
[----:B0-----:R-:W-:-:S04]  /*13ef0*/  IMAD.U32 R3, RZ, RZ, UR38 ;  /* 0x00000026ff037e24 */ /* 0x001fc8000f8e00ff */
[----:B------:R0:W1:Y:S03]  /*13f00*/  SYNCS.PHASECHK.TRANS64.TRYWAIT P0, [R3+URZ+0x28868], R2 ;  /* 0x02886802030075a7 */ /* 0x000066000800017f */
[----:B-1----:R-:W-:Y:S05]  /*13f10*/  @!P0 NANOSLEEP.SYNCS 0x989680 ;  /* 0x009896800000895d */ /* 0x002fea0003900000 */
[----:B------:R-:W1:Y:S02]  /*13f20*/  @!P0 SYNCS.PHASECHK.TRANS64 P0, [R3+URZ+0x28868], R2 ;  /* 0x02886802030085a7 */ /* 0x000e64000800007f */
[----:B-1----:R-:W-:Y:S05]  /*13f30*/  @!P0 BRA `(.L_x_1083) ;  /* 0xfffffffc00ec8947 */ /* 0x002fea000383ffff */
[----:B------:R-:W-:Y:S05]  /*13f40*/  BRA `(.L_x_1148) ;  /* 0xffffffdc00507947 */ /* 0x000fea000383ffff */
.L_x_1092:
[----:B-1----:R-:W-:-:S04]  /*13f50*/  IMAD.U32 R3, RZ, RZ, UR38 ;  /* 0x00000026ff037e24 */ /* 0x002fc8000f8e00ff */
[----:B------:R1:W2:Y:S03]  /*13f60*/  SYNCS.PHASECHK.TRANS64.TRYWAIT P0, [R3+URZ+0x28848], R2 ;  /* 0x02884802030075a7 */ /* 0x0002a6000800017f */
[----:B--2---:R-:W-:Y:S05]  /*13f70*/  @!P0 NANOSLEEP.SYNCS 0x989680 ;  /* 0x009896800000895d */ /* 0x004fea0003900000 */
[----:B------:R-:W2:Y:S02]  /*13f80*/  @!P0 SYNCS.PHASECHK.TRANS64 P0, [R3+URZ+0x28848], R2 ;  /* 0x02884802030085a7 */ /* 0x000ea4000800007f */
[----:B--2---:R-:W-:Y:S05]  /*13f90*/  @!P0 BRA `(.L_x_1092) ;  /* 0xfffffffc00ec8947 */ /* 0x004fea000383ffff */
[----:B------:R-:W-:Y:S05]  /*13fa0*/  BRA `(.L_x_1149) ;  /* 0xffffffe000887947 */ /* 0x000fea000383ffff */
.L_x_1098:
[----:B0-----:R-:W-:-:S04]  /*13fb0*/  IMAD.U32 R3, RZ, RZ, UR38 ;  /* 0x00000026ff037e24 */ /* 0x001fc8000f8e00ff */
[----:B------:R0:W1:Y:S03]  /*13fc0*/  SYNCS.PHASECHK.TRANS64.TRYWAIT P0, [R3+URZ+0x28860], R2 ;  /* 0x02886002030075a7 */ /* 0x000066000800017f */
[----:B-1----:R-:W-:Y:S05]  /*13fd0*/  @!P0 NANOSLEEP.SYNCS 0x989680 ;  /* 0x009896800000895d */ /* 0x002fea0003900000 */
[----:B------:R-:W1:Y:S02]  /*13fe0*/  @!P0 SYNCS.PHASECHK.TRANS64 P0, [R3+URZ+0x28860], R2 ;  /* 0x02886002030085a7 */ /* 0x000e64000800007f */
[----:B-1----:R-:W-:Y:S05]  /*13ff0*/  @!P0 BRA `(.L_x_1098) ;  /* 0xfffffffc00ec8947 */ /* 0x002fea000383ffff */
[----:B------:R-:W-:Y:S05]  /*14000*/  BRA `(.L_x_1150) ;  /* 0xffffffe400247947 */ /* 0x000fea000383ffff */
.L_x_1106:
[----:B0-----:R0:W1:Y:S02]  /*14010*/  SYNCS.PHASECHK.TRANS64.TRYWAIT P0, [R3+URZ+0x28860], R2 ;  /* 0x02886002030075a7 */ /* 0x001064000800017f */
[----:B-1----:R-:W-:Y:S05]  /*14020*/  @!P0 NANOSLEEP.SYNCS 0x989680 ;  /* 0x009896800000895d */ /* 0x002fea0003900000 */
[----:B------:R-:W1:Y:S02]  /*14030*/  @!P0 SYNCS.PHASECHK.TRANS64 P0, [R3+URZ+0x28860], R2 ;  /* 0x02886002030085a7 */ /* 0x000e64000800007f */
[----:B-1----:R-:W-:Y:S05]  /*14040*/  @!P0 BRA `(.L_x_1106) ;  /* 0xfffffffc00f08947 */ /* 0x002fea000383ffff */
[----:B------:R-:W-:Y:S05]  /*14050*/  BRA `(.L_x_1151) ;  /* 0xffffffe400f07947 */ /* 0x000fea000383ffff */
.L_x_1111:
[----:B0-----:R0:W1:Y:S02]  /*14060*/  SYNCS.PHASECHK.TRANS64.TRYWAIT P0, [R2+URZ+0x28820], R3 ;  /* 0x02882003020075a7 */ /* 0x001064000800017f */
[----:B-1----:R-:W-:Y:S05]  /*14070*/  @!P0 NANOSLEEP.SYNCS 0x989680 ;  /* 0x009896800000895d */ /* 0x002fea0003900000 */
[----:B------:R-:W1:Y:S02]  /*14080*/  @!P0 SYNCS.PHASECHK.TRANS64 P0, [R2+URZ+0x28820], R3 ;  /* 0x02882003020085a7 */ /* 0x000e64000800007f */
[----:B-1----:R-:W-:Y:S05]  /*14090*/  @!P0 BRA `(.L_x_1111) ;  /* 0xfffffffc00f08947 */ /* 0x002fea000383ffff */
[----:B------:R-:W-:Y:S05]  /*140a0*/  BRA `(.L_x_1152) ;  /* 0xffffffe800c07947 */ /* 0x000fea000383ffff */
.L_x_1112:
        /* <DEDUP_REMOVED lines=11> */
.L_x_1154:
[----:B------:R-:W-:Y:S05]  /*14160*/  BSYNC B0 ;  /* 0x0000000000007941 */ /* 0x000fea0003800000 */
.L_x_1153:
[----:B------:R-:W-:Y:S05]  /*14170*/  BRA `(.L_x_1155) ;  /* 0xffffffe800a47947 */ /* 0x000fea000383ffff */
.L_x_1113:
[----:B------:R-:W-:Y:S01]  /*14180*/  BSSY B0, `(.L_x_1156) ;  /* 0x0000006000007945 */ /* 0x000fe20003800000 */
[----:B------:R-:W-:-:S07]  /*14190*/  IMAD.MOV.U32 R15, RZ, RZ, -0x1 ;  /* 0xffffffffff0f7424 */ /* 0x000fce00078e00ff */
[----:B0-----:R-:W-:Y:S05]  /*141a0*/  WARPSYNC.COLLECTIVE R15, `(.L_x_1157) ;  /* 0x000000000f0c7348 */ /* 0x001fea0003c00000 */
[----:B------:R-:W-:Y:S02]  /*141b0*/  ELECT P6, UR62, PT ;  /* 0x00000000003e782f */ /* 0x000fe400038c0000 */
[----:B------:R-:W-:Y:S01]  /*141c0*/  MOV R14, UR62 ;  /* 0x0000003e000e7c02 */ /* 0x000fe20008000f00 */
[----:B0-----:R-:W-:Y:S10]  /*141d0*/  ENDCOLLECTIVE ;  /* 0x000000000000791b */ /* 0x001ff40003800000 */
.L_x_1157:
[----:B------:R-:W-:Y:S05]  /*141e0*/  BSYNC B0 ;  /* 0x0000000000007941 */ /* 0x000fea0003800000 */
.L_x_1156:
[----:B------:R-:W-:Y:S05]  /*141f0*/  BRA `(.L_x_1158) ;  /* 0xffffffe800987947 */ /* 0x000fea000383ffff */
.L_x_1115:
[----:B0-----:R0:W1:Y:S02]  /*14200*/  SYNCS.PHASECHK.TRANS64.TRYWAIT P0, [R6+URZ], R5 ;  /* 0x00000005060075a7 */ /* 0x001064000800017f */
[----:B-1----:R-:W-:Y:S05]  /*14210*/  @!P0 NANOSLEEP.SYNCS 0x989680 ;  /* 0x009896800000895d */ /* 0x002fea0003900000 */
[----:B------:R-:W1:Y:S02]  /*14220*/  @!P0 SYNCS.PHASECHK.TRANS64 P0, [R6+URZ], R5 ;  /* 0x00000005060085a7 */ /* 0x000e64000800007f */
[----:B-1----:R-:W-:Y:S05]  /*14230*/  @!P0 BRA `(.L_x_1115) ;  /* 0xfffffffc00f08947 */ /* 0x002fea000383ffff */
[----:B------:R-:W-:Y:S05]  /*14240*/  BRA `(.L_x_1159) ;  /* 0xffffffe800cc7947 */ /* 0x000fea000383ffff */
.L_x_1116:
[----:B-1----:R1:W2:Y:S02]  /*14250*/  SYNCS.PHASECHK.TRANS64.TRYWAIT P0, [R3+URZ], R4 ;  /* 0x00000004030075a7 */ /* 0x0022a4000800017f */
[----:B--2---:R-:W-:Y:S05]  /*14260*/  @!P0 NANOSLEEP.SYNCS 0x989680 ;  /* 0x009896800000895d */ /* 0x004fea0003900000 */
[----:B------:R-:W2:Y:S02]  /*14270*/  @!P0 SYNCS.PHASECHK.TRANS64 P0, [R3+URZ], R4 ;  /* 0x00000004030085a7 */ /* 0x000ea4000800007f */
[----:B--2---:R-:W-:Y:S05]  /*14280*/  @!P0 BRA `(.L_x_1116) ;  /* 0xfffffffc00f08947 */ /* 0x004fea000383ffff */
[----:B------:R-:W-:Y:S05]  /*14290*/  BRA `(.L_x_1160) ;  /* 0xffffffe800c07947 */ /* 0x000fea000383ffff */
.L_x_1118:
[----:B-1----:R1:W2:Y:S02]  /*142a0*/  SYNCS.PHASECHK.TRANS64.TRYWAIT P0, [R0+URZ], R5 ;  /* 0x00000005000075a7 */ /* 0x0022a4000800017f */
[----:B--2---:R-:W-:Y:S05]  /*142b0*/  @!P0 NANOSLEEP.SYNCS 0x989680 ;  /* 0x009896800000895d */ /* 0x004fea0003900000 */
[----:B------:R-:W2:Y:S02]  /*142c0*/  @!P0 SYNCS.PHASECHK.TRANS64 P0, [R0+URZ], R5 ;  /* 0x00000005000085a7 */ /* 0x000ea4000800007f */
[----:B--2---:R-:W-:Y:S05]  /*142d0*/  @!P0 BRA `(.L_x_1118) ;  /* 0xfffffffc00f08947 */ /* 0x004fea000383ffff */
[----:B------:R-:W-:Y:S05]  /*142e0*/  BRA `(.L_x_1161) ;  /* 0xffffffe800c47947 */ /* 0x000fea000383ffff */
.L_x_1162:
        /* <DEDUP_REMOVED lines=9> */
.L_x_3094:


//--------------------- .text._ZN7cutlass13device_kernelIN5flash11enable_sm90INS1_16FlashAttnFwdSm90INS1_25CollectiveMainloopFwdSm90ILi2EN4cute5tupleIJNS5_1CILi1EEES8_S8_EEENS6_IJNS7_ILi128EEESA_SA_EEELi128ENS_10bfloat16_tEfNS_4arch4Sm90ELb0ELb1ELb0ELb1ELb0ELb0ELb0ELb1ELb1ELb1ELb1ELb0EEENS1_21CollectiveEpilogueFwdISB_S9_SC_SE_Li256ELb1ELb1ELb1ELb0EEENS1_36VarlenDynamicPersistentTileSchedulerILi128ELi128ELi256ELi128ELb1ELb1ELb1ELb1ELb0ELb1EEEEEEEEEvNT_6ParamsE --------------------------
	.section	.text._ZN7cutlass13device_kernelIN5flash11enable_sm90INS1_16FlashAttnFwdSm90INS1_25CollectiveMainloopFwdSm90ILi2EN4cute5tupleIJNS5_1CILi1EEES8_S8_EEENS6_IJNS7_ILi128EEESA_SA_EEELi128ENS_10bfloat16_tEfNS_4arch4Sm90ELb0ELb1ELb0ELb1ELb0ELb0ELb0ELb1ELb1ELb1ELb1ELb0EEENS1_21CollectiveEpilogueFwdISB_S9_SC_SE_Li256ELb1ELb1ELb1ELb0EEENS1_36VarlenDynamicPersistentTileSchedulerILi128ELi128ELi256ELi128ELb1ELb1ELb1ELb1ELb0ELb1EEEEEEEEEvNT_6ParamsE,"ax",@progbits
	.align	128
.text._ZN7cutlass13device_kernelIN5flash11enable_sm90INS1_16FlashAttnFwdSm90INS1_25CollectiveMainloopFwdSm90ILi2EN4cute5tupleIJNS5_1CILi1EEES8_S8_EEENS6_IJNS7_ILi128EEESA_SA_EEELi128ENS_10bfloat16_tEfNS_4arch4Sm90ELb0ELb1ELb0ELb1ELb0ELb0ELb0ELb1ELb1ELb1ELb1ELb0EEENS1_21CollectiveEpilogueFwdISB_S9_SC_SE_Li256ELb1ELb1ELb1ELb0EEENS1_36VarlenDynamicPersistentTileSchedulerILi128ELi128ELi256ELi128ELb1ELb1ELb1ELb1ELb0ELb1EEEEEEEEEvNT_6ParamsE:
        .type           _ZN7cutlass13device_kernelIN5flash11enable_sm90INS1_16FlashAttnFwdSm90INS1_25CollectiveMainloopFwdSm90ILi2EN4cute5tupleIJNS5_1CILi1EEES8_S8_EEENS6_IJNS7_ILi128EEESA_SA_EEELi128ENS_10bfloat16_tEfNS_4arch4Sm90ELb0ELb1ELb0ELb1ELb0ELb0ELb0ELb1ELb1ELb1ELb1ELb0EEENS1_21CollectiveEpilogueFwdISB_S9_SC_SE_Li256ELb1ELb1ELb1ELb0EEENS1_36VarlenDynamicPersistentTileSchedulerILi128ELi128ELi256ELi128ELb1ELb1ELb1ELb1ELb0ELb1EEEEEEEEEvNT_6ParamsE,@function
        .size           _ZN7cutlass13device_kernelIN5flash11enable_sm90INS1_16FlashAttnFwdSm90INS1_25CollectiveMainloopFwdSm90ILi2EN4cute5tupleIJNS5_1CILi1EEES8_S8_EEENS6_IJNS7_ILi128EEESA_SA_EEELi128ENS_10bfloat16_tEfNS_4arch4Sm90ELb0ELb1ELb0ELb1ELb0ELb0ELb0ELb1ELb1ELb1ELb1ELb0EEENS1_21CollectiveEpilogueFwdISB_S9_SC_SE_Li256ELb1ELb1ELb1ELb0EEENS1_36VarlenDynamicPersistentTileSchedulerILi128ELi128ELi256ELi128ELb1ELb1ELb1ELb1ELb0ELb1EEEEEEEEEvNT_6ParamsE,(.L_x_3095 - _ZN7cutlass13device_kernelIN5flash11enable_sm90INS1_16FlashAttnFwdSm90INS1_25CollectiveMainloopFwdSm90ILi2EN4cute5tupleIJNS5_1CILi1EEES8_S8_EEENS6_IJNS7_ILi128EEESA_SA_EEELi128ENS_10bfloat16_tEfNS_4arch4Sm90ELb0ELb1ELb0ELb1ELb0ELb0ELb0ELb1ELb1ELb1ELb1ELb0EEENS1_21CollectiveEpilogueFwdISB_S9_SC_SE_Li256ELb1ELb1ELb1ELb0EEENS1_36VarlenDynamicPersistentTileSchedulerILi128ELi128ELi256ELi128ELb1ELb1ELb1ELb1ELb0ELb1EEEEEEEEEvNT_6ParamsE)
        .other          _ZN7cutlass13device_kernelIN5flash11enable_sm90INS1_16FlashAttnFwdSm90INS1_25CollectiveMainloopFwdSm90ILi2EN4cute5tupleIJNS5_1CILi1EEES8_S8_EEENS6_IJNS7_ILi128EEESA_SA_EEELi128ENS_10bfloat16_tEfNS_4arch4Sm90ELb0ELb1ELb0ELb1ELb0ELb0ELb0ELb1ELb1ELb1ELb1ELb0EEENS1_21CollectiveEpilogueFwdISB_S9_SC_SE_Li256ELb1ELb1ELb1ELb0EEENS1_36VarlenDynamicPersistentTileSchedulerILi128ELi128ELi256ELi128ELb1ELb1ELb1ELb1ELb0ELb1EEEEEEEEEvNT_6ParamsE,@"STO_CUDA_ENTRY STV_DEFAULT"
_ZN7cutlass13device_kernelIN5flash11enable_sm90INS1_16FlashAttnFwdSm90INS1_25CollectiveMainloopFwdSm90ILi2EN4cute5tupleIJNS5_1CILi1EEES8_S8_EEENS6_IJNS7_ILi128EEESA_SA_EEELi128ENS_10bfloat16_tEfNS_4arch4Sm90ELb0ELb1ELb0ELb1ELb0ELb0ELb0ELb1ELb1ELb1ELb1ELb0EEENS1_21CollectiveEpilogueFwdISB_S9_SC_SE_Li256ELb1ELb1ELb1ELb0EEENS1_36VarlenDynamicPersistentTileSchedulerILi128ELi128ELi256ELi128ELb1ELb1ELb1ELb1ELb0ELb1EEEEEEEEEvNT_6ParamsE:
        /* <DEDUP_REMOVED lines=18> */
.L_x_1164:
[----:B------:R-:W-:Y:S05]  /*0120*/  BSYNC B0 ;  /* 0x0000000000007941 */ /* 0x000fea0003800000 */
.L_x_1163:
        /* <DEDUP_REMOVED lines=41> */
.L_x_1165:
        /* <DEDUP_REMOVED lines=22> */
.L_x_1166:
        /* <DEDUP_REMOVED lines=18> */
.L_x_1167:
        /* <DEDUP_REMOVED lines=22> */
.L_x_1168:
        /* <DEDUP_REMOVED lines=22> */
.L_x_1169:
[----:B------:R-:W-:Y:S01]  /*0900*/  PLOP3.LUT P0, PT, PT, PT, UP0, 0x80, 0x0 ;  /* 0x000000000000781c */ /* 0x000fe20003f0f008 */
[----:B------:R-:W-:Y:S01]  /*0910*/  UMOV UR36, 0x1 ;  /* 0x0000000100247882 */ /* 0x000fe20000000000 */
[----:B------:R-:W-:Y:S01]  /*0920*/  NOP ;  /* 0x0000000000007918 */ /* 0x000fe20000000000 */
[----:B------:R-:W-:Y:S01]  /*0930*/  USEL UR36, UR36, 0x2, !UP0 ;  /* 0x0000000224247887 */ /* 0x000fe2000c000000 */
[----:B------:R-:W-:Y:S01]  /*0940*/  ULDC.64 UR52, c[0x0][0x208] ;  /* 0x0000820000347ab9 */ /* 0x000fe20000000a00 */
[----:B012-4-:R-:W-:Y:S08]  /*0950*/  BAR.SYNC.DEFER_BLOCKING 0x0 ;  /* 0x0000000000007b1d */ /* 0x017ff00000010000 */
[----:B------:R-:W-:Y:S05]  /*0960*/  @!P0 BRA `(.L_x_1170) ;  /* 0x0000010400e48947 */ /* 0x000fea0003800000 */
.L_x_1171:
[----:B------:R-:W-:-:S08]  /*0970*/  NOP ;  /* 0x0000000000007918 */ /* 0x000fd00000000000 */
[----:B------:R-:W0:Y:S02]  /*0980*/  USETMAXREG.TRY_ALLOC.CTAPOOL UP0, 0xf0 ;  /* 0x000000f0000079c8 */ /* 0x000e240008000600 */
[----:B0-----:R-:W-:-:S13]  /*0990*/  PLOP3.LUT P0, PT, PT, PT, UP0, 0x80, 0x0 ;  /* 0x000000000000781c */ /* 0x001fda0003f0f008 */
[----:B------:R-:W-:Y:S05]  /*09a0*/  @!P0 BRA `(.L_x_1171) ;  /* 0xfffffffc00f08947 */ /* 0x000fea000383ffff */
[----:B------:R-:W-:Y:S01]  /*09b0*/  LOP3.LUT R0, R6, 0xffffff80, RZ, 0xc0, !PT ;  /* 0xffffff8006007812 */ /* 0x000fe200078ec0ff */
[----:B------:R-:W0:Y:S08]  /*09c0*/  S2UR UR5, SR_CgaCtaId ;  /* 0x00000000000579c3 */ /* 0x000e300000008800 */
[----:B------:R-:W-:Y:S06]  /*09d0*/  BAR.ARV 0x8, 0x180 ;  /* 0x0206000000007b1d */ /* 0x000fec0000002000 */
[----:B------:R-:W-:Y:S01]  /*09e0*/  ISETP.NE.AND P0, PT, R0, 0x80, PT ;  /* 0x000000800000780c */ /* 0x000fe20003f05270 */
[----:B------:R-:W-:-:S12]  /*09f0*/  UMOV UR4, 0x400 ;  /* 0x0000040000047882 */ /* 0x000fd80000000000 */
[----:B------:R-:W-:Y:S06]  /*0a00*/  @!P0 BAR.ARV 0x9, 0x100 ;  /* 0x0244000000008b1d */ /* 0x000fec0000002000 */
[----:B0-----:R-:W-:Y:S02]  /*0a10*/  ULEA UR4, UR5, UR4, 0x18 ;  /* 0x0000000405047291 */ /* 0x001fe4000f8ec03f */
[----:B------:R-:W-:Y:S07]  /*0a20*/  BAR.SYNC.DEFER_BLOCKING 0x5, 0x180 ;  /* 0x0146000000007b1d */ /* 0x000fee0000010000 */
[----:B------:R-:W0:Y:S01]  /*0a30*/  LDS.128 R12, [UR4+0x288d0] ;  /* 0x0288d004ff0c7984 */ /* 0x000e220008000c00 */
[----:B------:R-:W-:Y:S01]  /*0a40*/  ULDC UR4, c[0x0][0xc3c] ;  /* 0x00030f0000047ab9 */ /* 0x000fe20000000800 */
[----:B------:R-:W-:Y:S06]  /*0a50*/  BAR.ARV 0x4, 0x180 ;  /* 0x0106000000007b1d */ /* 0x000fec0000002000 */
[----:B0-----:R-:W-:-:S13]  /*0a60*/  ISETP.GE.AND P0, PT, R15, UR4, PT ;  /* 0x000000040f007c0c */ /* 0x001fda000bf06270 */
[----:B------:R-:W-:Y:S05]  /*0a70*/  @P0 EXIT ;  /* 0x000000000000094d */ /* 0x000fea0003800000 */
[----:B------:R-:W-:Y:S01]  /*0a80*/  VIADD R221, R6, 0xffffff80 ;  /* 0xffffff8006dd7836 */ /* 0x000fe20000000000 */
[----:B------:R-:W-:Y:S01]  /*0a90*/  R2UR UR5, R13 ;  /* 0x000000000d0572ca */ /* 0x000fe200000e0000 */
[----:B------:R-:W-:Y:S01]  /*0aa0*/  ULOP3.LUT UR49, UR36, 0x1, URZ, 0xfc, !UPT ;  /* 0x0000000124317892 */ /* 0x000fe2000f8efc3f */
[----:B------:R-:W-:Y:S01]  /*0ab0*/  R2UR UR7, R14 ;  /* 0x000000000e0772ca */ /* 0x000fe200000e0000 */
[----:B------:R-:W-:Y:S01]  /*0ac0*/  UMOV UR48, URZ ;  /* 0x0000003f00307c82 */ /* 0x000fe20008000000 */
[----:B------:R-:W-:Y:S01]  /*0ad0*/  SHF.R.S32.HI R0, RZ, 0x1f, R221 ;  /* 0x0000001fff007819 */ /* 0x000fe200000114dd */
[----:B------:R-:W-:Y:S01]  /*0ae0*/  UMOV UR50, URZ ;  /* 0x0000003f00327c82 */ /* 0x000fe20008000000 */
[----:B------:R-:W-:Y:S01]  /*0af0*/  R2UR UR6, R15 ;  /* 0x000000000f0672ca */ /* 0x000fe200000e0000 */
[----:B------:R-:W-:Y:S01]  /*0b00*/  UMOV UR47, URZ ;  /* 0x0000003f002f7c82 */ /* 0x000fe20008000000 */
[CC--:B------:R-:W-:Y:S02]  /*0b10*/  LEA.HI R3, R0.reuse, R221.reuse, RZ, 0x7 ;  /* 0x000000dd00037211 */ /* 0x0c0fe400078f38ff */
[----:B------:R-:W-:-:S02]  /*0b20*/  LEA.HI R4, R0, R221, RZ, 0x5 ;  /* 0x000000dd00047211 */ /* 0x000fc400078f28ff */
[----:B------:R-:W-:Y:S02]  /*0b30*/  LOP3.LUT R2, R3, 0xffffff80, RZ, 0xc0, !PT ;  /* 0xffffff8003027812 */ /* 0x000fe400078ec0ff */
[----:B------:R-:W-:Y:S01]  /*0b40*/  SHF.R.S32.HI R216, RZ, 0x7, R3 ;  /* 0x00000007ffd87819 */ /* 0x000fe20000011403 */
[----:B------:R-:W-:Y:S02]  /*0b50*/  IMAD.SHL.U32 R6, R4, 0x20, RZ ;  /* 0x0000002004067824 */ /* 0x000fe400078e00ff */
[----:B------:R-:W-:Y:S01]  /*0b60*/  IMAD.IADD R199, R221, 0x1, -R2 ;  /* 0x00000001ddc77824 */ /* 0x000fe200078e0a02 */
[----:B------:R-:W-:Y:S02]  /*0b70*/  LEA.HI R2, R0, R221, RZ, 0x4 ;  /* 0x000000dd00027211 */ /* 0x000fe400078f20ff */
[----:B------:R-:W-:Y:S02]  /*0b80*/  LOP3.LUT R7, R6, 0xfffffc00, RZ, 0xc0, !PT ;  /* 0xfffffc0006077812 */ /* 0x000fe400078ec0ff */
[----:B------:R-:W-:-:S02]  /*0b90*/  LOP3.LUT R4, R2, 0x3fffff0, RZ, 0xc0, !PT ;  /* 0x03fffff002047812 */ /* 0x000fc400078ec0ff */
[----:B------:R-:W-:Y:S02]  /*0ba0*/  SHF.R.S32.HI R5, RZ, 0x4, R2 ;  /* 0x00000004ff057819 */ /* 0x000fe40000011402 */
[----:B------:R-:W-:Y:S01]  /*0bb0*/  SHF.R.S32.HI R8, RZ, 0x1f, R199 ;  /* 0x0000001fff087819 */ /* 0x000fe200000114c7 */
[----:B------:R-:W-:Y:S01]  /*0bc0*/  IMAD.IADD R4, R221, 0x1, -R4 ;  /* 0x00000001dd047824 */ /* 0x000fe200078e0a04 */
[----:B------:R-:W-:Y:S02]  /*0bd0*/  LEA.HI R2, R2, R5, RZ, 0x1 ;  /* 0x0000000502027211 */ /* 0x000fe400078f08ff */
[----:B------:R-:W-:Y:S01]  /*0be0*/  LEA.HI R9, R8, R199, RZ, 0x2 ;  /* 0x000000c708097211 */ /* 0x000fe200078f10ff */
[----:B------:R-:W-:Y:S01]  /*0bf0*/  IMAD R7, R4, 0x40, R7 ;  /* 0x0000004004077824 */ /* 0x000fe200078e0207 */
[----:B------:R-:W-:Y:S02]  /*0c00*/  LEA.HI R4, R0, R221, RZ, 0x2 ;  /* 0x000000dd00047211 */ /* 0x000fe400078f10ff */
[----:B------:R-:W-:-:S02]  /*0c10*/  LOP3.LUT R2, R2, 0x1ffffffe, RZ, 0xc0, !PT ;  /* 0x1ffffffe02027812 */ /* 0x000fc400078ec0ff */
[----:B------:R-:W-:Y:S02]  /*0c20*/  LOP3.LUT R4, R4, 0xfffffffc, RZ, 0xc0, !PT ;  /* 0xfffffffc04047812 */ /* 0x000fe400078ec0ff */
[--C-:B------:R-:W-:Y:S01]  /*0c30*/  SHF.R.S32.HI R6, RZ, 0x2, R9.reuse ;  /* 0x00000002ff067819 */ /* 0x100fe20000011409 */
[----:B------:R-:W-:Y:S01]  /*0c40*/  IMAD.IADD R2, R5, 0x1, -R2 ;  /* 0x0000000105027824 */ /* 0x000fe200078e0a02 */
[----:B------:R-:W-:Y:S01]  /*0c50*/  SHF.R.S32.HI R11, RZ, 0x1f, R9 ;  /* 0x0000001fff0b7819 */ /* 0x000fe20000011409 */
[----:B------:R-:W-:Y:S01]  /*0c60*/  IMAD.IADD R4, R221, 0x1, -R4 ;  /* 0x00000001dd047824 */ /* 0x000fe200078e0a04 */
[----:B------:R-:W-:Y:S01]  /*0c70*/  LEA.HI R0, R0, R221, RZ, 0x3 ;  /* 0x000000dd00007211 */ /* 0x000fe200078f18ff */
[----:B------:R-:W-:Y:S01]  /*0c80*/  IMAD R218, R2, 0x8, R7 ;  /* 0x0000000802da7824 */ /* 0x000fe200078e0207 */
[----:B------:R-:W-:Y:S02]  /*0c90*/  LEA.HI R11, R11, R6, RZ, 0x3 ;  /* 0x000000060b0b7211 */ /* 0x000fe400078f18ff */
[----:B------:R-:W-:-:S02]  /*0ca0*/  LEA.HI R2, R4, R4, RZ, 0x1 ;  /* 0x0000000404027211 */ /* 0x000fc400078f08ff */
[----:B------:R-:W-:Y:S02]  /*0cb0*/  LOP3.LUT R22, R0, 0xfffffff8, RZ, 0xc0, !PT ;  /* 0xfffffff800167812 */ /* 0x000fe400078ec0ff */
[----:B------:R-:W-:Y:S02]  /*0cc0*/  LOP3.LUT R5, R2, 0x1ffffffe, RZ, 0xc0, !PT ;  /* 0x1ffffffe02057812 */ /* 0x000fe400078ec0ff */
[----:B------:R-:W-:Y:S01]  /*0cd0*/  LOP3.LUT R2, R9, 0x7ffffffc, RZ, 0xc0, !PT ;  /* 0x7ffffffc09027812 */ /* 0x000fe200078ec0ff */
[----:B------:R-:W-:Y:S01]  /*0ce0*/  IMAD.IADD R22, R221, 0x1, -R22 ;  /* 0x00000001dd167824 */ /* 0x000fe200078e0a16 */
[----:B------:R-:W-:Y:S01]  /*0cf0*/  LOP3.LUT R11, R11, 0xfffffff8, RZ, 0xc0, !PT ;  /* 0xfffffff80b0b7812 */ /* 0x000fe200078ec0ff */
[----:B------:R-:W-:Y:S01]  /*0d00*/  IMAD.IADD R4, R4, 0x1, -R5 ;  /* 0x0000000104047824 */ /* 0x000fe200078e0a05 */
[----:B------:R-:W-:Y:S01]  /*0d10*/  LEA.HI R8, R8, R199, RZ, 0x5 ;  /* 0x000000c708087211 */ /* 0x000fe200078f28ff */
[----:B------:R-:W-:Y:S01]  /*0d20*/  IMAD.IADD R2, R199, 0x1, -R2 ;  /* 0x00000001c7027824 */ /* 0x000fe200078e0a02 */
[----:B------:R-:W-:Y:S01]  /*0d30*/  LEA.HI R3, R3, R216, RZ, 0x1 ;  /* 0x000000d803037211 */ /* 0x000fe200078f08ff */
[----:B------:R-:W-:Y:S01]  /*0d40*/  IMAD.IADD R11, R6, 0x1, -R11 ;  /* 0x00000001060b7824 */ /* 0x000fe200078e0a0b */
[----:B------:R-:W-:Y:S01]  /*0d50*/  SHF.R.S32.HI R8, RZ, 0x5, R8 ;  /* 0x00000005ff087819 */ /* 0x000fe20000011408 */
[----:B------:R-:W-:Y:S01]  /*0d60*/  IMAD.SHL.U32 R18, R22, 0x8, RZ ;  /* 0x0000000816127824 */ /* 0x000fe200078e00ff */
[----:B------:R-:W-:Y:S01]  /*0d70*/  LOP3.LUT R3, R3, 0x3fffffe, RZ, 0xc0, !PT ;  /* 0x03fffffe03037812 */ /* 0x000fe200078ec0ff */
[----:B------:R-:W-:Y:S01]  /*0d80*/  IMAD.SHL.U32 R16, R2, 0x2, RZ ;  /* 0x0000000202107824 */ /* 0x000fe200078e00ff */
[----:B------:R-:W-:Y:S01]  /*0d90*/  SHF.R.S32.HI R198, RZ, 0x3, R0 ;  /* 0x00000003ffc67819 */ /* 0x000fe20000011400 */
[----:B------:R-:W-:Y:S01]  /*0da0*/  IMAD R8, R8, 0x10, R11 ;  /* 0x0000001008087824 */ /* 0x000fe200078e020b */
[----:B------:R-:W-:Y:S01]  /*0db0*/  SHF.R.S32.HI R220, RZ, 0x1f, R18 ;  /* 0x0000001fffdc7819 */ /* 0x000fe20000011412 */
[----:B------:R-:W-:Y:S01]  /*0dc0*/  IMAD.IADD R3, R216, 0x1, -R3 ;  /* 0x00000001d8037824 */ /* 0x000fe200078e0a03 */
[----:B------:R-:W-:Y:S01]  /*0dd0*/  SHF.R.S32.HI R215, RZ, 0x1f, R16 ;  /* 0x0000001fffd77819 */ /* 0x000fe20000011410 */
[----:B------:R-:W-:-:S02]  /*0de0*/  VIADD R19, R18, 0x40 ;  /* 0x0000004012137836 */ /* 0x000fc40000000000 */
[C---:B------:R-:W-:Y:S02]  /*0df0*/  VIADD R197, R16.reuse, 0x8 ;  /* 0x0000000810c57836 */ /* 0x040fe40000000000 */
        /* <DEDUP_REMOVED lines=26> */
[----:B------:R-:W-:Y:S01]  /*0fa0*/  VIADD R23, R16, 0x78 ;  /* 0x0000007810177836 */ /* 0x000fe20000000000 */
[----:B------:R-:W-:Y:S01]  /*0fb0*/  SHF.R.S32.HI R202, RZ, 0x1f, R185 ;  /* 0x0000001fffca7819 */ /* 0x000fe200000114b9 */
[----:B------:R-:W-:Y:S01]  /*0fc0*/  IMAD R217, R3, 0x40, R8 ;  /* 0x0000004003d97824 */ /* 0x000fe200078e0208 */
[----:B------:R-:W-:-:S02]  /*0fd0*/  SHF.R.S32.HI R201, RZ, 0x1f, R184 ;  /* 0x0000001fffc97819 */ /* 0x000fc400000114b8 */
[----:B------:R-:W-:Y:S01]  /*0fe0*/  SHF.R.S32.HI R200, RZ, 0x1f, R23 ;  /* 0x0000001fffc87819 */ /* 0x000fe20000011417 */
[----:B------:R-:W-:-:S07]  /*0ff0*/  IMAD R17, R4, 0x8, R217 ;  /* 0x0000000804117824 */ /* 0x000fce00078e02d9 */
.L_x_1275:
[----:B------:R-:W-:Y:S02]  /*1000*/  ULDC.64 UR8, c[0x0][0xa28] ;  /* 0x00028a0000087ab9 */ /* 0x000fe40000000a00 */
[----:B------:R-:W-:-:S04]  /*1010*/  UISETP.NE.U32.AND UP0, UPT, UR8, URZ, UPT ;  /* 0x0000003f0800728c */ /* 0x000fc8000bf05070 */
[----:B------:R-:W-:-:S03]  /*1020*/  UISETP.NE.AND.EX UP0, UPT, UR9, URZ, UPT, UP0 ;  /* 0x0000003f0900728c */ /* 0x000fc6000bf05300 */
[----:B------:R-:W-:Y:S02]  /*1030*/  ULDC.64 UR8, c[0x0][0xa18] ;  /* 0x0002860000087ab9 */ /* 0x000fe40000000a00 */
[----:B------:R-:W-:Y:S01]  /*1040*/  UISETP.NE.U32.AND UP1, UPT, UR8, URZ, UPT ;  /* 0x0000003f0800728c */ /* 0x000fe2000bf25070 */
[----:B------:R-:W-:-:S03]  /*1050*/  PLOP3.LUT P0, PT, PT, PT, UP0, 0x80, 0x0 ;  /* 0x000000000000781c */ /* 0x000fc60003f0f008 */
[----:B------:R-:W-:-:S03]  /*1060*/  UISETP.NE.AND.EX UP1, UPT, UR9, URZ, UPT, UP1 ;  /* 0x0000003f0900728c */ /* 0x000fc6000bf25310 */
[----:B------:R-:W-:Y:S02]  /*1070*/  @UP0 ULDC.64 UR8, c[0x0][0xa28] ;  /* 0x00028a0000080ab9 */ /* 0x000fe40000000a00 */
[----:B------:R-:W-:Y:S01]  /*1080*/  @UP0 UIMAD.WIDE UR8, UR6, 0x4, UR8 ;  /* 0x00000004060808a5 */ /* 0x000fe2000f8e0208 */
[----:B------:R-:W-:-:S05]  /*1090*/  PLOP3.LUT P2, PT, PT, PT, UP1, 0x80, 0x0 ;  /* 0x000000000000781c */ /* 0x000fca0003f4f018 */
[----:B------:R-:W-:Y:S01]  /*10a0*/  @UP1 ULDC.64 UR10, c[0x0][0xa18] ;  /* 0x00028600000a1ab9 */ /* 0x000fe20000000a00 */
[----:B0-2---:R-:W-:Y:S02]  /*10b0*/  IMAD.U32 R2, RZ, RZ, UR8 ;  /* 0x00000008ff027e24 */ /* 0x005fe4000f8e00ff */
[----:B------:R-:W-:Y:S01]  /*10c0*/  IMAD.U32 R3, RZ, RZ, UR9 ;  /* 0x00000009ff037e24 */ /* 0x000fe2000f8e00ff */
[----:B------:R-:W-:Y:S02]  /*10d0*/  @UP1 UIMAD.WIDE UR8, UR6, 0x4, UR10 ;  /* 0x00000004060818a5 */ /* 0x000fe4000f8e020a */
[----:B------:R-:W-:Y:S02]  /*10e0*/  ULOP3.LUT UR4, UR7, 0xff000000, URZ, 0xc0, !UPT ;  /* 0xff00000007047892 */ /* 0x000fe4000f8ec03f */
[----:B------:R-:W2:Y:S01]  /*10f0*/  @P0 LDG.E R2, desc[UR52][R2.64] ;  /* 0x0000003402020981 */ /* 0x000ea2000c1e1900 */
[----:B------:R-:W-:Y:S01]  /*1100*/  ULDC.64 UR10, c[0x0][0xa20] ;  /* 0x00028800000a7ab9 */ /* 0x000fe20000000a00 */
[----:B---3--:R-:W-:-:S02]  /*1110*/  IMAD.U32 R4, RZ, RZ, UR8 ;  /* 0x00000008ff047e24 */ /* 0x008fc4000f8e00ff */
[----:B------:R-:W-:Y:S01]  /*1120*/  IMAD.U32 R5, RZ, RZ, UR9 ;  /* 0x00000009ff057e24 */ /* 0x000fe2000f8e00ff */
[----:B------:R-:W-:-:S04]  /*1130*/  ULDC.64 UR8, c[0x0][0x418] ;  /* 0x0001060000087ab9 */ /* 0x000fc80000000a00 */
[----:B------:R-:W3:Y:S01]  /*1140*/  @P2 LDG.E R4, desc[UR52][R4.64] ;  /* 0x0000003404042981 */ /* 0x000ee2000c1e1900 */
[----:B------:R-:W-:Y:S01]  /*1150*/  UISETP.NE.U32.AND UP0, UPT, UR8, URZ, UPT ;  /* 0x0000003f0800728c */ /* 0x000fe2000bf05070 */
[----:B------:R-:W-:Y:S01]  /*1160*/  ISETP.NE.U32.AND P1, PT, RZ, UR10, PT ;  /* 0x0000000aff007c0c */ /* 0x000fe2000bf25070 */
[----:B------:R-:W-:Y:S02]  /*1170*/  ULOP3.LUT UR45, UR7, 0xff0000, URZ, 0xc0, !UPT ;  /* 0x00ff0000072d7892 */ /* 0x000fe4000f8ec03f */
[----:B------:R-:W-:Y:S01]  /*1180*/  UISETP.NE.AND.EX UP0, UPT, UR9, URZ, UPT, UP0 ;  /* 0x0000003f0900728c */ /* 0x000fe2000bf05300 */
[----:B------:R-:W-:Y:S01]  /*1190*/  ISETP.NE.AND.EX P1, PT, RZ, UR11, PT, P1 ;  /* 0x0000000bff007c0c */ /* 0x000fe2000bf25310 */
[----:B------:R-:W-:Y:S01]  /*11a0*/  ULDC UR8, c[0x0][0x424] ;  /* 0x0001090000087ab9 */ /* 0x000fe20000000800 */
[----:B------:R-:W-:Y:S02]  /*11b0*/  USHF.R.U32.HI UR4, URZ, 0x8, UR4 ;  /* 0x000000083f047899 */ /* 0x000fe40008011604 */
[----:B------:R-:W-:Y:S01]  /*11c0*/  USEL UR8, UR8, 0x1, UP0 ;  /* 0x0000000108087887 */ /* 0x000fe20008000000 */
[----:B------:R-:W-:Y:S01]  /*11d0*/  ULDC UR9, c[0x0][0x2f0] ;  /* 0x0000bc0000097ab9 */ /* 0x000fe20000000800 */
[----:B------:R-:W-:Y:S01]  /*11e0*/  UMOV UR38, URZ ;  /* 0x0000003f00267c82 */ /* 0x000fe20008000000 */
[----:B------:R-:W-:Y:S01]  /*11f0*/  ULEA.HI UR45, UR45, UR4, URZ, 0x10 ;  /* 0x000000042d2d7291 */ /* 0x000fe2000f8f803f */
[----:B------:R-:W-:Y:S01]  /*1200*/  ULDC UR46, c[0x0][0x288] ;  /* 0x0000a200002e7ab9 */ /* 0x000fe20000000800 */
[----:B------:R-:W-:-:S02]  /*1210*/  UIMAD UR4, UR8, UR9, URZ ;  /* 0x00000009080472a4 */ /* 0x000fc4000f8e023f */
[----:B------:R-:W-:Y:S01]  /*1220*/  ULOP3.LUT UR42, UR7, 0xffff, URZ, 0xc0, !UPT ;  /* 0x0000ffff072a7892 */ /* 0x000fe2000f8ec03f */
[----:B--2---:R-:W-:Y:S02]  /*1230*/  @P0 R2UR UR38, R2 ;  /* 0x00000000022602ca */ /* 0x004fe400000e0000 */
[----:B---3--:R-:W-:Y:S01]  /*1240*/  @P2 R2UR UR46, R4 ;  /* 0x00000000042e22ca */ /* 0x008fe200000e0000 */
[----:B-1--45:R-:W-:-:S14]  /*1250*/  @P2 BRA `(.L_x_1172) ;  /* 0x0000000000342947 */ /* 0x032fdc0003800000 */
[----:B------:R-:W-:Y:S02]  /*1260*/  ULDC.64 UR8, c[0x0][0xa00] ;  /* 0x0002800000087ab9 */ /* 0x000fe40000000a00 */
[----:B------:R-:W-:-:S04]  /*1270*/  ISETP.NE.U32.AND P0, PT, RZ, UR8, PT ;  /* 0x00000008ff007c0c */ /* 0x000fc8000bf05070 */
[----:B------:R-:W-:-:S13]  /*1280*/  ISETP.NE.AND.EX P0, PT, RZ, UR9, PT, P0 ;  /* 0x00000009ff007c0c */ /* 0x000fda000bf05300 */
[----:B------:R-:W-:Y:S05]  /*1290*/  @!P0 BRA `(.L_x_1172) ;  /* 0x0000000000248947 */ /* 0x000fea0003800000 */
[----:B------:R-:W-:Y:S02]  /*12a0*/  ULDC.64 UR8, c[0x0][0xa00] ;  /* 0x0002800000087ab9 */ /* 0x000fe40000000a00 */
        /* <DEDUP_REMOVED lines=8> */
.L_x_1172:
[----:B------:R-:W-:Y:S01]  /*1330*/  UMOV UR43, UR6 ;  /* 0x00000006002b7c82 */ /* 0x000fe20008000000 */
[----:B------:R-:W-:Y:S05]  /*1340*/  @!P1 BRA `(.L_x_1173) ;  /* 0x00000000001c9947 */ /* 0x000fea0003800000 */
[----:B------:R-:W-:Y:S02]  /*1350*/  ULDC.64 UR8, c[0x0][0xa20] ;  /* 0x0002880000087ab9 */ /* 0x000fe40000000a00 */
[----:B------:R-:W-:-:S06]  /*1360*/  UIMAD.WIDE UR6, UR6, 0x4, UR8 ;  /* 0x00000004060678a5 */ /* 0x000fcc000f8e0208 */
[----:B------:R-:W-:Y:S02]  /*1370*/  IMAD.U32 R2, RZ, RZ, UR6 ;  /* 0x00000006ff027e24 */ /* 0x000fe4000f8e00ff */
[----:B------:R-:W-:-:S05]  /*1380*/  IMAD.U32 R3, RZ, RZ, UR7 ;  /* 0x00000007ff037e24 */ /* 0x000fca000f8e00ff */
[----:B------:R-:W2:Y:S02]  /*1390*/  LDG.E R2, desc[UR52][R2.64] ;  /* 0x0000003402027981 */ /* 0x000ea4000c1e1900 */
[----:B--2---:R-:W-:Y:S01]  /*13a0*/  R2UR UR4, R2 ;  /* 0x00000000020472ca */ /* 0x004fe200000e0000 */
[----:B------:R-:W-:-:S14]  /*13b0*/  BRA `(.L_x_1174) ;  /* 0x0000000000347947 */ /* 0x000fdc0003800000 */
.L_x_1173:
        /* <DEDUP_REMOVED lines=13> */
.L_x_1174:
[----:B------:R-:W-:Y:S01]  /*1490*/  ULDC UR6, c[0x0][0x448] ;  /* 0x0001120000067ab9 */ /* 0x000fe20000000800 */
[----:B------:R-:W-:Y:S02]  /*14a0*/  USHF.L.U32 UR37, UR5, 0x7, URZ ;  /* 0x0000000705257899 */ /* 0x000fe4000800063f */
[----:B------:R-:W-:Y:S02]  /*14b0*/  UISETP.NE.AND UP0, UPT, UR6, 0x1, UPT ;  /* 0x000000010600788c */ /* 0x000fe4000bf05270 */
[----:B------:R-:W-:Y:S02]  /*14c0*/  UIADD3 UR38, -UR38, UR4, URZ ;  /* 0x0000000426267290 */ /* 0x000fe4000fffe13f */
[----:B------:R-:W-:Y:S01]  /*14d0*/  UIADD3 UR8, UR37, 0x7f, URZ ;  /* 0x0000007f25087890 */ /* 0x000fe2000fffe03f */
[----:B------:R-:W-:Y:S01]  /*14e0*/  ULDC.64 UR4, c[0x0][0x9e0] ;  /* 0x0002780000047ab9 */ /* 0x000fe20000000a00 */
[----:B------:R-:W-:Y:S02]  /*14f0*/  UIADD3 UR9, UR38, 0x1, -UR46 ;  /* 0x0000000126097890 */ /* 0x000fe4000fffe82e */
[----:B------:R-:W-:-:S03]  /*1500*/  UISETP.GE.AND UP1, UPT, UR5, 0x1, UPT ;  /* 0x000000010500788c */ /* 0x000fc6000bf26270 */
[----:B------:R-:W-:Y:S01]  /*1510*/  @UP0 ULDC UR6, c[0x0][0x44c] ;  /* 0x0001130000060ab9 */ /* 0x000fe20000000800 */
[----:B------:R-:W-:Y:S01]  /*1520*/  @UP0 ULDC UR10, c[0x0][0x450] ;  /* 0x00011400000a0ab9 */ /* 0x000fe20000000800 */
[----:B------:R-:W-:Y:S01]  /*1530*/  UIMAD.WIDE.U32 UR6, UR8, UR6, URZ ;  /* 0x00000006080672a5 */ /* 0x000fe2000f8e003f */
[----:B------:R-:W-:-:S03]  /*1540*/  PLOP3.LUT P1, PT, PT, PT, UP1, 0x80, 0x0 ;  /* 0x000000000000781c */ /* 0x000fc60003f2f018 */
[----:B------:R-:W-:-:S04]  /*1550*/  @UP0 USHF.R.U32.HI UR8, URZ, UR10, UR7 ;  /* 0x0000000a3f080299 */ /* 0x000fc80008011607 */
[----:B------:R-:W-:-:S04]  /*1560*/  UIADD3 UR9, UR9, UR8, URZ ;  /* 0x0000000809097290 */ /* 0x000fc8000fffe03f */
[----:B------:R-:W-:Y:S02]  /*1570*/  UIADD3 UR4, UR9, UR4, URZ ;  /* 0x0000000409047290 */ /* 0x000fe4000fffe03f */
[----:B------:R-:W-:Y:S10]  /*1580*/  @!P1 BRA `(.L_x_1175) ;  /* 0x0000000000449947 */ /* 0x000ff40003800000 */
        /* <DEDUP_REMOVED lines=10> */
.L_x_1176:
[----:B------:R-:W-:-:S11]  /*1630*/  UISETP.NE.AND UP1, UPT, UR5, 0x1, UPT ;  /* 0x000000010500788c */ /* 0x000fd6000bf25270 */
[----:B------:R-:W-:Y:S02]  /*1640*/  @UP1 ULDC.64 UR10, c[0x0][0x9e8] ;  /* 0x00027a00000a1ab9 */ /* 0x000fe40000000a00 */
[----:B------:R-:W-:-:S04]  /*1650*/  UIMAD.WIDE.U32 UR6, UR8, UR10, URZ ;  /* 0x0000000a080672a5 */ /* 0x000fc8000f8e003f */
[----:B------:R-:W-:-:S12]  /*1660*/  @UP1 USHF.R.U32.HI UR8, URZ, UR11, UR7 ;  /* 0x0000000b3f081299 */ /* 0x000fd80008011607 */
.L_x_1177:
[----:B------:R-:W-:-:S04]  /*1670*/  UIMAD UR8, UR8, UR5, UR5 ;  /* 0x00000005080872a4 */ /* 0x000fc8000f8e0205 */
[----:B------:R-:W-:-:S04]  /*1680*/  UISETP.LT.AND UP1, UPT, UR4, UR8, UPT ;  /* 0x000000080400728c */ /* 0x000fc8000bf21270 */
[----:B------:R-:W-:-:S12]  /*1690*/  USEL UR4, UR4, UR8, UP1 ;  /* 0x0000000804047287 */ /* 0x000fd80008800000 */
.L_x_1175:
[----:B------:R-:W-:Y:S02]  /*16a0*/  UIADD3 UR8, UR38, 0x7f, URZ ;  /* 0x0000007f26087890 */ /* 0x000fe4000fffe03f */
[----:B------:R-:W-:Y:S02]  /*16b0*/  UIADD3 UR9, UR4, 0x7f, URZ ;  /* 0x0000007f04097890 */ /* 0x000fe4000fffe03f */
[----:B------:R-:W-:Y:S02]  /*16c0*/  USHF.R.S32.HI UR4, URZ, 0x1f, UR8 ;  /* 0x0000001f3f047899 */ /* 0x000fe40008011408 */
[----:B------:R-:W-:Y:S01]  /*16d0*/  USHF.R.S32.HI UR10, URZ, 0x1f, UR9 ;  /* 0x0000001f3f0a7899 */ /* 0x000fe20008011409 */
[----:B------:R-:W-:Y:S01]  /*16e0*/  @UP0 ULDC UR6, c[0x0][0x44c] ;  /* 0x0001130000060ab9 */ /* 0x000fe20000000800 */
[----:B------:R-:W-:Y:S02]  /*16f0*/  ULEA.HI UR4, UR4, UR8, URZ, 0x7 ;  /* 0x0000000804047291 */ /* 0x000fe4000f8f383f */
[----:B------:R-:W-:-:S02]  /*1700*/  ULEA.HI UR10, UR10, UR9, URZ, 0x7 ;  /* 0x000000090a0a7291 */ /* 0x000fc4000f8f383f */
[----:B------:R-:W-:Y:S01]  /*1710*/  UIMAD.WIDE.U32 UR6, UR37, UR6, URZ ;  /* 0x00000006250672a5 */ /* 0x000fe2000f8e003f */
[----:B------:R-:W-:Y:S01]  /*1720*/  @UP0 ULDC UR12, c[0x0][0x450] ;  /* 0x00011400000c0ab9 */ /* 0x000fe20000000800 */
[----:B------:R-:W-:Y:S01]  /*1730*/  UMOV UR11, UR37 ;  /* 0x00000025000b7c82 */ /* 0x000fe20008000000 */
[----:B------:R-:W-:Y:S02]  /*1740*/  USHF.R.S32.HI UR4, URZ, 0x7, UR4 ;  /* 0x000000073f047899 */ /* 0x000fe40008011404 */
[----:B------:R-:W-:Y:S02]  /*1750*/  USHF.R.S32.HI UR10, URZ, 0x7, UR10 ;  /* 0x000000073f0a7899 */ /* 0x000fe4000801140a */
[----:B------:R-:W-:Y:S02]  /*1760*/  UIADD3 UR54, UR38, -UR46, URZ ;  /* 0x8000002e26367290 */ /* 0x000fe4000fffe03f */
[----:B------:R-:W-:Y:S02]  /*1770*/  @UP0 USHF.R.U32.HI UR11, URZ, UR12, UR7 ;  /* 0x0000000c3f0b0299 */ /* 0x000fe40008011607 */
[----:B------:R-:W-:-:S02]  /*1780*/  UISETP.LT.AND UP0, UPT, UR4, UR10, UPT ;  /* 0x0000000a0400728c */ /* 0x000fc4000bf01270 */
        /* <DEDUP_REMOVED lines=15> */
.L_x_1179:
[----:B------:R-:W-:-:S11]  /*1880*/  UISETP.NE.AND UP0, UPT, UR5, 0x1, UPT ;  /* 0x000000010500788c */ /* 0x000fd6000bf05270 */
[----:B------:R-:W-:Y:S02]  /*1890*/  @UP0 ULDC.64 UR10, c[0x0][0x9e8] ;  /* 0x00027a00000a0ab9 */ /* 0x000fe40000000a00 */
[----:B------:R-:W-:-:S04]  /*18a0*/  UIMAD.WIDE.U32 UR8, UR7, UR10, URZ ;  /* 0x0000000a070872a5 */ /* 0x000fc8000f8e003f */
[----:B------:R-:W-:-:S12]  /*18b0*/  @UP0 USHF.R.U32.HI UR7, URZ, UR11, UR9 ;  /* 0x0000000b3f070299 */ /* 0x000fd80008011609 */
.L_x_1180:
[----:B------:R-:W-:-:S04]  /*18c0*/  UIMAD UR5, UR7, UR5, URZ ;  /* 0x00000005070572a4 */ /* 0x000fc8000f8e023f */
[----:B------:R-:W-:-:S04]  /*18d0*/  UISETP.LT.AND UP0, UPT, UR4, UR5, UPT ;  /* 0x000000050400728c */ /* 0x000fc8000bf01270 */
[----:B------:R-:W-:-:S12]  /*18e0*/  USEL UR4, UR4, UR5, !UP0 ;  /* 0x0000000504047287 */ /* 0x000fd8000c000000 */
.L_x_1178:
[----:B------:R-:W-:Y:S02]  /*18f0*/  USHF.R.S32.HI UR5, URZ, 0x1f, UR4 ;  /* 0x0000001f3f057899 */ /* 0x000fe40008011404 */
[----:B------:R-:W-:Y:S02]  /*1900*/  ULOP3.LUT UR39, UR45, 0xff, URZ, 0xc0, !UPT ;  /* 0x000000ff2d277892 */ /* 0x000fe4000f8ec03f */
[----:B------:R-:W-:Y:S02]  /*1910*/  ULEA.HI UR5, UR5, UR4, URZ, 0x7 ;  /* 0x0000000405057291 */ /* 0x000fe4000f8f383f */
[----:B------:R-:W-:Y:S02]  /*1920*/  USHF.R.U32.HI UR45, URZ, 0x10, UR45 ;  /* 0x000000103f2d7899 */ /* 0x000fe4000801162d */
[----:B------:R-:W-:Y:S01]  /*1930*/  USHF.R.S32.HI UR5, URZ, 0x7, UR5 ;  /* 0x000000073f057899 */ /* 0x000fe20008011405 */
[----:B------:R-:W-:-:S03]  /*1940*/  UMOV UR4, URZ ;  /* 0x0000003f00047c82 */ /* 0x000fc60008000000 */
[----:B------:R-:W-:-:S04]  /*1950*/  UISETP.LT.AND UP0, UPT, URZ, UR5, UPT ;  /* 0x000000053f00728c */ /* 0x000fc8000bf01270 */
[----:B------:R-:W-:-:S04]  /*1960*/  USEL UR40, URZ, UR5, !UP0 ;  /* 0x000000053f287287 */ /* 0x000fc8000c000000 */
[----:B------:R-:W-:-:S06]  /*1970*/  UISETP.GT.AND UP0, UPT, UR6, UR40, UPT ;  /* 0x000000280600728c */ /* 0x000fcc000bf04270 */
[----:B------:R-:W-:-:S13]  /*1980*/  PLOP3.LUT P0, PT, PT, PT, UP0, 0x80, 0x0 ;  /* 0x000000000000781c */ /* 0x000fda0003f0f008 */
[----:B------:R-:W-:Y:S05]  /*1990*/  @!P0 BRA `(.L_x_1181) ;  /* 0x0000000000948947 */ /* 0x000fea0003800000 */
[----:B------:R-:W-:Y:S01]  /*19a0*/  UISETP.NE.AND UP0, UPT, UR45, URZ, UPT ;  /* 0x0000003f2d00728c */ /* 0x000fe2000bf05270 */
[----:B------:R-:W-:-:S03]  /*19b0*/  ULDC UR4, c[0x0][0x9f0] ;  /* 0x00027c0000047ab9 */ /* 0x000fc60000000800 */
[----:B------:R-:W-:-:S04]  /*19c0*/  USEL UR10, UR45, UR4, UP0 ;  /* 0x000000042d0a7287 */ /* 0x000fc80008000000 */
[----:B------:R-:W-:Y:S02]  /*19d0*/  UIADD3 UR4, UR10, -0x1, UR6 ;  /* 0xffffffff0a047890 */ /* 0x000fe4000fffe006 */
[----:B------:R-:W-:Y:S02]  /*19e0*/  IMAD.U32 R3, RZ, RZ, UR10 ;  /* 0x0000000aff037e24 */ /* 0x000fe4000f8e00ff */
[----:B------:R-:W-:-:S03]  /*19f0*/  UIADD3 UR7, -UR40, UR4, URZ ;  /* 0x0000000428077290 */ /* 0x000fc6000fffe13f */
[-C--:B------:R-:W-:Y:S01]  /*1a00*/  IABS R0, R3.reuse ;  /* 0x0000000300007213 */ /* 0x080fe20000000000 */
[----:B------:R-:W-:Y:S01]  /*1a10*/  UMOV UR4, URZ ;  /* 0x0000003f00047c82 */ /* 0x000fe20008000000 */
[----:B------:R-:W-:Y:S01]  /*1a20*/  IABS R5, R3 ;  /* 0x0000000300057213 */ /* 0x000fe20000000000 */
[----:B------:R-:W-:Y:S01]  /*1a30*/  IMAD.U32 R4, RZ, RZ, UR7 ;  /* 0x00000007ff047e24 */ /* 0x000fe2000f8e00ff */
[----:B------:R-:W-:Y:S01]  /*1a40*/  R2UR UR11, R0 ;  /* 0x00000000000b72ca */ /* 0x000fe200000e0000 */
[----:B------:R-:W-:-:S03]  /*1a50*/  ULOP3.LUT UR7, UR7, UR10, URZ, 0x3c, !UPT ;  /* 0x0000000a07077292 */ /* 0x000fc6000f8e3c3f */
[----:B------:R-:W-:-:S05]  /*1a60*/  IABS R4, R4 ;  /* 0x0000000400047213 */ /* 0x000fca0000000000 */
[----:B------:R-:W-:-:S04]  /*1a70*/  IMAD.MOV.U32 R3, RZ, RZ, R4 ;  /* 0x000000ffff037224 */ /* 0x000fc800078e0004 */
[----:B------:R-:W0:Y:S01]  /*1a80*/  I2F.RP R0, UR11 ;  /* 0x0000000b00007d06 */ /* 0x000e220008209400 */
[----:B------:R-:W-:-:S07]  /*1a90*/  R2UR UR9, R3 ;  /* 0x00000000030972ca */ /* 0x000fce00000e0000 */
[----:B0-----:R-:W0:Y:S02]  /*1aa0*/  MUFU.RCP R0, R0 ;  /* 0x0000000000007308 */ /* 0x001e240000001000 */
[----:B0-----:R-:W-:Y:S02]  /*1ab0*/  VIADD R2, R0, 0xffffffe ;  /* 0x0ffffffe00027836 */ /* 0x001fe40000000000 */
        /* <DEDUP_REMOVED lines=19> */
.L_x_1181:
[----:B------:R-:W-:Y:S01]  /*1bf0*/  UIMAD UR40, UR39, UR4, UR40 ;  /* 0x00000004272872a4 */ /* 0x000fe2000f8e0228 */
[----:B------:R-:W-:Y:S01]  /*1c00*/  IMAD.U32 R90, RZ, RZ, UR6 ;  /* 0x00000006ff5a7e24 */ /* 0x000fe2000f8e00ff */
[----:B------:R-:W-:Y:S01]  /*1c10*/  PLOP3.LUT P0, PT, PT, PT, PT, 0x80, 0x0 ;  /* 0x000000000000781c */ /* 0x000fe20003f0f070 */
[----:B------:R-:W-:Y:S01]  /*1c20*/  IMAD.U32 R3, RZ, RZ, UR4 ;  /* 0x00000004ff037e24 */ /* 0x000fe2000f8e00ff */
[----:B------:R-:W-:Y:S02]  /*1c30*/  CS2R R20, SRZ ;  /* 0x0000000000147805 */ /* 0x000fe4000001ff00 */
[----:B------:R-:W-:Y:S02]  /*1c40*/  CS2R R150, SRZ ;  /* 0x0000000000967805 */ /* 0x000fe4000001ff00 */
[----:B------:R-:W-:Y:S02]  /*1c50*/  CS2R R148, SRZ ;  /* 0x0000000000947805 */ /* 0x000fe4000001ff00 */
[----:B------:R-:W-:-:S02]  /*1c60*/  CS2R R146, SRZ ;  /* 0x0000000000927805 */ /* 0x000fc4000001ff00 */
[----:B------:R-:W-:Y:S02]  /*1c70*/  VIADDMNMX R90, R3, UR40, R90, PT ;  /* 0x00000028035a7c46 */ /* 0x000fe4000b80015a */
[----:B------:R-:W-:Y:S02]  /*1c80*/  CS2R R144, SRZ ;  /* 0x0000000000907805 */ /* 0x000fe4000001ff00 */
[----:B------:R-:W-:Y:S02]  /*1c90*/  CS2R R142, SRZ ;  /* 0x00000000008e7805 */ /* 0x000fe4000001ff00 */
[----:B------:R-:W-:Y:S02]  /*1ca0*/  CS2R R140, SRZ ;  /* 0x00000000008c7805 */ /* 0x000fe4000001ff00 */
[----:B------:R-:W-:Y:S02]  /*1cb0*/  ISETP.GT.AND P1, PT, R90, UR40, PT ;  /* 0x000000285a007c0c */ /* 0x000fe4000bf24270 */
        /* <DEDUP_REMOVED lines=27> */
[----:B------:R-:W0:Y:S01]  /*1e70*/  SHFL.IDX PT, R0, R216, RZ, 0x1f ;  /* 0x00001fffd8007589 */ /* 0x000e2200000e0000 */
[----:B------:R-:W1:Y:S01]  /*1e80*/  S2UR UR5, SR_CgaCtaId ;  /* 0x00000000000579c3 */ /* 0x000e620000008800 */
[----:B------:R-:W-:Y:S01]  /*1e90*/  UMOV UR41, 0x400 ;  /* 0x0000040000297882 */ /* 0x000fe20000000000 */
[----:B0-----:R-:W-:Y:S01]  /*1ea0*/  R2UR UR44, R0 ;  /* 0x00000000002c72ca */ /* 0x001fe200000e0000 */
[----:B-1----:R-:W-:-:S04]  /*1eb0*/  ULEA UR41, UR5, UR41, 0x18 ;  /* 0x0000002905297291 */ /* 0x002fc8000f8ec03f */
[----:B------:R-:W-:-:S04]  /*1ec0*/  UIADD3 UR5, UR41, 0x10400, URZ ;  /* 0x0001040029057890 */ /* 0x000fc8000fffe03f */
[----:B------:R-:W-:-:S04]  /*1ed0*/  ULOP3.LUT UP0, URZ, UR5, 0x3ff, URZ, 0xc0, !UPT ;  /* 0x000003ff053f7892 */ /* 0x000fc8000f80c03f */
[----:B------:R-:W-:Y:S02]  /*1ee0*/  ULEA.HI UR4, UR44, UR44, URZ, 0x1 ;  /* 0x0000002c2c047291 */ /* 0x000fe4000f8f083f */
[----:B------:R-:W-:Y:S02]  /*1ef0*/  PLOP3.LUT P0, PT, PT, PT, UP0, 0x80, 0x0 ;  /* 0x000000000000781c */ /* 0x000fe40003f0f008 */
        /* <DEDUP_REMOVED lines=22> */
.L_x_1183:
[----:B------:R-:W-:Y:S01]  /*2060*/  ULEA.HI UR4, UR48, UR48, URZ, 0x1 ;  /* 0x0000003030047291 */ /* 0x000fe2000f8f083f */
[----:B------:R-:W-:-:S03]  /*2070*/  IMAD.U32 R2, RZ, RZ, UR49 ;  /* 0x00000031ff027e24 */ /* 0x000fc6000f8e00ff */
[----:B------:R-:W-:Y:S02]  /*2080*/  ULOP3.LUT UR4, UR4, 0xfffffffe, URZ, 0xc0, !UPT ;  /* 0xfffffffe04047892 */ /* 0x000fe4000f8ec03f */
[----:B------:R-:W-:Y:S02]  /*2090*/  ISETP.NE.AND P0, PT, R2, 0x3, PT ;  /* 0x000000030200780c */ /* 0x000fe40003f05270 */
[----:B------:R-:W-:-:S06]  /*20a0*/  UIADD3 UR4, UR48, -UR4, URZ ;  /* 0x8000000430047290 */ /* 0x000fcc000fffe03f */
[----:B------:R-:W-:-:S05]  /*20b0*/  IMAD.U32 R0, RZ, RZ, UR4 ;  /* 0x00000004ff007e24 */ /* 0x000fca000f8e00ff */
[----:B------:R-:W-:-:S04]  /*20c0*/  SHF.L.U32 R0, R0, 0x1f, RZ ;  /* 0x0000001f00007819 */ /* 0x000fc800000006ff */
[----:B------:R-:W0:Y:S02]  /*20d0*/  SYNCS.PHASECHK.TRANS64.TRYWAIT P1, [UR41+0x28800], R0 ;  /* 0x02880000ff0075a7 */ /* 0x000e240008020169 */
[----:B0-----:R-:W-:Y:S05]  /*20e0*/  @!P1 BRA `(.L_x_1184) ;  /* 0x0000016000109947 */ /* 0x001fea0003800000 */
.L_x_1407:
[----:B------:R-:W-:Y:S05]  /*20f0*/  @!P0 BRA `(.L_x_1185) ;  /* 0x0000000000048947 */ /* 0x000fea0003800000 */
[----:B------:R-:W-:Y:S01]  /*2100*/  BPT.TRAP 0x1 ;  /* 0x000000040000795c */ /* 0x000fe20000300000 */
.L_x_1185:
[----:B------:R-:W-:Y:S02]  /*2110*/  IMAD.U32 R5, RZ, RZ, UR47 ;  /* 0x0000002fff057e24 */ /* 0x000fe4000f8e00ff */
[----:B0-----:R-:W-:-:S03]  /*2120*/  IMAD.U32 R0, RZ, RZ, UR50 ;  /* 0x00000032ff007e24 */ /* 0x001fc6000f8e00ff */
[----:B------:R-:W-:Y:S02]  /*2130*/  LEA R5, R5, UR41, 0x3 ;  /* 0x0000002905057c11 */ /* 0x000fe4000f8e18ff */
[----:B------:R-:W-:-:S04]  /*2140*/  SHF.L.U32 R0, R0, 0x1f, RZ ;  /* 0x0000001f00007819 */ /* 0x000fc800000006ff */
[----:B------:R0:W1:Y:S01]  /*2150*/  SYNCS.PHASECHK.TRANS64.TRYWAIT P2, [R5+URZ+0x28830], R0 ;  /* 0x02883000050075a7 */ /* 0x000062000804017f */
[----:B------:R-:W-:Y:S05]  /*2160*/  @!P0 BRA `(.L_x_1186) ;  /* 0x0000000000048947 */ /* 0x000fea0003800000 */
[----:B------:R-:W-:Y:S01]  /*2170*/  BPT.TRAP 0x1 ;  /* 0x000000040000795c */ /* 0x000fe20000300000 */
.L_x_1186:
[----:B------:R-:W2:Y:S02]  /*2180*/  S2R R2, SR_TID.X ;  /* 0x0000000000027919 */ /* 0x000ea40000002100 */
[----:B--2---:R-:W-:-:S04]  /*2190*/  LOP3.LUT R2, R2, 0x7f, RZ, 0xc0, !PT ;  /* 0x0000007f02027812 */ /* 0x004fc800078ec0ff */
[----:B------:R-:W-:Y:S01]  /*21a0*/  ISETP.NE.AND P1, PT, R2, RZ, PT ;  /* 0x000000ff0200720c */ /* 0x000fe20003f25270 */
[----:B-1----:R-:W-:-:S12]  /*21b0*/  @P2 BRA `(.L_x_1187) ;  /* 0x0000000000082947 */ /* 0x002fd80003800000 */
[----:B------:R-:W1:Y:S02]  /*21c0*/  SYNCS.PHASECHK.TRANS64.TRYWAIT P2, [R5+URZ+0x28830], R0 ;  /* 0x02883000050075a7 */ /* 0x000e64000804017f */
[----:B-1----:R-:W-:Y:S05]  /*21d0*/  @!P2 BRA `(.L_x_1188) ;  /* 0x0000015c00eca947 */ /* 0x002fea0003800000 */
.L_x_1187:
[----:B------:R-:W-:Y:S05]  /*21e0*/  WARPSYNC.ALL ;  /* 0x0000000000007948 */ /* 0x000fea0003800000 */
[----:B------:R-:W-:Y:S01]  /*21f0*/  UIADD3 UR4, UR41, 0x18400, URZ ;  /* 0x0001840029047890 */ /* 0x000fe2000fffe03f */
[----:B------:R-:W-:Y:S01]  /*2200*/  WARPGROUP.ARRIVE ;  /* 0x00000000000079c5 */ /* 0x000fe20000000000 */
[----:B------:R-:W-:Y:S01]  /*2210*/  ULOP3.LUT UR32, UR55, 0x10000, URZ, 0xfc, !UPT ;  /* 0x0001000037207892 */ /* 0x000fe2000f8efc3f */
[----:B01----:R-:W-:Y:S01]  /*2220*/  VIADD R0, R17, UR37 ;  /* 0x0000002511007c36 */ /* 0x003fe20008000000 */
[----:B------:R-:W-:Y:S01]  /*2230*/  USHF.R.U32.HI UR4, URZ, 0x4, UR4 ;  /* 0x000000043f047899 */ /* 0x000fe20008011604 */
[----:B------:R-:W-:Y:S01]  /*2240*/  LEA R7, R90, 0xffffff80, 0x7 ;  /* 0xffffff805a077811 */ /* 0x000fe200078e38ff */
[----:B------:R-:W-:Y:S01]  /*2250*/  UMOV UR33, 0x40000040 ;  /* 0x4000004000217882 */ /* 0x000fe20000000000 */
[----:B------:R-:W-:Y:S01]  /*2260*/  UMOV UR35, 0x40000040 ;  /* 0x4000004000237882 */ /* 0x000fe20000000000 */
[----:B------:R-:W-:Y:S01]  /*2270*/  ULOP3.LUT UR4, UR4, 0x3fff, URZ, 0xc0, !UPT ;  /* 0x00003fff04047892 */ /* 0x000fe2000f8ec03f */
[----:B------:R-:W-:Y:S01]  /*2280*/  IMAD.MOV.U32 R3, RZ, RZ, R0 ;  /* 0x000000ffff037224 */ /* 0x000fe200078e0000 */
[----:B------:R-:W-:Y:S01]  /*2290*/  UMOV UR5, 0x40000040 ;  /* 0x4000004000057882 */ /* 0x000fe20000000000 */
[----:B------:R-:W-:Y:S01]  /*22a0*/  UMOV UR7, 0x40000040 ;  /* 0x4000004000077882 */ /* 0x000fe20000000000 */
[----:B------:R-:W-:-:S02]  /*22b0*/  ULOP3.LUT UR51, UR4, 0x10000, URZ, 0xfc, !UPT ;  /* 0x0001000004337892 */ /* 0x000fc4000f8efc3f */
[----:B------:R-:W-:Y:S02]  /*22c0*/  UIADD3 UR4, UR32, 0x2, URZ ;  /* 0x0000000220047890 */ /* 0x000fe4000fffe03f */
[----:B------:R-:W-:Y:S02]  /*22d0*/  ULEA UR34, UR47, UR51, 0xb ;  /* 0x000000332f227291 */ /* 0x000fe4000f8e583f */
[----:B------:R-:W-:Y:S02]  /*22e0*/  UIADD3 UR8, UR32, 0x4, URZ ;  /* 0x0000000420087890 */ /* 0x000fe4000fffe03f */
[----:B------:R-:W-:Y:S02]  /*22f0*/  UIADD3 UR6, UR34, 0x2, URZ ;  /* 0x0000000222067890 */ /* 0x000fe4000fffe03f */
[----:B------:R-:W-:Y:S01]  /*2300*/  UIADD3 UR10, UR34, 0x4, URZ ;  /* 0x00000004220a7890 */ /* 0x000fe2000fffe03f */
[----:B------:R-:W-:Y:S02]  /*2310*/  UMOV UR9, 0x40000040 ;  /* 0x4000004000097882 */ /* 0x000fe40000000000 */
[----:B------:R-:W-:Y:S01]  /*2320*/  HGMMA.64x128x16.F32.BF16 R24, gdesc[UR32], RZ, !UPT, gsb0 ;  /* 0x01e00000201879f0 */ /* 0x000fe2000c0018ff */
[----:B------:R-:W-:Y:S01]  /*2330*/  UMOV UR11, 0x40000040 ;  /* 0x40000040000b7882 */ /* 0x000fe20000000000 */
[----:B------:R-:W-:-:S02]  /*2340*/  UIADD3 UR12, UR32, 0x6, URZ ;  /* 0x00000006200c7890 */ /* 0x000fc4000fffe03f */
[----:B------:R-:W-:Y:S01]  /*2350*/  UIADD3 UR14, UR34, 0x6, URZ ;  /* 0x00000006220e7890 */ /* 0x000fe2000fffe03f */
[----:B------:R-:W-:Y:S01]  /*2360*/  UMOV UR13, 0x40000040 ;  /* 0x40000040000d7882 */ /* 0x000fe20000000000 */
[----:B------:R-:W-:Y:S01]  /*2370*/  UMOV UR15, 0x40000040 ;  /* 0x40000040000f7882 */ /* 0x000fe20000000000 */
[----:B------:R-:W-:Y:S02]  /*2380*/  UIADD3 UR16, UR32, 0x400, URZ ;  /* 0x0000040020107890 */ /* 0x000fe4000fffe03f */
[----:B------:R-:W-:Y:S01]  /*2390*/  UIADD3 UR18, UR34, 0x400, URZ ;  /* 0x0000040022127890 */ /* 0x000fe2000fffe03f */
[----:B------:R-:W-:Y:S01]  /*23a0*/  UMOV UR17, 0x40000040 ;  /* 0x4000004000117882 */ /* 0x000fe20000000000 */
[----:B------:R-:W-:Y:S01]  /*23b0*/  UMOV UR19, 0x40000040 ;  /* 0x4000004000137882 */ /* 0x000fe20000000000 */
[----:B------:R-:W-:Y:S02]  /*23c0*/  UIADD3 UR20, UR32, 0x402, URZ ;  /* 0x0000040220147890 */ /* 0x000fe4000fffe03f */
[----:B------:R-:W-:Y:S01]  /*23d0*/  UIADD3 UR22, UR34, 0x402, URZ ;  /* 0x0000040222167890 */ /* 0x000fe2000fffe03f */
[----:B------:R-:W-:Y:S01]  /*23e0*/  UMOV UR21, 0x40000040 ;  /* 0x4000004000157882 */ /* 0x000fe20000000000 */
        /* <DEDUP_REMOVED lines=9> */
[----:B------:R-:W-:Y:S01]  /*2480*/  ULDC UR56, c[0x0][0x9dc] ;  /* 0x0002770000387ab9 */ /* 0x000fe20000000800 */
[----:B------:R-:W-:Y:S02]  /*2490*/  WARPGROUP.DEPBAR.LE gsb0, 0x0 ;  /* 0x00008000000079c5 */ /* 0x000fe40000010000 */
[----:B------:R-:W-:-:S06]  /*24a0*/  WARPGROUP.ARRIVE ;  /* 0x00000000000079c5 */ /* 0x000fcc0000000000 */
[----:B------:R-:W-:Y:S01]  /*24b0*/  HGMMA.64x128x16.F32.BF16 R24, gdesc[UR4], R24, gsb0 ;  /* 0x01e00000041879f0 */ /* 0x000fe20008001818 */
[----:B------:R-:W-:Y:S02]  /*24c0*/  ULDC UR6, c[0x0][0x448] ;  /* 0x0001120000067ab9 */ /* 0x000fe40000000800 */
[----:B------:R-:W-:-:S06]  /*24d0*/  UISETP.NE.AND UP0, UPT, UR6, 0x1, UPT ;  /* 0x000000010600788c */ /* 0x000fcc000bf05270 */
[----:B------:R-:W-:Y:S02]  /*24e0*/  PLOP3.LUT P2, PT, PT, PT, UP0, 0x80, 0x0 ;  /* 0x000000000000781c */ /* 0x000fe40003f4f008 */
[----:B------:R-:W-:-:S03]  /*24f0*/  PLOP3.LUT P3, PT, PT, PT, UP0, 0x80, 0x0 ;  /* 0x000000000000781c */ /* 0x000fc60003f6f008 */
[----:B------:R-:W-:-:S08]  /*2500*/  @UP0 ULDC UR6, c[0x0][0x44c] ;  /* 0x0001130000060ab9 */ /* 0x000fd00000000800 */
[----:B------:R-:W-:Y:S01]  /*2510*/  @P2 IMAD.HI.U32 R2, R0, UR6, RZ ;  /* 0x0000000600022c27 */ /* 0x000fe2000f8e00ff */
[----:B------:R-:W-:-:S03]  /*2520*/  @UP0 ULDC UR6, c[0x0][0x450] ;  /* 0x0001140000060ab9 */ /* 0x000fc60000000800 */
[----:B------:R-:W-:Y:S01]  /*2530*/  @!P1 VIADD R0, R5, 0x28840 ;  /* 0x0002884005009836 */ /* 0x000fe20000000000 */
[----:B------:R-:W-:Y:S01]  /*2540*/  @P3 SHF.R.U32.HI R3, RZ, UR6, R2 ;  /* 0x00000006ff033c19 */ /* 0x000fe20008011602 */
[----:B------:R-:W-:Y:S01]  /*2550*/  IMAD.MOV.U32 R5, RZ, RZ, -0x80 ;  /* 0xffffff80ff057424 */ /* 0x000fe200078e00ff */
[----:B------:R-:W-:Y:S02]  /*2560*/  ULDC.64 UR6, c[0x0][0x9e0] ;  /* 0x0002780000067ab9 */ /* 0x000fe40000000a00 */
[----:B------:R-:W-:Y:S01]  /*2570*/  UISETP.GE.AND UP1, UPT, UR7, 0x1, UPT ;  /* 0x000000010700788c */ /* 0x000fe2000bf26270 */
[----:B------:R-:W0:Y:S01]  /*2580*/  SHFL.IDX PT, R13, R3, RZ, 0x1c1f ;  /* 0x001c1fff030d7589 */ /* 0x000e2200000e0000 */
[----:B------:R-:W-:Y:S01]  /*2590*/  @!P1 PRMT R0, RZ, 0x654, R0 ;  /* 0x00000654ff009816 */ /* 0x000fe20000000000 */
[----:B------:R-:W-:Y:S02]  /*25a0*/  IMAD R9, R90, R5, 0x80 ;  /* 0x000000805a097424 */ /* 0x000fe400078e0205 */
[----:B------:R-:W-:Y:S01]  /*25b0*/  IMAD.U32 R5, RZ, RZ, UR46 ;  /* 0x0000002eff057e24 */ /* 0x000fe2000f8e00ff */
[----:B------:R-:W-:-:S02]  /*25c0*/  PLOP3.LUT P2, PT, PT, PT, UP1, 0x40, 0x0 ;  /* 0x000000000000781c */ /* 0x000fc40003f4e818 */
[----:B------:R-:W-:Y:S01]  /*25d0*/  IADD3 R6, -R16, UR38, R9 ;  /* 0x0000002610067c10 */ /* 0x000fe2000fffe109 */
[----:B------:R-:W-:Y:S02]  /*25e0*/  WARPGROUP.DEPBAR.LE gsb0, 0x0 ;  /* 0x00008000000079c5 */ /* 0x000fe40000010000 */
[----:B------:R-:W-:-:S06]  /*25f0*/  WARPGROUP.ARRIVE ;  /* 0x00000000000079c5 */ /* 0x000fcc0000000000 */
[----:B------:R-:W-:Y:S01]  /*2600*/  HGMMA.64x128x16.F32.BF16 R24, gdesc[UR8], R24, gsb0 ;  /* 0x01e00000081879f0 */ /* 0x000fe20008001818 */
[----:B------:R-:W-:Y:S02]  /*2610*/  ULOP3.LUT UR10, URZ, UR56, URZ, 0x33, !UPT ;  /* 0x000000383f0a7292 */ /* 0x000fe4000f8e333f */
        /* <DEDUP_REMOVED lines=17> */
[----:B-1----:R-:W-:-:S04]  /*2730*/  IADD3 R0, -R16, 0x1, R9 ;  /* 0x0000000110007810 */ /* 0x002fc80007ffe109 */
[----:B------:R-:W-:-:S05]  /*2740*/  IADD3 R0, -R5, UR38, R0 ;  /* 0x0000002605007c10 */ /* 0x000fca000fffe100 */
[C---:B------:R-:W-:Y:S02]  /*2750*/  VIADD R11, R0.reuse, UR6 ;  /* 0x00000006000b7c36 */ /* 0x040fe40008000000 */
[----:B------:R-:W-:-:S03]  /*2760*/  VIADD R8, R0, UR10 ;  /* 0x0000000a00087c36 */ /* 0x000fc60008000000 */
[----:B0-----:R-:W-:Y:S01]  /*2770*/  VIADDMNMX R0, R13, R11, R6, PT ;  /* 0x0000000b0d007246 */ /* 0x001fe20003800106 */
[----:B------:R-:W-:Y:S01]  /*2780*/  IMAD.IADD R2, R8, 0x1, R13 ;  /* 0x0000000108027824 */ /* 0x000fe200078e020d */
[----:B------:R-:W-:Y:S06]  /*2790*/  @P2 BRA `(.L_x_1189) ;  /* 0x00000000005c2947 */ /* 0x000fec0003800000 */
[----:B------:R-:W-:Y:S01]  /*27a0*/  IMAD.U32 R4, RZ, RZ, UR46 ;  /* 0x0000002eff047e24 */ /* 0x000fe2000f8e00ff */
[----:B------:R-:W-:Y:S04]  /*27b0*/  BSSY B0, `(.L_x_1190) ;  /* 0x0000011000007945 */ /* 0x000fe80003800000 */
[----:B------:R-:W-:-:S04]  /*27c0*/  IADD3 R4, -R4, UR38, R13 ;  /* 0x0000002604047c10 */ /* 0x000fc8000fffe10d */
[----:B------:R-:W-:-:S13]  /*27d0*/  ISETP.GT.AND P2, PT, R4, -0x1, PT ;  /* 0xffffffff0400780c */ /* 0x000fda0003f44270 */
[----:B------:R-:W-:Y:S05]  /*27e0*/  @P2 BRA `(.L_x_1191) ;  /* 0x0000000000202947 */ /* 0x000fea0003800000 */
[----:B------:R-:W-:Y:S01]  /*27f0*/  UISETP.NE.AND UP2, UPT, UR7, 0x1, UPT ;  /* 0x000000010700788c */ /* 0x000fe2000bf45270 */
[----:B------:R-:W-:-:S05]  /*2800*/  LOP3.LUT R4, RZ, R4, RZ, 0x33, !PT ;  /* 0x00000004ff047212 */ /* 0x000fca00078e33ff */
[----:B------:R-:W-:-:S05]  /*2810*/  PLOP3.LUT P2, PT, PT, PT, UP2, 0x80, 0x0 ;  /* 0x000000000000781c */ /* 0x000fca0003f4f028 */
[----:B------:R-:W-:-:S08]  /*2820*/  @UP2 ULDC.64 UR10, c[0x0][0x9e8] ;  /* 0x00027a00000a2ab9 */ /* 0x000fd00000000a00 */
[----:B------:R-:W-:-:S05]  /*2830*/  @P2 IMAD.HI.U32 R5, R4, UR10, RZ ;  /* 0x0000000a04052c27 */ /* 0x000fca000f8e00ff */
[----:B------:R-:W-:-:S04]  /*2840*/  @P2 SHF.R.U32.HI R4, RZ, UR11, R5 ;  /* 0x0000000bff042c19 */ /* 0x000fc80008011605 */
[----:B------:R-:W-:Y:S01]  /*2850*/  LOP3.LUT R4, RZ, R4, RZ, 0x33, !PT ;  /* 0x00000004ff047212 */ /* 0x000fe200078e33ff */
[----:B------:R-:W-:Y:S06]  /*2860*/  BRA `(.L_x_1192) ;  /* 0x0000000000147947 */ /* 0x000fec0003800000 */
.L_x_1191:
[----:B------:R-:W-:-:S06]  /*2870*/  UISETP.NE.AND UP2, UPT, UR7, 0x1, UPT ;  /* 0x000000010700788c */ /* 0x000fcc000bf45270 */
[----:B------:R-:W-:-:S05]  /*2880*/  PLOP3.LUT P2, PT, PT, PT, UP2, 0x80, 0x0 ;  /* 0x000000000000781c */ /* 0x000fca0003f4f028 */
[----:B------:R-:W-:-:S08]  /*2890*/  @UP2 ULDC.64 UR10, c[0x0][0x9e8] ;  /* 0x00027a00000a2ab9 */ /* 0x000fd00000000a00 */
[----:B------:R-:W-:-:S05]  /*28a0*/  @P2 IMAD.HI.U32 R5, R4, UR10, RZ ;  /* 0x0000000a04052c27 */ /* 0x000fca000f8e00ff */
[----:B------:R-:W-:-:S07]  /*28b0*/  @P2 SHF.R.U32.HI R4, RZ, UR11, R5 ;  /* 0x0000000bff042c19 */ /* 0x000fce0008011605 */
.L_x_1192:
[----:B------:R-:W-:Y:S05]  /*28c0*/  BSYNC B0 ;  /* 0x0000000000007941 */ /* 0x000fea0003800000 */
.L_x_1190:
[----:B------:R-:W-:-:S04]  /*28d0*/  IMAD R5, R4, UR7, -R7 ;  /* 0x0000000704057c24 */ /* 0x000fc8000f8e0a07 */
[----:B------:R-:W-:-:S05]  /*28e0*/  IMAD.IADD R5, R5, 0x1, -R16 ;  /* 0x0000000105057824 */ /* 0x000fca00078e0a10 */
[----:B------:R-:W-:Y:S02]  /*28f0*/  VIMNMX R2, R2, R5, !PT ;  /* 0x0000000502027248 */ /* 0x000fe40007fe0100 */
[----:B------:R-:W-:-:S07]  /*2900*/  VIADDMNMX R0, R5, UR7, R0, PT ;  /* 0x0000000705007c46 */ /* 0x000fce000b800100 */
.L_x_1189:
[C---:B------:R-:W-:Y:S01]  /*2910*/  ISETP.GE.AND P2, PT, R9.reuse, 0x2, PT ;  /* 0x000000020900780c */ /* 0x040fe20003f46270 */
[----:B------:R-:W0:Y:S01]  /*2920*/  SHFL.IDX PT, R3, R3, 0x1, 0x1c1f ;  /* 0x003c1f0003037f89 */ /* 0x000e2200000e0000 */
[C---:B------:R-:W-:Y:S02]  /*2930*/  ISETP.GE.AND P5, PT, R9.reuse, 0xa, PT ;  /* 0x0000000a0900780c */ /* 0x040fe40003fa6270 */
[----:B------:R-:W-:Y:S02]  /*2940*/  ISETP.GT.AND P3, PT, R2, 0x1, !P2 ;  /* 0x000000010200780c */ /* 0x000fe40005764270 */
[----:B------:R-:W-:Y:S02]  /*2950*/  ISETP.GE.AND P4, PT, R9, 0x9, PT ;  /* 0x000000090900780c */ /* 0x000fe40003f86270 */
[----:B------:R-:W-:Y:S02]  /*2960*/  ISETP.LT.OR P3, PT, R0, 0x2, P3 ;  /* 0x000000020000780c */ /* 0x000fe40001f61670 */
[----:B------:R-:W-:-:S02]  /*2970*/  P2R R10, PR, RZ, 0x10 ;  /* 0x00000010ff0a7803 */ /* 0x000fc40000000000 */
[----:B------:R-:W-:Y:S02]  /*2980*/  FSEL R25, R25, -INF , !P3 ;  /* 0xff80000019197808 */ /* 0x000fe40005800000 */
[----:B------:R-:W-:Y:S02]  /*2990*/  ISETP.GT.AND P3, PT, R2, 0x9, !P5 ;  /* 0x000000090200780c */ /* 0x000fe40006f64270 */
[----:B------:R-:W-:Y:S02]  /*29a0*/  P2R R12, PR, RZ, 0x20 ;  /* 0x00000020ff0c7803 */ /* 0x000fe40000000000 */
[----:B------:R-:W-:Y:S02]  /*29b0*/  ISETP.LT.OR P3, PT, R0, 0xa, P3 ;  /* 0x0000000a0000780c */ /* 0x000fe40001f61670 */
[----:B------:R-:W-:Y:S02]  /*29c0*/  ISETP.GT.AND P4, PT, R2, 0x8, !P4 ;  /* 0x000000080200780c */ /* 0x000fe40006784270 */
[----:B------:R-:W-:-:S02]  /*29d0*/  ISETP.GE.AND P5, PT, R9, 0x11, PT ;  /* 0x000000110900780c */ /* 0x000fc40003fa6270 */
[----:B------:R-:W-:Y:S01]  /*29e0*/  FSEL R29, R29, -INF , !P3 ;  /* 0xff8000001d1d7808 */ /* 0x000fe20005800000 */
[----:B0-----:R-:W-:Y:S01]  /*29f0*/  IMAD.IADD R4, R8, 0x1, R3 ;  /* 0x0000000108047824 */ /* 0x001fe200078e0203 */
[----:B------:R-:W-:Y:S02]  /*2a00*/  ISETP.LT.OR P4, PT, R0, 0x9, P4 ;  /* 0x000000090000780c */ /* 0x000fe40002781670 */
[----:B------:R-:W-:Y:S02]  /*2a10*/  ISETP.GT.AND P3, PT, R2, 0x10, !P5 ;  /* 0x000000100200780c */ /* 0x000fe40006f64270 */
[----:B------:R-:W-:Y:S02]  /*2a20*/  FSEL R28, R28, -INF , !P4 ;  /* 0xff8000001c1c7808 */ /* 0x000fe40006000000 */
        /* <DEDUP_REMOVED lines=116> */
[----:B------:R-:W-:Y:S02]  /*3170*/  P2R R14, PR, RZ, 0x20 ;  /* 0x00000020ff0e7803 */ /* 0x000fe40000000000 */
[----:B------:R-:W-:Y:S02]  /*3180*/  FSEL R77, R77, -INF , !P3 ;  /* 0xff8000004d4d7808 */ /* 0x000fe40005800000 */
[----:B------:R-:W-:-:S04]  /*3190*/  ISETP.GE.AND P3, PT, R9, 0x71, PT ;  /* 0x000000710900780c */ /* 0x000fc80003f66270 */
[----:B------:R-:W-:-:S04]  /*31a0*/  ISETP.GT.AND P4, PT, R2, 0x70, !P3 ;  /* 0x000000700200780c */ /* 0x000fc80005f84270 */
[----:B------:R-:W-:-:S04]  /*31b0*/  ISETP.LT.OR P4, PT, R0, 0x71, P4 ;  /* 0x000000710000780c */ /* 0x000fc80002781670 */
        /* <DEDUP_REMOVED lines=16> */
[----:B------:R-:W-:Y:S02]  /*32c0*/  ISETP.GT.AND P6, PT, R2, 0x79, !P6 ;  /* 0x000000790200780c */ /* 0x000fe400077c4270 */
[----:B------:R-:W-:Y:S02]  /*32d0*/  VIADDMNMX R2, R3, R11, R6, PT ;  /* 0x0000000b03027246 */ /* 0x000fe40003800106 */
[----:B------:R-:W-:-:S04]  /*32e0*/  ISETP.LT.OR P6, PT, R0, 0x7a, P6 ;  /* 0x0000007a0000780c */ /* 0x000fc800037c1670 */
[----:B------:R-:W-:Y:S02]  /*32f0*/  FSEL R85, R85, -INF , !P6 ;  /* 0xff80000055557808 */ /* 0x000fe40007000000 */
[----:B------:R-:W-:-:S13]  /*3300*/  PLOP3.LUT P6, PT, PT, PT, UP1, 0x40, 0x0 ;  /* 0x000000000000781c */ /* 0x000fda0003fce818 */
[----:B------:R-:W-:Y:S05]  /*3310*/  @P6 BRA `(.L_x_1193) ;  /* 0x0000000000646947 */ /* 0x000fea0003800000 */
        /* <DEDUP_REMOVED lines=9> */
[----:B------:R-:W-:Y:S01]  /*33b0*/  @P6 IMAD.HI.U32 R3, R0, UR10, RZ ;  /* 0x0000000a00036c27 */ /* 0x000fe2000f8e00ff */
[----:B------:R-:W-:-:S13]  /*33c0*/  PLOP3.LUT P6, PT, PT, PT, UP2, 0x80, 0x0 ;  /* 0x000000000000781c */ /* 0x000fda0003fcf028 */
[----:B------:R-:W-:-:S04]  /*33d0*/  @P6 SHF.R.U32.HI R0, RZ, UR11, R3 ;  /* 0x0000000bff006c19 */ /* 0x000fc80008011603 */
[----:B------:R-:W-:Y:S01]  /*33e0*/  LOP3.LUT R0, RZ, R0, RZ, 0x33, !PT ;  /* 0x00000000ff007212 */ /* 0x000fe200078e33ff */
[----:B------:R-:W-:Y:S06]  /*33f0*/  BRA `(.L_x_1196) ;  /* 0x0000000000187947 */ /* 0x000fec0003800000 */
.L_x_1195:
[----:B------:R-:W-:-:S06]  /*3400*/  UISETP.NE.AND UP2, UPT, UR7, 0x1, UPT ;  /* 0x000000010700788c */ /* 0x000fcc000bf45270 */
[----:B------:R-:W-:-:S05]  /*3410*/  PLOP3.LUT P6, PT, PT, PT, UP2, 0x80, 0x0 ;  /* 0x000000000000781c */ /* 0x000fca0003fcf028 */
[----:B------:R-:W-:-:S08]  /*3420*/  @UP2 ULDC.64 UR10, c[0x0][0x9e8] ;  /* 0x00027a00000a2ab9 */ /* 0x000fd00000000a00 */
[----:B------:R-:W-:Y:S01]  /*3430*/  @P6 IMAD.HI.U32 R3, R0, UR10, RZ ;  /* 0x0000000a00036c27 */ /* 0x000fe2000f8e00ff */
[----:B------:R-:W-:-:S13]  /*3440*/  PLOP3.LUT P6, PT, PT, PT, UP2, 0x80, 0x0 ;  /* 0x000000000000781c */ /* 0x000fda0003fcf028 */
[----:B------:R-:W-:-:S07]  /*3450*/  @P6 SHF.R.U32.HI R0, RZ, UR11, R3 ;  /* 0x0000000bff006c19 */ /* 0x000fce0008011603 */
.L_x_1196:
[----:B------:R-:W-:Y:S05]  /*3460*/  BSYNC B0 ;  /* 0x0000000000007941 */ /* 0x000fea0003800000 */
.L_x_1194:
[----:B------:R-:W-:-:S04]  /*3470*/  IMAD R3, R0, UR7, -R7 ;  /* 0x0000000700037c24 */ /* 0x000fc8000f8e0a07 */
[----:B------:R-:W-:-:S05]  /*3480*/  IMAD.IADD R3, R3, 0x1, -R16 ;  /* 0x0000000103037824 */ /* 0x000fca00078e0a10 */
[----:B------:R-:W-:Y:S02]  /*3490*/  VIMNMX R4, R4, R3, !PT ;  /* 0x0000000304047248 */ /* 0x000fe40007fe0100 */
[----:B------:R-:W-:-:S07]  /*34a0*/  VIADDMNMX R2, R3, UR7, R2, PT ;  /* 0x0000000703027c46 */ /* 0x000fce000b800102 */
.L_x_1193:
[----:B------:R-:W-:Y:S01]  /*34b0*/  ISETP.GT.AND P2, PT, R4, 0x1, !P2 ;  /* 0x000000010400780c */ /* 0x000fe20005744270 */
[----:B------:R-:W-:Y:S01]  /*34c0*/  ULDC UR10, c[0x0][0x988] ;  /* 0x00026200000a7ab9 */ /* 0x000fe20000000800 */
[----:B------:R-:W-:Y:S01]  /*34d0*/  ISETP.NE.AND P6, PT, R14, RZ, PT ;  /* 0x000000ff0e00720c */ /* 0x000fe20003fc5270 */
[----:B------:R-:W-:Y:S01]  /*34e0*/  @UP0 ULDC UR14, c[0x0][0x44c] ;  /* 0x00011300000e0ab9 */ /* 0x000fe20000000800 */
[----:B------:R-:W-:Y:S01]  /*34f0*/  ISETP.LT.OR P2, PT, R2, 0x2, P2 ;  /* 0x000000020200780c */ /* 0x000fe20001741670 */
[----:B------:R-:W-:Y:S01]  /*3500*/  UIMAD.WIDE.U32 UR14, UR37, UR14, URZ ;  /* 0x0000000e250e72a5 */ /* 0x000fe2000f8e003f */
[----:B------:R-:W-:Y:S01]  /*3510*/  FMNMX.FTZ R3, R13, R25, !PT ;  /* 0x000000190d037209 */ /* 0x000fe20007810000 */
[----:B------:R-:W-:Y:S01]  /*3520*/  @UP0 ULDC UR18, c[0x0][0x450] ;  /* 0x0001140000120ab9 */ /* 0x000fe20000000800 */
[----:B------:R-:W-:Y:S01]  /*3530*/  FSEL R27, R27, -INF , !P2 ;  /* 0xff8000001b1b7808 */ /* 0x000fe20005000000 */
[----:B------:R-:W-:Y:S01]  /*3540*/  UMOV UR11, UR37 ;  /* 0x00000025000b7c82 */ /* 0x000fe20008000000 */
[----:B------:R-:W-:Y:S01]  /*3550*/  ISETP.NE.AND P2, PT, R10, RZ, PT ;  /* 0x000000ff0a00720c */ /* 0x000fe20003f45270 */
[----:B------:R-:W-:Y:S01]  /*3560*/  @UP0 USHF.R.U32.HI UR11, URZ, UR18, UR15 ;  /* 0x000000123f0b0299 */ /* 0x000fe2000801160f */
[----:B------:R-:W-:-:S02]  /*3570*/  FMNMX.FTZ R0, R28, R3, !PT ;  /* 0x000000031c007209 */ /* 0x000fc40007810000 */
[----:B------:R-:W-:Y:S01]  /*3580*/  ISETP.GT.AND P2, PT, R4, 0x8, !P2 ;  /* 0x000000080400780c */ /* 0x000fe20005744270 */
[----:B------:R-:W-:Y:S01]  /*3590*/  UIADD3 UR54, UR54, UR11, URZ ;  /* 0x0000000b36367290 */ /* 0x000fe2000fffe03f */
[----:B------:R-:W-:Y:S02]  /*35a0*/  FMNMX.FTZ R3, R29, R0, !PT ;  /* 0x000000001d037209 */ /* 0x000fe40007810000 */
[----:B------:R-:W-:Y:S01]  /*35b0*/  ISETP.LT.OR P2, PT, R2, 0x9, P2 ;  /* 0x000000090200780c */ /* 0x000fe20001741670 */
[----:B------:R-:W-:Y:S01]  /*35c0*/  UIADD3 UR6, UR54, UR6, URZ ;  /* 0x0000000636067290 */ /* 0x000fe2000fffe03f */
        /* <DEDUP_REMOVED lines=9> */
[----:B------:R-:W-:Y:S02]  /*3660*/  ISETP.GT.AND P2, PT, R4, 0x10, !P6 ;  /* 0x000000100400780c */ /* 0x000fe40007744270 */
[----:B------:R-:W-:Y:S02]  /*3670*/  ISETP.NE.AND P6, PT, R96, RZ, PT ;  /* 0x000000ff6000720c */ /* 0x000fe40003fc5270 */
        /* <DEDUP_REMOVED lines=57> */
[----:B------:R-:W-:Y:S01]  /*3a10*/  ISETP.GT.AND P3, PT, R4, 0x70, !P3 ;  /* 0x000000700400780c */ /* 0x000fe20005f64270 */
[----:B------:R-:W0:Y:S01]  /*3a20*/  SHFL.BFLY PT, R0, R3, 0x2, 0x1f ;  /* 0x0c401f0003007f89 */ /* 0x000e2200000e0000 */
[----:B------:R-:W-:-:S02]  /*3a30*/  FSEL R50, R50, -INF , !P2 ;  /* 0xff80000032327808 */ /* 0x000fc40005000000 */
[----:B------:R-:W-:Y:S02]  /*3a40*/  ISETP.NE.AND P2, PT, R94, RZ, PT ;  /* 0x000000ff5e00720c */ /* 0x000fe40003f45270 */
[C---:B------:R-:W-:Y:S02]  /*3a50*/  ISETP.GT.AND P4, PT, R4.reuse, 0x71, !P4 ;  /* 0x000000710400780c */ /* 0x040fe40006784270 */
[C---:B------:R-:W-:Y:S02]  /*3a60*/  ISETP.GT.AND P2, PT, R4.reuse, 0x31, !P2 ;  /* 0x000000310400780c */ /* 0x040fe40005744270 */
[----:B------:R-:W-:Y:S02]  /*3a70*/  ISETP.GT.AND P5, PT, R4, 0x78, !P5 ;  /* 0x000000780400780c */ /* 0x000fe40006fa4270 */
[C---:B------:R-:W-:Y:S02]  /*3a80*/  ISETP.LT.OR P2, PT, R2.reuse, 0x32, P2 ;  /* 0x000000320200780c */ /* 0x040fe40001741670 */
[----:B------:R-:W-:-:S02]  /*3a90*/  ISETP.LT.OR P3, PT, R2, 0x71, P3 ;  /* 0x000000710200780c */ /* 0x000fc40001f61670 */
[----:B------:R-:W-:Y:S02]  /*3aa0*/  FSEL R51, R51, -INF , !P2 ;  /* 0xff80000033337808 */ /* 0x000fe40005000000 */
[----:B------:R-:W-:Y:S02]  /*3ab0*/  ISETP.NE.AND P2, PT, R95, RZ, PT ;  /* 0x000000ff5f00720c */ /* 0x000fe40003f45270 */
[----:B------:R-:W-:Y:S02]  /*3ac0*/  ISETP.LT.OR P4, PT, R2, 0x72, P4 ;  /* 0x000000720200780c */ /* 0x000fe40002781670 */
[----:B------:R-:W-:Y:S02]  /*3ad0*/  ISETP.GT.AND P2, PT, R4, 0x38, !P2 ;  /* 0x000000380400780c */ /* 0x000fe40005744270 */
[----:B------:R-:W-:Y:S02]  /*3ae0*/  FSEL R82, R82, -INF , !P3 ;  /* 0xff80000052527808 */ /* 0x000fe40005800000 */
[----:B------:R-:W-:-:S02]  /*3af0*/  ISETP.LT.OR P2, PT, R2, 0x39, P2 ;  /* 0x000000390200780c */ /* 0x000fc40001741670 */
[----:B------:R-:W-:Y:S02]  /*3b00*/  ISETP.LT.OR P5, PT, R2, 0x79, P5 ;  /* 0x000000790200780c */ /* 0x000fe40002fa1670 */
[----:B------:R-:W-:Y:S02]  /*3b10*/  FSEL R54, R54, -INF , !P2 ;  /* 0xff80000036367808 */ /* 0x000fe40005000000 */
[----:B------:R-:W-:Y:S02]  /*3b20*/  ISETP.GT.AND P2, PT, R4, 0x39, !P6 ;  /* 0x000000390400780c */ /* 0x000fe40007744270 */
[----:B------:R-:W-:Y:S02]  /*3b30*/  ISETP.NE.AND P6, PT, R107, RZ, PT ;  /* 0x000000ff6b00720c */ /* 0x000fe40003fc5270 */
[----:B------:R-:W-:Y:S02]  /*3b40*/  ISETP.LT.OR P2, PT, R2, 0x3a, P2 ;  /* 0x0000003a0200780c */ /* 0x000fe40001741670 */
[----:B------:R-:W-:-:S02]  /*3b50*/  FSEL R83, R83, -INF , !P4 ;  /* 0xff80000053537808 */ /* 0x000fc40006000000 */
[----:B------:R-:W-:Y:S02]  /*3b60*/  FSEL R55, R55, -INF , !P2 ;  /* 0xff80000037377808 */ /* 0x000fe40005000000 */
[----:B------:R-:W-:Y:S02]  /*3b70*/  ISETP.NE.AND P2, PT, R97, RZ, PT ;  /* 0x000000ff6100720c */ /* 0x000fe40003f45270 */
[----:B------:R-:W-:Y:S02]  /*3b80*/  FSEL R86, R86, -INF , !P5 ;  /* 0xff80000056567808 */ /* 0x000fe40006800000 */
        /* <DEDUP_REMOVED lines=47> */
[----:B------:R-:W-:-:S05]  /*3e80*/  FMUL.FTZ R6, R0, UR10 ;  /* 0x0000000a00067c20 */ /* 0x000fca0008410000 */
[----:B------:R-:W-:Y:S02]  /*3e90*/  FSEL R8, R6, RZ, P2 ;  /* 0x000000ff06087208 */ /* 0x000fe40001000000 */
[----:B------:R-:W-:Y:S02]  /*3ea0*/  ISETP.GT.AND P2, PT, R4, RZ, !P6 ;  /* 0x000000ff0400720c */ /* 0x000fe40007744270 */
[----:B------:R-:W-:Y:S01]  /*3eb0*/  ISETP.NE.AND P6, PT, R9, RZ, PT ;  /* 0x000000ff0900720c */ /* 0x000fe20003fc5270 */
[--C-:B------:R-:W-:Y:S01]  /*3ec0*/  FFMA.FTZ R180, R13, UR10, -R8.reuse ;  /* 0x0000000a0db47c23 */ /* 0x100fe20008010808 */
[----:B------:R-:W-:Y:S01]  /*3ed0*/  ISETP.LT.OR P2, PT, R2, 0x1, P2 ;  /* 0x000000010200780c */ /* 0x000fe20001741670 */
[--C-:B------:R-:W-:Y:S01]  /*3ee0*/  FFMA.FTZ R3, R25, UR10, -R8.reuse ;  /* 0x0000000a19037c23 */ /* 0x100fe20008010808 */
[----:B------:R-:W-:Y:S01]  /*3ef0*/  ISETP.GT.AND P6, PT, R4, 0x79, !P6 ;  /* 0x000000790400780c */ /* 0x000fe200077c4270 */
[--C-:B------:R-:W-:Y:S01]  /*3f00*/  FFMA.FTZ R182, R28, UR10, -R8.reuse ;  /* 0x0000000a1cb67c23 */ /* 0x100fe20008010808 */
[----:B------:R-:W-:Y:S01]  /*3f10*/  FSEL R26, R26, -INF , !P2 ;  /* 0xff8000001a1a7808 */ /* 0x000fe20005000000 */
[----:B------:R-:W-:Y:S01]  /*3f20*/  MUFU.EX2 R180, R180 ;  /* 0x000000b400b47308 */ /* 0x000fe20000000800 */
[----:B------:R-:W-:Y:S01]  /*3f30*/  ISETP.NE.AND P2, PT, R108, RZ, PT ;  /* 0x000000ff6c00720c */ /* 0x000fe20003f45270 */
[--C-:B------:R-:W-:Y:S01]  /*3f40*/  FFMA.FTZ R7, R29, UR10, -R8.reuse ;  /* 0x0000000a1d077c23 */ /* 0x100fe20008010808 */
[----:B------:R-:W-:Y:S01]  /*3f50*/  FMNMX.FTZ R5, R26, R27, !PT ;  /* 0x0000001b1a057209 */ /* 0x000fe20007810000 */
[--C-:B------:R-:W-:Y:S01]  /*3f60*/  FFMA.FTZ R176, R32, UR10, -R8.reuse ;  /* 0x0000000a20b07c23 */ /* 0x100fe20008010808 */
[----:B------:R-:W-:Y:S01]  /*3f70*/  ISETP.GT.AND P2, PT, R4, 0x69, !P2 ;  /* 0x000000690400780c */ /* 0x000fe20005744270 */
[--C-:B------:R-:W-:Y:S01]  /*3f80*/  FFMA.FTZ R9, R33, UR10, -R8.reuse ;  /* 0x0000000a21097c23 */ /* 0x100fe20008010808 */
[----:B------:R-:W-:Y:S01]  /*3f90*/  FMNMX.FTZ R6, R30, R5, !PT ;  /* 0x000000051e067209 */ /* 0x000fe20007810000 */
[----:B------:R-:W0:Y:S01]  /*3fa0*/  MUFU.EX2 R3, R3 ;  /* 0x0000000300037308 */ /* 0x000e220000000800 */
[----:B------:R-:W-:Y:S01]  /*3fb0*/  ISETP.LT.OR P2, PT, R2, 0x6a, P2 ;  /* 0x0000006a0200780c */ /* 0x000fe20001741670 */
[--C-:B------:R-:W-:Y:S01]  /*3fc0*/  FFMA.FTZ R178, R36, UR10, -R8.reuse ;  /* 0x0000000a24b27c23 */ /* 0x100fe20008010808 */
[----:B------:R-:W-:Y:S01]  /*3fd0*/  FMNMX.FTZ R5, R31, R6, !PT ;  /* 0x000000061f057209 */ /* 0x000fe20007810000 */
[--C-:B------:R-:W-:Y:S01]  /*3fe0*/  FFMA.FTZ R11, R37, UR10, -R8.reuse ;  /* 0x0000000a250b7c23 */ /* 0x100fe20008010808 */
[----:B------:R-:W-:Y:S01]  /*3ff0*/  FSEL R79, R79, -INF , !P2 ;  /* 0xff8000004f4f7808 */ /* 0x000fe20005000000 */
[--C-:B------:R-:W-:Y:S01]  /*4000*/  FFMA.FTZ R172, R40, UR10, -R8.reuse ;  /* 0x0000000a28ac7c23 */ /* 0x100fe20008010808 */
[----:B------:R-:W-:Y:S01]  /*4010*/  FMNMX.FTZ R6, R34, R5, !PT ;  /* 0x0000000522067209 */ /* 0x000fe20007810000 */
[----:B------:R-:W1:Y:S01]  /*4020*/  MUFU.EX2 R182, R182 ;  /* 0x000000b600b67308 */ /* 0x000e620000000800 */
[----:B------:R-:W-:Y:S01]  /*4030*/  ISETP.LT.OR P6, PT, R2, 0x7a, P6 ;  /* 0x0000007a0200780c */ /* 0x000fe200037c1670 */
[--C-:B------:R-:W-:Y:S01]  /*4040*/  FFMA.FTZ R13, R41, UR10, -R8.reuse ;  /* 0x0000000a290d7c23 */ /* 0x100fe20008010808 */
[----:B------:R-:W-:Y:S01]  /*4050*/  FMNMX.FTZ R5, R35, R6, !PT ;  /* 0x0000000623057209 */ /* 0x000fe20007810000 */
[--C-:B------:R-:W-:Y:S01]  /*4060*/  FFMA.FTZ R174, R44, UR10, -R8.reuse ;  /* 0x0000000a2cae7c23 */ /* 0x100fe20008010808 */
[----:B------:R-:W-:Y:S01]  /*4070*/  FSEL R87, R87, -INF , !P6 ;  /* 0xff80000057577808 */ /* 0x000fe20007000000 */
        /* <DEDUP_REMOVED lines=31> */
[--C-:B------:R-:W-:Y:S01]  /*4270*/  FFMA.FTZ R154, R84, UR10, -R8.reuse ;  /* 0x0000000a549a7c23 */ /* 0x100fe20008010808 */
[----:B------:R-:W-:Y:S01]  /*4280*/  FFMA.FTZ R57, R85, UR10, -R8 ;  /* 0x0000000a55397c23 */ /* 0x000fe20008010808 */
[----:B------:R-:W-:Y:S01]  /*4290*/  FMNMX.FTZ R6, R54, R5, !PT ;  /* 0x0000000536067209 */ /* 0x000fe20007810000 */
[----:B------:R-:W5:Y:S03]  /*42a0*/  MUFU.EX2 R11, R11 ;  /* 0x0000000b000b7308 */ /* 0x000f660000000800 */
[----:B------:R-:W-:-:S04]  /*42b0*/  FMNMX.FTZ R5, R55, R6, !PT ;  /* 0x0000000637057209 */ /* 0x000fc80007810000 */
[----:B------:R-:W-:Y:S01]  /*42c0*/  FMNMX.FTZ R6, R58, R5, !PT ;  /* 0x000000053a067209 */ /* 0x000fe20007810000 */
[----:B------:R-:W5:Y:S03]  /*42d0*/  MUFU.EX2 R172, R172 ;  /* 0x000000ac00ac7308 */ /* 0x000f660000000800 */
[----:B------:R-:W-:-:S04]  /*42e0*/  FMNMX.FTZ R5, R59, R6, !PT ;  /* 0x000000063b057209 */ /* 0x000fc80007810000 */
[----:B------:R-:W-:Y:S01]  /*42f0*/  FMNMX.FTZ R6, R62, R5, !PT ;  /* 0x000000053e067209 */ /* 0x000fe20007810000 */
[----:B------:R-:W5:Y:S03]  /*4300*/  MUFU.EX2 R13, R13 ;  /* 0x0000000d000d7308 */ /* 0x000f660000000800 */
[----:B------:R-:W-:-:S04]  /*4310*/  FMNMX.FTZ R5, R63, R6, !PT ;  /* 0x000000063f057209 */ /* 0x000fc80007810000 */
[----:B------:R-:W-:Y:S01]  /*4320*/  FMNMX.FTZ R6, R66, R5, !PT ;  /* 0x0000000542067209 */ /* 0x000fe20007810000 */
[----:B------:R-:W-:Y:S03]  /*4330*/  MUFU.EX2 R174, R174 ;  /* 0x000000ae00ae7308 */ /* 0x000fe60000000800 */
        /* <DEDUP_REMOVED lines=15> */
[----:B------:R-:W-:-:S05]  /*4430*/  FMNMX.FTZ R2, R87, R2, !PT ;  /* 0x0000000257027209 */ /* 0x000fca0007810000 */
[----:B------:R-:W0:Y:S01]  /*4440*/  SHFL.BFLY PT, R5, R2, 0x2, 0x1f ;  /* 0x0c401f0002057f89 */ /* 0x000e2200000e0000 */
        /* <DEDUP_REMOVED lines=16> */
[--C-:B------:R-:W-:Y:S01]  /*4550*/  FFMA.FTZ R2, R27, UR10, -R4.reuse ;  /* 0x0000000a1b027c23 */ /* 0x100fe20008010804 */
[----:B------:R-:W-:Y:S01]  /*4560*/  FADD.FTZ R27, R180, R3 ;  /* 0x00000003b41b7221 */ /* 0x000fe20000010000 */
[--C-:B------:R-:W-:Y:S01]  /*4570*/  FFMA.FTZ R181, R26, UR10, -R4.reuse ;  /* 0x0000000a1ab57c23 */ /* 0x100fe20008010804 */
[--C-:B------:R-:W-:Y:S01]  /*4580*/  FFMA.FTZ R183, R30, UR10, -R4.reuse ;  /* 0x0000000a1eb77c23 */ /* 0x100fe20008010804 */
[--C-:B------:R-:W-:Y:S01]  /*4590*/  FFMA.FTZ R31, R31, UR10, -R4.reuse ;  /* 0x0000000a1f1f7c23 */ /* 0x100fe20008010804 */
[----:B-1----:R-:W-:Y:S01]  /*45a0*/  FADD.FTZ R10, R182, R27 ;  /* 0x0000001bb60a7221 */ /* 0x002fe20000010000 */
[--C-:B------:R-:W-:Y:S01]  /*45b0*/  FFMA.FTZ R177, R34, UR10, -R4.reuse ;  /* 0x0000000a22b17c23 */ /* 0x100fe20008010804 */
[----:B------:R-:W-:Y:S01]  /*45c0*/  MUFU.EX2 R2, R2 ;  /* 0x0000000200027308 */ /* 0x000fe20000000800 */
[----:B------:R-:W-:Y:S01]  /*45d0*/  FFMA.FTZ R35, R35, UR10, -R4 ;  /* 0x0000000a23237c23 */ /* 0x000fe20008010804 */
[----:B--2---:R-:W-:Y:S01]  /*45e0*/  FADD.FTZ R27, R7, R10 ;  /* 0x0000000a071b7221 */ /* 0x004fe20000010000 */
[--C-:B------:R-:W-:Y:S01]  /*45f0*/  FFMA.FTZ R38, R38, UR10, -R4.reuse ;  /* 0x0000000a26267c23 */ /* 0x100fe20008010804 */
[--C-:B------:R-:W-:Y:S01]  /*4600*/  FFMA.FTZ R39, R39, UR10, -R4.reuse ;  /* 0x0000000a27277c23 */ /* 0x100fe20008010804 */
[--C-:B------:R-:W-:Y:S01]  /*4610*/  FFMA.FTZ R42, R42, UR10, -R4.reuse ;  /* 0x0000000a2a2a7c23 */ /* 0x100fe20008010804 */
[----:B---3--:R-:W-:Y:S01]  /*4620*/  FADD.FTZ R10, R176, R27 ;  /* 0x0000001bb00a7221 */ /* 0x008fe20000010000 */
[--C-:B------:R-:W-:Y:S01]  /*4630*/  FFMA.FTZ R43, R43, UR10, -R4.reuse ;  /* 0x0000000a2b2b7c23 */ /* 0x100fe20008010804 */
[----:B------:R-:W0:Y:S01]  /*4640*/  MUFU.EX2 R181, R181 ;  /* 0x000000b500b57308 */ /* 0x000e220000000800 */
[----:B------:R-:W-:Y:S01]  /*4650*/  FFMA.FTZ R46, R46, UR10, -R4 ;  /* 0x0000000a2e2e7c23 */ /* 0x000fe20008010804 */
[----:B----4-:R-:W-:Y:S01]  /*4660*/  FADD.FTZ R27, R9, R10 ;  /* 0x0000000a091b7221 */ /* 0x010fe20000010000 */
[--C-:B------:R-:W-:Y:S01]  /*4670*/  FFMA.FTZ R47, R47, UR10, -R4.reuse ;  /* 0x0000000a2f2f7c23 */ /* 0x100fe20008010804 */
[--C-:B------:R-:W-:Y:S01]  /*4680*/  FFMA.FTZ R50, R50, UR10, -R4.reuse ;  /* 0x0000000a32327c23 */ /* 0x100fe20008010804 */
[--C-:B------:R-:W-:Y:S01]  /*4690*/  FFMA.FTZ R51, R51, UR10, -R4.reuse ;  /* 0x0000000a33337c23 */ /* 0x100fe20008010804 */
[----:B-----5:R-:W-:Y:S01]  /*46a0*/  FADD.FTZ R10, R178, R27 ;  /* 0x0000001bb20a7221 */ /* 0x020fe20000010000 */
[--C-:B------:R-:W-:Y:S01]  /*46b0*/  FFMA.FTZ R54, R54, UR10, -R4.reuse ;  /* 0x0000000a36367c23 */ /* 0x100fe20008010804 */
[----:B------:R-:W1:Y:S01]  /*46c0*/  MUFU.EX2 R183, R183 ;  /* 0x000000b700b77308 */ /* 0x000e620000000800 */
[----:B------:R-:W-:Y:S01]  /*46d0*/  FFMA.FTZ R55, R55, UR10, -R4 ;  /* 0x0000000a37377c23 */ /* 0x000fe20008010804 */
[----:B------:R-:W-:Y:S01]  /*46e0*/  FADD.FTZ R27, R11, R10 ;  /* 0x0000000a0b1b7221 */ /* 0x000fe20000010000 */
[--C-:B------:R-:W-:Y:S01]  /*46f0*/  FFMA.FTZ R58, R58, UR10, -R4.reuse ;  /* 0x0000000a3a3a7c23 */ /* 0x100fe20008010804 */
[--C-:B------:R-:W-:Y:S01]  /*4700*/  FFMA.FTZ R59, R59, UR10, -R4.reuse ;  /* 0x0000000a3b3b7c23 */ /* 0x100fe20008010804 */
[--C-:B------:R-:W-:Y:S01]  /*4710*/  FFMA.FTZ R62, R62, UR10, -R4.reuse ;  /* 0x0000000a3e3e7c23 */ /* 0x100fe20008010804 */
[----:B------:R-:W-:Y:S01]  /*4720*/  FADD.FTZ R10, R172, R27 ;  /* 0x0000001bac0a7221 */ /* 0x000fe20000010000 */
[----:B------:R-:W-:Y:S01]  /*4730*/  F2FP.BF16.F32.PACK_AB R180, R3, R180 ;  /* 0x000000b403b4723e */ /* 0x000fe200000010ff */
[----:B------:R2:W3:Y:S01]  /*4740*/  MUFU.EX2 R6, R31 ;  /* 0x0000001f00067308 */ /* 0x0004e20000000800 */
[----:B------:R-:W-:Y:S01]  /*4750*/  FFMA.FTZ R63, R63, UR10, -R4 ;  /* 0x0000000a3f3f7c23 */ /* 0x000fe20008010804 */
[----:B------:R-:W-:Y:S01]  /*4760*/  FADD.FTZ R27, R13, R10 ;  /* 0x0000000a0d1b7221 */ /* 0x000fe20000010000 */
[----:B0-----:R-:W-:Y:S01]  /*4770*/  FADD.FTZ R10, R181, R2 ;  /* 0x00000002b50a7221 */ /* 0x001fe20000010000 */
[----:B------:R-:W-:Y:S01]  /*4780*/  F2FP.BF16.F32.PACK_AB R182, R7, R182 ;  /* 0x000000b607b6723e */ /* 0x000fe200000010ff */
[--C-:B------:R-:W-:Y:S01]  /*4790*/  FFMA.FTZ R66, R66, UR10, -R4.reuse ;  /* 0x0000000a42427c23 */ /* 0x100fe20008010804 */
[----:B------:R-:W-:Y:S01]  /*47a0*/  FADD.FTZ R12, R174, R27 ;  /* 0x0000001bae0c7221 */ /* 0x000fe20000010000 */
[----:B------:R-:W-:Y:S01]  /*47b0*/  FFMA.FTZ R67, R67, UR10, -R4 ;  /* 0x0000000a43437c23 */ /* 0x000fe20008010804 */
[----:B------:R-:W0:Y:S01]  /*47c0*/  MUFU.EX2 R177, R177 ;  /* 0x000000b100b17308 */ /* 0x000e220000000800 */
[----:B-1----:R-:W-:Y:S01]  /*47d0*/  FADD.FTZ R27, R183, R10 ;  /* 0x0000000ab71b7221 */ /* 0x002fe20000010000 */
[----:B--2---:R-:W-:Y:S01]  /*47e0*/  FADD.FTZ R31, R15, R12 ;  /* 0x0000000c0f1f7221 */ /* 0x004fe20000010000 */
[--C-:B------:R-:W-:Y:S01]  /*47f0*/  FFMA.FTZ R70, R70, UR10, -R4.reuse ;  /* 0x0000000a46467c23 */ /* 0x100fe20008010804 */
[--C-:B------:R-:W-:Y:S01]  /*4800*/  FFMA.FTZ R71, R71, UR10, -R4.reuse ;  /* 0x0000000a47477c23 */ /* 0x100fe20008010804 */
[--C-:B------:R-:W-:Y:S01]  /*4810*/  FFMA.FTZ R74, R74, UR10, -R4.reuse ;  /* 0x0000000a4a4a7c23 */ /* 0x100fe20008010804 */
[----:B------:R-:W-:Y:S01]  /*4820*/  FADD.FTZ R12, R168, R31 ;  /* 0x0000001fa80c7221 */ /* 0x000fe20000010000 */
[----:B------:R-:W-:Y:S01]  /*4830*/  FFMA.FTZ R75, R75, UR10, -R4 ;  /* 0x0000000a4b4b7c23 */ /* 0x000fe20008010804 */
[----:B------:R-:W1:Y:S01]  /*4840*/  MUFU.EX2 R8, R35 ;  /* 0x0000002300087308 */ /* 0x000e620000000800 */
[----:B---3--:R-:W-:Y:S01]  /*4850*/  FADD.FTZ R10, R6, R27 ;  /* 0x0000001b060a7221 */ /* 0x008fe20000010000 */
[----:B------:R-:W-:Y:S01]  /*4860*/  FADD.FTZ R31, R21, R12 ;  /* 0x0000000c151f7221 */ /* 0x000fe20000010000 */
[--C-:B------:R-:W-:Y:S01]  /*4870*/  FFMA.FTZ R78, R78, UR10, -R4.reuse ;  /* 0x0000000a4e4e7c23 */ /* 0x100fe20008010804 */
[--C-:B------:R-:W-:Y:S01]  /*4880*/  FFMA.FTZ R79, R79, UR10, -R4.reuse ;  /* 0x0000000a4f4f7c23 */ /* 0x100fe20008010804 */
[--C-:B------:R-:W-:Y:S01]  /*4890*/  FFMA.FTZ R82, R82, UR10, -R4.reuse ;  /* 0x0000000a52527c23 */ /* 0x100fe20008010804 */
[----:B------:R-:W-:Y:S01]  /*48a0*/  FFMA.FTZ R83, R83, UR10, -R4 ;  /* 0x0000000a53537c23 */ /* 0x000fe20008010804 */
[----:B------:R-:W-:Y:S01]  /*48b0*/  F2FP.BF16.F32.PACK_AB R181, R2, R181 ;  /* 0x000000b502b5723e */ /* 0x000fe200000010ff */
[----:B------:R-:W2:Y:S01]  /*48c0*/  MUFU.EX2 R38, R38 ;  /* 0x0000002600267308 */ /* 0x000ea20000000800 */
[----:B0-----:R-:W-:Y:S01]  /*48d0*/  FADD.FTZ R27, R177, R10 ;  /* 0x0000000ab11b7221 */ /* 0x001fe20000010000 */
[----:B------:R-:W-:Y:S01]  /*48e0*/  FADD.FTZ R10, R170, R31 ;  /* 0x0000001faa0a7221 */ /* 0x000fe20000010000 */
[--C-:B------:R-:W-:Y:S01]  /*48f0*/  FFMA.FTZ R86, R86, UR10, -R4.reuse ;  /* 0x0000000a56567c23 */ /* 0x100fe20008010804 */
[----:B------:R-:W-:Y:S01]  /*4900*/  FFMA.FTZ R4, R87, UR10, -R4 ;  /* 0x0000000a57047c23 */ /* 0x000fe20008010804 */
[----:B------:R-:W-:Y:S01]  /*4910*/  F2FP.BF16.F32.PACK_AB R176, R9, R176 ;  /* 0x000000b009b0723e */ /* 0x000fe200000010ff */
[----:B------:R-:W-:Y:S01]  /*4920*/  FADD.FTZ R31, R25, R10 ;  /* 0x0000000a191f7221 */ /* 0x000fe20000010000 */
[----:B------:R-:W-:Y:S01]  /*4930*/  F2FP.BF16.F32.PACK_AB R178, R11, R178 ;  /* 0x000000b20bb2723e */ /* 0x000fe200000010ff */
[----:B------:R-:W0:Y:S01]  /*4940*/  MUFU.EX2 R39, R39 ;  /* 0x0000002700277308 */ /* 0x000e220000000800 */
[----:B-1----:R-:W-:Y:S01]  /*4950*/  FADD.FTZ R27, R8, R27 ;  /* 0x0000001b081b7221 */ /* 0x002fe20000010000 */
[----:B------:R-:W-:Y:S01]  /*4960*/  FADD.FTZ R12, R164, R31 ;  /* 0x0000001fa40c7221 */ /* 0x000fe20000010000 */
[----:B------:R-:W-:-:S02]  /*4970*/  F2FP.BF16.F32.PACK_AB R172, R13, R172 ;  /* 0x000000ac0dac723e */ /* 0x000fc400000010ff */
[----:B------:R-:W-:Y:S01]  /*4980*/  F2FP.BF16.F32.PACK_AB R174, R15, R174 ;  /* 0x000000ae0fae723e */ /* 0x000fe200000010ff */
[----:B------:R-:W-:Y:S01]  /*4990*/  FADD.FTZ R31, R29, R12 ;  /* 0x0000000c1d1f7221 */ /* 0x000fe20000010000 */
[----:B------:R-:W-:Y:S01]  /*49a0*/  F2FP.BF16.F32.PACK_AB R168, R21, R168 ;  /* 0x000000a815a8723e */ /* 0x000fe200000010ff */
[----:B------:R-:W1:Y:S01]  /*49b0*/  MUFU.EX2 R42, R42 ;  /* 0x0000002a002a7308 */ /* 0x000e620000000800 */
[----:B--2---:R-:W-:Y:S01]  /*49c0*/  FADD.FTZ R10, R38, R27 ;  /* 0x0000001b260a7221 */ /* 0x004fe20000010000 */
[----:B------:R-:W-:Y:S01]  /*49d0*/  FADD.FTZ R12, R166, R31 ;  /* 0x0000001fa60c7221 */ /* 0x000fe20000010000 */
[----:B------:R-:W-:Y:S02]  /*49e0*/  F2FP.BF16.F32.PACK_AB R170, R25, R170 ;  /* 0x000000aa19aa723e */ /* 0x000fe400000010ff */
[----:B------:R-:W-:Y:S01]  /*49f0*/  F2FP.BF16.F32.PACK_AB R164, R29, R164 ;  /* 0x000000a41da4723e */ /* 0x000fe200000010ff */
[C---:B------:R-:W-:Y:S01]  /*4a00*/  FADD.FTZ R31, R33.reuse, R12 ;  /* 0x0000000c211f7221 */ /* 0x040fe20000010000 */
[----:B------:R-:W-:Y:S01]  /*4a10*/  F2FP.BF16.F32.PACK_AB R166, R33, R166 ;  /* 0x000000a621a6723e */ /* 0x000fe200000010ff */
[----:B------:R-:W2:Y:S01]  /*4a20*/  MUFU.EX2 R43, R43 ;  /* 0x0000002b002b7308 */ /* 0x000ea20000000800 */
[----:B0-----:R-:W-:Y:S01]  /*4a30*/  FADD.FTZ R27, R39, R10 ;  /* 0x0000000a271b7221 */ /* 0x001fe20000010000 */
[----:B------:R-:W-:Y:S01]  /*4a40*/  FADD.FTZ R12, R160, R31 ;  /* 0x0000001fa00c7221 */ /* 0x000fe20000010000 */
[----:B------:R-:W-:-:S02]  /*4a50*/  F2FP.BF16.F32.PACK_AB R160, R37, R160 ;  /* 0x000000a025a0723e */ /* 0x000fc400000010ff */
[----:B------:R-:W-:Y:S01]  /*4a60*/  F2FP.BF16.F32.PACK_AB R183, R6, R183 ;  /* 0x000000b706b7723e */ /* 0x000fe200000010ff */
[----:B------:R-:W-:Y:S01]  /*4a70*/  FADD.FTZ R31, R37, R12 ;  /* 0x0000000c251f7221 */ /* 0x000fe20000010000 */
[----:B------:R-:W-:Y:S01]  /*4a80*/  F2FP.BF16.F32.PACK_AB R177, R8, R177 ;  /* 0x000000b108b1723e */ /* 0x000fe200000010ff */
[----:B------:R-:W0:Y:S01]  /*4a90*/  MUFU.EX2 R46, R46 ;  /* 0x0000002e002e7308 */ /* 0x000e220000000800 */
[----:B-1----:R-:W-:Y:S01]  /*4aa0*/  FADD.FTZ R10, R42, R27 ;  /* 0x0000001b2a0a7221 */ /* 0x002fe20000010000 */
[----:B------:R-:W-:Y:S01]  /*4ab0*/  FADD.FTZ R12, R162, R31 ;  /* 0x0000001fa20c7221 */ /* 0x000fe20000010000 */
[----:B------:R-:W-:Y:S02]  /*4ac0*/  F2FP.BF16.F32.PACK_AB R162, R41, R162 ;  /* 0x000000a229a2723e */ /* 0x000fe400000010ff */
[----:B------:R-:W-:Y:S01]  /*4ad0*/  F2FP.BF16.F32.PACK_AB R179, R39, R38 ;  /* 0x0000002627b3723e */ /* 0x000fe200000010ff */
[----:B------:R-:W-:Y:S02]  /*4ae0*/  FADD.FTZ R7, R41, R12 ;  /* 0x0000000c29077221 */ /* 0x000fe40000010000 */
[----:B------:R-:W1:Y:S01]  /*4af0*/  MUFU.EX2 R47, R47 ;  /* 0x0000002f002f7308 */ /* 0x000e620000000800 */
[C---:B--2---:R-:W-:Y:S01]  /*4b00*/  FADD.FTZ R27, R43.reuse, R10 ;  /* 0x0000000a2b1b7221 */ /* 0x044fe20000010000 */
[----:B------:R-:W-:Y:S01]  /*4b10*/  FADD.FTZ R12, R156, R7 ;  /* 0x000000079c0c7221 */ /* 0x000fe20000010000 */
[----:B------:R-:W-:-:S05]  /*4b20*/  F2FP.BF16.F32.PACK_AB R173, R43, R42 ;  /* 0x0000002a2bad723e */ /* 0x000fca00000010ff */
        /* <DEDUP_REMOVED lines=62> */
[----:B------:R0:W3:Y:S01]  /*4f10*/  MUFU.EX2 R155, R4 ;  /* 0x00000004009b7308 */ /* 0x0000e20000000800 */
[C---:B-1----:R-:W-:Y:S01]  /*4f20*/  FADD.FTZ R7, R83.reuse, R2 ;  /* 0x0000000253077221 */ /* 0x042fe20000010000 */
[----:B------:R-:W-:-:S06]  /*4f30*/  F2FP.BF16.F32.PACK_AB R153, R83, R82 ;  /* 0x000000525399723e */ /* 0x000fcc00000010ff */
[----:B------:R-:W1:Y:S01]  /*4f40*/  MUFU.EX2 R57, R57 ;  /* 0x0000003900397308 */ /* 0x000e620000000800 */
[----:B--2---:R-:W-:Y:S01]  /*4f50*/  FADD.FTZ R2, R86, R7 ;  /* 0x0000000756027221 */ /* 0x004fe20000010000 */
[----:B0-----:R-:W-:-:S03]  /*4f60*/  VIADD R4, R90, 0xfffffffe ;  /* 0xfffffffe5a047836 */ /* 0x001fc60000000000 */
[C---:B---3--:R-:W-:Y:S01]  /*4f70*/  FADD.FTZ R2, R155.reuse, R2 ;  /* 0x000000029b027221 */ /* 0x048fe20000010000 */
[----:B------:R-:W-:Y:S01]  /*4f80*/  F2FP.BF16.F32.PACK_AB R155, R155, R86 ;  /* 0x000000569b9b723e */ /* 0x000fe200000010ff */
[C---:B-1----:R-:W-:Y:S01]  /*4f90*/  FADD.FTZ R3, R57.reuse, R12 ;  /* 0x0000000c39037221 */ /* 0x042fe20000010000 */
[----:B------:R-:W-:Y:S01]  /*4fa0*/  F2FP.BF16.F32.PACK_AB R154, R57, R154 ;  /* 0x0000009a399a723e */ /* 0x000fe200000010ff */
[----:B------:R-:W-:Y:S06]  /*4fb0*/  @P2 BRA `(.L_x_1197) ;  /* 0x0000000000442947 */ /* 0x000fec0003800000 */
        /* <DEDUP_REMOVED lines=10> */
.L_x_1198:
[----:B------:R-:W-:-:S11]  /*5060*/  UISETP.NE.AND UP2, UPT, UR7, 0x1, UPT ;  /* 0x000000010700788c */ /* 0x000fd6000bf45270 */
[----:B------:R-:W-:Y:S02]  /*5070*/  @UP2 ULDC.64 UR14, c[0x0][0x9e8] ;  /* 0x00027a00000e2ab9 */ /* 0x000fe40000000a00 */
[----:B------:R-:W-:-:S04]  /*5080*/  UIMAD.WIDE.U32 UR18, UR11, UR14, URZ ;  /* 0x0000000e0b1272a5 */ /* 0x000fc8000f8e003f */
[----:B------:R-:W-:-:S12]  /*5090*/  @UP2 USHF.R.U32.HI UR11, URZ, UR15, UR19 ;  /* 0x0000000f3f0b2299 */ /* 0x000fd80008011613 */
.L_x_1199:
[----:B------:R-:W-:-:S04]  /*50a0*/  UIMAD UR7, UR11, UR7, UR7 ;  /* 0x000000070b0772a4 */ /* 0x000fc8000f8e0207 */
[----:B------:R-:W-:-:S04]  /*50b0*/  UISETP.LT.AND UP2, UPT, UR6, UR7, UPT ;  /* 0x000000070600728c */ /* 0x000fc8000bf41270 */
[----:B------:R-:W-:-:S12]  /*50c0*/  USEL UR6, UR6, UR7, UP2 ;  /* 0x0000000706067287 */ /* 0x000fd80009000000 */
.L_x_1197:
[----:B------:R-:W-:Y:S01]  /*50d0*/  USHF.R.S32.HI UR7, URZ, 0x1f, UR6 ;  /* 0x0000001f3f077899 */ /* 0x000fe20008011406 */
[----:B------:R-:W-:Y:S02]  /*50e0*/  CS2R R150, SRZ ;  /* 0x0000000000967805 */ /* 0x000fe4000001ff00 */
[----:B------:R-:W-:Y:S02]  /*50f0*/  CS2R R148, SRZ ;  /* 0x0000000000947805 */ /* 0x000fe4000001ff00 */
[----:B------:R-:W-:Y:S01]  /*5100*/  CS2R R146, SRZ ;  /* 0x0000000000927805 */ /* 0x000fe2000001ff00 */
[----:B------:R-:W-:Y:S01]  /*5110*/  ULEA.HI UR7, UR7, UR6, URZ, 0x7 ;  /* 0x0000000607077291 */ /* 0x000fe2000f8f383f */
[----:B------:R-:W-:Y:S02]  /*5120*/  CS2R R144, SRZ ;  /* 0x0000000000907805 */ /* 0x000fe4000001ff00 */
[----:B------:R-:W-:Y:S02]  /*5130*/  CS2R R142, SRZ ;  /* 0x00000000008e7805 */ /* 0x000fe4000001ff00 */
[----:B------:R-:W-:Y:S01]  /*5140*/  CS2R R140, SRZ ;  /* 0x00000000008c7805 */ /* 0x000fe2000001ff00 */
[----:B------:R-:W-:Y:S01]  /*5150*/  USHF.R.S32.HI UR7, URZ, 0x7, UR7 ;  /* 0x000000073f077899 */ /* 0x000fe20008011407 */
[----:B------:R-:W-:-:S02]  /*5160*/  CS2R R138, SRZ ;  /* 0x00000000008a7805 */ /* 0x000fc4000001ff00 */
[----:B------:R-:W-:Y:S02]  /*5170*/  CS2R R136, SRZ ;  /* 0x0000000000887805 */ /* 0x000fe4000001ff00 */
[----:B------:R-:W-:Y:S01]  /*5180*/  CS2R R134, SRZ ;  /* 0x0000000000867805 */ /* 0x000fe2000001ff00 */
[----:B------:R-:W-:Y:S01]  /*5190*/  UISETP.LT.AND UP2, UPT, UR40, UR7, UPT ;  /* 0x000000072800728c */ /* 0x000fe2000bf41270 */
[----:B------:R-:W-:Y:S02]  /*51a0*/  CS2R R132, SRZ ;  /* 0x0000000000847805 */ /* 0x000fe4000001ff00 */
[----:B------:R-:W-:Y:S02]  /*51b0*/  CS2R R130, SRZ ;  /* 0x0000000000827805 */ /* 0x000fe4000001ff00 */
[----:B------:R-:W-:Y:S01]  /*51c0*/  CS2R R128, SRZ ;  /* 0x0000000000807805 */ /* 0x000fe2000001ff00 */
[----:B------:R-:W-:Y:S01]  /*51d0*/  USEL UR60, UR40, UR7, !UP2 ;  /* 0x00000007283c7287 */ /* 0x000fe2000d000000 */
[----:B------:R-:W-:-:S02]  /*51e0*/  CS2R R126, SRZ ;  /* 0x00000000007e7805 */ /* 0x000fc4000001ff00 */
[----:B------:R-:W-:Y:S02]  /*51f0*/  CS2R R124, SRZ ;  /* 0x00000000007c7805 */ /* 0x000fe4000001ff00 */
[----:B------:R-:W-:Y:S02]  /*5200*/  CS2R R122, SRZ ;  /* 0x00000000007a7805 */ /* 0x000fe4000001ff00 */
[----:B------:R-:W-:Y:S02]  /*5210*/  CS2R R120, SRZ ;  /* 0x0000000000787805 */ /* 0x000fe4000001ff00 */
[----:B------:R-:W-:Y:S02]  /*5220*/  CS2R R118, SRZ ;  /* 0x0000000000767805 */ /* 0x000fe4000001ff00 */
[----:B------:R-:W-:Y:S02]  /*5230*/  ISETP.GE.AND P2, PT, R4, UR60, PT ;  /* 0x0000003c04007c0c */ /* 0x000fe4000bf46270 */
        /* <DEDUP_REMOVED lines=14> */
[----:B------:R-:W-:Y:S01]  /*5320*/  CS2R R88, SRZ ;  /* 0x0000000000587805 */ /* 0x000fe2000001ff00 */
[----:B------:R-:W-:Y:S06]  /*5330*/  @!P2 BRA `(.L_x_1200) ;  /* 0x00000030004ca947 */ /* 0x000fec0003800000 */
[----:B------:R-:W-:Y:S01]  /*5340*/  IMAD.MOV.U32 R151, RZ, RZ, RZ ;  /* 0x000000ffff977224 */ /* 0x000fe200078e00ff */
[----:B------:R-:W-:Y:S01]  /*5350*/  ULDC UR55, c[0x0][0x9e4] ;  /* 0x0002790000377ab9 */ /* 0x000fe20000000800 */
[----:B------:R-:W-:Y:S01]  /*5360*/  ULDC UR56, c[0x0][0x9dc] ;  /* 0x0002770000387ab9 */ /* 0x000fe20000000800 */
[----:B------:R-:W-:Y:S01]  /*5370*/  ULDC UR54, c[0x0][0x988] ;  /* 0x0002620000367ab9 */ /* 0x000fe20000000800 */
[----:B------:R-:W-:-:S05]  /*5380*/  ULDC UR57, c[0x0][0x9e0] ;  /* 0x0002780000397ab9 */ /* 0x000fca0000000800 */
.L_x_1217:
[----:B------:R-:W-:Y:S01]  /*5390*/  UIADD3 UR59, UR47, 0x1, URZ ;  /* 0x000000012f3b7890 */ /* 0x000fe2000fffe03f */
[----:B------:R-:W-:-:S03]  /*53a0*/  ISETP.NE.AND P3, PT, RZ, UR44, PT ;  /* 0x0000002cff007c0c */ /* 0x000fc6000bf65270 */
[----:B------:R-:W-:-:S04]  /*53b0*/  UISETP.NE.AND UP2, UPT, UR59, 0x2, UPT ;  /* 0x000000023b00788c */ /* 0x000fc8000bf45270 */
[----:B------:R-:W-:Y:S02]  /*53c0*/  USEL UR58, URZ, 0x1, UP2 ;  /* 0x000000013f3a7887 */ /* 0x000fe40009000000 */
[----:B------:R-:W-:Y:S02]  /*53d0*/  USEL UR59, UR59, URZ, UP2 ;  /* 0x0000003f3b3b7287 */ /* 0x000fe40009000000 */
[----:B------:R-:W-:Y:S02]  /*53e0*/  ULOP3.LUT UR58, UR50, UR58, URZ, 0x3c, !UPT ;  /* 0x0000003a323a7292 */ /* 0x000fe4000f8e3c3f */
[----:B------:R-:W-:Y:S10]  /*53f0*/  @P3 BRA `(.L_x_1201) ;  /* 0x00000000002c3947 */ /* 0x000ff40003800000 */
[----:B------:R-:W-:Y:S05]  /*5400*/  @!P0 BRA `(.L_x_1202) ;  /* 0x0000000000048947 */ /* 0x000fea0003800000 */
[----:B------:R-:W-:Y:S01]  /*5410*/  BPT.TRAP 0x1 ;  /* 0x000000040000795c */ /* 0x000fe20000300000 */
.L_x_1202:
[----:B------:R-:W-:Y:S01]  /*5420*/  ULEA UR6, UR59, UR41, 0x3 ;  /* 0x000000293b067291 */ /* 0x000fe2000f8e183f */
[----:B------:R-:W-:-:S05]  /*5430*/  IMAD.U32 R6, RZ, RZ, UR58 ;  /* 0x0000003aff067e24 */ /* 0x000fca000f8e00ff */
[----:B------:R-:W-:-:S04]  /*5440*/  SHF.L.U32 R6, R6, 0x1f, RZ ;  /* 0x0000001f06067819 */ /* 0x000fc800000006ff */
[----:B------:R0:W1:Y:S01]  /*5450*/  SYNCS.PHASECHK.TRANS64.TRYWAIT P2, [UR6+0x28830], R6 ;  /* 0x02883006ff0075a7 */ /* 0x0000620008040146 */
[----:B------:R-:W-:Y:S05]  /*5460*/  @!P0 BRA `(.L_x_1203) ;  /* 0x0000000000048947 */ /* 0x000fea0003800000 */
[----:B------:R-:W-:Y:S01]  /*5470*/  BPT.TRAP 0x1 ;  /* 0x000000040000795c */ /* 0x000fe20000300000 */
.L_x_1203:
[----:B-1----:R-:W-:Y:S05]  /*5480*/  @P2 BRA `(.L_x_1201) ;  /* 0x0000000000082947 */ /* 0x002fea0003800000 */
[----:B------:R-:W1:Y:S02]  /*5490*/  SYNCS.PHASECHK.TRANS64.TRYWAIT P2, [UR6+0x28830], R6 ;  /* 0x02883006ff0075a7 */ /* 0x000e640008040146 */
[----:B-1----:R-:W-:Y:S05]  /*54a0*/  @!P2 BRA `(.L_x_1204) ;  /* 0x0000012c004ca947 */ /* 0x002fea0003800000 */
.L_x_1201:
[----:B-1----:R-:W1:Y:S01]  /*54b0*/  S2R R7, SR_TID.X ;  /* 0x0000000000077919 */ /* 0x002e620000002100 */
[----:B------:R-:W-:Y:S01]  /*54c0*/  ULEA UR34, UR59, UR51, 0xb ;  /* 0x000000333b227291 */ /* 0x000fe2000f8e583f */
[----:B------:R-:W-:Y:S01]  /*54d0*/  UMOV UR35, 0x40000040 ;  /* 0x4000004000237882 */ /* 0x000fe20000000000 */
[----:B------:R-:W-:Y:S02]  /*54e0*/  UMOV UR7, 0x40000040 ;  /* 0x4000004000077882 */ /* 0x000fe40000000000 */
[----:B------:R-:W-:Y:S02]  /*54f0*/  UIADD3 UR6, UR34, 0x2, URZ ;  /* 0x0000000222067890 */ /* 0x000fe4000fffe03f */
        /* <DEDUP_REMOVED lines=12> */
[----:B-1----:R-:W-:-:S05]  /*55c0*/  SHF.R.U32.HI R7, RZ, 0x7, R7 ;  /* 0x00000007ff077819 */ /* 0x002fca0000011607 */
[----:B0-----:R-:W-:-:S05]  /*55d0*/  VIADD R6, R7, 0x8 ;  /* 0x0000000807067836 */ /* 0x001fca0000000000 */
[----:B------:R0:W-:Y:S06]  /*55e0*/  BAR.SYNC.DEFER_BLOCKING R6, 0x100 ;  /* 0x000400060000751d */ /* 0x0001ec0000010000 */
        /* <DEDUP_REMOVED lines=27> */
.L_x_1206:
[----:B------:R-:W-:Y:S01]  /*57a0*/  ULEA UR6, UR47, UR41, 0x3 ;  /* 0x000000292f067291 */ /* 0x000fe2000f8e183f */
[----:B------:R-:W-:-:S05]  /*57b0*/  IMAD.U32 R6, RZ, RZ, UR50 ;  /* 0x00000032ff067e24 */ /* 0x000fca000f8e00ff */
[----:B------:R-:W-:-:S04]  /*57c0*/  SHF.L.U32 R6, R6, 0x1f, RZ ;  /* 0x0000001f06067819 */ /* 0x000fc800000006ff */
[----:B------:R0:W1:Y:S01]  /*57d0*/  SYNCS.PHASECHK.TRANS64.TRYWAIT P2, [UR6+0x28850], R6 ;  /* 0x02885006ff0075a7 */ /* 0x0000620008040146 */
[----:B------:R-:W-:Y:S05]  /*57e0*/  @!P0 BRA `(.L_x_1207) ;  /* 0x0000000000048947 */ /* 0x000fea0003800000 */
[----:B------:R-:W-:Y:S01]  /*57f0*/  BPT.TRAP 0x1 ;  /* 0x000000040000795c */ /* 0x000fe20000300000 */
.L_x_1207:
[----:B-1----:R-:W-:Y:S05]  /*5800*/  @P2 BRA `(.L_x_1205) ;  /* 0x0000000000082947 */ /* 0x002fea0003800000 */
[----:B------:R-:W1:Y:S02]  /*5810*/  SYNCS.PHASECHK.TRANS64.TRYWAIT P2, [UR6+0x28850], R6 ;  /* 0x02885006ff0075a7 */ /* 0x000e640008040146 */
[----:B-1----:R-:W-:Y:S05]  /*5820*/  @!P2 BRA `(.L_x_1208) ;  /* 0x000001280084a947 */ /* 0x002fea0003800000 */
.L_x_1205:
[----:B------:R-:W-:Y:S01]  /*5830*/  UIADD3 UR6, UR41, 0x400, URZ ;  /* 0x0000040029067890 */ /* 0x000fe2000fffe03f */
[----:B------:R-:W-:Y:S01]  /*5840*/  WARPGROUP.ARRIVE ;  /* 0x00000000000079c5 */ /* 0x000fe20000000000 */
[----:B------:R-:W-:-:S05]  /*5850*/  UMOV UR7, 0x40000040 ;  /* 0x4000004000077882 */ /* 0x000fca0000000000 */
[----:B------:R-:W2:Y:S01]  /*5860*/  S2R R9, SR_TID.X ;  /* 0x0000000000097919 */ /* 0x000ea20000002100 */
[----:B------:R-:W-:Y:S01]  /*5870*/  USHF.R.U32.HI UR6, URZ, 0x4, UR6 ;  /* 0x000000043f067899 */ /* 0x000fe20008011606 */
[----:B------:R-:W-:Y:S01]  /*5880*/  PLOP3.LUT P2, PT, PT, PT, UP0, 0x80, 0x0 ;  /* 0x000000000000781c */ /* 0x000fe20003f4f008 */
[----:B------:R-:W-:Y:S01]  /*5890*/  VIADD R8, R17, UR37 ;  /* 0x0000002511087c36 */ /* 0x000fe20008000000 */
[----:B------:R-:W-:Y:S01]  /*58a0*/  PLOP3.LUT P3, PT, PT, PT, UP0, 0x80, 0x0 ;  /* 0x000000000000781c */ /* 0x000fe20003f6f008 */
[----:B------:R-:W-:Y:S01]  /*58b0*/  ULOP3.LUT UR6, UR6, 0x3fff, URZ, 0xc0, !UPT ;  /* 0x00003fff06067892 */ /* 0x000fe2000f8ec03f */
[----:B-1----:R-:W-:Y:S02]  /*58c0*/  IMAD.U32 R7, RZ, RZ, UR59 ;  /* 0x0000003bff077e24 */ /* 0x002fe4000f8e00ff */
[----:B------:R-:W-:Y:S01]  /*58d0*/  IMAD.U32 R10, RZ, RZ, UR46 ;  /* 0x0000002eff0a7e24 */ /* 0x000fe2000f8e00ff */
[----:B------:R-:W-:Y:S02]  /*58e0*/  ULOP3.LUT UR6, UR6, 0x4000000, URZ, 0xfc, !UPT ;  /* 0x0400000006067892 */ /* 0x000fe4000f8efc3f */
[----:B------:R-:W-:-:S02]  /*58f0*/  @!P1 LEA R7, R7, UR41, 0x3 ;  /* 0x0000002907079c11 */ /* 0x000fc4000f8e18ff */
[----:B------:R-:W-:-:S03]  /*5900*/  ULEA UR10, UR47, UR6, 0xb ;  /* 0x000000062f0a7291 */ /* 0x000fc6000f8e583f */
[----:B------:R-:W-:-:S04]  /*5910*/  @!P1 VIADD R7, R7, 0x28840 ;  /* 0x0002884007079836 */ /* 0x000fc80000000000 */
[----:B------:R-:W-:Y:S01]  /*5920*/  UMOV UR6, UR10 ;  /* 0x0000000a00067c82 */ /* 0x000fe20008000000 */
[----:B------:R-:W-:Y:S01]  /*5930*/  @!P1 PRMT R7, RZ, 0x654, R7 ;  /* 0x00000654ff079816 */ /* 0x000fe20000000007 */
[----:B------:R-:W-:Y:S01]  /*5940*/  HGMMA.64x128x16.F32.BF16 R88, R180, gdesc[UR4].tnspB, R88, gsb0 ;  /* 0x41e00004b4587df0 */ /* 0x000fe20008001858 */
[----:B------:R-:W-:Y:S01]  /*5950*/  UIADD3 UR6, UR10, 0x80, URZ ;  /* 0x000000800a067890 */ /* 0x000fe2000fffe03f */
[----:B------:R-:W-:Y:S01]  /*5960*/  UMOV UR7, 0x40000040 ;  /* 0x4000004000077882 */ /* 0x000fe20000000000 */
[----:B--2---:R-:W-:Y:S01]  /*5970*/  SHF.R.U32.HI R9, RZ, 0x7, R9 ;  /* 0x00000007ff097819 */ /* 0x004fe20000011609 */
        /* <DEDUP_REMOVED lines=33> */
[----:B------:R-:W-:Y:S02]  /*5b90*/  @UP0 ULDC UR6, c[0x0][0x44c] ;  /* 0x0001130000060ab9 */ /* 0x000fe40000000800 */
[----:B0-----:R-:W-:Y:S01]  /*5ba0*/  @P2 IMAD.HI.U32 R6, R8, UR6, RZ ;  /* 0x0000000608062c27 */ /* 0x001fe2000f8e00ff */
[----:B------:R-:W-:Y:S01]  /*5bb0*/  @UP0 ULDC UR6, c[0x0][0x450] ;  /* 0x0001140000060ab9 */ /* 0x000fe20000000800 */
[----:B------:R-:W-:-:S03]  /*5bc0*/  PLOP3.LUT P2, PT, PT, PT, UP1, 0x40, 0x0 ;  /* 0x000000000000781c */ /* 0x000fc60003f4e818 */
[----:B------:R-:W-:Y:S01]  /*5bd0*/  @P3 SHF.R.U32.HI R8, RZ, UR6, R6 ;  /* 0x00000006ff083c19 */ /* 0x000fe20008011606 */
[----:B------:R-:W-:Y:S01]  /*5be0*/  ULOP3.LUT UR6, URZ, UR56, URZ, 0x33, !UPT ;  /* 0x000000383f067292 */ /* 0x000fe2000f8e333f */
[----:B------:R-:W-:Y:S01]  /*5bf0*/  IADD3 R6, -R9, 0xb, RZ ;  /* 0x0000000b09067810 */ /* 0x000fe20007ffe1ff */
[----:B------:R-:W-:Y:S02]  /*5c00*/  IMAD.SHL.U32 R9, R4, 0x80, RZ ;  /* 0x0000008004097824 */ /* 0x000fe400078e00ff */
[----:B------:R-:W0:Y:S01]  /*5c10*/  SHFL.IDX PT, R11, R8, RZ, 0x1c1f ;  /* 0x001c1fff080b7589 */ /* 0x000e2200000e0000 */
[----:B------:R-:W-:Y:S02]  /*5c20*/  WARPGROUP.DEPBAR.LE gsb0, 0x0 ;  /* 0x00008000000079c5 */ /* 0x000fe40000010000 */
[----:B------:R1:W-:Y:S06]  /*5c30*/  BAR.ARV R6, 0x100 ;  /* 0x000400060000751d */ /* 0x0003ec0000002000 */
[----:B------:R2:W-:Y:S02]  /*5c40*/  @!P1 SYNCS.ARRIVE.TRANS64.RED.A1T0 RZ, [R7+URZ], RZ ;  /* 0x000000ff07ff99a7 */ /* 0x0005e4000810043f */
[----:B--2---:R-:W-:-:S04]  /*5c50*/  IADD3 R7, -R16, 0x1, -R9 ;  /* 0x0000000110077810 */ /* 0x004fc80007ffe909 */
[----:B------:R-:W-:-:S05]  /*5c60*/  IADD3 R7, -R10, UR38, R7 ;  /* 0x000000260a077c10 */ /* 0x000fca000fffe107 */
[C---:B------:R-:W-:Y:S02]  /*5c70*/  VIADD R14, R7.reuse, UR57 ;  /* 0x00000039070e7c36 */ /* 0x040fe40008000000 */
[----:B------:R-:W-:Y:S02]  /*5c80*/  VIADD R20, R7, UR6 ;  /* 0x0000000607147c36 */ /* 0x000fe40008000000 */
[--C-:B0-----:R-:W-:Y:S02]  /*5c90*/  IMAD.IADD R10, R14, 0x1, R11.reuse ;  /* 0x000000010e0a7824 */ /* 0x101fe400078e020b */
[----:B------:R-:W-:Y:S01]  /*5ca0*/  IMAD.IADD R12, R20, 0x1, R11 ;  /* 0x00000001140c7824 */ /* 0x000fe200078e020b */
[----:B-1----:R-:W-:Y:S06]  /*5cb0*/  @P2 BRA `(.L_x_1209) ;  /* 0x00000000005c2947 */ /* 0x002fec0003800000 */
[----:B------:R-:W-:Y:S01]  /*5cc0*/  IMAD.U32 R6, RZ, RZ, UR46 ;  /* 0x0000002eff067e24 */ /* 0x000fe2000f8e00ff */
[----:B------:R-:W-:Y:S04]  /*5cd0*/  BSSY B0, `(.L_x_1210) ;  /* 0x0000011000007945 */ /* 0x000fe80003800000 */
[----:B------:R-:W-:-:S04]  /*5ce0*/  IADD3 R11, -R6, UR38, R11 ;  /* 0x00000026060b7c10 */ /* 0x000fc8000fffe10b */
        /* <DEDUP_REMOVED lines=10> */
.L_x_1211:
[----:B------:R-:W-:-:S05]  /*5d90*/  IMAD.U32 R152, RZ, RZ, UR55 ;  /* 0x00000037ff987e24 */ /* 0x000fca000f8e00ff */
[----:B------:R-:W-:-:S13]  /*5da0*/  ISETP.NE.AND P2, PT, R152, 0x1, PT ;  /* 0x000000019800780c */ /* 0x000fda0003f45270 */
[----:B------:R-:W0:Y:S02]  /*5db0*/  @P2 LDC.64 R6, c[0x0][0x9e8] ;  /* 0x00027a00ff062b82 */ /* 0x000e240000000a00 */
[----:B0-----:R-:W-:-:S05]  /*5dc0*/  @P2 IMAD.HI.U32 R6, R11, R6, RZ ;  /* 0x000000060b062227 */ /* 0x001fca00078e00ff */
[----:B------:R-:W-:-:S07]  /*5dd0*/  @P2 SHF.R.U32.HI R11, RZ, R7, R6 ;  /* 0x00000007ff0b2219 */ /* 0x000fce0000011606 */
.L_x_1212:
[----:B------:R-:W-:Y:S05]  /*5de0*/  BSYNC B0 ;  /* 0x0000000000007941 */ /* 0x000fea0003800000 */
.L_x_1210:
[----:B------:R-:W-:-:S04]  /*5df0*/  IMAD R11, R11, R152, -R9 ;  /* 0x000000980b0b7224 */ /* 0x000fc800078e0a09 */
[----:B------:R-:W-:-:S05]  /*5e00*/  IMAD.IADD R11, R11, 0x1, -R16 ;  /* 0x000000010b0b7824 */ /* 0x000fca00078e0a10 */
[----:B------:R-:W-:Y:S02]  /*5e10*/  VIADDMNMX R10, R11, R152, R10, PT ;  /* 0x000000980b0a7246 */ /* 0x000fe4000380010a */
[----:B------:R-:W-:-:S07]  /*5e20*/  VIMNMX R12, R12, R11, !PT ;  /* 0x0000000b0c0c7248 */ /* 0x000fce0007fe0100 */
.L_x_1209:
[----:B------:R-:W-:Y:S01]  /*5e30*/  ISETP.GT.AND P2, PT, R4, -0x1, PT ;  /* 0xffffffff0400780c */ /* 0x000fe20003f44270 */
[----:B------:R-:W0:Y:S03]  /*5e40*/  SHFL.IDX PT, R7, R8, 0x1, 0x1c1f ;  /* 0x003c1f0008077f89 */ /* 0x000e2600000e0000 */
[C---:B------:R-:W-:Y:S02]  /*5e50*/  ISETP.GT.AND P5, PT, R12.reuse, RZ, P2 ;  /* 0x000000ff0c00720c */ /* 0x040fe400017a4270 */
[----:B------:R-:W-:Y:S02]  /*5e60*/  ISETP.GT.AND P4, PT, R12, 0x1, P2 ;  /* 0x000000010c00780c */ /* 0x000fe40001784270 */
[----:B------:R-:W-:Y:S02]  /*5e70*/  ISETP.LT.OR P5, PT, R10, 0x1, P5 ;  /* 0x000000010a00780c */ /* 0x000fe40002fa1670 */
[----:B------:R-:W-:-:S02]  /*5e80*/  ISETP.GT.AND P6, PT, R12, 0x8, P2 ;  /* 0x000000080c00780c */ /* 0x000fc400017c4270 */
[----:B------:R-:W-:Y:S02]  /*5e90*/  FSEL R155, R24, -INF , !P5 ;  /* 0xff800000189b7808 */ /* 0x000fe40006800000 */
[C---:B------:R-:W-:Y:S02]  /*5ea0*/  ISETP.GT.AND P5, PT, R12.reuse, 0x10, P2 ;  /* 0x000000100c00780c */ /* 0x040fe400017a4270 */
[----:B------:R-:W-:Y:S02]  /*5eb0*/  ISETP.GT.AND P3, PT, R12, 0x9, P2 ;  /* 0x000000090c00780c */ /* 0x000fe40001764270 */
[C---:B------:R-:W-:Y:S02]  /*5ec0*/  ISETP.LT.OR P5, PT, R10.reuse, 0x11, P5 ;  /* 0x000000110a00780c */ /* 0x040fe40002fa1670 */
[----:B------:R-:W-:Y:S02]  /*5ed0*/  ISETP.LT.OR P4, PT, R10, 0x2, P4 ;  /* 0x000000020a00780c */ /* 0x000fe40002781670 */
[----:B------:R-:W-:-:S02]  /*5ee0*/  FSEL R11, R32, -INF , !P5 ;  /* 0xff800000200b7808 */ /* 0x000fc40006800000 */
[----:B------:R-:W-:Y:S01]  /*5ef0*/  ISETP.GT.AND P5, PT, R12, 0x20, P2 ;  /* 0x000000200c00780c */ /* 0x000fe200017a4270 */
[----:B0-----:R-:W-:Y:S01]  /*5f00*/  IMAD.IADD R8, R14, 0x1, R7 ;  /* 0x000000010e087824 */ /* 0x001fe200078e0207 */
[C---:B------:R-:W-:Y:S02]  /*5f10*/  ISETP.LT.OR P6, PT, R10.reuse, 0x9, P6 ;  /* 0x000000090a00780c */ /* 0x040fe400037c1670 */
[C---:B------:R-:W-:Y:S02]  /*5f20*/  ISETP.LT.OR P3, PT, R10.reuse, 0xa, P3 ;  /* 0x0000000a0a00780c */ /* 0x040fe40001f61670 */
[----:B------:R-:W-:Y:S02]  /*5f30*/  ISETP.LT.OR P5, PT, R10, 0x21, P5 ;  /* 0x000000210a00780c */ /* 0x000fe40002fa1670 */
[----:B------:R-:W-:Y:S02]  /*5f40*/  FSEL R153, R25, -INF , !P4 ;  /* 0xff80000019997808 */ /* 0x000fe40006000000 */
[----:B------:R-:W-:-:S02]  /*5f50*/  FSEL R25, R28, -INF , !P6 ;  /* 0xff8000001c197808 */ /* 0x000fc40007000000 */
[----:B------:R-:W-:Y:S02]  /*5f60*/  FSEL R29, R29, -INF , !P3 ;  /* 0xff8000001d1d7808 */ /* 0x000fe40005800000 */
[C---:B------:R-:W-:Y:S02]  /*5f70*/  ISETP.GT.AND P4, PT, R12.reuse, 0x11, P2 ;  /* 0x000000110c00780c */ /* 0x040fe40001784270 */
[C---:B------:R-:W-:Y:S02]  /*5f80*/  ISETP.GT.AND P6, PT, R12.reuse, 0x18, P2 ;  /* 0x000000180c00780c */ /* 0x040fe400017c4270 */
[----:B------:R-:W-:Y:S02]  /*5f90*/  ISETP.GT.AND P3, PT, R12, 0x19, P2 ;  /* 0x000000190c00780c */ /* 0x000fe40001764270 */
[----:B------:R-:W-:Y:S02]  /*5fa0*/  FSEL R15, R40, -INF , !P5 ;  /* 0xff800000280f7808 */ /* 0x000fe40006800000 */
[----:B------:R-:W-:-:S02]  /*5fb0*/  ISETP.GT.AND P5, PT, R12, 0x30, P2 ;  /* 0x000000300c00780c */ /* 0x000fc400017a4270 */
[C---:B------:R-:W-:Y:S02]  /*5fc0*/  ISETP.LT.OR P4, PT, R10.reuse, 0x12, P4 ;  /* 0x000000120a00780c */ /* 0x040fe40002781670 */
        /* <DEDUP_REMOVED lines=58> */
[----:B------:R-:W-:-:S02]  /*6370*/  PLOP3.LUT P5, PT, PT, PT, UP1, 0x40, 0x0 ;  /* 0x000000000000781c */ /* 0x000fc40003fae818 */
[C---:B------:R-:W-:Y:S02]  /*6380*/  ISETP.LT.OR P4, PT, R10.reuse, 0x62, P4 ;  /* 0x000000620a00780c */ /* 0x040fe40002781670 */
[C---:B------:R-:W-:Y:S02]  /*6390*/  ISETP.LT.OR P6, PT, R10.reuse, 0x69, P6 ;  /* 0x000000690a00780c */ /* 0x040fe400037c1670 */
[----:B------:R-:W-:Y:S02]  /*63a0*/  ISETP.LT.OR P3, PT, R10, 0x6a, P3 ;  /* 0x0000006a0a00780c */ /* 0x000fe40001f61670 */
[----:B------:R-:W-:Y:S02]  /*63b0*/  FSEL R73, R73, -INF , !P4 ;  /* 0xff80000049497808 */ /* 0x000fe40006000000 */
[----:B------:R-:W-:Y:S02]  /*63c0*/  FSEL R76, R76, -INF , !P6 ;  /* 0xff8000004c4c7808 */ /* 0x000fe40007000000 */
[----:B------:R-:W-:-:S02]  /*63d0*/  FSEL R77, R77, -INF , !P3 ;  /* 0xff8000004d4d7808 */ /* 0x000fc40005800000 */
[C---:B------:R-:W-:Y:S02]  /*63e0*/  ISETP.GT.AND P4, PT, R12.reuse, 0x71, P2 ;  /* 0x000000710c00780c */ /* 0x040fe40001784270 */
[C---:B------:R-:W-:Y:S02]  /*63f0*/  ISETP.GT.AND P6, PT, R12.reuse, 0x78, P2 ;  /* 0x000000780c00780c */ /* 0x040fe400017c4270 */
[----:B------:R-:W-:Y:S01]  /*6400*/  ISETP.GT.AND P3, PT, R12, 0x79, P2 ;  /* 0x000000790c00780c */ /* 0x000fe20001764270 */
[----:B------:R-:W-:Y:S01]  /*6410*/  IMAD.IADD R12, R20, 0x1, R7 ;  /* 0x00000001140c7824 */ /* 0x000fe200078e0207 */
[C---:B------:R-:W-:Y:S02]  /*6420*/  ISETP.LT.OR P4, PT, R10.reuse, 0x72, P4 ;  /* 0x000000720a00780c */ /* 0x040fe40002781670 */
[C---:B------:R-:W-:Y:S02]  /*6430*/  ISETP.LT.OR P6, PT, R10.reuse, 0x79, P6 ;  /* 0x000000790a00780c */ /* 0x040fe400037c1670 */
[----:B------:R-:W-:-:S02]  /*6440*/  ISETP.LT.OR P3, PT, R10, 0x7a, P3 ;  /* 0x0000007a0a00780c */ /* 0x000fc40001f61670 */
[----:B------:R-:W-:Y:S02]  /*6450*/  FSEL R81, R81, -INF , !P4 ;  /* 0xff80000051517808 */ /* 0x000fe40006000000 */
[----:B------:R-:W-:Y:S02]  /*6460*/  FSEL R84, R84, -INF , !P6 ;  /* 0xff80000054547808 */ /* 0x000fe40007000000 */
[----:B------:R-:W-:Y:S01]  /*6470*/  FSEL R85, R85, -INF , !P3 ;  /* 0xff80000055557808 */ /* 0x000fe20005800000 */
[----:B------:R-:W-:Y:S06]  /*6480*/  @P5 BRA `(.L_x_1213) ;  /* 0x00000000005c5947 */ /* 0x000fec0003800000 */
        /* <DEDUP_REMOVED lines=13> */
.L_x_1215:
[----:B------:R-:W-:-:S05]  /*6560*/  IMAD.U32 R14, RZ, RZ, UR55 ;  /* 0x00000037ff0e7e24 */ /* 0x000fca000f8e00ff */
[----:B------:R-:W-:-:S13]  /*6570*/  ISETP.NE.AND P3, PT, R14, 0x1, PT ;  /* 0x000000010e00780c */ /* 0x000fda0003f65270 */
[----:B------:R-:W0:Y:S02]  /*6580*/  @P3 LDC.64 R6, c[0x0][0x9e8] ;  /* 0x00027a00ff063b82 */ /* 0x000e240000000a00 */
[----:B0-----:R-:W-:-:S05]  /*6590*/  @P3 IMAD.HI.U32 R6, R10, R6, RZ ;  /* 0x000000060a063227 */ /* 0x001fca00078e00ff */
[----:B------:R-:W-:-:S07]  /*65a0*/  @P3 SHF.R.U32.HI R10, RZ, R7, R6 ;  /* 0x00000007ff0a3219 */ /* 0x000fce0000011606 */
.L_x_1216:
[----:B------:R-:W-:Y:S05]  /*65b0*/  BSYNC B0 ;  /* 0x0000000000007941 */ /* 0x000fea0003800000 */
.L_x_1214:
[----:B------:R-:W-:-:S04]  /*65c0*/  IMAD R9, R10, R14, -R9 ;  /* 0x0000000e0a097224 */ /* 0x000fc800078e0a09 */
[----:B------:R-:W-:-:S05]  /*65d0*/  IMAD.IADD R9, R9, 0x1, -R16 ;  /* 0x0000000109097824 */ /* 0x000fca00078e0a10 */
[----:B------:R-:W-:Y:S02]  /*65e0*/  VIADDMNMX R8, R9, R14, R8, PT ;  /* 0x0000000e09087246 */ /* 0x000fe40003800108 */
[----:B------:R-:W-:-:S07]  /*65f0*/  VIMNMX R12, R12, R9, !PT ;  /* 0x000000090c0c7248 */ /* 0x000fce0007fe0100 */
.L_x_1213:
[----:B------:R-:W-:Y:S01]  /*6600*/  FMNMX.FTZ R6, R155, R0, !PT ;  /* 0x000000009b067209 */ /* 0x000fe20007810000 */
[----:B------:R-:W-:Y:S01]  /*6610*/  UMOV UR10, UR54 ;  /* 0x00000036000a7c82 */ /* 0x000fe20008000000 */
[----:B------:R-:W-:Y:S01]  /*6620*/  ISETP.GT.AND P5, PT, R12, 0x8, P2 ;  /* 0x000000080c00780c */ /* 0x000fe200017a4270 */
[----:B------:R-:W-:Y:S01]  /*6630*/  UMOV UR50, UR58 ;  /* 0x0000003a00327c82 */ /* 0x000fe20008000000 */
        /* <DEDUP_REMOVED lines=17> */
[C---:B------:R-:W-:Y:S02]  /*6750*/  ISETP.GT.AND P5, PT, R12.reuse, RZ, P2 ;  /* 0x000000ff0c00720c */ /* 0x040fe400017a4270 */
        /* <DEDUP_REMOVED lines=13> */
[----:B------:R-:W-:Y:S02]  /*6830*/  FMNMX.FTZ R14, R26, R5, !PT ;  /* 0x000000051a0e7209 */ /* 0x000fe40007810000 */
[----:B------:R-:W-:Y:S02]  /*6840*/  FMNMX.FTZ R7, R57, R6, !PT ;  /* 0x0000000639077209 */ /* 0x000fe40007810000 */
[----:B------:R-:W-:-:S02]  /*6850*/  ISETP.GT.AND P4, PT, R12, 0x10, P2 ;  /* 0x000000100c00780c */ /* 0x000fc40001784270 */
[----:B------:R-:W-:Y:S02]  /*6860*/  FMNMX.FTZ R6, R60, R7, !PT ;  /* 0x000000073c067209 */ /* 0x000fe40007810000 */
[C---:B------:R-:W-:Y:S02]  /*6870*/  ISETP.LT.OR P3, PT, R8.reuse, 0xa, P3 ;  /* 0x0000000a0800780c */ /* 0x040fe40001f61670 */
[----:B------:R-:W-:Y:S02]  /*6880*/  FMNMX.FTZ R7, R61, R6, !PT ;  /* 0x000000063d077209 */ /* 0x000fe40007810000 */
[----:B------:R-:W-:Y:S02]  /*6890*/  ISETP.LT.OR P4, PT, R8, 0x11, P4 ;  /* 0x000000110800780c */ /* 0x000fe40002781670 */
[----:B------:R-:W-:Y:S02]  /*68a0*/  FMNMX.FTZ R6, R64, R7, !PT ;  /* 0x0000000740067209 */ /* 0x000fe40007810000 */
[----:B------:R-:W-:-:S02]  /*68b0*/  FSEL R31, R31, -INF , !P3 ;  /* 0xff8000001f1f7808 */ /* 0x000fc40005800000 */
[----:B------:R-:W-:Y:S02]  /*68c0*/  FMNMX.FTZ R7, R65, R6, !PT ;  /* 0x0000000641077209 */ /* 0x000fe40007810000 */
[----:B------:R-:W-:Y:S02]  /*68d0*/  ISETP.GT.AND P3, PT, R12, 0x18, P2 ;  /* 0x000000180c00780c */ /* 0x000fe40001764270 */
[----:B------:R-:W-:Y:S02]  /*68e0*/  FMNMX.FTZ R6, R68, R7, !PT ;  /* 0x0000000744067209 */ /* 0x000fe40007810000 */
[----:B------:R-:W-:Y:S02]  /*68f0*/  FSEL R34, R34, -INF , !P4 ;  /* 0xff80000022227808 */ /* 0x000fe40006000000 */
        /* <DEDUP_REMOVED lines=18> */
[----:B------:R-:W-:Y:S01]  /*6a20*/  FSEL R43, R43, -INF , !P3 ;  /* 0xff8000002b2b7808 */ /* 0x000fe20005800000 */
[----:B------:R-:W0:Y:S01]  /*6a30*/  SHFL.BFLY PT, R6, R7, 0x2, 0x1f ;  /* 0x0c401f0007067f89 */ /* 0x000e2200000e0000 */
[----:B------:R-:W-:-:S02]  /*6a40*/  ISETP.GT.AND P3, PT, R12, 0x29, P2 ;  /* 0x000000290c00780c */ /* 0x000fc40001764270 */
[----:B------:R-:W-:Y:S02]  /*6a50*/  FSEL R46, R46, -INF , !P4 ;  /* 0xff8000002e2e7808 */ /* 0x000fe40006000000 */
[----:B------:R-:W-:Y:S02]  /*6a60*/  ISETP.GT.AND P4, PT, R12, 0x30, P2 ;  /* 0x000000300c00780c */ /* 0x000fe40001784270 */
[----:B------:R-:W-:Y:S02]  /*6a70*/  ISETP.LT.OR P5, PT, R8, 0x2a, P3 ;  /* 0x0000002a0800780c */ /* 0x000fe40001fa1670 */
[----:B------:R-:W-:Y:S02]  /*6a80*/  ISETP.GT.AND P3, PT, R12, 0x31, P2 ;  /* 0x000000310c00780c */ /* 0x000fe40001764270 */
[----:B------:R-:W-:Y:S02]  /*6a90*/  FSEL R47, R47, -INF , !P5 ;  /* 0xff8000002f2f7808 */ /* 0x000fe40006800000 */
[----:B------:R-:W-:-:S02]  /*6aa0*/  ISETP.LT.OR P4, PT, R8, 0x31, P4 ;  /* 0x000000310800780c */ /* 0x000fc40002781670 */
[----:B------:R-:W-:Y:S02]  /*6ab0*/  ISETP.GT.AND P5, PT, R12, 0x38, P2 ;  /* 0x000000380c00780c */ /* 0x000fe400017a4270 */
[----:B------:R-:W-:Y:S02]  /*6ac0*/  ISETP.LT.OR P3, PT, R8, 0x32, P3 ;  /* 0x000000320800780c */ /* 0x000fe40001f61670 */
[----:B------:R-:W-:Y:S02]  /*6ad0*/  FSEL R50, R50, -INF , !P4 ;  /* 0xff80000032327808 */ /* 0x000fe40006000000 */
[----:B------:R-:W-:Y:S02]  /*6ae0*/  ISETP.GT.AND P4, PT, R12, 0x39, P2 ;  /* 0x000000390c00780c */ /* 0x000fe40001784270 */
[----:B------:R-:W-:Y:S02]  /*6af0*/  FSEL R51, R51, -INF , !P3 ;  /* 0xff80000033337808 */ /* 0x000fe40005800000 */
[----:B0-----:R-:W-:-:S02]  /*6b00*/  FMNMX.FTZ R9, R7, R6, !PT ;  /* 0x0000000607097209 */ /* 0x001fc40007810000 */
[----:B------:R-:W-:Y:S02]  /*6b10*/  ISETP.LT.OR P5, PT, R8, 0x39, P5 ;  /* 0x000000390800780c */ /* 0x000fe40002fa1670 */
[----:B------:R-:W-:Y:S01]  /*6b20*/  ISETP.GT.AND P3, PT, R12, 0x40, P2 ;  /* 0x000000400c00780c */ /* 0x000fe20001764270 */
[----:B------:R-:W0:Y:S01]  /*6b30*/  SHFL.BFLY PT, R6, R9, 0x1, 0x1f ;  /* 0x0c201f0009067f89 */ /* 0x000e2200000e0000 */
[----:B------:R-:W-:Y:S02]  /*6b40*/  ISETP.LT.OR P4, PT, R8, 0x3a, P4 ;  /* 0x0000003a0800780c */ /* 0x000fe40002781670 */
[----:B------:R-:W-:Y:S02]  /*6b50*/  FSEL R54, R54, -INF , !P5 ;  /* 0xff80000036367808 */ /* 0x000fe40006800000 */
[----:B------:R-:W-:Y:S02]  /*6b60*/  ISETP.GT.AND P5, PT, R12, 0x41, P2 ;  /* 0x000000410c00780c */ /* 0x000fe400017a4270 */
[----:B------:R-:W-:-:S02]  /*6b70*/  FSEL R55, R55, -INF , !P4 ;  /* 0xff80000037377808 */ /* 0x000fc40006000000 */
[----:B------:R-:W-:Y:S02]  /*6b80*/  ISETP.LT.OR P3, PT, R8, 0x41, P3 ;  /* 0x000000410800780c */ /* 0x000fe40001f61670 */
[----:B------:R-:W-:Y:S02]  /*6b90*/  ISETP.GT.AND P4, PT, R12, 0x48, P2 ;  /* 0x000000480c00780c */ /* 0x000fe40001784270 */
[----:B------:R-:W-:Y:S02]  /*6ba0*/  ISETP.LT.OR P5, PT, R8, 0x42, P5 ;  /* 0x000000420800780c */ /* 0x000fe40002fa1670 */
[----:B------:R-:W-:Y:S02]  /*6bb0*/  FSEL R58, R58, -INF , !P3 ;  /* 0xff8000003a3a7808 */ /* 0x000fe40005800000 */
[----:B------:R-:W-:Y:S02]  /*6bc0*/  ISETP.GT.AND P3, PT, R12, 0x49, P2 ;  /* 0x000000490c00780c */ /* 0x000fe40001764270 */
[----:B------:R-:W-:-:S02]  /*6bd0*/  FSEL R59, R59, -INF , !P5 ;  /* 0xff8000003b3b7808 */ /* 0x000fc40006800000 */
[----:B------:R-:W-:Y:S02]  /*6be0*/  ISETP.LT.OR P4, PT, R8, 0x49, P4 ;  /* 0x000000490800780c */ /* 0x000fe40002781670 */
[----:B------:R-:W-:Y:S02]  /*6bf0*/  ISETP.GT.AND P5, PT, R12, 0x50, P2 ;  /* 0x000000500c00780c */ /* 0x000fe400017a4270 */
[----:B0-----:R-:W-:Y:S02]  /*6c00*/  FMNMX.FTZ R6, R9, R6, !PT ;  /* 0x0000000609067209 */ /* 0x001fe40007810000 */
[----:B------:R-:W-:Y:S02]  /*6c10*/  ISETP.LT.OR P3, PT, R8, 0x4a, P3 ;  /* 0x0000004a0800780c */ /* 0x000fe40001f61670 */
[C---:B------:R-:W-:Y:S01]  /*6c20*/  FSETP.NEU.FTZ.AND P6, PT, R6.reuse, -INF , PT ;  /* 0xff8000000600780b */ /* 0x040fe20003fdd000 */
[----:B------:R-:W-:Y:S01]  /*6c30*/  FMUL.FTZ R10, R6, UR10 ;  /* 0x0000000a060a7c20 */ /* 0x000fe20008410000 */
[----:B------:R-:W-:-:S02]  /*6c40*/  FSEL R62, R62, -INF , !P4 ;  /* 0xff8000003e3e7808 */ /* 0x000fc40006000000 */
[----:B------:R-:W-:Y:S02]  /*6c50*/  ISETP.GT.AND P4, PT, R12, 0x51, P2 ;  /* 0x000000510c00780c */ /* 0x000fe40001784270 */
[----:B------:R-:W-:Y:S02]  /*6c60*/  FSEL R10, R10, RZ, P6 ;  /* 0x000000ff0a0a7208 */ /* 0x000fe40003000000 */
[----:B------:R-:W-:Y:S02]  /*6c70*/  FSEL R63, R63, -INF , !P3 ;  /* 0xff8000003f3f7808 */ /* 0x000fe40005800000 */
[----:B------:R-:W-:Y:S01]  /*6c80*/  ISETP.LT.OR P5, PT, R8, 0x51, P5 ;  /* 0x000000510800780c */ /* 0x000fe20002fa1670 */
[--C-:B------:R-:W-:Y:S01]  /*6c90*/  FFMA.FTZ R182, R25, UR10, -R10.reuse ;  /* 0x0000000a19b67c23 */ /* 0x100fe2000801080a */
[----:B------:R-:W-:Y:S01]  /*6ca0*/  FMNMX.FTZ R25, R27, R14, !PT ;  /* 0x0000000e1b197209 */ /* 0x000fe20007810000 */
[--C-:B------:R-:W-:Y:S01]  /*6cb0*/  FFMA.FTZ R178, R13, UR10, -R10.reuse ;  /* 0x0000000a0db27c23 */ /* 0x100fe2000801080a */
[--C-:B------:R-:W-:Y:S01]  /*6cc0*/  FFMA.FTZ R172, R15, UR10, -R10.reuse ;  /* 0x0000000a0fac7c23 */ /* 0x100fe2000801080a */
[--C-:B------:R-:W-:Y:S01]  /*6cd0*/  FFMA.FTZ R174, R21, UR10, -R10.reuse ;  /* 0x0000000a15ae7c23 */ /* 0x100fe2000801080a */
[----:B------:R-:W-:Y:S01]  /*6ce0*/  FMNMX.FTZ R14, R30, R25, !PT ;  /* 0x000000191e0e7209 */ /* 0x000fe20007810000 */
[--C-:B------:R-:W-:Y:S01]  /*6cf0*/  FFMA.FTZ R9, R29, UR10, -R10.reuse ;  /* 0x0000000a1d097c23 */ /* 0x100fe2000801080a */
[----:B------:R-:W-:Y:S01]  /*6d00*/  ISETP.GT.AND P3, PT, R12, 0x58, P2 ;  /* 0x000000580c00780c */ /* 0x000fe20001764270 */
[--C-:B------:R-:W-:Y:S01]  /*6d10*/  FFMA.FTZ R176, R11, UR10, -R10.reuse ;  /* 0x0000000a0bb07c23 */ /* 0x100fe2000801080a */
[----:B------:R-:W-:Y:S01]  /*6d20*/  FMNMX.FTZ R13, R31, R14, !PT ;  /* 0x0000000e1f0d7209 */ /* 0x000fe20007810000 */
[--C-:B------:R-:W-:Y:S01]  /*6d30*/  FFMA.FTZ R11, R33, UR10, -R10.reuse ;  /* 0x0000000a210b7c23 */ /* 0x100fe2000801080a */
[----:B------:R-:W-:Y:S01]  /*6d40*/  ISETP.LT.OR P4, PT, R8, 0x52, P4 ;  /* 0x000000520800780c */ /* 0x000fe20002781670 */
[--C-:B------:R-:W-:Y:S01]  /*6d50*/  FFMA.FTZ R180, R155, UR10, -R10.reuse ;  /* 0x0000000a9bb47c23 */ /* 0x100fe2000801080a */
[----:B------:R-:W-:Y:S01]  /*6d60*/  FMNMX.FTZ R14, R34, R13, !PT ;  /* 0x0000000d220e7209 */ /* 0x000fe20007810000 */
[--C-:B------:R-:W-:Y:S01]  /*6d70*/  FFMA.FTZ R13, R37, UR10, -R10.reuse ;  /* 0x0000000a250d7c23 */ /* 0x100fe2000801080a */
[----:B------:R-:W-:Y:S01]  /*6d80*/  FSEL R66, R66, -INF , !P5 ;  /* 0xff80000042427808 */ /* 0x000fe20006800000 */
[--C-:B------:R-:W-:Y:S01]  /*6d90*/  FFMA.FTZ R7, R153, UR10, -R10.reuse ;  /* 0x0000000a99077c23 */ /* 0x100fe2000801080a */
[----:B------:R-:W-:Y:S01]  /*6da0*/  FMNMX.FTZ R25, R35, R14, !PT ;  /* 0x0000000e23197209 */ /* 0x000fe20007810000 */
[----:B------:R-:W-:Y:S01]  /*6db0*/  MUFU.EX2 R180, R180 ;  /* 0x000000b400b47308 */ /* 0x000fe20000000800 */
[----:B------:R-:W-:Y:S01]  /*6dc0*/  ISETP.GT.AND P5, PT, R12, 0x59, P2 ;  /* 0x000000590c00780c */ /* 0x000fe200017a4270 */
[--C-:B------:R-:W-:Y:S01]  /*6dd0*/  FFMA.FTZ R168, R48, UR10, -R10.reuse ;  /* 0x0000000a30a87c23 */ /* 0x100fe2000801080a */
[----:B------:R-:W-:Y:S01]  /*6de0*/  FMNMX.FTZ R14, R38, R25, !PT ;  /* 0x00000019260e7209 */ /* 0x000fe20007810000 */
[--C-:B------:R-:W-:Y:S01]  /*6df0*/  FFMA.FTZ R170, R52, UR10, -R10.reuse ;  /* 0x0000000a34aa7c23 */ /* 0x100fe2000801080a */
[----:B------:R-:W-:Y:S01]  /*6e00*/  FSEL R67, R67, -INF , !P4 ;  /* 0xff80000043437808 */ /* 0x000fe20006000000 */
[--C-:B------:R-:W-:Y:S01]  /*6e10*/  FFMA.FTZ R164, R56, UR10, -R10.reuse ;  /* 0x0000000a38a47c23 */ /* 0x100fe2000801080a */
[----:B------:R-:W-:Y:S01]  /*6e20*/  FMNMX.FTZ R15, R39, R14, !PT ;  /* 0x0000000e270f7209 */ /* 0x000fe20007810000 */
[----:B------:R-:W-:Y:S01]  /*6e30*/  MUFU.EX2 R7, R7 ;  /* 0x0000000700077308 */ /* 0x000fe20000000800 */
[----:B------:R-:W-:Y:S01]  /*6e40*/  ISETP.LT.OR P3, PT, R8, 0x59, P3 ;  /* 0x000000590800780c */ /* 0x000fe20001f61670 */
[--C-:B------:R-:W-:Y:S01]  /*6e50*/  FFMA.FTZ R166, R60, UR10, -R10.reuse ;  /* 0x0000000a3ca67c23 */ /* 0x100fe2000801080a */
[----:B------:R-:W-:Y:S01]  /*6e60*/  FMNMX.FTZ R14, R42, R15, !PT ;  /* 0x0000000f2a0e7209 */ /* 0x000fe20007810000 */
[--C-:B------:R-:W-:Y:S01]  /*6e70*/  FFMA.FTZ R15, R41, UR10, -R10.reuse ;  /* 0x0000000a290f7c23 */ /* 0x100fe2000801080a */
[----:B------:R-:W-:Y:S01]  /*6e80*/  ISETP.GT.AND P4, PT, R12, 0x60, P2 ;  /* 0x000000600c00780c */ /* 0x000fe20001784270 */
[--C-:B------:R-:W-:Y:S01]  /*6e90*/  FFMA.FTZ R160, R64, UR10, -R10.reuse ;  /* 0x0000000a40a07c23 */ /* 0x100fe2000801080a */
[----:B------:R-:W-:Y:S01]  /*6ea0*/  FMNMX.FTZ R25, R43, R14, !PT ;  /* 0x0000000e2b197209 */ /* 0x000fe20007810000 */
[----:B------:R-:W-:Y:S01]  /*6eb0*/  MUFU.EX2 R182, R182 ;  /* 0x000000b600b67308 */ /* 0x000fe20000000800 */
        /* <DEDUP_REMOVED lines=17> */
[----:B------:R-:W-:Y:S01]  /*6fd0*/  FFMA.FTZ R154, R84, UR10, -R10 ;  /* 0x0000000a549a7c23 */ /* 0x000fe2000801080a */
[----:B------:R-:W-:-:S02]  /*6fe0*/  FMNMX.FTZ R14, R54, R25, !PT ;  /* 0x00000019360e7209 */ /* 0x000fc40007810000 */
[----:B------:R-:W-:Y:S02]  /*6ff0*/  ISETP.GT.AND P5, PT, R12, 0x68, P2 ;  /* 0x000000680c00780c */ /* 0x000fe400017a4270 */
[----:B------:R-:W-:Y:S01]  /*7000*/  FMNMX.FTZ R25, R55, R14, !PT ;  /* 0x0000000e37197209 */ /* 0x000fe20007810000 */
[----:B------:R-:W-:Y:S01]  /*7010*/  MUFU.EX2 R11, R11 ;  /* 0x0000000b000b7308 */ /* 0x000fe20000000800 */
[----:B------:R-:W-:Y:S02]  /*7020*/  ISETP.LT.OR P3, PT, R8, 0x62, P3 ;  /* 0x000000620800780c */ /* 0x000fe40001f61670 */
[----:B------:R-:W-:Y:S01]  /*7030*/  FMNMX.FTZ R14, R58, R25, !PT ;  /* 0x000000193a0e7209 */ /* 0x000fe20007810000 */
[--C-:B------:R-:W-:Y:S01]  /*7040*/  FFMA.FTZ R25, R49, UR10, -R10.reuse ;  /* 0x0000000a31197c23 */ /* 0x100fe2000801080a */
[----:B------:R-:W-:Y:S01]  /*7050*/  FSEL R74, R74, -INF , !P4 ;  /* 0xff8000004a4a7808 */ /* 0x000fe20006000000 */
[----:B------:R-:W-:Y:S01]  /*7060*/  FFMA.FTZ R49, R73, UR10, -R10 ;  /* 0x0000000a49317c23 */ /* 0x000fe2000801080a */
[----:B------:R-:W-:Y:S01]  /*7070*/  FMNMX.FTZ R29, R59, R14, !PT ;  /* 0x0000000e3b1d7209 */ /* 0x000fe20007810000 */
[----:B------:R-:W-:Y:S01]  /*7080*/  MUFU.EX2 R178, R178 ;  /* 0x000000b200b27308 */ /* 0x000fe20000000800 */
[----:B------:R-:W-:-:S02]  /*7090*/  ISETP.GT.AND P4, PT, R12, 0x69, P2 ;  /* 0x000000690c00780c */ /* 0x000fc40001784270 */
[----:B------:R-:W-:Y:S02]  /*70a0*/  FMNMX.FTZ R14, R62, R29, !PT ;  /* 0x0000001d3e0e7209 */ /* 0x000fe40007810000 */
[----:B------:R-:W-:Y:S02]  /*70b0*/  FSEL R75, R75, -INF , !P3 ;  /* 0xff8000004b4b7808 */ /* 0x000fe40005800000 */
[----:B------:R-:W-:Y:S01]  /*70c0*/  FMNMX.FTZ R29, R63, R14, !PT ;  /* 0x0000000e3f1d7209 */ /* 0x000fe20007810000 */
[----:B------:R-:W-:Y:S01]  /*70d0*/  MUFU.EX2 R13, R13 ;  /* 0x0000000d000d7308 */ /* 0x000fe20000000800 */
[----:B------:R-:W-:Y:S02]  /*70e0*/  ISETP.LT.OR P5, PT, R8, 0x69, P5 ;  /* 0x000000690800780c */ /* 0x000fe40002fa1670 */
[----:B------:R-:W-:Y:S01]  /*70f0*/  FMNMX.FTZ R14, R66, R29, !PT ;  /* 0x0000001d420e7209 */ /* 0x000fe20007810000 */
[----:B------:R-:W-:Y:S01]  /*7100*/  FFMA.FTZ R29, R53, UR10, -R10 ;  /* 0x0000000a351d7c23 */ /* 0x000fe2000801080a */
[----:B------:R-:W-:-:S02]  /*7110*/  ISETP.LT.OR P4, PT, R8, 0x6a, P4 ;  /* 0x0000006a0800780c */ /* 0x000fc40002781670 */
[----:B------:R-:W-:Y:S01]  /*7120*/  FMNMX.FTZ R33, R67, R14, !PT ;  /* 0x0000000e43217209 */ /* 0x000fe20007810000 */
[----:B------:R-:W-:Y:S01]  /*7130*/  MUFU.EX2 R172, R172 ;  /* 0x000000ac00ac7308 */ /* 0x000fe20000000800 */
[----:B------:R-:W-:Y:S02]  /*7140*/  ISETP.GT.AND P3, PT, R12, 0x70, P2 ;  /* 0x000000700c00780c */ /* 0x000fe40001764270 */
[----:B------:R-:W-:Y:S02]  /*7150*/  FMNMX.FTZ R14, R70, R33, !PT ;  /* 0x00000021460e7209 */ /* 0x000fe40007810000 */
[----:B------:R-:W-:Y:S02]  /*7160*/  FSEL R78, R78, -INF , !P5 ;  /* 0xff8000004e4e7808 */ /* 0x000fe40006800000 */
[----:B------:R-:W-:Y:S01]  /*7170*/  FMNMX.FTZ R33, R71, R14, !PT ;  /* 0x0000000e47217209 */ /* 0x000fe20007810000 */
[----:B------:R-:W-:Y:S01]  /*7180*/  MUFU.EX2 R15, R15 ;  /* 0x0000000f000f7308 */ /* 0x000fe20000000800 */
[----:B------:R-:W-:-:S02]  /*7190*/  FSEL R79, R79, -INF , !P4 ;  /* 0xff8000004f4f7808 */ /* 0x000fc40006000000 */
[----:B------:R-:W-:Y:S01]  /*71a0*/  FMNMX.FTZ R14, R74, R33, !PT ;  /* 0x000000214a0e7209 */ /* 0x000fe20007810000 */
[--C-:B------:R-:W-:Y:S01]  /*71b0*/  FFMA.FTZ R33, R57, UR10, -R10.reuse ;  /* 0x0000000a39217c23 */ /* 0x100fe2000801080a */
[C---:B------:R-:W-:Y:S01]  /*71c0*/  ISETP.GT.AND P5, PT, R12.reuse, 0x71, P2 ;  /* 0x000000710c00780c */ /* 0x040fe200017a4270 */
[----:B------:R-:W-:Y:S01]  /*71d0*/  FFMA.FTZ R57, R81, UR10, -R10 ;  /* 0x0000000a51397c23 */ /* 0x000fe2000801080a */
[----:B------:R-:W-:Y:S01]  /*71e0*/  FMNMX.FTZ R37, R75, R14, !PT ;  /* 0x0000000e4b257209 */ /* 0x000fe20007810000 */
[----:B------:R-:W-:Y:S01]  /*71f0*/  MUFU.EX2 R174, R174 ;  /* 0x000000ae00ae7308 */ /* 0x000fe20000000800 */
[C---:B------:R-:W-:Y:S02]  /*7200*/  ISETP.GT.AND P4, PT, R12.reuse, 0x78, P2 ;  /* 0x000000780c00780c */ /* 0x040fe40001784270 */
[----:B------:R-:W-:Y:S02]  /*7210*/  ISETP.GT.AND P2, PT, R12, 0x79, P2 ;  /* 0x000000790c00780c */ /* 0x000fe40001744270 */
[----:B------:R-:W-:-:S02]  /*7220*/  ISETP.LT.OR P3, PT, R8, 0x71, P3 ;  /* 0x000000710800780c */ /* 0x000fc40001f61670 */
[----:B------:R-:W-:Y:S01]  /*7230*/  FMNMX.FTZ R12, R78, R37, !PT ;  /* 0x000000254e0c7209 */ /* 0x000fe20007810000 */
[----:B------:R-:W-:Y:S01]  /*7240*/  MUFU.EX2 R21, R21 ;  /* 0x0000001500157308 */ /* 0x000fe20000000800 */
[----:B------:R-:W-:Y:S02]  /*7250*/  ISETP.LT.OR P5, PT, R8, 0x72, P5 ;  /* 0x000000720800780c */ /* 0x000fe40002fa1670 */
[----:B------:R-:W-:Y:S02]  /*7260*/  FSEL R82, R82, -INF , !P3 ;  /* 0xff80000052527808 */ /* 0x000fe40005800000 */
[----:B------:R-:W-:Y:S02]  /*7270*/  FMNMX.FTZ R37, R79, R12, !PT ;  /* 0x0000000c4f257209 */ /* 0x000fe40007810000 */
[----:B------:R-:W-:Y:S01]  /*7280*/  ISETP.LT.OR P4, PT, R8, 0x79, P4 ;  /* 0x000000790800780c */ /* 0x000fe20002781670 */
[----:B------:R-:W-:Y:S01]  /*7290*/  MUFU.EX2 R168, R168 ;  /* 0x000000a800a87308 */ /* 0x000fe20000000800 */
[----:B------:R-:W-:-:S02]  /*72a0*/  FSEL R83, R83, -INF , !P5 ;  /* 0xff80000053537808 */ /* 0x000fc40006800000 */
[----:B------:R-:W-:Y:S01]  /*72b0*/  FMNMX.FTZ R12, R82, R37, !PT ;  /* 0x00000025520c7209 */ /* 0x000fe20007810000 */
[--C-:B------:R-:W-:Y:S01]  /*72c0*/  FFMA.FTZ R37, R61, UR10, -R10.reuse ;  /* 0x0000000a3d257c23 */ /* 0x100fe2000801080a */
[----:B------:R-:W-:Y:S02]  /*72d0*/  ISETP.LT.OR P2, PT, R8, 0x7a, P2 ;  /* 0x0000007a0800780c */ /* 0x000fe40001741670 */
[----:B------:R-:W-:Y:S01]  /*72e0*/  FSEL R86, R86, -INF , !P4 ;  /* 0xff80000056567808 */ /* 0x000fe20006000000 */
[----:B------:R-:W-:Y:S01]  /*72f0*/  MUFU.EX2 R25, R25 ;  /* 0x0000001900197308 */ /* 0x000fe20000000800 */
[----:B------:R-:W-:Y:S02]  /*7300*/  FMNMX.FTZ R41, R83, R12, !PT ;  /* 0x0000000c53297209 */ /* 0x000fe40007810000 */
[----:B------:R-:W-:Y:S02]  /*7310*/  FSEL R87, R87, -INF , !P2 ;  /* 0xff80000057577808 */ /* 0x000fe40005000000 */
[----:B------:R-:W-:Y:S01]  /*7320*/  FMNMX.FTZ R8, R86, R41, !PT ;  /* 0x0000002956087209 */ /* 0x000fe20007810000 */
[----:B------:R-:W-:Y:S01]  /*7330*/  FFMA.FTZ R41, R65, UR10, -R10 ;  /* 0x0000000a41297c23 */ /* 0x000fe2000801080a */
[----:B------:R-:W-:Y:S01]  /*7340*/  FSEL R65, R6, RZ, P6 ;  /* 0x000000ff06417208 */ /* 0x000fe20003000000 */
[----:B------:R-:W-:Y:S01]  /*7350*/  MUFU.EX2 R170, R170 ;  /* 0x000000aa00aa7308 */ /* 0x000fe20000000800 */
[----:B------:R-:W-:-:S03]  /*7360*/  FMNMX.FTZ R8, R87, R8, !PT ;  /* 0x0000000857087209 */ /* 0x000fc60007810000 */
[----:B------:R-:W-:Y:S02]  /*7370*/  FADD.FTZ R65, -R65, R0 ;  /* 0x0000000041417221 */ /* 0x000fe40000010100 */
[----:B------:R-:W0:Y:S02]  /*7380*/  SHFL.BFLY PT, R53, R8, 0x2, 0x1f ;  /* 0x0c401f0008357f89 */ /* 0x000e2400000e0000 */
[----:B------:R-:W-:Y:S01]  /*7390*/  FMUL.FTZ R65, R65, UR10 ;  /* 0x0000000a41417c20 */ /* 0x000fe20008410000 */
[----:B------:R-:W-:Y:S08]  /*73a0*/  MUFU.EX2 R29, R29 ;  /* 0x0000001d001d7308 */ /* 0x000ff00000000800 */
[----:B------:R-:W1:Y:S08]  /*73b0*/  MUFU.EX2 R65, R65 ;  /* 0x0000004100417308 */ /* 0x000e700000000800 */
[----:B------:R-:W2:Y:S01]  /*73c0*/  MUFU.EX2 R164, R164 ;  /* 0x000000a400a47308 */ /* 0x000ea20000000800 */
[----:B0-----:R-:W-:Y:S01]  /*73d0*/  FMNMX.FTZ R12, R8, R53, !PT ;  /* 0x00000035080c7209 */ /* 0x001fe20007810000 */
[--C-:B------:R-:W-:Y:S01]  /*73e0*/  FFMA.FTZ R53, R77, UR10, -R10.reuse ;  /* 0x0000000a4d357c23 */ /* 0x100fe2000801080a */
[----:B------:R-:W-:-:S05]  /*73f0*/  FFMA.FTZ R10, R85, UR10, -R10 ;  /* 0x0000000a550a7c23 */ /* 0x000fca000801080a */
[----:B------:R-:W0:Y:S01]  /*7400*/  MUFU.EX2 R33, R33 ;  /* 0x0000002100217308 */ /* 0x000e220000000800 */
[-C--:B-1----:R-:W-:Y:S01]  /*7410*/  FMUL.FTZ R88, R88, R65.reuse ;  /* 0x0000004158587220 */ /* 0x082fe20000410000 */
[----:B------:R-:W1:Y:S01]  /*7420*/  SHFL.BFLY PT, R61, R12, 0x1, 0x1f ;  /* 0x0c201f000c3d7f89 */ /* 0x000e6200000e0000 */
[-C--:B------:R-:W-:Y:S01]  /*7430*/  FMUL.FTZ R89, R89, R65.reuse ;  /* 0x0000004159597220 */ /* 0x080fe20000410000 */
[-C--:B------:R-:W-:Y:S01]  /*7440*/  FMUL.FTZ R92, R92, R65.reuse ;  /* 0x000000415c5c7220 */ /* 0x080fe20000410000 */
[-C--:B------:R-:W-:Y:S01]  /*7450*/  FMUL.FTZ R93, R93, R65.reuse ;  /* 0x000000415d5d7220 */ /* 0x080fe20000410000 */
[-C--:B------:R-:W-:Y:S01]  /*7460*/  FMUL.FTZ R96, R96, R65.reuse ;  /* 0x0000004160607220 */ /* 0x080fe20000410000 */
[-C--:B------:R-:W-:Y:S01]  /*7470*/  FMUL.FTZ R97, R97, R65.reuse ;  /* 0x0000004161617220 */ /* 0x080fe20000410000 */
[----:B------:R-:W3:Y:S01]  /*7480*/  MUFU.EX2 R166, R166 ;  /* 0x000000a600a67308 */ /* 0x000ee20000000800 */
        /* <DEDUP_REMOVED lines=16> */
[----:B------:R-:W-:Y:S01]  /*7590*/  FMUL.FTZ R128, R128, R65 ;  /* 0x0000004180807220 */ /* 0x000fe20000410000 */
[----:B-1----:R-:W-:Y:S01]  /*75a0*/  FMNMX.FTZ R8, R12, R61, !PT ;  /* 0x0000003d0c087209 */ /* 0x002fe20007810000 */
[-C--:B------:R-:W-:Y:S01]  /*75b0*/  FMUL.FTZ R129, R129, R65.reuse ;  /* 0x0000004181817220 */ /* 0x080fe20000410000 */
[-C--:B------:R-:W-:Y:S01]  /*75c0*/  FMUL.FTZ R132, R132, R65.reuse ;  /* 0x0000004184847220 */ /* 0x080fe20000410000 */
[-C--:B------:R-:W-:Y:S01]  /*75d0*/  FMUL.FTZ R133, R133, R65.reuse ;  /* 0x0000004185857220 */ /* 0x080fe20000410000 */
[C---:B------:R-:W-:Y:S01]  /*75e0*/  FSETP.NEU.FTZ.AND P2, PT, R8.reuse, -INF , PT ;  /* 0xff8000000800780b */ /* 0x040fe20003f5d000 */
[----:B------:R-:W-:Y:S01]  /*75f0*/  FMUL.FTZ R24, R8, UR10 ;  /* 0x0000000a08187c20 */ /* 0x000fe20008410000 */
[----:B------:R1:W-:Y:S01]  /*7600*/  MUFU.EX2 R61, R10 ;  /* 0x0000000a003d7308 */ /* 0x0003e20000000800 */
[-C--:B------:R-:W-:Y:S01]  /*7610*/  FMUL.FTZ R136, R136, R65.reuse ;  /* 0x0000004188887220 */ /* 0x080fe20000410000 */
[-C--:B------:R-:W-:Y:S01]  /*7620*/  FMUL.FTZ R137, R137, R65.reuse ;  /* 0x0000004189897220 */ /* 0x080fe20000410000 */
[-C--:B------:R-:W-:Y:S01]  /*7630*/  FMUL.FTZ R140, R140, R65.reuse ;  /* 0x000000418c8c7220 */ /* 0x080fe20000410000 */
[----:B------:R-:W-:Y:S01]  /*7640*/  FSEL R24, R24, RZ, P2 ;  /* 0x000000ff18187208 */ /* 0x000fe20001000000 */
[-C--:B------:R-:W-:Y:S01]  /*7650*/  FMUL.FTZ R141, R141, R65.reuse ;  /* 0x000000418d8d7220 */ /* 0x080fe20000410000 */
[-C--:B------:R-:W-:Y:S01]  /*7660*/  FMUL.FTZ R144, R144, R65.reuse ;  /* 0x0000004190907220 */ /* 0x080fe20000410000 */
[----:B------:R-:W-:Y:S01]  /*7670*/  FMUL.FTZ R145, R145, R65 ;  /* 0x0000004191917220 */ /* 0x000fe20000410000 */
[----:B------:R-:W-:Y:S01]  /*7680*/  MUFU.EX2 R41, R41 ;  /* 0x0000002900297308 */ /* 0x000fe20000000800 */
[----:B------:R-:W-:Y:S01]  /*7690*/  FFMA.FTZ R181, R26, UR10, -R24 ;  /* 0x0000000a1ab57c23 */ /* 0x000fe20008010818 */
[----:B------:R-:W-:Y:S01]  /*76a0*/  FFMA.FTZ R26, R65, R3, R180 ;  /* 0x00000003411a7223 */ /* 0x000fe200000100b4 */
[--C-:B------:R-:W-:Y:S01]  /*76b0*/  FFMA.FTZ R177, R34, UR10, -R24.reuse ;  /* 0x0000000a22b17c23 */ /* 0x100fe20008010818 */
[--C-:B------:R-:W-:Y:S01]  /*76c0*/  FFMA.FTZ R0, R27, UR10, -R24.reuse ;  /* 0x0000000a1b007c23 */ /* 0x100fe20008010818 */
[----:B------:R-:W-:Y:S01]  /*76d0*/  FFMA.FTZ R183, R30, UR10, -R24 ;  /* 0x0000000a1eb77c23 */ /* 0x000fe20008010818 */
[----:B------:R-:W-:Y:S01]  /*76e0*/  FADD.FTZ R3, R7, R26 ;  /* 0x0000001a07037221 */ /* 0x000fe20000010000 */
[--C-:B-1----:R-:W-:Y:S01]  /*76f0*/  FFMA.FTZ R10, R31, UR10, -R24.reuse ;  /* 0x0000000a1f0a7c23 */ /* 0x102fe20008010818 */
[----:B------:R-:W-:Y:S01]  /*7700*/  MUFU.EX2 R181, R181 ;  /* 0x000000b500b57308 */ /* 0x000fe20000000800 */
[--C-:B------:R-:W-:Y:S01]  /*7710*/  FFMA.FTZ R12, R35, UR10, -R24.reuse ;  /* 0x0000000a230c7c23 */ /* 0x100fe20008010818 */
[----:B------:R-:W-:Y:S01]  /*7720*/  FADD.FTZ R28, R182, R3 ;  /* 0x00000003b61c7221 */ /* 0x000fe20000010000 */
[--C-:B------:R-:W-:Y:S01]  /*7730*/  FFMA.FTZ R179, R38, UR10, -R24.reuse ;  /* 0x0000000a26b37c23 */ /* 0x100fe20008010818 */
[--C-:B------:R-:W-:Y:S01]  /*7740*/  FFMA.FTZ R14, R39, UR10, -R24.reuse ;  /* 0x0000000a270e7c23 */ /* 0x100fe20008010818 */
[----:B------:R-:W-:Y:S01]  /*7750*/  FFMA.FTZ R173, R42, UR10, -R24 ;  /* 0x0000000a2aad7c23 */ /* 0x000fe20008010818 */
[----:B------:R-:W-:Y:S01]  /*7760*/  FADD.FTZ R3, R9, R28 ;  /* 0x0000001c09037221 */ /* 0x000fe20000010000 */
[--C-:B------:R-:W-:Y:S01]  /*7770*/  FFMA.FTZ R20, R43, UR10, -R24.reuse ;  /* 0x0000000a2b147c23 */ /* 0x100fe20008010818 */
        /* <DEDUP_REMOVED lines=23> */
[----:B------:R-:W-:Y:S01]  /*78f0*/  FSEL R28, R8, RZ, P2 ;  /* 0x000000ff081c7208 */ /* 0x000fe20001000000 */
[----:B------:R-:W-:Y:S01]  /*7900*/  MUFU.EX2 R162, R162 ;  /* 0x000000a200a27308 */ /* 0x000fe20000000800 */
[--C-:B------:R-:W-:Y:S01]  /*7910*/  FFMA.FTZ R75, R75, UR10, -R24.reuse ;  /* 0x0000000a4b4b7c23 */ /* 0x100fe20008010818 */
[----:B------:R-:W-:Y:S01]  /*7920*/  FADD.FTZ R34, R174, R3 ;  /* 0x00000003ae227221 */ /* 0x000fe20000010000 */
[--C-:B------:R-:W-:Y:S01]  /*7930*/  FFMA.FTZ R78, R78, UR10, -R24.reuse ;  /* 0x0000000a4e4e7c23 */ /* 0x100fe20008010818 */
[----:B------:R-:W-:Y:S01]  /*7940*/  FADD.FTZ R28, -R28, R5 ;  /* 0x000000051c1c7221 */ /* 0x000fe20000010100 */
[----:B------:R-:W-:Y:S01]  /*7950*/  FFMA.FTZ R79, R79, UR10, -R24 ;  /* 0x0000000a4f4f7c23 */ /* 0x000fe20008010818 */
[----:B------:R-:W-:Y:S01]  /*7960*/  FADD.FTZ R3, R21, R34 ;  /* 0x0000002215037221 */ /* 0x000fe20000010000 */
[--C-:B------:R-:W-:Y:S01]  /*7970*/  FFMA.FTZ R82, R82, UR10, -R24.reuse ;  /* 0x0000000a52527c23 */ /* 0x100fe20008010818 */
[----:B------:R-:W-:Y:S01]  /*7980*/  FMUL.FTZ R28, R28, UR10 ;  /* 0x0000000a1c1c7c20 */ /* 0x000fe20008410000 */
[----:B------:R-:W-:Y:S01]  /*7990*/  MUFU.EX2 R177, R177 ;  /* 0x000000b100b17308 */ /* 0x000fe20000000800 */
[----:B------:R-:W-:Y:S01]  /*79a0*/  FADD.FTZ R34, R168, R3 ;  /* 0x00000003a8227221 */ /* 0x000fe20000010000 */
[--C-:B------:R-:W-:Y:S01]  /*79b0*/  FFMA.FTZ R83, R83, UR10, -R24.reuse ;  /* 0x0000000a53537c23 */ /* 0x100fe20008010818 */
[----:B------:R-:W-:Y:S01]  /*79c0*/  FFMA.FTZ R86, R86, UR10, -R24 ;  /* 0x0000000a56567c23 */ /* 0x000fe20008010818 */
[----:B------:R-:W-:-:S02]  /*79d0*/  IMAD.U32 R27, RZ, RZ, UR47 ;  /* 0x0000002fff1b7e24 */ /* 0x000fc4000f8e00ff */
[----:B------:R-:W-:Y:S01]  /*79e0*/  FADD.FTZ R3, R25, R34 ;  /* 0x0000002219037221 */ /* 0x000fe20000010000 */
[--C-:B------:R-:W-:Y:S01]  /*79f0*/  FFMA.FTZ R34, R59, UR10, -R24.reuse ;  /* 0x0000000a3b227c23 */ /* 0x100fe20008010818 */
[----:B------:R-:W-:Y:S01]  /*7a00*/  FFMA.FTZ R24, R87, UR10, -R24 ;  /* 0x0000000a57187c23 */ /* 0x000fe20008010818 */
[----:B------:R-:W1:Y:S01]  /*7a10*/  MUFU.EX2 R28, R28 ;  /* 0x0000001c001c7308 */ /* 0x000e620000000800 */
[----:B------:R-:W-:Y:S01]  /*7a20*/  FADD.FTZ R36, R170, R3 ;  /* 0x00000003aa247221 */ /* 0x000fe20000010000 */
[----:B------:R-:W-:Y:S01]  /*7a30*/  @!P1 LEA R27, R27, UR41, 0x3 ;  /* 0x000000291b1b9c11 */ /* 0x000fe2000f8e18ff */
[----:B------:R-:W-:Y:S01]  /*7a40*/  UMOV UR47, UR59 ;  /* 0x0000003b002f7c82 */ /* 0x000fe20008000000 */
[----:B------:R-:W-:Y:S01]  /*7a50*/  ISETP.GT.AND P2, PT, R4, UR60, PT ;  /* 0x0000003c04007c0c */ /* 0x000fe2000bf44270 */
[----:B------:R-:W-:Y:S01]  /*7a60*/  FADD.FTZ R3, R29, R36 ;  /* 0x000000241d037221 */ /* 0x000fe20000010000 */
[----:B------:R-:W-:Y:S01]  /*7a70*/  F2FP.BF16.F32.PACK_AB R180, R7, R180 ;  /* 0x000000b407b4723e */ /* 0x000fe200000010ff */
[----:B------:R-:W-:Y:S01]  /*7a80*/  @!P1 VIADD R27, R27, 0x28860 ;  /* 0x000288601b1b9836 */ /* 0x000fe20000000000 */
[----:B------:R-:W4:Y:S01]  /*7a90*/  MUFU.EX2 R45, R45 ;  /* 0x0000002d002d7308 */ /* 0x000f220000000800 */
[----:B--2---:R-:W-:Y:S01]  /*7aa0*/  FADD.FTZ R36, R164, R3 ;  /* 0x00000003a4247221 */ /* 0x004fe20000010000 */
[----:B------:R-:W-:Y:S01]  /*7ab0*/  F2FP.BF16.F32.PACK_AB R182, R9, R182 ;  /* 0x000000b609b6723e */ /* 0x000fe200000010ff */
[-C--:B------:R-:W-:Y:S01]  /*7ac0*/  FMUL.FTZ R148, R148, R65.reuse ;  /* 0x0000004194947220 */ /* 0x080fe20000410000 */
[----:B------:R-:W-:Y:S01]  /*7ad0*/  @!P1 PRMT R27, RZ, 0x654, R27 ;  /* 0x00000654ff1b9816 */ /* 0x000fe2000000001b */
[----:B0-----:R-:W-:Y:S01]  /*7ae0*/  FADD.FTZ R3, R33, R36 ;  /* 0x0000002421037221 */ /* 0x001fe20000010000 */
[----:B------:R-:W-:Y:S01]  /*7af0*/  F2FP.BF16.F32.PACK_AB R176, R11, R176 ;  /* 0x000000b00bb0723e */ /* 0x000fe200000010ff */
[----:B------:R-:W-:Y:S01]  /*7b00*/  FMUL.FTZ R149, R149, R65 ;  /* 0x0000004195957220 */ /* 0x000fe20000410000 */
[----:B------:R-:W0:Y:S01]  /*7b10*/  MUFU.EX2 R12, R12 ;  /* 0x0000000c000c7308 */ /* 0x000e220000000800 */
[----:B---3--:R-:W-:Y:S01]  /*7b20*/  FADD.FTZ R36, R166, R3 ;  /* 0x00000003a6247221 */ /* 0x008fe20000010000 */
[----:B-1----:R-:W-:Y:S01]  /*7b30*/  FFMA.FTZ R3, R28, R2, R181 ;  /* 0x000000021c037223 */ /* 0x002fe200000100b5 */
[----:B------:R1:W-:Y:S01]  /*7b40*/  @!P1 SYNCS.ARRIVE.TRANS64.RED.A1T0 RZ, [R27+URZ], RZ ;  /* 0x000000ff1bff99a7 */ /* 0x0003e2000810043f */
[C---:B------:R-:W-:Y:S01]  /*7b50*/  F2FP.BF16.F32.PACK_AB R181, R0.reuse, R181 ;  /* 0x000000b500b5723e */ /* 0x040fe200000010ff */
[----:B------:R-:W-:Y:S01]  /*7b60*/  FADD.FTZ R5, R37, R36 ;  /* 0x0000002425057221 */ /* 0x000fe20000010000 */
[----:B------:R-:W-:Y:S01]  /*7b70*/  FADD.FTZ R2, R0, R3 ;  /* 0x0000000300027221 */ /* 0x000fe20000010000 */
[----:B------:R-:W-:Y:S01]  /*7b80*/  F2FP.BF16.F32.PACK_AB R178, R13, R178 ;  /* 0x000000b20db2723e */ /* 0x000fe200000010ff */
[----:B------:R-:W2:Y:S01]  /*7b90*/  MUFU.EX2 R156, R156 ;  /* 0x0000009c009c7308 */ /* 0x000ea20000000800 */
[----:B------:R-:W-:Y:S01]  /*7ba0*/  FADD.FTZ R36, R160, R5 ;  /* 0x00000005a0247221 */ /* 0x000fe20000010000 */
[----:B------:R-:W-:Y:S01]  /*7bb0*/  FADD.FTZ R3, R183, R2 ;  /* 0x00000002b7037221 */ /* 0x000fe20000010000 */
[----:B------:R-:W-:Y:S01]  /*7bc0*/  F2FP.BF16.F32.PACK_AB R172, R15, R172 ;  /* 0x000000ac0fac723e */ /* 0x000fe200000010ff */
[----:B------:R-:W-:-:S02]  /*7bd0*/  VIADD R4, R4, 0xffffffff ;  /* 0xffffffff04047836 */ /* 0x000fc40000000000 */
        /* <DEDUP_REMOVED lines=8> */
[----:B----4-:R-:W-:Y:S01]  /*7c60*/  FADD.FTZ R5, R45, R38 ;  /* 0x000000262d057221 */ /* 0x010fe20000010000 */
[----:B0-----:R-:W-:Y:S01]  /*7c70*/  FADD.FTZ R36, R12, R3 ;  /* 0x000000030c247221 */ /* 0x001fe20000010000 */
[----:B------:R-:W-:Y:S01]  /*7c80*/  F2FP.BF16.F32.PACK_AB R170, R29, R170 ;  /* 0x000000aa1daa723e */ /* 0x000fe200000010ff */
[----:B------:R-:W0:Y:S01]  /*7c90*/  MUFU.EX2 R49, R49 ;  /* 0x0000003100317308 */ /* 0x000e220000000800 */
[----:B--2---:R-:W-:Y:S01]  /*7ca0*/  FADD.FTZ R38, R156, R5 ;  /* 0x000000059c267221 */ /* 0x004fe20000010000 */
[----:B------:R-:W-:Y:S01]  /*7cb0*/  F2FP.BF16.F32.PACK_AB R164, R33, R164 ;  /* 0x000000a421a4723e */ /* 0x000fe200000010ff */
[----:B------:R-:W-:Y:S01]  /*7cc0*/  FMUL.FTZ R91, R91, R28 ;  /* 0x0000001c5b5b7220 */ /* 0x000fe20000410000 */
[----:B------:R-:W-:Y:S01]  /*7cd0*/  F2FP.BF16.F32.PACK_AB R166, R37, R166 ;  /* 0x000000a625a6723e */ /* 0x000fe200000010ff */
[----:B------:R-:W-:Y:S01]  /*7ce0*/  FMUL.FTZ R94, R94, R28 ;  /* 0x0000001c5e5e7220 */ /* 0x000fe20000410000 */
[----:B------:R-:W-:Y:S01]  /*7cf0*/  F2FP.BF16.F32.PACK_AB R160, R41, R160 ;  /* 0x000000a029a0723e */ /* 0x000fe200000010ff */
[----:B------:R-:W-:Y:S01]  /*7d00*/  FMUL.FTZ R95, R95, R28 ;  /* 0x0000001c5f5f7220 */ /* 0x000fe20000410000 */
[----:B------:R-:W2:Y:S01]  /*7d10*/  MUFU.EX2 R14, R14 ;  /* 0x0000000e000e7308 */ /* 0x000ea20000000800 */
[----:B---3--:R-:W-:Y:S01]  /*7d20*/  FADD.FTZ R3, R179, R36 ;  /* 0x00000024b3037221 */ /* 0x008fe20000010000 */
[----:B------:R-:W-:Y:S01]  /*7d30*/  F2FP.BF16.F32.PACK_AB R162, R45, R162 ;  /* 0x000000a22da2723e */ /* 0x000fe200000010ff */
[-C--:B------:R-:W-:Y:S01]  /*7d40*/  FMUL.FTZ R98, R98, R28.reuse ;  /* 0x0000001c62627220 */ /* 0x080fe20000410000 */
[----:B------:R-:W-:Y:S01]  /*7d50*/  F2FP.BF16.F32.PACK_AB R183, R10, R183 ;  /* 0x000000b70ab7723e */ /* 0x000fe200000010ff */
[-C--:B------:R-:W-:Y:S01]  /*7d60*/  FMUL.FTZ R99, R99, R28.reuse ;  /* 0x0000001c63637220 */ /* 0x080fe20000410000 */
[----:B------:R-:W-:Y:S01]  /*7d70*/  F2FP.BF16.F32.PACK_AB R177, R12, R177 ;  /* 0x000000b10cb1723e */ /* 0x000fe200000010ff */
[----:B------:R-:W-:Y:S01]  /*7d80*/  FMUL.FTZ R102, R102, R28 ;  /* 0x0000001c66667220 */ /* 0x000fe20000410000 */
[----:B------:R-:W3:Y:S01]  /*7d90*/  MUFU.EX2 R158, R158 ;  /* 0x0000009e009e7308 */ /* 0x000ee20000000800 */
        /* <DEDUP_REMOVED lines=8> */
[C---:B--2---:R-:W-:Y:S01]  /*7e20*/  FADD.FTZ R36, R14.reuse, R3 ;  /* 0x000000030e247221 */ /* 0x044fe20000010000 */
[----:B------:R-:W-:Y:S01]  /*7e30*/  F2FP.BF16.F32.PACK_AB R179, R14, R179 ;  /* 0x000000b30eb3723e */ /* 0x000fe200000010ff */
[-C--:B------:R-:W-:Y:S01]  /*7e40*/  FMUL.FTZ R114, R114, R28.reuse ;  /* 0x0000001c72727220 */ /* 0x080fe20000410000 */
[-C--:B------:R-:W-:Y:S01]  /*7e50*/  FMUL.FTZ R115, R115, R28.reuse ;  /* 0x0000001c73737220 */ /* 0x080fe20000410000 */
[-C--:B------:R-:W-:Y:S01]  /*7e60*/  FMUL.FTZ R118, R118, R28.reuse ;  /* 0x0000001c76767220 */ /* 0x080fe20000410000 */
[-C--:B------:R-:W-:Y:S01]  /*7e70*/  FMUL.FTZ R119, R119, R28.reuse ;  /* 0x0000001c77777220 */ /* 0x080fe20000410000 */
[-C--:B------:R-:W-:Y:S01]  /*7e80*/  FMUL.FTZ R122, R122, R28.reuse ;  /* 0x0000001c7a7a7220 */ /* 0x080fe20000410000 */
[----:B------:R-:W2:Y:S01]  /*7e90*/  MUFU.EX2 R53, R53 ;  /* 0x0000003500357308 */ /* 0x000ea20000000800 */
[----:B---3--:R-:W-:Y:S01]  /*7ea0*/  FADD.FTZ R38, R158, R5 ;  /* 0x000000059e267221 */ /* 0x008fe20000010000 */
[-C--:B------:R-:W-:Y:S01]  /*7eb0*/  FMUL.FTZ R123, R123, R28.reuse ;  /* 0x0000001c7b7b7220 */ /* 0x080fe20000410000 */
[-C--:B------:R-:W-:Y:S01]  /*7ec0*/  FMUL.FTZ R126, R126, R28.reuse ;  /* 0x0000001c7e7e7220 */ /* 0x080fe20000410000 */
[-C--:B------:R-:W-:Y:S01]  /*7ed0*/  FMUL.FTZ R127, R127, R28.reuse ;  /* 0x0000001c7f7f7220 */ /* 0x080fe20000410000 */
[-C--:B------:R-:W-:Y:S01]  /*7ee0*/  FMUL.FTZ R130, R130, R28.reuse ;  /* 0x0000001c82827220 */ /* 0x080fe20000410000 */
[-C--:B------:R-:W-:Y:S01]  /*7ef0*/  FMUL.FTZ R131, R131, R28.reuse ;  /* 0x0000001c83837220 */ /* 0x080fe20000410000 */
[-C--:B------:R-:W-:Y:S01]  /*7f00*/  FMUL.FTZ R134, R134, R28.reuse ;  /* 0x0000001c86867220 */ /* 0x080fe20000410000 */
[----:B------:R-:W3:Y:S01]  /*7f10*/  MUFU.EX2 R20, R20 ;  /* 0x0000001400147308 */ /* 0x000ee20000000800 */
[----:B0-----:R-:W-:Y:S01]  /*7f20*/  FADD.FTZ R3, R173, R36 ;  /* 0x00000024ad037221 */ /* 0x001fe20000010000 */
[-C--:B------:R-:W-:Y:S01]  /*7f30*/  FMUL.FTZ R135, R135, R28.reuse ;  /* 0x0000001c87877220 */ /* 0x080fe20000410000 */
[-C--:B------:R-:W-:Y:S01]  /*7f40*/  FMUL.FTZ R138, R138, R28.reuse ;  /* 0x0000001c8a8a7220 */ /* 0x080fe20000410000 */
[-C--:B------:R-:W-:Y:S01]  /*7f50*/  FMUL.FTZ R139, R139, R28.reuse ;  /* 0x0000001c8b8b7220 */ /* 0x080fe20000410000 */
[-C--:B------:R-:W-:Y:S01]  /*7f60*/  FMUL.FTZ R142, R142, R28.reuse ;  /* 0x0000001c8e8e7220 */ /* 0x080fe20000410000 */
[-C--:B------:R-:W-:Y:S01]  /*7f70*/  FMUL.FTZ R143, R143, R28.reuse ;  /* 0x0000001c8f8f7220 */ /* 0x080fe20000410000 */
[----:B------:R-:W-:Y:S01]  /*7f80*/  FMUL.FTZ R146, R146, R28 ;  /* 0x0000001c92927220 */ /* 0x000fe20000410000 */
[----:B------:R-:W0:Y:S01]  /*7f90*/  MUFU.EX2 R152, R152 ;  /* 0x0000009800987308 */ /* 0x000e220000000800 */
[C---:B--2---:R-:W-:Y:S01]  /*7fa0*/  FADD.FTZ R5, R53.reuse, R38 ;  /* 0x0000002635057221 */ /* 0x044fe20000010000 */
[----:B------:R-:W-:Y:S01]  /*7fb0*/  F2FP.BF16.F32.PACK_AB R158, R53, R158 ;  /* 0x0000009e359e723e */ /* 0x000fe200000010ff */
[-C--:B------:R-:W-:Y:S01]  /*7fc0*/  FMUL.FTZ R147, R147, R28.reuse ;  /* 0x0000001c93937220 */ /* 0x080fe20000410000 */
[-C--:B------:R-:W-:Y:S01]  /*7fd0*/  FMUL.FTZ R150, R150, R28.reuse ;  /* 0x0000001c96967220 */ /* 0x080fe20000410000 */
[----:B------:R-:W-:Y:S01]  /*7fe0*/  FMUL.FTZ R151, R151, R28 ;  /* 0x0000001c97977220 */ /* 0x000fe20000410000 */
[----:B------:R-:W-:-:S02]  /*7ff0*/  IMAD.MOV.U32 R0, RZ, RZ, R6 ;  /* 0x000000ffff007224 */ /* 0x000fc400078e0006 */
[----:B------:R-:W2:Y:S01]  /*8000*/  MUFU.EX2 R175, R175 ;  /* 0x000000af00af7308 */ /* 0x000ea20000000800 */
[C---:B---3--:R-:W-:Y:S01]  /*8010*/  FADD.FTZ R36, R20.reuse, R3 ;  /* 0x0000000314247221 */ /* 0x048fe20000010000 */
[----:B------:R-:W-:-:S06]  /*8020*/  F2FP.BF16.F32.PACK_AB R173, R20, R173 ;  /* 0x000000ad14ad723e */ /* 0x000fcc00000010ff */
[----:B------:R-:W3:Y:S01]  /*8030*/  MUFU.EX2 R57, R57 ;  /* 0x0000003900397308 */ /* 0x000ee20000000800 */
[----:B0-----:R-:W-:-:S07]  /*8040*/  FADD.FTZ R38, R152, R5 ;  /* 0x0000000598267221 */ /* 0x001fce0000010000 */
[----:B------:R-:W0:Y:S01]  /*8050*/  MUFU.EX2 R26, R26 ;  /* 0x0000001a001a7308 */ /* 0x000e220000000800 */
[----:B--2---:R-:W-:-:S07]  /*8060*/  FADD.FTZ R3, R175, R36 ;  /* 0x00000024af037221 */ /* 0x004fce0000010000 */
[----:B------:R-:W2:Y:S01]  /*8070*/  MUFU.EX2 R154, R154 ;  /* 0x0000009a009a7308 */ /* 0x000ea20000000800 */
[C---:B---3--:R-:W-:Y:S01]  /*8080*/  FADD.FTZ R5, R57.reuse, R38 ;  /* 0x0000002639057221 */ /* 0x048fe20000010000 */
[----:B------:R-:W-:-:S06]  /*8090*/  F2FP.BF16.F32.PACK_AB R152, R57, R152 ;  /* 0x000000983998723e */ /* 0x000fcc00000010ff */
[----:B------:R-:W3:Y:S01]  /*80a0*/  MUFU.EX2 R169, R169 ;  /* 0x000000a900a97308 */ /* 0x000ee20000000800 */
[C---:B0-----:R-:W-:Y:S01]  /*80b0*/  FADD.FTZ R36, R26.reuse, R3 ;  /* 0x000000031a247221 */ /* 0x041fe20000010000 */
[----:B------:R-:W-:-:S06]  /*80c0*/  F2FP.BF16.F32.PACK_AB R175, R26, R175 ;  /* 0x000000af1aaf723e */ /* 0x000fcc00000010ff */
[----:B------:R-:W0:Y:S01]  /*80d0*/  MUFU.EX2 R30, R30 ;  /* 0x0000001e001e7308 */ /* 0x000e220000000800 */
[----:B--2---:R-:W-:Y:S01]  /*80e0*/  FADD.FTZ R38, R154, R5 ;  /* 0x000000059a267221 */ /* 0x004fe20000010000 */
[----:B------:R-:W-:-:S03]  /*80f0*/  F2FP.BF16.F32.PACK_AB R154, R61, R154 ;  /* 0x0000009a3d9a723e */ /* 0x000fc600000010ff */
[----:B------:R-:W-:-:S03]  /*8100*/  FADD.FTZ R3, R61, R38 ;  /* 0x000000263d037221 */ /* 0x000fc60000010000 */
[----:B------:R-:W2:Y:S01]  /*8110*/  MUFU.EX2 R171, R171 ;  /* 0x000000ab00ab7308 */ /* 0x000ea20000000800 */
[----:B---3--:R-:W-:-:S07]  /*8120*/  FADD.FTZ R5, R169, R36 ;  /* 0x00000024a9057221 */ /* 0x008fce0000010000 */
[----:B------:R-:W3:Y:S01]  /*8130*/  MUFU.EX2 R32, R32 ;  /* 0x0000002000207308 */ /* 0x000ee20000000800 */
[C---:B0-----:R-:W-:Y:S01]  /*8140*/  FADD.FTZ R36, R30.reuse, R5 ;  /* 0x000000051e247221 */ /* 0x041fe20000010000 */
[----:B------:R-:W-:-:S06]  /*8150*/  F2FP.BF16.F32.PACK_AB R169, R30, R169 ;  /* 0x000000a91ea9723e */ /* 0x000fcc00000010ff */
[----:B------:R-:W0:Y:S01]  /*8160*/  MUFU.EX2 R165, R165 ;  /* 0x000000a500a57308 */ /* 0x000e220000000800 */
[----:B--2---:R-:W-:-:S07]  /*8170*/  FADD.FTZ R5, R171, R36 ;  /* 0x00000024ab057221 */ /* 0x004fce0000010000 */
[----:B------:R-:W2:Y:S01]  /*8180*/  MUFU.EX2 R34, R34 ;  /* 0x0000002200227308 */ /* 0x000ea20000000800 */
[C---:B---3--:R-:W-:Y:S01]  /*8190*/  FADD.FTZ R36, R32.reuse, R5 ;  /* 0x0000000520247221 */ /* 0x048fe20000010000 */
[----:B------:R-:W-:-:S06]  /*81a0*/  F2FP.BF16.F32.PACK_AB R171, R32, R171 ;  /* 0x000000ab20ab723e */ /* 0x000fcc00000010ff */
[----:B------:R-:W3:Y:S01]  /*81b0*/  MUFU.EX2 R167, R167 ;  /* 0x000000a700a77308 */ /* 0x000ee20000000800 */
[----:B0-----:R-:W-:-:S07]  /*81c0*/  FADD.FTZ R5, R165, R36 ;  /* 0x00000024a5057221 */ /* 0x001fce0000010000 */
[----:B------:R-:W0:Y:S01]  /*81d0*/  MUFU.EX2 R2, R63 ;  /* 0x0000003f00027308 */ /* 0x000e220000000800 */
[C---:B--2---:R-:W-:Y:S01]  /*81e0*/  FADD.FTZ R36, R34.reuse, R5 ;  /* 0x0000000522247221 */ /* 0x044fe20000010000 */
[----:B------:R-:W-:-:S06]  /*81f0*/  F2FP.BF16.F32.PACK_AB R165, R34, R165 ;  /* 0x000000a522a5723e */ /* 0x000fcc00000010ff */
[----:B------:R-:W2:Y:S01]  /*8200*/  MUFU.EX2 R161, R161 ;  /* 0x000000a100a17308 */ /* 0x000ea20000000800 */
[----:B---3--:R-:W-:-:S07]  /*8210*/  FADD.FTZ R5, R167, R36 ;  /* 0x00000024a7057221 */ /* 0x008fce0000010000 */
[----:B------:R-:W3:Y:S01]  /*8220*/  MUFU.EX2 R67, R67 ;  /* 0x0000004300437308 */ /* 0x000ee20000000800 */
[C---:B0-----:R-:W-:Y:S01]  /*8230*/  FADD.FTZ R36, R2.reuse, R5 ;  /* 0x0000000502247221 */ /* 0x041fe20000010000 */
[----:B------:R-:W-:Y:S01]  /*8240*/  F2FP.BF16.F32.PACK_AB R167, R2, R167 ;  /* 0x000000a702a7723e */ /* 0x000fe200000010ff */
[----:B------:R-:W-:-:S05]  /*8250*/  IMAD.MOV.U32 R5, RZ, RZ, R8 ;  /* 0x000000ffff057224 */ /* 0x000fca00078e0008 */
        /* <DEDUP_REMOVED lines=24> */
[----:B------:R-:W-:-:S03]  /*83e0*/  F2FP.BF16.F32.PACK_AB R153, R83, R153 ;  /* 0x000000995399723e */ /* 0x000fc600000010ff */
[----:B---3--:R-:W-:-:S04]  /*83f0*/  FADD.FTZ R36, R155, R36 ;  /* 0x000000249b247221 */ /* 0x008fc80000010000 */
[C---:B0-----:R-:W-:Y:S01]  /*8400*/  FADD.FTZ R2, R24.reuse, R36 ;  /* 0x0000002418027221 */ /* 0x041fe20000010000 */
[----:B------:R-:W-:Y:S01]  /*8410*/  F2FP.BF16.F32.PACK_AB R155, R24, R155 ;  /* 0x0000009b189b723e */ /* 0x000fe200000010ff */
[----:B-1----:R-:W-:Y:S06]  /*8420*/  @P2 BRA `(.L_x_1217) ;  /* 0xffffffcc00d82947 */ /* 0x002fec000383ffff */
[----:B------:R-:W-:Y:S01]  /*8430*/  IMAD.MOV.U32 R5, RZ, RZ, R8 ;  /* 0x000000ffff057224 */ /* 0x000fe200078e0008 */
[----:B------:R-:W-:Y:S01]  /*8440*/  UMOV UR47, UR59 ;  /* 0x0000003b002f7c82 */ /* 0x000fe20008000000 */
[----:B------:R-:W-:Y:S01]  /*8450*/  IMAD.MOV.U32 R0, RZ, RZ, R6 ;  /* 0x000000ffff007224 */ /* 0x000fe200078e0006 */
[----:B------:R-:W-:-:S06]  /*8460*/  UMOV UR50, UR58 ;  /* 0x0000003a00327c82 */ /* 0x000fcc0008000000 */
.L_x_1200:
[----:B------:R-:W-:Y:S01]  /*8470*/  ULDC UR6, c[0x0][0x448] ;  /* 0x0001120000067ab9 */ /* 0x000fe20000000800 */
[----:B------:R-:W-:Y:S01]  /*8480*/  ULDC UR18, c[0x0][0x9e4] ;  /* 0x0002790000127ab9 */ /* 0x000fe20000000800 */
[----:B------:R-:W-:Y:S02]  /*8490*/  UISETP.NE.AND UP0, UPT, UR6, 0x1, UPT ;  /* 0x000000010600788c */ /* 0x000fe4000bf05270 */
[----:B------:R-:W-:Y:S02]  /*84a0*/  UISETP.GE.AND UP1, UPT, UR18, 0x1, UPT ;  /* 0x000000011200788c */ /* 0x000fe4000bf26270 */
[----:B------:R-:W-:Y:S02]  /*84b0*/  UIADD3 UR11, UR37, 0x7f, URZ ;  /* 0x0000007f250b7890 */ /* 0x000fe4000fffe03f */
[----:B------:R-:W-:Y:S02]  /*84c0*/  UIADD3 UR14, UR38, 0x1, -UR46 ;  /* 0x00000001260e7890 */ /* 0x000fe4000fffe82e */
[----:B------:R-:W-:-:S03]  /*84d0*/  PLOP3.LUT P5, PT, PT, PT, UP1, 0x80, 0x0 ;  /* 0x000000000000781c */ /* 0x000fc60003faf018 */
[----:B------:R-:W-:Y:S01]  /*84e0*/  @UP0 ULDC UR6, c[0x0][0x44c] ;  /* 0x0001130000060ab9 */ /* 0x000fe20000000800 */
[----:B------:R-:W-:Y:S01]  /*84f0*/  @UP0 ULDC UR15, c[0x0][0x450] ;  /* 0x00011400000f0ab9 */ /* 0x000fe20000000800 */
[----:B------:R-:W-:-:S04]  /*8500*/  UIMAD.WIDE.U32 UR6, UR11, UR6, URZ ;  /* 0x000000060b0672a5 */ /* 0x000fc8000f8e003f */
[----:B------:R-:W-:-:S04]  /*8510*/  @UP0 USHF.R.U32.HI UR11, URZ, UR15, UR7 ;  /* 0x0000000f3f0b0299 */ /* 0x000fc80008011607 */
[----:B------:R-:W-:-:S04]  /*8520*/  UIADD3 UR11, UR14, UR11, URZ ;  /* 0x0000000b0e0b7290 */ /* 0x000fc8000fffe03f */
        /* <DEDUP_REMOVED lines=12> */
.L_x_1219:
[----:B------:R-:W-:-:S11]  /*85f0*/  UISETP.NE.AND UP1, UPT, UR18, 0x1, UPT ;  /* 0x000000011200788c */ /* 0x000fd6000bf25270 */
[----:B------:R-:W-:Y:S02]  /*8600*/  @UP1 ULDC.64 UR6, c[0x0][0x9e8] ;  /* 0x00027a0000061ab9 */ /* 0x000fe40000000a00 */
[----:B------:R-:W-:-:S04]  /*8610*/  UIMAD.WIDE.U32 UR14, UR11, UR6, URZ ;  /* 0x000000060b0e72a5 */ /* 0x000fc8000f8e003f */
[----:B------:R-:W-:-:S12]  /*8620*/  @UP1 USHF.R.U32.HI UR11, URZ, UR7, UR15 ;  /* 0x000000073f0b1299 */ /* 0x000fd8000801160f */
.L_x_1220:
[----:B------:R-:W-:-:S04]  /*8630*/  UIMAD UR11, UR11, UR18, URZ ;  /* 0x000000120b0b72a4 */ /* 0x000fc8000f8e023f */
[----:B------:R-:W-:-:S04]  /*8640*/  UISETP.LT.AND UP1, UPT, UR56, UR11, UPT ;  /* 0x0000000b3800728c */ /* 0x000fc8000bf21270 */
[----:B------:R-:W-:-:S12]  /*8650*/  USEL UR56, UR56, UR11, !UP1 ;  /* 0x0000000b38387287 */ /* 0x000fd8000c800000 */
.L_x_1218:
[----:B------:R-:W-:-:S04]  /*8660*/  UIADD3 UR56, UR56, 0x7f, URZ ;  /* 0x0000007f38387890 */ /* 0x000fc8000fffe03f */
[----:B------:R-:W-:-:S04]  /*8670*/  USHF.R.S32.HI UR6, URZ, 0x1f, UR56 ;  /* 0x0000001f3f067899 */ /* 0x000fc80008011438 */
[----:B------:R-:W-:-:S04]  /*8680*/  ULEA.HI UR6, UR6, UR56, URZ, 0x7 ;  /* 0x0000003806067291 */ /* 0x000fc8000f8f383f */
[----:B------:R-:W-:-:S04]  /*8690*/  USHF.R.S32.HI UR6, URZ, 0x7, UR6 ;  /* 0x000000073f067899 */ /* 0x000fc80008011406 */
[----:B------:R-:W-:-:S04]  /*86a0*/  UISETP.LT.AND UP1, UPT, UR40, UR6, UPT ;  /* 0x000000062800728c */ /* 0x000fc8000bf21270 */
[----:B------:R-:W-:-:S06]  /*86b0*/  USEL UR55, UR40, UR6, !UP1 ;  /* 0x0000000628377287 */ /* 0x000fcc000c800000 */
[----:B------:R-:W-:-:S13]  /*86c0*/  ISETP.GE.AND P2, PT, R4, UR55, PT ;  /* 0x0000003704007c0c */ /* 0x000fda000bf46270 */
[----:B------:R-:W-:Y:S05]  /*86d0*/  @!P2 BRA `(.L_x_1221) ;  /* 0x000000200008a947 */ /* 0x000fea0003800000 */
[----:B------:R-:W-:Y:S01]  /*86e0*/  IMAD.MOV.U32 R6, RZ, RZ, R5 ;  /* 0x000000ffff067224 */ /* 0x000fe200078e0005 */
[----:B------:R-:W-:Y:S01]  /*86f0*/  UMOV UR57, UR50 ;  /* 0x0000003200397c82 */ /* 0x000fe20008000000 */
[----:B------:R-:W-:Y:S01]  /*8700*/  IMAD.MOV.U32 R7, RZ, RZ, R0 ;  /* 0x000000ffff077224 */ /* 0x000fe200078e0000 */
[----:B------:R-:W-:Y:S01]  /*8710*/  UMOV UR56, UR47 ;  /* 0x0000002f00387c82 */ /* 0x000fe20008000000 */
[----:B------:R-:W-:-:S05]  /*8720*/  ULDC UR54, c[0x0][0x988] ;  /* 0x0002620000367ab9 */ /* 0x000fca0000000800 */
.L_x_1230:
        /* <DEDUP_REMOVED lines=9> */
.L_x_1223:
[----:B------:R-:W-:Y:S01]  /*87c0*/  ULEA UR6, UR47, UR41, 0x3 ;  /* 0x000000292f067291 */ /* 0x000fe2000f8e183f */
[----:B------:R-:W-:-:S05]  /*87d0*/  IMAD.U32 R0, RZ, RZ, UR50 ;  /* 0x00000032ff007e24 */ /* 0x000fca000f8e00ff */
[----:B------:R-:W-:-:S04]  /*87e0*/  SHF.L.U32 R0, R0, 0x1f, RZ ;  /* 0x0000001f00007819 */ /* 0x000fc800000006ff */
[----:B------:R0:W1:Y:S01]  /*87f0*/  SYNCS.PHASECHK.TRANS64.TRYWAIT P2, [UR6+0x28830], R0 ;  /* 0x02883000ff0075a7 */ /* 0x0000620008040146 */
[----:B------:R-:W-:Y:S05]  /*8800*/  @!P0 BRA `(.L_x_1224) ;  /* 0x0000000000048947 */ /* 0x000fea0003800000 */
[----:B------:R-:W-:Y:S01]  /*8810*/  BPT.TRAP 0x1 ;  /* 0x000000040000795c */ /* 0x000fe20000300000 */
.L_x_1224:
[----:B-1----:R-:W-:Y:S05]  /*8820*/  @P2 BRA `(.L_x_1222) ;  /* 0x0000000000082947 */ /* 0x002fea0003800000 */
[----:B------:R-:W1:Y:S02]  /*8830*/  SYNCS.PHASECHK.TRANS64.TRYWAIT P2, [UR6+0x28830], R0 ;  /* 0x02883000ff0075a7 */ /* 0x000e640008040146 */
[----:B-1----:R-:W-:Y:S05]  /*8840*/  @!P2 BRA `(.L_x_1225) ;  /* 0x000000f80094a947 */ /* 0x002fea0003800000 */
.L_x_1222:
        /* <DEDUP_REMOVED lines=47> */
.L_x_1227:
[----:B------:R-:W-:Y:S01]  /*8b40*/  ULEA UR6, UR56, UR41, 0x3 ;  /* 0x0000002938067291 */ /* 0x000fe2000f8e183f */
[----:B------:R-:W-:-:S05]  /*8b50*/  IMAD.U32 R0, RZ, RZ, UR57 ;  /* 0x00000039ff007e24 */ /* 0x000fca000f8e00ff */
[----:B------:R-:W-:-:S04]  /*8b60*/  SHF.L.U32 R0, R0, 0x1f, RZ ;  /* 0x0000001f00007819 */ /* 0x000fc800000006ff */
[----:B------:R0:W1:Y:S01]  /*8b70*/  SYNCS.PHASECHK.TRANS64.TRYWAIT P2, [UR6+0x28850], R0 ;  /* 0x02885000ff0075a7 */ /* 0x0000620008040146 */
[----:B------:R-:W-:Y:S05]  /*8b80*/  @!P0 BRA `(.L_x_1228) ;  /* 0x0000000000048947 */ /* 0x000fea0003800000 */
[----:B------:R-:W-:Y:S01]  /*8b90*/  BPT.TRAP 0x1 ;  /* 0x000000040000795c */ /* 0x000fe20000300000 */
.L_x_1228:
[----:B-1----:R-:W-:Y:S05]  /*8ba0*/  @P2 BRA `(.L_x_1226) ;  /* 0x0000000000082947 */ /* 0x002fea0003800000 */
[----:B------:R-:W1:Y:S02]  /*8bb0*/  SYNCS.PHASECHK.TRANS64.TRYWAIT P2, [UR6+0x28850], R0 ;  /* 0x02885000ff0075a7 */ /* 0x000e640008040146 */
[----:B-1----:R-:W-:Y:S05]  /*8bc0*/  @!P2 BRA `(.L_x_1229) ;  /* 0x000000f400cca947 */ /* 0x002fea0003800000 */
.L_x_1226:
[----:B------:R-:W-:Y:S01]  /*8bd0*/  UIADD3 UR6, UR41, 0x400, URZ ;  /* 0x0000040029067890 */ /* 0x000fe2000fffe03f */
[----:B------:R-:W-:Y:S01]  /*8be0*/  WARPGROUP.ARRIVE ;  /* 0x00000000000079c5 */ /* 0x000fe20000000000 */
[----:B------:R-:W-:Y:S01]  /*8bf0*/  UMOV UR7, 0x40000040 ;  /* 0x4000004000077882 */ /* 0x000fe20000000000 */
[----:B01----:R-:W-:Y:S01]  /*8c00*/  FMNMX.FTZ R0, R24, R7, !PT ;  /* 0x0000000718007209 */ /* 0x003fe20007810000 */
[----:B------:R-:W-:Y:S01]  /*8c10*/  USHF.R.U32.HI UR6, URZ, 0x4, UR6 ;  /* 0x000000043f067899 */ /* 0x000fe20008011606 */
[----:B------:R-:W-:Y:S02]  /*8c20*/  FMNMX.FTZ R10, R26, R6, !PT ;  /* 0x000000061a0a7209 */ /* 0x000fe40007810000 */
[----:B------:R-:W0:Y:S01]  /*8c30*/  S2R R222, SR_TID.X ;  /* 0x0000000000de7919 */ /* 0x000e220000002100 */
[----:B------:R-:W-:Y:S01]  /*8c40*/  FMNMX.FTZ R5, R25, R0, !PT ;  /* 0x0000000019057209 */ /* 0x000fe20007810000 */
[----:B------:R-:W-:Y:S01]  /*8c50*/  ULOP3.LUT UR6, UR6, 0x3fff, URZ, 0xc0, !UPT ;  /* 0x00003fff06067892 */ /* 0x000fe2000f8ec03f */
[----:B------:R-:W-:Y:S01]  /*8c60*/  ISETP.GT.AND P2, PT, R4, UR55, PT ;  /* 0x0000003704007c0c */ /* 0x000fe2000bf44270 */
[----:B------:R-:W-:Y:S01]  /*8c70*/  UMOV UR10, UR54 ;  /* 0x00000036000a7c82 */ /* 0x000fe20008000000 */
[----:B------:R-:W-:Y:S01]  /*8c80*/  FMNMX.FTZ R0, R28, R5, !PT ;  /* 0x000000051c007209 */ /* 0x000fe20007810000 */
[----:B------:R-:W-:Y:S01]  /*8c90*/  ULOP3.LUT UR6, UR6, 0x4000000, URZ, 0xfc, !UPT ;  /* 0x0400000006067892 */ /* 0x000fe2000f8efc3f */
[----:B------:R-:W-:Y:S01]  /*8ca0*/  VIADD R4, R4, 0xffffffff ;  /* 0xffffffff04047836 */ /* 0x000fe20000000000 */
[----:B------:R-:W-:Y:S01]  /*8cb0*/  UMOV UR57, UR50 ;  /* 0x0000003200397c82 */ /* 0x000fe20008000000 */
[----:B------:R-:W-:Y:S01]  /*8cc0*/  FMNMX.FTZ R5, R29, R0, !PT ;  /* 0x000000001d057209 */ /* 0x000fe20007810000 */
[----:B------:R-:W-:-:S03]  /*8cd0*/  ULEA UR11, UR56, UR6, 0xb ;  /* 0x00000006380b7291 */ /* 0x000fc6000f8e583f */
[----:B------:R-:W-:-:S04]  /*8ce0*/  FMNMX.FTZ R0, R32, R5, !PT ;  /* 0x0000000520007209 */ /* 0x000fc80007810000 */
[----:B------:R-:W-:Y:S01]  /*8cf0*/  UMOV UR6, UR11 ;  /* 0x0000000b00067c82 */ /* 0x000fe20008000000 */
[----:B------:R-:W-:Y:S01]  /*8d00*/  FMNMX.FTZ R5, R33, R0, !PT ;  /* 0x0000000021057209 */ /* 0x000fe20007810000 */
[----:B------:R-:W-:Y:S01]  /*8d10*/  HGMMA.64x128x16.F32.BF16 R88, R180, gdesc[UR4].tnspB, R88, gsb0 ;  /* 0x41e00004b4587df0 */ /* 0x000fe20008001858 */
[----:B------:R-:W-:Y:S01]  /*8d20*/  UIADD3 UR6, UR11, 0x80, URZ ;  /* 0x000000800b067890 */ /* 0x000fe2000fffe03f */
[----:B------:R-:W-:Y:S01]  /*8d30*/  UMOV UR7, 0x40000040 ;  /* 0x4000004000077882 */ /* 0x000fe20000000000 */
[----:B------:R-:W-:-:S04]  /*8d40*/  FMNMX.FTZ R0, R36, R5, !PT ;  /* 0x0000000524007209 */ /* 0x000fc80007810000 */
        /* <DEDUP_REMOVED lines=28> */
[----:B------:R-:W-:-:S03]  /*8f10*/  FMNMX.FTZ R5, R27, R10, !PT ;  /* 0x0000000a1b057209 */ /* 0x000fc60007810000 */
[----:B------:R-:W0:Y:S01]  /*8f20*/  SHFL.BFLY PT, R0, R9, 0x1, 0x1f ;  /* 0x0c201f0009007f89 */ /* 0x000e2200000e0000 */
[----:B------:R-:W-:Y:S01]  /*8f30*/  FMNMX.FTZ R10, R30, R5, !PT ;  /* 0x000000051e0a7209 */ /* 0x000fe20007810000 */
[----:B------:R-:W-:Y:S02]  /*8f40*/  WARPGROUP.DEPBAR.LE gsb0, 0x0 ;  /* 0x00008000000079c5 */ /* 0x000fe40000010000 */
[----:B------:R-:W-:Y:S01]  /*8f50*/  WARPGROUP.ARRIVE ;  /* 0x00000000000079c5 */ /* 0x000fe20000000000 */
[----:B------:R-:W-:-:S04]  /*8f60*/  FMNMX.FTZ R5, R31, R10, !PT ;  /* 0x0000000a1f057209 */ /* 0x000fc80007810000 */
[----:B------:R-:W-:Y:S01]  /*8f70*/  FMNMX.FTZ R10, R34, R5, !PT ;  /* 0x00000005220a7209 */ /* 0x000fe20007810000 */
[----:B------:R-:W-:Y:S01]  /*8f80*/  HGMMA.64x128x16.F32.BF16 R88, R176, gdesc[UR4].tnspB, R88, gsb0 ;  /* 0x41e00004b0587df0 */ /* 0x000fe20008001858 */
[----:B------:R-:W-:Y:S01]  /*8f90*/  UIADD3 UR6, UR11, 0x100, URZ ;  /* 0x000001000b067890 */ /* 0x000fe2000fffe03f */
[----:B------:R-:W-:Y:S01]  /*8fa0*/  UMOV UR7, 0x40000040 ;  /* 0x4000004000077882 */ /* 0x000fe20000000000 */
[----:B------:R-:W-:-:S04]  /*8fb0*/  FMNMX.FTZ R5, R35, R10, !PT ;  /* 0x0000000a23057209 */ /* 0x000fc80007810000 */
[----:B------:R-:W-:-:S04]  /*8fc0*/  FMNMX.FTZ R10, R38, R5, !PT ;  /* 0x00000005260a7209 */ /* 0x000fc80007810000 */
[----:B------:R-:W-:Y:S02]  /*8fd0*/  FMNMX.FTZ R5, R39, R10, !PT ;  /* 0x0000000a27057209 */ /* 0x000fe40007810000 */
[----:B0-----:R-:W-:Y:S02]  /*8fe0*/  FMNMX.FTZ R0, R9, R0, !PT ;  /* 0x0000000009007209 */ /* 0x001fe40007810000 */
[----:B------:R-:W-:-:S03]  /*8ff0*/  FMNMX.FTZ R10, R42, R5, !PT ;  /* 0x000000052a0a7209 */ /* 0x000fc60007810000 */
[----:B------:R-:W-:Y:S01]  /*9000*/  FADD.FTZ R7, -R0, R7 ;  /* 0x0000000700077221 */ /* 0x000fe20000010100 */
[----:B------:R-:W-:-:S03]  /*9010*/  FMNMX.FTZ R5, R43, R10, !PT ;  /* 0x0000000a2b057209 */ /* 0x000fc60007810000 */
[----:B------:R-:W-:Y:S01]  /*9020*/  FMUL.FTZ R8, R7, UR10 ;  /* 0x0000000a07087c20 */ /* 0x000fe20008410000 */
[----:B------:R-:W-:-:S04]  /*9030*/  FMNMX.FTZ R10, R46, R5, !PT ;  /* 0x000000052e0a7209 */ /* 0x000fc80007810000 */
[----:B------:R-:W-:Y:S01]  /*9040*/  FMNMX.FTZ R5, R47, R10, !PT ;  /* 0x0000000a2f057209 */ /* 0x000fe20007810000 */
[----:B------:R-:W-:Y:S03]  /*9050*/  MUFU.EX2 R8, R8 ;  /* 0x0000000800087308 */ /* 0x000fe60000000800 */
        /* <DEDUP_REMOVED lines=21> */
[----:B0-----:R-:W-:Y:S01]  /*91b0*/  FMNMX.FTZ R20, R5, R12, !PT ;  /* 0x0000000c05147209 */ /* 0x001fe20007810000 */
[----:B------:R-:W-:Y:S02]  /*91c0*/  WARPGROUP.DEPBAR.LE gsb0, 0x0 ;  /* 0x00008000000079c5 */ /* 0x000fe40000010000 */
[----:B------:R-:W-:Y:S02]  /*91d0*/  WARPGROUP.ARRIVE ;  /* 0x00000000000079c5 */ /* 0x000fe40000000000 */
[----:B------:R-:W0:Y:S04]  /*91e0*/  SHFL.BFLY PT, R5, R20, 0x1, 0x1f ;  /* 0x0c201f0014057f89 */ /* 0x000e2800000e0000 */
[----:B------:R-:W-:Y:S01]  /*91f0*/  HGMMA.64x128x16.F32.BF16 R88, R172, gdesc[UR4].tnspB, R88, gsb0 ;  /* 0x41e00004ac587df0 */ /* 0x000fe20008001858 */
[----:B------:R-:W-:Y:S01]  /*9200*/  UIADD3 UR6, UR11, 0x180, URZ ;  /* 0x000001800b067890 */ /* 0x000fe2000fffe03f */
[----:B------:R-:W-:Y:S01]  /*9210*/  UMOV UR7, 0x40000040 ;  /* 0x4000004000077882 */ /* 0x000fe20000000000 */
[----:B0-----:R-:W-:-:S05]  /*9220*/  FMNMX.FTZ R5, R20, R5, !PT ;  /* 0x0000000514057209 */ /* 0x001fca0007810000 */
[----:B------:R-:W-:Y:S01]  /*9230*/  FADD.FTZ R6, -R5, R6 ;  /* 0x0000000605067221 */ /* 0x000fe20000010100 */
[----:B------:R-:W-:Y:S02]  /*9240*/  WARPGROUP.DEPBAR.LE gsb0, 0x0 ;  /* 0x00008000000079c5 */ /* 0x000fe40000010000 */
[----:B------:R-:W-:-:S06]  /*9250*/  WARPGROUP.ARRIVE ;  /* 0x00000000000079c5 */ /* 0x000fcc0000000000 */
[----:B------:R-:W-:Y:S01]  /*9260*/  HGMMA.64x128x16.F32.BF16 R88, R168, gdesc[UR4].tnspB, R88, gsb0 ;  /* 0x41e00004a8587df0 */ /* 0x000fe20008001858 */
[----:B------:R-:W-:Y:S01]  /*9270*/  UIADD3 UR6, UR11, 0x200, URZ ;  /* 0x000002000b067890 */ /* 0x000fe2000fffe03f */
[----:B------:R-:W-:Y:S01]  /*9280*/  UMOV UR7, 0x40000040 ;  /* 0x4000004000077882 */ /* 0x000fe20000000000 */
[----:B------:R-:W-:Y:S02]  /*9290*/  WARPGROUP.DEPBAR.LE gsb0, 0x0 ;  /* 0x00008000000079c5 */ /* 0x000fe40000010000 */
[----:B------:R-:W-:Y:S01]  /*92a0*/  WARPGROUP.ARRIVE ;  /* 0x00000000000079c5 */ /* 0x000fe20000000000 */
[----:B------:R-:W-:-:S04]  /*92b0*/  FMUL.FTZ R169, R0, UR10 ;  /* 0x0000000a00a97c20 */ /* 0x000fc80008410000 */
[--C-:B------:R-:W-:Y:S02]  /*92c0*/  FFMA.FTZ R7, R24, UR10, -R169.reuse ;  /* 0x0000000a18077c23 */ /* 0x100fe400080108a9 */
[----:B------:R-:W-:Y:S01]  /*92d0*/  HGMMA.64x128x16.F32.BF16 R88, R164, gdesc[UR4].tnspB, R88, gsb0 ;  /* 0x41e00004a4587df0 */ /* 0x000fe20008001858 */
[----:B------:R-:W-:Y:S01]  /*92e0*/  UIADD3 UR6, UR11, 0x280, URZ ;  /* 0x000002800b067890 */ /* 0x000fe2000fffe03f */
[----:B------:R-:W-:Y:S01]  /*92f0*/  FMUL.FTZ R24, R5, UR10 ;  /* 0x0000000a05187c20 */ /* 0x000fe20008410000 */
[----:B------:R-:W-:Y:S01]  /*9300*/  UMOV UR7, 0x40000040 ;  /* 0x4000004000077882 */ /* 0x000fe20000000000 */
[--C-:B------:R-:W-:Y:S01]  /*9310*/  FFMA.FTZ R15, R41, UR10, -R169.reuse ;  /* 0x0000000a290f7c23 */ /* 0x100fe200080108a9 */
[--C-:B------:R-:W-:Y:S01]  /*9320*/  FFMA.FTZ R41, R65, UR10, -R169.reuse ;  /* 0x0000000a41297c23 */ /* 0x100fe200080108a9 */
[--C-:B------:R-:W-:Y:S01]  /*9330*/  FFMA.FTZ R181, R27, UR10, -R24.reuse ;  /* 0x0000000a1bb57c23 */ /* 0x100fe20008010818 */
[----:B------:R-:W-:Y:S02]  /*9340*/  IMAD.U32 R27, RZ, RZ, UR47 ;  /* 0x0000002fff1b7e24 */ /* 0x000fe4000f8e00ff */
[----:B------:R-:W-:Y:S01]  /*9350*/  FMUL.FTZ R65, R6, UR10 ;  /* 0x0000000a06417c20 */ /* 0x000fe20008410000 */
[--C-:B------:R-:W-:Y:S01]  /*9360*/  FFMA.FTZ R6, R26, UR10, -R24.reuse ;  /* 0x0000000a1a067c23 */ /* 0x100fe20008010818 */
[--C-:B------:R-:W-:Y:S01]  /*9370*/  FFMA.FTZ R180, R25, UR10, -R169.reuse ;  /* 0x0000000a19b47c23 */ /* 0x100fe200080108a9 */
[----:B------:R-:W0:Y:S01]  /*9380*/  MUFU.EX2 R7, R7 ;  /* 0x0000000700077308 */ /* 0x000e220000000800 */
[----:B------:R-:W-:Y:S01]  /*9390*/  @!P1 LEA R27, R27, UR41, 0x3 ;  /* 0x000000291b1b9c11 */ /* 0x000fe2000f8e18ff */
[--C-:B------:R-:W-:Y:S01]  /*93a0*/  FFMA.FTZ R182, R28, UR10, -R169.reuse ;  /* 0x0000000a1cb67c23 */ /* 0x100fe200080108a9 */
[--C-:B------:R-:W-:Y:S01]  /*93b0*/  FFMA.FTZ R183, R30, UR10, -R24.reuse ;  /* 0x0000000a1eb77c23 */ /* 0x100fe20008010818 */
[--C-:B------:R-:W-:Y:S01]  /*93c0*/  FFMA.FTZ R26, R31, UR10, -R24.reuse ;  /* 0x0000000a1f1a7c23 */ /* 0x100fe20008010818 */
[--C-:B------:R-:W-:Y:S01]  /*93d0*/  FFMA.FTZ R25, R29, UR10, -R169.reuse ;  /* 0x0000000a1d197c23 */ /* 0x100fe200080108a9 */
[----:B------:R-:W-:Y:S01]  /*93e0*/  @!P1 VIADD R27, R27, 0x28840 ;  /* 0x000288401b1b9836 */ /* 0x000fe20000000000 */
[----:B------:R-:W-:Y:S01]  /*93f0*/  IADD3 R31, -R222, 0xb, RZ ;  /* 0x0000000bde1f7810 */ /* 0x000fe20007ffe1ff */
[----:B------:R-:W-:Y:S01]  /*9400*/  MUFU.EX2 R65, R65 ;  /* 0x0000004100417308 */ /* 0x000fe20000000800 */
[----:B------:R-:W-:Y:S01]  /*9410*/  FFMA.FTZ R176, R32, UR10, -R169 ;  /* 0x0000000a20b07c23 */ /* 0x000fe200080108a9 */
[--C-:B------:R-:W-:Y:S01]  /*9420*/  FFMA.FTZ R177, R34, UR10, -R24.reuse ;  /* 0x0000000a22b17c23 */ /* 0x100fe20008010818 */
[----:B------:R-:W-:Y:S01]  /*9430*/  @!P1 PRMT R27, RZ, 0x654, R27 ;  /* 0x00000654ff1b9816 */ /* 0x000fe2000000001b */
[--C-:B------:R-:W-:Y:S01]  /*9440*/  FFMA.FTZ R9, R33, UR10, -R169.reuse ;  /* 0x0000000a21097c23 */ /* 0x100fe200080108a9 */
[--C-:B------:R-:W-:Y:S01]  /*9450*/  FFMA.FTZ R28, R35, UR10, -R24.reuse ;  /* 0x0000000a231c7c23 */ /* 0x100fe20008010818 */
[----:B------:R-:W-:Y:S01]  /*9460*/  FFMA.FTZ R178, R36, UR10, -R169 ;  /* 0x0000000a24b27c23 */ /* 0x000fe200080108a9 */
[--C-:B------:R-:W-:Y:S01]  /*9470*/  FFMA.FTZ R179, R38, UR10, -R24.reuse ;  /* 0x0000000a26b37c23 */ /* 0x100fe20008010818 */
[----:B------:R-:W1:Y:S01]  /*9480*/  MUFU.EX2 R6, R6 ;  /* 0x0000000600067308 */ /* 0x000e620000000800 */
        /* <DEDUP_REMOVED lines=8> */
[--C-:B------:R-:W-:Y:S01]  /*9510*/  FFMA.FTZ R175, R46, UR10, -R24.reuse ;  /* 0x0000000a2eaf7c23 */ /* 0x100fe20008010818 */
[--C-:B------:R-:W-:Y:S01]  /*9520*/  FFMA.FTZ R11, R45, UR10, -R169.reuse ;  /* 0x0000000a2d0b7c23 */ /* 0x100fe200080108a9 */
[----:B------:R-:W-:Y:S01]  /*9530*/  FFMA.FTZ R34, R47, UR10, -R24 ;  /* 0x0000000a2f227c23 */ /* 0x000fe20008010818 */
[--C-:B------:R-:W-:Y:S01]  /*9540*/  FFMA.FTZ R168, R48, UR10, -R169.reuse ;  /* 0x0000000a30a87c23 */ /* 0x100fe200080108a9 */
[--C-:B------:R-:W-:Y:S01]  /*9550*/  FFMA.FTZ R21, R49, UR10, -R169.reuse ;  /* 0x0000000a31157c23 */ /* 0x100fe200080108a9 */
[--C-:B------:R-:W-:Y:S01]  /*9560*/  FFMA.FTZ R33, R53, UR10, -R169.reuse ;  /* 0x0000000a35217c23 */ /* 0x100fe200080108a9 */
[--C-:B------:R-:W-:Y:S01]  /*9570*/  FFMA.FTZ R29, R57, UR10, -R169.reuse ;  /* 0x0000000a391d7c23 */ /* 0x100fe200080108a9 */
[----:B------:R-:W2:Y:S01]  /*9580*/  MUFU.EX2 R181, R181 ;  /* 0x000000b500b57308 */ /* 0x000ea20000000800 */
[----:B-1----:R-:W-:Y:S01]  /*9590*/  FFMA.FTZ R2, R65, R2, R6 ;  /* 0x0000000241027223 */ /* 0x002fe20000010006 */
[--C-:B------:R-:W-:Y:S01]  /*95a0*/  FFMA.FTZ R37, R61, UR10, -R169.reuse ;  /* 0x0000000a3d257c23 */ /* 0x100fe200080108a9 */
[--C-:B------:R-:W-:Y:S01]  /*95b0*/  FFMA.FTZ R170, R52, UR10, -R169.reuse ;  /* 0x0000000a34aa7c23 */ /* 0x100fe200080108a9 */
[--C-:B------:R-:W-:Y:S01]  /*95c0*/  FFMA.FTZ R49, R69, UR10, -R169.reuse ;  /* 0x0000000a45317c23 */ /* 0x100fe200080108a9 */
[--C-:B------:R-:W-:Y:S01]  /*95d0*/  FFMA.FTZ R10, R72, UR10, -R169.reuse ;  /* 0x0000000a480a7c23 */ /* 0x100fe200080108a9 */
[--C-:B------:R-:W-:Y:S01]  /*95e0*/  FFMA.FTZ R45, R73, UR10, -R169.reuse ;  /* 0x0000000a492d7c23 */ /* 0x100fe200080108a9 */
[----:B------:R-:W-:Y:S01]  /*95f0*/  FFMA.FTZ R12, R76, UR10, -R169 ;  /* 0x0000000a4c0c7c23 */ /* 0x000fe200080108a9 */
[----:B------:R-:W1:Y:S01]  /*9600*/  MUFU.EX2 R182, R182 ;  /* 0x000000b600b67308 */ /* 0x000e620000000800 */
[----:B0-----:R-:W-:Y:S01]  /*9610*/  FADD.FTZ R3, R180, R3 ;  /* 0x00000003b4037221 */ /* 0x001fe20000010000 */
[--C-:B------:R-:W-:Y:S01]  /*9620*/  FFMA.FTZ R53, R77, UR10, -R169.reuse ;  /* 0x0000000a4d357c23 */ /* 0x100fe200080108a9 */
[--C-:B------:R-:W-:Y:S01]  /*9630*/  FFMA.FTZ R14, R80, UR10, -R169.reuse ;  /* 0x0000000a500e7c23 */ /* 0x100fe200080108a9 */
[--C-:B------:R-:W-:Y:S01]  /*9640*/  FFMA.FTZ R57, R81, UR10, -R169.reuse ;  /* 0x0000000a51397c23 */ /* 0x100fe200080108a9 */
[--C-:B------:R-:W-:Y:S01]  /*9650*/  FFMA.FTZ R84, R84, UR10, -R169.reuse ;  /* 0x0000000a54547c23 */ /* 0x100fe200080108a9 */
[----:B------:R-:W-:Y:S01]  /*9660*/  FFMA.FTZ R61, R85, UR10, -R169 ;  /* 0x0000000a553d7c23 */ /* 0x000fe200080108a9 */
[----:B------:R-:W-:Y:S01]  /*9670*/  FFMA.FTZ R36, R51, UR10, -R24 ;  /* 0x0000000a33247c23 */ /* 0x000fe20008010818 */
[----:B------:R-:W0:Y:S01]  /*9680*/  MUFU.EX2 R183, R183 ;  /* 0x000000b700b77308 */ /* 0x000e220000000800 */
[----:B--2---:R-:W-:Y:S01]  /*9690*/  FADD.FTZ R42, R181, R2 ;  /* 0x00000002b52a7221 */ /* 0x004fe20000010000 */
[--C-:B------:R-:W-:Y:S01]  /*96a0*/  FFMA.FTZ R171, R54, UR10, -R24.reuse ;  /* 0x0000000a36ab7c23 */ /* 0x100fe20008010818 */
[--C-:B------:R-:W-:Y:S01]  /*96b0*/  FFMA.FTZ R38, R55, UR10, -R24.reuse ;  /* 0x0000000a37267c23 */ /* 0x100fe20008010818 */
[--C-:B------:R-:W-:Y:S01]  /*96c0*/  FFMA.FTZ R40, R59, UR10, -R24.reuse ;  /* 0x0000000a3b287c23 */ /* 0x100fe20008010818 */
[----:B------:R-:W-:Y:S01]  /*96d0*/  F2FP.BF16.F32.PACK_AB R180, R180, R7 ;  /* 0x00000007b4b4723e */ /* 0x000fe200000010ff */
[--C-:B------:R-:W-:Y:S01]  /*96e0*/  FFMA.FTZ R2, R63, UR10, -R24.reuse ;  /* 0x0000000a3f027c23 */ /* 0x100fe20008010818 */
[----:B------:R-:W-:Y:S01]  /*96f0*/  F2FP.BF16.F32.PACK_AB R181, R181, R6 ;  /* 0x00000006b5b5723e */ /* 0x000fe200000010ff */
[----:B------:R-:W2:Y:S01]  /*9700*/  MUFU.EX2 R25, R25 ;  /* 0x0000001900197308 */ /* 0x000ea20000000800 */
[----:B-1----:R-:W-:Y:S01]  /*9710*/  FADD.FTZ R44, R182, R3 ;  /* 0x00000003b62c7221 */ /* 0x002fe20000010000 */
[--C-:B------:R-:W-:Y:S01]  /*9720*/  FFMA.FTZ R75, R75, UR10, -R24.reuse ;  /* 0x0000000a4b4b7c23 */ /* 0x100fe20008010818 */
[--C-:B------:R-:W-:Y:S01]  /*9730*/  FFMA.FTZ R78, R78, UR10, -R24.reuse ;  /* 0x0000000a4e4e7c23 */ /* 0x100fe20008010818 */
[--C-:B------:R-:W-:Y:S01]  /*9740*/  FFMA.FTZ R79, R79, UR10, -R24.reuse ;  /* 0x0000000a4f4f7c23 */ /* 0x100fe20008010818 */
[--C-:B------:R-:W-:Y:S01]  /*9750*/  FFMA.FTZ R82, R82, UR10, -R24.reuse ;  /* 0x0000000a52527c23 */ /* 0x100fe20008010818 */
[--C-:B------:R-:W-:Y:S01]  /*9760*/  FFMA.FTZ R83, R83, UR10, -R24.reuse ;  /* 0x0000000a53537c23 */ /* 0x100fe20008010818 */
[----:B------:R-:W-:Y:S01]  /*9770*/  FFMA.FTZ R86, R86, UR10, -R24 ;  /* 0x0000000a56567c23 */ /* 0x000fe20008010818 */
[----:B------:R-:W1:Y:S01]  /*9780*/  MUFU.EX2 R26, R26 ;  /* 0x0000001a001a7308 */ /* 0x000e620000000800 */
[----:B0-----:R-:W-:-:S07]  /*9790*/  FADD.FTZ R3, R183, R42 ;  /* 0x0000002ab7037221 */ /* 0x001fce0000010000 */
[----:B------:R-:W-:Y:S01]  /*97a0*/  MUFU.EX2 R176, R176 ;  /* 0x000000b000b07308 */ /* 0x000fe20000000800 */
[----:B--2---:R-:W-:-:S07]  /*97b0*/  F2FP.BF16.F32.PACK_AB R182, R25, R182 ;  /* 0x000000b619b6723e */ /* 0x004fce00000010ff */
[----:B------:R-:W0:Y:S01]  /*97c0*/  MUFU.EX2 R177, R177 ;  /* 0x000000b100b17308 */ /* 0x000e220000000800 */
[C---:B-1----:R-:W-:Y:S01]  /*97d0*/  FADD.FTZ R42, R26.reuse, R3 ;  /* 0x000000031a2a7221 */ /* 0x042fe20000010000 */
[----:B------:R-:W-:-:S06]  /*97e0*/  F2FP.BF16.F32.PACK_AB R183, R26, R183 ;  /* 0x000000b71ab7723e */ /* 0x000fcc00000010ff */
[----:B------:R-:W-:Y:S08]  /*97f0*/  MUFU.EX2 R9, R9 ;  /* 0x0000000900097308 */ /* 0x000ff00000000800 */
[----:B------:R-:W1:Y:S01]  /*9800*/  MUFU.EX2 R28, R28 ;  /* 0x0000001c001c7308 */ /* 0x000e620000000800 */
[----:B0-----:R-:W-:Y:S01]  /*9810*/  FADD.FTZ R3, R177, R42 ;  /* 0x0000002ab1037221 */ /* 0x001fe20000010000 */
[----:B------:R-:W-:-:S06]  /*9820*/  FFMA.FTZ R42, R67, UR10, -R24 ;  /* 0x0000000a432a7c23 */ /* 0x000fcc0008010818 */
[----:B------:R-:W-:Y:S08]  /*9830*/  MUFU.EX2 R178, R178 ;  /* 0x000000b200b27308 */ /* 0x000ff00000000800 */
[----:B------:R-:W0:Y:S01]  /*9840*/  MUFU.EX2 R179, R179 ;  /* 0x000000b300b37308 */ /* 0x000e220000000800 */
[C---:B-1----:R-:W-:Y:S01]  /*9850*/  FADD.FTZ R46, R28.reuse, R3 ;  /* 0x000000031c2e7221 */ /* 0x042fe20000010000 */
[----:B------:R-:W-:-:S06]  /*9860*/  F2FP.BF16.F32.PACK_AB R177, R28, R177 ;  /* 0x000000b11cb1723e */ /* 0x000fcc00000010ff */
[----:B------:R-:W-:Y:S08]  /*9870*/  MUFU.EX2 R13, R13 ;  /* 0x0000000d000d7308 */ /* 0x000ff00000000800 */
[----:B------:R-:W1:Y:S01]  /*9880*/  MUFU.EX2 R30, R30 ;  /* 0x0000001e001e7308 */ /* 0x000e620000000800 */
[----:B0-----:R-:W-:Y:S01]  /*9890*/  FADD.FTZ R3, R179, R46 ;  /* 0x0000002eb3037221 */ /* 0x001fe20000010000 */
[----:B------:R-:W-:-:S02]  /*98a0*/  WARPGROUP.DEPBAR.LE gsb0, 0x0 ;  /* 0x00008000000079c5 */ /* 0x000fc40000010000 */
[----:B------:R-:W-:Y:S01]  /*98b0*/  WARPGROUP.ARRIVE ;  /* 0x00000000000079c5 */ /* 0x000fe20000000000 */
[--C-:B------:R-:W-:Y:S01]  /*98c0*/  FFMA.FTZ R164, R56, UR10, -R169.reuse ;  /* 0x0000000a38a47c23 */ /* 0x100fe200080108a9 */
[----:B------:R-:W-:Y:S02]  /*98d0*/  FFMA.FTZ R166, R60, UR10, -R169 ;  /* 0x0000000a3ca67c23 */ /* 0x000fe400080108a9 */
[----:B------:R-:W-:Y:S01]  /*98e0*/  MUFU.EX2 R172, R172 ;  /* 0x000000ac00ac7308 */ /* 0x000fe20000000800 */
[--C-:B------:R-:W-:Y:S01]  /*98f0*/  FFMA.FTZ R165, R58, UR10, -R24.reuse ;  /* 0x0000000a3aa57c23 */ /* 0x100fe20008010818 */
[----:B------:R-:W-:Y:S01]  /*9900*/  FFMA.FTZ R167, R62, UR10, -R24 ;  /* 0x0000000a3ea77c23 */ /* 0x000fe20008010818 */
[----:B------:R-:W-:Y:S01]  /*9910*/  HGMMA.64x128x16.F32.BF16 R88, R160, gdesc[UR4].tnspB, R88, gsb0 ;  /* 0x41e00004a0587df0 */ /* 0x000fe20008001858 */
[----:B------:R-:W-:Y:S01]  /*9920*/  UIADD3 UR6, UR11, 0x300, URZ ;  /* 0x000003000b067890 */ /* 0x000fe2000fffe03f */
[----:B------:R-:W-:-:S03]  /*9930*/  UMOV UR7, 0x40000040 ;  /* 0x4000004000077882 */ /* 0x000fc60000000000 */
[----:B------:R-:W0:Y:S01]  /*9940*/  MUFU.EX2 R173, R173 ;  /* 0x000000ad00ad7308 */ /* 0x000e220000000800 */
[C---:B-1----:R-:W-:Y:S01]  /*9950*/  FADD.FTZ R46, R30.reuse, R3 ;  /* 0x000000031e2e7221 */ /* 0x042fe20000010000 */
[----:B------:R-:W-:-:S06]  /*9960*/  F2FP.BF16.F32.PACK_AB R179, R30, R179 ;  /* 0x000000b31eb3723e */ /* 0x000fcc00000010ff */
[----:B------:R-:W-:Y:S08]  /*9970*/  MUFU.EX2 R15, R15 ;  /* 0x0000000f000f7308 */ /* 0x000ff00000000800 */
[----:B------:R-:W1:Y:S01]  /*9980*/  MUFU.EX2 R32, R32 ;  /* 0x0000002000207308 */ /* 0x000e620000000800 */
[----:B0-----:R-:W-:-:S07]  /*9990*/  FADD.FTZ R3, R173, R46 ;  /* 0x0000002ead037221 */ /* 0x001fce0000010000 */
[----:B------:R-:W-:Y:S08]  /*99a0*/  MUFU.EX2 R174, R174 ;  /* 0x000000ae00ae7308 */ /* 0x000ff00000000800 */
[----:B------:R-:W0:Y:S01]  /*99b0*/  MUFU.EX2 R175, R175 ;  /* 0x000000af00af7308 */ /* 0x000e220000000800 */
[C---:B-1----:R-:W-:Y:S01]  /*99c0*/  FADD.FTZ R46, R32.reuse, R3 ;  /* 0x00000003202e7221 */ /* 0x042fe20000010000 */
[----:B------:R-:W-:-:S06]  /*99d0*/  F2FP.BF16.F32.PACK_AB R173, R32, R173 ;  /* 0x000000ad20ad723e */ /* 0x000fcc00000010ff */
[----:B------:R-:W-:Y:S08]  /*99e0*/  MUFU.EX2 R11, R11 ;  /* 0x0000000b000b7308 */ /* 0x000ff00000000800 */
[----:B------:R-:W1:Y:S01]  /*99f0*/  MUFU.EX2 R34, R34 ;  /* 0x0000002200227308 */ /* 0x000e620000000800 */
[----:B0-----:R-:W-:-:S07]  /*9a00*/  FADD.FTZ R3, R175, R46 ;  /* 0x0000002eaf037221 */ /* 0x001fce0000010000 */
[----:B------:R-:W-:Y:S08]  /*9a10*/  MUFU.EX2 R168, R168 ;  /* 0x000000a800a87308 */ /* 0x000ff00000000800 */
[----:B------:R-:W-:Y:S01]  /*9a20*/  MUFU.EX2 R21, R21 ;  /* 0x0000001500157308 */ /* 0x000fe20000000800 */
[C---:B-1----:R-:W-:Y:S01]  /*9a30*/  FADD.FTZ R46, R34.reuse, R3 ;  /* 0x00000003222e7221 */ /* 0x042fe20000010000 */
[----:B------:R-:W-:-:S06]  /*9a40*/  F2FP.BF16.F32.PACK_AB R175, R34, R175 ;  /* 0x000000af22af723e */ /* 0x000fcc00000010ff */
        /* <DEDUP_REMOVED lines=12> */
[----:B------:R-:W-:Y:S01]  /*9b10*/  FFMA.FTZ R162, R68, UR10, -R169 ;  /* 0x0000000a44a27c23 */ /* 0x000fe200080108a9 */
[--C-:B------:R-:W-:Y:S01]  /*9b20*/  FFMA.FTZ R169, R50, UR10, -R24.reuse ;  /* 0x0000000a32a97c23 */ /* 0x100fe20008010818 */
[--C-:B------:R-:W-:Y:S01]  /*9b30*/  FFMA.FTZ R161, R66, UR10, -R24.reuse ;  /* 0x0000000a42a17c23 */ /* 0x100fe20008010818 */
[----:B------:R-:W-:Y:S01]  /*9b40*/  MUFU.EX2 R166, R166 ;  /* 0x000000a600a67308 */ /* 0x000fe20000000800 */
[----:B------:R-:W-:Y:S01]  /*9b50*/  HGMMA.64x128x16.F32.BF16 R88, R156, gdesc[UR4].tnspB, R88, gsb0 ;  /* 0x41e000049c587df0 */ /* 0x000fe20008001858 */
[----:B------:R-:W-:Y:S01]  /*9b60*/  UIADD3 UR6, UR11, 0x380, URZ ;  /* 0x000003800b067890 */ /* 0x000fe2000fffe03f */
[----:B------:R-:W-:Y:S01]  /*9b70*/  FFMA.FTZ R163, R70, UR10, -R24 ;  /* 0x0000000a46a37c23 */ /* 0x000fe20008010818 */
[----:B------:R-:W-:-:S04]  /*9b80*/  UMOV UR7, 0x40000040 ;  /* 0x4000004000077882 */ /* 0x000fc80000000000 */
[----:B------:R-:W0:Y:S08]  /*9b90*/  MUFU.EX2 R169, R169 ;  /* 0x000000a900a97308 */ /* 0x000e300000000800 */
[----:B------:R-:W-:Y:S08]  /*9ba0*/  MUFU.EX2 R167, R167 ;  /* 0x000000a700a77308 */ /* 0x000ff00000000800 */
[----:B------:R-:W-:Y:S01]  /*9bb0*/  MUFU.EX2 R37, R37 ;  /* 0x0000002500257308 */ /* 0x000fe20000000800 */
[----:B0-----:R-:W-:Y:S01]  /*9bc0*/  FADD.FTZ R3, R169, R46 ;  /* 0x0000002ea9037221 */ /* 0x001fe20000010000 */
[----:B------:R-:W-:-:S03]  /*9bd0*/  F2FP.BF16.F32.PACK_AB R169, R36, R169 ;  /* 0x000000a924a9723e */ /* 0x000fc600000010ff */
[----:B------:R-:W-:-:S03]  /*9be0*/  FADD.FTZ R46, R36, R3 ;  /* 0x00000003242e7221 */ /* 0x000fc60000010000 */
[----:B------:R-:W-:Y:S01]  /*9bf0*/  MUFU.EX2 R2, R2 ;  /* 0x0000000200027308 */ /* 0x000fe20000000800 */
[----:B------:R-:W-:Y:S01]  /*9c00*/  FADD.FTZ R3, R171, R46 ;  /* 0x0000002eab037221 */ /* 0x000fe20000010000 */
        /* <DEDUP_REMOVED lines=9> */
[----:B------:R-:W0:Y:S08]  /*9ca0*/  MUFU.EX2 R45, R45 ;  /* 0x0000002d002d7308 */ /* 0x000e300000000800 */
[----:B------:R-:W-:Y:S08]  /*9cb0*/  MUFU.EX2 R75, R75 ;  /* 0x0000004b004b7308 */ /* 0x000ff00000000800 */
[----:B------:R-:W-:Y:S08]  /*9cc0*/  MUFU.EX2 R12, R12 ;  /* 0x0000000c000c7308 */ /* 0x000ff00000000800 */
[----:B------:R-:W1:Y:S08]  /*9cd0*/  MUFU.EX2 R53, R53 ;  /* 0x0000003500357308 */ /* 0x000e700000000800 */
[----:B------:R-:W-:Y:S01]  /*9ce0*/  MUFU.EX2 R79, R79 ;  /* 0x0000004f004f7308 */ /* 0x000fe20000000800 */
[----:B------:R-:W-:-:S02]  /*9cf0*/  WARPGROUP.DEPBAR.LE gsb0, 0x0 ;  /* 0x00008000000079c5 */ /* 0x000fc40000010000 */
[----:B------:R-:W-:Y:S01]  /*9d00*/  WARPGROUP.ARRIVE ;  /* 0x00000000000079c5 */ /* 0x000fe20000000000 */
[----:B------:R-:W-:-:S04]  /*9d10*/  FFMA.FTZ R157, R74, UR10, -R24 ;  /* 0x0000000a4a9d7c23 */ /* 0x000fc80008010818 */
[----:B------:R-:W-:Y:S01]  /*9d20*/  MUFU.EX2 R159, R78 ;  /* 0x0000004e009f7308 */ /* 0x000fe20000000800 */
[----:B0-----:R-:W-:Y:S02]  /*9d30*/  F2FP.BF16.F32.PACK_AB R156, R45, R10 ;  /* 0x0000000a2d9c723e */ /* 0x001fe400000010ff */
[----:B-1----:R-:W-:Y:S01]  /*9d40*/  F2FP.BF16.F32.PACK_AB R158, R53, R12 ;  /* 0x0000000c359e723e */ /* 0x002fe200000010ff */
[----:B------:R-:W-:Y:S04]  /*9d50*/  HGMMA.64x128x16.F32.BF16 R88, R152, gdesc[UR4].tnspB, R88, gsb0 ;  /* 0x41e0000498587df0 */ /* 0x000fe80008001858 */
[----:B------:R-:W-:Y:S08]  /*9d60*/  MUFU.EX2 R157, R157 ;  /* 0x0000009d009d7308 */ /* 0x000ff00000000800 */
[----:B------:R-:W-:Y:S08]  /*9d70*/  MUFU.EX2 R14, R14 ;  /* 0x0000000e000e7308 */ /* 0x000ff00000000800 */
[----:B------:R-:W0:Y:S08]  /*9d80*/  MUFU.EX2 R57, R57 ;  /* 0x0000003900397308 */ /* 0x000e300000000800 */
[----:B------:R-:W-:Y:S08]  /*9d90*/  MUFU.EX2 R83, R83 ;  /* 0x0000005300537308 */ /* 0x000ff00000000800 */
[----:B------:R-:W-:Y:S08]  /*9da0*/  MUFU.EX2 R20, R84 ;  /* 0x0000005400147308 */ /* 0x000ff00000000800 */
[----:B------:R-:W1:Y:S01]  /*9db0*/  MUFU.EX2 R61, R61 ;  /* 0x0000003d003d7308 */ /* 0x000e620000000800 */
[----:B------:R-:W-:-:S02]  /*9dc0*/  WARPGROUP.DEPBAR.LE gsb0, 0x0 ;  /* 0x00008000000079c5 */ /* 0x000fc40000010000 */
[----:B------:R2:W-:Y:S06]  /*9dd0*/  BAR.ARV R31, 0x100 ;  /* 0x0004001f0000751d */ /* 0x0005ec0000002000 */
[----:B------:R3:W-:Y:S01]  /*9de0*/  @!P1 SYNCS.ARRIVE.TRANS64.RED.A1T0 RZ, [R27+URZ], RZ ;  /* 0x000000ff1bff99a7 */ /* 0x0007e2000810043f */
[----:B------:R-:W-:Y:S01]  /*9df0*/  MUFU.EX2 R153, R82 ;  /* 0x0000005200997308 */ /* 0x000fe20000000800 */
[----:B0-----:R-:W-:Y:S01]  /*9e00*/  F2FP.BF16.F32.PACK_AB R152, R57, R14 ;  /* 0x0000000e3998723e */ /* 0x001fe200000010ff */
[----:B------:R-:W-:Y:S01]  /*9e10*/  FMUL.FTZ R88, R88, R8 ;  /* 0x0000000858587220 */ /* 0x000fe20000410000 */
[----:B-1----:R-:W-:Y:S01]  /*9e20*/  F2FP.BF16.F32.PACK_AB R154, R61, R20 ;  /* 0x000000143d9a723e */ /* 0x002fe200000010ff */
[-C--:B------:R-:W-:Y:S01]  /*9e30*/  FMUL.FTZ R89, R89, R8.reuse ;  /* 0x0000000859597220 */ /* 0x080fe20000410000 */
[-C--:B------:R-:W-:Y:S01]  /*9e40*/  FMUL.FTZ R92, R92, R8.reuse ;  /* 0x000000085c5c7220 */ /* 0x080fe20000410000 */
[-C--:B------:R-:W-:Y:S01]  /*9e50*/  FMUL.FTZ R93, R93, R8.reuse ;  /* 0x000000085d5d7220 */ /* 0x080fe20000410000 */
[----:B---3--:R-:W-:Y:S01]  /*9e60*/  IMAD.U32 R27, RZ, RZ, UR56 ;  /* 0x00000038ff1b7e24 */ /* 0x008fe2000f8e00ff */
[----:B------:R-:W-:Y:S01]  /*9e70*/  MUFU.EX2 R155, R86 ;  /* 0x00000056009b7308 */ /* 0x000fe20000000800 */
[----:B------:R-:W-:Y:S01]  /*9e80*/  UMOV UR56, UR47 ;  /* 0x0000002f00387c82 */ /* 0x000fe20008000000 */
[-C--:B------:R-:W-:Y:S01]  /*9e90*/  FMUL.FTZ R96, R96, R8.reuse ;  /* 0x0000000860607220 */ /* 0x080fe20000410000 */
[-C--:B------:R-:W-:Y:S01]  /*9ea0*/  FMUL.FTZ R97, R97, R8.reuse ;  /* 0x0000000861617220 */ /* 0x080fe20000410000 */
[----:B------:R-:W-:Y:S01]  /*9eb0*/  @!P1 LEA R27, R27, UR41, 0x3 ;  /* 0x000000291b1b9c11 */ /* 0x000fe2000f8e18ff */
[-C--:B------:R-:W-:Y:S01]  /*9ec0*/  FMUL.FTZ R100, R100, R8.reuse ;  /* 0x0000000864647220 */ /* 0x080fe20000410000 */
[-C--:B------:R-:W-:Y:S01]  /*9ed0*/  FMUL.FTZ R101, R101, R8.reuse ;  /* 0x0000000865657220 */ /* 0x080fe20000410000 */
[-C--:B------:R-:W-:Y:S01]  /*9ee0*/  FMUL.FTZ R104, R104, R8.reuse ;  /* 0x0000000868687220 */ /* 0x080fe20000410000 */
[----:B------:R-:W-:Y:S01]  /*9ef0*/  FMUL.FTZ R105, R105, R8 ;  /* 0x0000000869697220 */ /* 0x000fe20000410000 */
[----:B------:R-:W-:-:S02]  /*9f00*/  @!P1 VIADD R27, R27, 0x28860 ;  /* 0x000288601b1b9836 */ /* 0x000fc40000000000 */
[-C--:B------:R-:W-:Y:S01]  /*9f10*/  FMUL.FTZ R108, R108, R8.reuse ;  /* 0x000000086c6c7220 */ /* 0x080fe20000410000 */
[-C--:B------:R-:W-:Y:S01]  /*9f20*/  FMUL.FTZ R109, R109, R8.reuse ;  /* 0x000000086d6d7220 */ /* 0x080fe20000410000 */
[-C--:B------:R-:W-:Y:S01]  /*9f30*/  FMUL.FTZ R112, R112, R8.reuse ;  /* 0x0000000870707220 */ /* 0x080fe20000410000 */
[-C--:B------:R-:W-:Y:S01]  /*9f40*/  FMUL.FTZ R113, R113, R8.reuse ;  /* 0x0000000871717220 */ /* 0x080fe20000410000 */
[----:B--2---:R-:W-:Y:S01]  /*9f50*/  @!P1 PRMT R31, RZ, 0x654, R27 ;  /* 0x00000654ff1f9816 */ /* 0x004fe2000000001b */
[----:B------:R-:W-:Y:S01]  /*9f60*/  FADD.FTZ R27, R25, R44 ;  /* 0x0000002c191b7221 */ /* 0x000fe20000010000 */
[-C--:B------:R-:W-:Y:S01]  /*9f70*/  FMUL.FTZ R116, R116, R8.reuse ;  /* 0x0000000874747220 */ /* 0x080fe20000410000 */
[----:B------:R-:W-:Y:S01]  /*9f80*/  FMUL.FTZ R117, R117, R8 ;  /* 0x0000000875757220 */ /* 0x000fe20000410000 */
[----:B------:R0:W-:Y:S01]  /*9f90*/  @!P1 SYNCS.ARRIVE.TRANS64.RED.A1T0 RZ, [R31+URZ], RZ ;  /* 0x000000ff1fff99a7 */ /* 0x0001e2000810043f */
[----:B------:R-:W-:Y:S01]  /*9fa0*/  FADD.FTZ R44, R176, R27 ;  /* 0x0000001bb02c7221 */ /* 0x000fe20000010000 */
[----:B------:R-:W-:Y:S01]  /*9fb0*/  F2FP.BF16.F32.PACK_AB R176, R9, R176 ;  /* 0x000000b009b0723e */ /* 0x000fe200000010ff */
[-C--:B------:R-:W-:Y:S01]  /*9fc0*/  FMUL.FTZ R120, R120, R8.reuse ;  /* 0x0000000878787220 */ /* 0x080fe20000410000 */
[-C--:B------:R-:W-:Y:S01]  /*9fd0*/  FMUL.FTZ R121, R121, R8.reuse ;  /* 0x0000000879797220 */ /* 0x080fe20000410000 */
[----:B------:R-:W-:Y:S01]  /*9fe0*/  FADD.FTZ R27, R9, R44 ;  /* 0x0000002c091b7221 */ /* 0x000fe20000010000 */
[--C-:B------:R-:W-:Y:S01]  /*9ff0*/  FFMA.FTZ R44, R71, UR10, -R24.reuse ;  /* 0x0000000a472c7c23 */ /* 0x100fe20008010818 */
[----:B------:R-:W-:Y:S01]  /*a000*/  FFMA.FTZ R24, R87, UR10, -R24 ;  /* 0x0000000a57187c23 */ /* 0x000fe20008010818 */
[----:B------:R-:W-:Y:S01]  /*a010*/  FMUL.FTZ R124, R124, R8 ;  /* 0x000000087c7c7220 */ /* 0x000fe20000410000 */
[----:B------:R-:W-:Y:S01]  /*a020*/  FADD.FTZ R48, R178, R27 ;  /* 0x0000001bb2307221 */ /* 0x000fe20000010000 */
[----:B------:R-:W-:Y:S01]  /*a030*/  F2FP.BF16.F32.PACK_AB R178, R13, R178 ;  /* 0x000000b20db2723e */ /* 0x000fe200000010ff */
[-C--:B------:R-:W-:Y:S01]  /*a040*/  FMUL.FTZ R125, R125, R8.reuse ;  /* 0x000000087d7d7220 */ /* 0x080fe20000410000 */
[----:B------:R-:W1:Y:S01]  /*a050*/  MUFU.EX2 R44, R44 ;  /* 0x0000002c002c7308 */ /* 0x000e620000000800 */
[----:B------:R-:W-:Y:S01]  /*a060*/  FADD.FTZ R27, R13, R48 ;  /* 0x000000300d1b7221 */ /* 0x000fe20000010000 */
[-C--:B------:R-:W-:Y:S01]  /*a070*/  FMUL.FTZ R128, R128, R8.reuse ;  /* 0x0000000880807220 */ /* 0x080fe20000410000 */
[-C--:B------:R-:W-:Y:S01]  /*a080*/  FMUL.FTZ R129, R129, R8.reuse ;  /* 0x0000000881817220 */ /* 0x080fe20000410000 */
[----:B------:R-:W-:Y:S01]  /*a090*/  FMUL.FTZ R132, R132, R8 ;  /* 0x0000000884847220 */ /* 0x000fe20000410000 */
[----:B------:R-:W-:Y:S01]  /*a0a0*/  FADD.FTZ R48, R172, R27 ;  /* 0x0000001bac307221 */ /* 0x000fe20000010000 */
[----:B------:R-:W-:Y:S01]  /*a0b0*/  F2FP.BF16.F32.PACK_AB R172, R15, R172 ;  /* 0x000000ac0fac723e */ /* 0x000fe200000010ff */
[-C--:B------:R-:W-:Y:S01]  /*a0c0*/  FMUL.FTZ R133, R133, R8.reuse ;  /* 0x0000000885857220 */ /* 0x080fe20000410000 */
[----:B------:R-:W2:Y:S01]  /*a0d0*/  MUFU.EX2 R24, R24 ;  /* 0x0000001800187308 */ /* 0x000ea20000000800 */
[----:B------:R-:W-:Y:S01]  /*a0e0*/  FADD.FTZ R27, R15, R48 ;  /* 0x000000300f1b7221 */ /* 0x000fe20000010000 */
[-C--:B------:R-:W-:Y:S01]  /*a0f0*/  FMUL.FTZ R136, R136, R8.reuse ;  /* 0x0000000888887220 */ /* 0x080fe20000410000 */
[-C--:B------:R-:W-:Y:S01]  /*a100*/  FMUL.FTZ R137, R137, R8.reuse ;  /* 0x0000000889897220 */ /* 0x080fe20000410000 */
[----:B------:R-:W-:Y:S01]  /*a110*/  FMUL.FTZ R140, R140, R8 ;  /* 0x000000088c8c7220 */ /* 0x000fe20000410000 */
[----:B------:R-:W-:Y:S01]  /*a120*/  FADD.FTZ R48, R174, R27 ;  /* 0x0000001bae307221 */ /* 0x000fe20000010000 */
[----:B------:R-:W-:Y:S01]  /*a130*/  F2FP.BF16.F32.PACK_AB R174, R11, R174 ;  /* 0x000000ae0bae723e */ /* 0x000fe200000010ff */
[-C--:B------:R-:W-:Y:S01]  /*a140*/  FMUL.FTZ R141, R141, R8.reuse ;  /* 0x000000088d8d7220 */ /* 0x080fe20000410000 */
[-C--:B------:R-:W-:Y:S01]  /*a150*/  FMUL.FTZ R144, R144, R8.reuse ;  /* 0x0000000890907220 */ /* 0x080fe20000410000 */
        /* <DEDUP_REMOVED lines=11> */
[-C--:B------:R-:W-:Y:S01]  /*a210*/  FMUL.FTZ R98, R98, R65.reuse ;  /* 0x0000004162627220 */ /* 0x080fe20000410000 */
[----:B------:R-:W-:Y:S01]  /*a220*/  FADD.FTZ R6, R170, R7 ;  /* 0x00000007aa067221 */ /* 0x000fe20000010000 */
[----:B------:R-:W-:Y:S01]  /*a230*/  F2FP.BF16.F32.PACK_AB R170, R33, R170 ;  /* 0x000000aa21aa723e */ /* 0x000fe200000010ff */
        /* <DEDUP_REMOVED lines=8> */
[----:B------:R-:W-:Y:S01]  /*a2c0*/  F2FP.BF16.F32.PACK_AB R164, R29, R164 ;  /* 0x000000a41da4723e */ /* 0x000fe200000010ff */
[----:B------:R-:W-:Y:S01]  /*a2d0*/  FMUL.FTZ R107, R107, R65 ;  /* 0x000000416b6b7220 */ /* 0x000fe20000410000 */
[----:B------:R-:W-:Y:S01]  /*a2e0*/  FADD.FTZ R7, R29, R26 ;  /* 0x0000001a1d077221 */ /* 0x000fe20000010000 */
[C---:B------:R-:W-:Y:S01]  /*a2f0*/  FADD.FTZ R6, R40.reuse, R3 ;  /* 0x0000000328067221 */ /* 0x040fe20000010000 */
[----:B------:R-:W-:Y:S01]  /*a300*/  F2FP.BF16.F32.PACK_AB R165, R40, R165 ;  /* 0x000000a528a5723e */ /* 0x000fe200000010ff */
[----:B------:R-:W-:Y:S01]  /*a310*/  FMUL.FTZ R110, R110, R65 ;  /* 0x000000416e6e7220 */ /* 0x000fe20000410000 */
[----:B------:R-:W-:Y:S01]  /*a320*/  FADD.FTZ R26, R166, R7 ;  /* 0x00000007a61a7221 */ /* 0x000fe20000010000 */
[----:B------:R-:W-:Y:S01]  /*a330*/  FADD.FTZ R3, R167, R6 ;  /* 0x00000006a7037221 */ /* 0x000fe20000010000 */
[C---:B------:R-:W-:Y:S01]  /*a340*/  F2FP.BF16.F32.PACK_AB R167, R2.reuse, R167 ;  /* 0x000000a702a7723e */ /* 0x040fe200000010ff */
[-C--:B------:R-:W-:Y:S01]  /*a350*/  FMUL.FTZ R111, R111, R65.reuse ;  /* 0x000000416f6f7220 */ /* 0x080fe20000410000 */
[C---:B------:R-:W-:Y:S01]  /*a360*/  FADD.FTZ R7, R37.reuse, R26 ;  /* 0x0000001a25077221 */ /* 0x040fe20000010000 */
        /* <DEDUP_REMOVED lines=10> */
[-C--:B------:R-:W-:Y:S01]  /*a410*/  FMUL.FTZ R118, R118, R65.reuse ;  /* 0x0000004176767220 */ /* 0x080fe20000410000 */
[----:B------:R-:W-:Y:S01]  /*a420*/  FADD.FTZ R26, R162, R7 ;  /* 0x00000007a21a7221 */ /* 0x000fe20000010000 */
[----:B------:R-:W-:Y:S01]  /*a430*/  FADD.FTZ R3, R163, R6 ;  /* 0x00000006a3037221 */ /* 0x000fe20000010000 */
[----:B------:R-:W-:Y:S01]  /*a440*/  F2FP.BF16.F32.PACK_AB R162, R49, R162 ;  /* 0x000000a231a2723e */ /* 0x000fe200000010ff */
[----:B------:R-:W-:Y:S01]  /*a450*/  FMUL.FTZ R119, R119, R65 ;  /* 0x0000004177777220 */ /* 0x000fe20000410000 */
[----:B------:R-:W-:Y:S01]  /*a460*/  FADD.FTZ R7, R49, R26 ;  /* 0x0000001a31077221 */ /* 0x000fe20000010000 */
[C---:B-1----:R-:W-:Y:S01]  /*a470*/  FADD.FTZ R6, R44.reuse, R3 ;  /* 0x000000032c067221 */ /* 0x042fe20000010000 */
        /* <DEDUP_REMOVED lines=28> */
[----:B--2---:R-:W-:Y:S01]  /*a640*/  F2FP.BF16.F32.PACK_AB R155, R24, R155 ;  /* 0x0000009b189b723e */ /* 0x004fe200000010ff */
[-C--:B------:R-:W-:Y:S01]  /*a650*/  FMUL.FTZ R142, R142, R65.reuse ;  /* 0x000000418e8e7220 */ /* 0x080fe20000410000 */
[----:B------:R-:W-:Y:S01]  /*a660*/  FADD.FTZ R3, R61, R2 ;  /* 0x000000023d037221 */ /* 0x000fe20000010000 */
[----:B------:R-:W-:Y:S01]  /*a670*/  FADD.FTZ R2, R24, R6 ;  /* 0x0000000618027221 */ /* 0x000fe20000010000 */
        /* <DEDUP_REMOVED lines=8> */
.L_x_1221:
[----:B------:R-:W-:-:S13]  /*a700*/  ISETP.GE.AND P2, PT, R4, UR40, PT ;  /* 0x0000002804007c0c */ /* 0x000fda000bf46270 */
[----:B------:R-:W-:Y:S05]  /*a710*/  @!P2 BRA `(.L_x_1231) ;  /* 0x00000030003ca947 */ /* 0x000fea0003800000 */
[----:B------:R-:W-:Y:S01]  /*a720*/  IMAD.MOV.U32 R9, RZ, RZ, R5 ;  /* 0x000000ffff097224 */ /* 0x000fe200078e0005 */
[----:B------:R-:W-:Y:S01]  /*a730*/  UMOV UR59, UR50 ;  /* 0x00000032003b7c82 */ /* 0x000fe20008000000 */
[----:B------:R-:W-:Y:S01]  /*a740*/  IMAD.MOV.U32 R8, RZ, RZ, R0 ;  /* 0x000000ffff087224 */ /* 0x000fe200078e0000 */
[----:B------:R-:W-:Y:S01]  /*a750*/  UMOV UR58, UR47 ;  /* 0x0000002f003a7c82 */ /* 0x000fe20008000000 */
[----:B------:R-:W-:Y:S01]  /*a760*/  ULDC UR55, c[0x0][0x9e4] ;  /* 0x0002790000377ab9 */ /* 0x000fe20000000800 */
[----:B------:R-:W-:Y:S01]  /*a770*/  ULDC UR57, c[0x0][0x9dc] ;  /* 0x0002770000397ab9 */ /* 0x000fe20000000800 */
[----:B------:R-:W-:Y:S01]  /*a780*/  ULDC UR54, c[0x0][0x988] ;  /* 0x0002620000367ab9 */ /* 0x000fe20000000800 */
[----:B------:R-:W-:-:S05]  /*a790*/  ULDC UR56, c[0x0][0x9e0] ;  /* 0x0002780000387ab9 */ /* 0x000fca0000000800 */
.L_x_1248:
        /* <DEDUP_REMOVED lines=9> */
.L_x_1233:
[----:B------:R-:W-:Y:S01]  /*a830*/  ULEA UR6, UR47, UR41, 0x3 ;  /* 0x000000292f067291 */ /* 0x000fe2000f8e183f */
[----:B------:R-:W-:-:S05]  /*a840*/  IMAD.U32 R0, RZ, RZ, UR50 ;  /* 0x00000032ff007e24 */ /* 0x000fca000f8e00ff */
[----:B------:R-:W-:-:S04]  /*a850*/  SHF.L.U32 R0, R0, 0x1f, RZ ;  /* 0x0000001f00007819 */ /* 0x000fc800000006ff */
[----:B------:R0:W1:Y:S01]  /*a860*/  SYNCS.PHASECHK.TRANS64.TRYWAIT P2, [UR6+0x28830], R0 ;  /* 0x02883000ff0075a7 */ /* 0x0000620008040146 */
[----:B------:R-:W-:Y:S05]  /*a870*/  @!P0 BRA `(.L_x_1234) ;  /* 0x0000000000048947 */ /* 0x000fea0003800000 */
[----:B------:R-:W-:Y:S01]  /*a880*/  BPT.TRAP 0x1 ;  /* 0x000000040000795c */ /* 0x000fe20000300000 */
.L_x_1234:
[----:B-1----:R-:W-:Y:S05]  /*a890*/  @P2 BRA `(.L_x_1232) ;  /* 0x0000000000082947 */ /* 0x002fea0003800000 */
[----:B------:R-:W1:Y:S02]  /*a8a0*/  SYNCS.PHASECHK.TRANS64.TRYWAIT P2, [UR6+0x28830], R0 ;  /* 0x02883000ff0075a7 */ /* 0x000e640008040146 */
[----:B-1----:R-:W-:Y:S05]  /*a8b0*/  @!P2 BRA `(.L_x_1235) ;  /* 0x000000d800a8a947 */ /* 0x002fea0003800000 */
.L_x_1232:
        /* <DEDUP_REMOVED lines=47> */
.L_x_1237:
[----:B------:R-:W-:Y:S01]  /*abb0*/  ULEA UR6, UR58, UR41, 0x3 ;  /* 0x000000293a067291 */ /* 0x000fe2000f8e183f */
[----:B------:R-:W-:-:S05]  /*abc0*/  IMAD.U32 R0, RZ, RZ, UR59 ;  /* 0x0000003bff007e24 */ /* 0x000fca000f8e00ff */
[----:B------:R-:W-:-:S04]  /*abd0*/  SHF.L.U32 R0, R0, 0x1f, RZ ;  /* 0x0000001f00007819 */ /* 0x000fc800000006ff */
[----:B------:R0:W1:Y:S01]  /*abe0*/  SYNCS.PHASECHK.TRANS64.TRYWAIT P2, [UR6+0x28850], R0 ;  /* 0x02885000ff0075a7 */ /* 0x0000620008040146 */
[----:B------:R-:W-:Y:S05]  /*abf0*/  @!P0 BRA `(.L_x_1238) ;  /* 0x0000000000048947 */ /* 0x000fea0003800000 */
[----:B------:R-:W-:Y:S01]  /*ac00*/  BPT.TRAP 0x1 ;  /* 0x000000040000795c */ /* 0x000fe20000300000 */
.L_x_1238:
[----:B-1----:R-:W-:Y:S05]  /*ac10*/  @P2 BRA `(.L_x_1236) ;  /* 0x0000000000082947 */ /* 0x002fea0003800000 */
[----:B------:R-:W1:Y:S02]  /*ac20*/  SYNCS.PHASECHK.TRANS64.TRYWAIT P2, [UR6+0x28850], R0 ;  /* 0x02885000ff0075a7 */ /* 0x000e640008040146 */
[----:B-1----:R-:W-:Y:S05]  /*ac30*/  @!P2 BRA `(.L_x_1239) ;  /* 0x000000d400e0a947 */ /* 0x002fea0003800000 */
.L_x_1236:
[----:B------:R-:W-:Y:S01]  /*ac40*/  UIADD3 UR6, UR41, 0x400, URZ ;  /* 0x0000040029067890 */ /* 0x000fe2000fffe03f */
[----:B------:R-:W-:Y:S01]  /*ac50*/  WARPGROUP.ARRIVE ;  /* 0x00000000000079c5 */ /* 0x000fe20000000000 */
[----:B------:R-:W-:-:S05]  /*ac60*/  UMOV UR7, 0x40000040 ;  /* 0x4000004000077882 */ /* 0x000fca0000000000 */
[----:B------:R-:W2:Y:S01]  /*ac70*/  S2R R7, SR_TID.X ;  /* 0x0000000000077919 */ /* 0x000ea20000002100 */
[----:B------:R-:W-:Y:S01]  /*ac80*/  USHF.R.U32.HI UR6, URZ, 0x4, UR6 ;  /* 0x000000043f067899 */ /* 0x000fe20008011606 */
[----:B------:R-:W-:Y:S01]  /*ac90*/  PLOP3.LUT P2, PT, PT, PT, UP0, 0x80, 0x0 ;  /* 0x000000000000781c */ /* 0x000fe20003f4f008 */
[----:B01----:R-:W-:Y:S02]  /*aca0*/  VIADD R0, R17, UR37 ;  /* 0x0000002511007c36 */ /* 0x003fe40008000000 */
[----:B------:R-:W-:Y:S01]  /*acb0*/  ULOP3.LUT UR6, UR6, 0x3fff, URZ, 0xc0, !UPT ;  /* 0x00003fff06067892 */ /* 0x000fe2000f8ec03f */
[----:B------:R-:W-:Y:S02]  /*acc0*/  IMAD.U32 R5, RZ, RZ, UR47 ;  /* 0x0000002fff057e24 */ /* 0x000fe4000f8e00ff */
        /* <DEDUP_REMOVED lines=45> */
[----:B------:R-:W-:Y:S02]  /*afa0*/  @UP0 ULDC UR6, c[0x0][0x44c] ;  /* 0x0001130000060ab9 */ /* 0x000fe40000000800 */
[----:B------:R-:W-:Y:S01]  /*afb0*/  @P2 IMAD.HI.U32 R6, R0, UR6, RZ ;  /* 0x0000000600062c27 */ /* 0x000fe2000f8e00ff */
[----:B------:R-:W-:-:S04]  /*afc0*/  @UP0 ULDC UR6, c[0x0][0x450] ;  /* 0x0001140000060ab9 */ /* 0x000fc80000000800 */
[----:B------:R-:W-:Y:S01]  /*afd0*/  @P2 SHF.R.U32.HI R0, RZ, UR6, R6 ;  /* 0x00000006ff002c19 */ /* 0x000fe20008011606 */
[----:B------:R-:W-:Y:S01]  /*afe0*/  ULOP3.LUT UR6, URZ, UR57, URZ, 0x33, !UPT ;  /* 0x000000393f067292 */ /* 0x000fe2000f8e333f */
[----:B------:R-:W-:-:S03]  /*aff0*/  IADD3 R6, -R7, 0xb, RZ ;  /* 0x0000000b07067810 */ /* 0x000fc60007ffe1ff */
        /* <DEDUP_REMOVED lines=10> */
[----:B-1----:R-:W-:Y:S06]  /*b0a0*/  @!P5 BRA `(.L_x_1240) ;  /* 0x00000000005cd947 */ /* 0x002fec0003800000 */
        /* <DEDUP_REMOVED lines=13> */
.L_x_1242:
[----:B------:R-:W-:-:S05]  /*b180*/  IMAD.U32 R20, RZ, RZ, UR55 ;  /* 0x00000037ff147e24 */ /* 0x000fca000f8e00ff */
[----:B------:R-:W-:-:S13]  /*b190*/  ISETP.NE.AND P2, PT, R20, 0x1, PT ;  /* 0x000000011400780c */ /* 0x000fda0003f45270 */
[----:B------:R-:W0:Y:S02]  /*b1a0*/  @P2 LDC.64 R6, c[0x0][0x9e8] ;  /* 0x00027a00ff062b82 */ /* 0x000e240000000a00 */
[----:B0-----:R-:W-:-:S05]  /*b1b0*/  @P2 IMAD.HI.U32 R6, R11, R6, RZ ;  /* 0x000000060b062227 */ /* 0x001fca00078e00ff */
[----:B------:R-:W-:-:S07]  /*b1c0*/  @P2 SHF.R.U32.HI R11, RZ, R7, R6 ;  /* 0x00000007ff0b2219 */ /* 0x000fce0000011606 */
.L_x_1243:
[----:B------:R-:W-:Y:S05]  /*b1d0*/  BSYNC B0 ;  /* 0x0000000000007941 */ /* 0x000fea0003800000 */
.L_x_1241:
[----:B------:R-:W-:-:S04]  /*b1e0*/  IMAD R11, R11, R20, -R157 ;  /* 0x000000140b0b7224 */ /* 0x000fc800078e0a9d */
[----:B------:R-:W-:-:S05]  /*b1f0*/  IMAD.IADD R11, R11, 0x1, -R16 ;  /* 0x000000010b0b7824 */ /* 0x000fca00078e0a10 */
[----:B------:R-:W-:Y:S02]  /*b200*/  VIADDMNMX R5, R11, R20, R5, PT ;  /* 0x000000140b057246 */ /* 0x000fe40003800105 */
[----:B------:R-:W-:-:S07]  /*b210*/  VIMNMX R10, R10, R11, !PT ;  /* 0x0000000b0a0a7248 */ /* 0x000fce0007fe0100 */
.L_x_1240:
        /* <DEDUP_REMOVED lines=9> */
[C---:B------:R-:W-:Y:S02]  /*b2b0*/  ISETP.GT.AND P4, PT, R10.reuse, 0x9, P2 ;  /* 0x000000090a00780c */ /* 0x040fe40001784270 */
[----:B------:R-:W-:Y:S02]  /*b2c0*/  ISETP.GT.AND P6, PT, R10, 0x10, P2 ;  /* 0x000000100a00780c */ /* 0x000fe400017c4270 */
[----:B------:R-:W-:-:S02]  /*b2d0*/  ISETP.LT.OR P3, PT, R5, 0x9, P3 ;  /* 0x000000090500780c */ /* 0x000fc40001f61670 */
[C---:B------:R-:W-:Y:S02]  /*b2e0*/  ISETP.LT.OR P4, PT, R5.reuse, 0xa, P4 ;  /* 0x0000000a0500780c */ /* 0x040fe40002781670 */
[----:B------:R-:W-:Y:S02]  /*b2f0*/  ISETP.LT.OR P6, PT, R5, 0x11, P6 ;  /* 0x000000110500780c */ /* 0x000fe400037c1670 */
[----:B------:R-:W-:Y:S02]  /*b300*/  FSEL R11, R28, -INF , !P3 ;  /* 0xff8000001c0b7808 */ /* 0x000fe40005800000 */
[----:B------:R-:W-:Y:S02]  /*b310*/  FSEL R29, R29, -INF , !P4 ;  /* 0xff8000001d1d7808 */ /* 0x000fe40006000000 */
[----:B------:R-:W-:Y:S02]  /*b320*/  FSEL R13, R32, -INF , !P6 ;  /* 0xff800000200d7808 */ /* 0x000fe40007000000 */
[----:B------:R-:W-:-:S02]  /*b330*/  ISETP.GT.AND P3, PT, R10, 0x11, P2 ;  /* 0x000000110a00780c */ /* 0x000fc40001764270 */
[C---:B------:R-:W-:Y:S02]  /*b340*/  ISETP.GT.AND P4, PT, R10.reuse, 0x18, P2 ;  /* 0x000000180a00780c */ /* 0x040fe40001784270 */
[----:B------:R-:W-:Y:S02]  /*b350*/  ISETP.GT.AND P6, PT, R10, 0x19, P2 ;  /* 0x000000190a00780c */ /* 0x000fe400017c4270 */
[C---:B------:R-:W-:Y:S02]  /*b360*/  ISETP.LT.OR P3, PT, R5.reuse, 0x12, P3 ;  /* 0x000000120500780c */ /* 0x040fe40001f61670 */
[C---:B------:R-:W-:Y:S02]  /*b370*/  ISETP.LT.OR P4, PT, R5.reuse, 0x19, P4 ;  /* 0x000000190500780c */ /* 0x040fe40002781670 */
[----:B------:R-:W-:Y:S02]  /*b380*/  ISETP.LT.OR P6, PT, R5, 0x1a, P6 ;  /* 0x0000001a0500780c */ /* 0x000fe400037c1670 */
[----:B------:R-:W-:-:S02]  /*b390*/  FSEL R33, R33, -INF , !P3 ;  /* 0xff80000021217808 */ /* 0x000fc40005800000 */
        /* <DEDUP_REMOVED lines=67> */
[----:B------:R-:W-:Y:S01]  /*b7d0*/  ISETP.GT.AND P6, PT, R10, 0x79, P2 ;  /* 0x000000790a00780c */ /* 0x000fe200017c4270 */
[--C-:B0-----:R-:W-:Y:S01]  /*b7e0*/  IMAD.IADD R10, R14, 0x1, R7.reuse ;  /* 0x000000010e0a7824 */ /* 0x101fe200078e0207 */
[C---:B------:R-:W-:Y:S02]  /*b7f0*/  ISETP.LT.OR P3, PT, R5.reuse, 0x72, P3 ;  /* 0x000000720500780c */ /* 0x040fe40001f61670 */
[C---:B------:R-:W-:Y:S02]  /*b800*/  ISETP.LT.OR P4, PT, R5.reuse, 0x79, P4 ;  /* 0x000000790500780c */ /* 0x040fe40002781670 */
[----:B------:R-:W-:Y:S01]  /*b810*/  ISETP.LT.OR P6, PT, R5, 0x7a, P6 ;  /* 0x0000007a0500780c */ /* 0x000fe200037c1670 */
[----:B------:R-:W-:Y:S01]  /*b820*/  IMAD.IADD R5, R12, 0x1, R7 ;  /* 0x000000010c057824 */ /* 0x000fe200078e0207 */
[----:B------:R-:W-:-:S02]  /*b830*/  FSEL R81, R81, -INF , !P3 ;  /* 0xff80000051517808 */ /* 0x000fc40005800000 */
[----:B------:R-:W-:Y:S02]  /*b840*/  FSEL R84, R84, -INF , !P4 ;  /* 0xff80000054547808 */ /* 0x000fe40006000000 */
[----:B------:R-:W-:Y:S01]  /*b850*/  FSEL R85, R85, -INF , !P6 ;  /* 0xff80000055557808 */ /* 0x000fe20007000000 */
[----:B------:R-:W-:Y:S06]  /*b860*/  @!P5 BRA `(.L_x_1244) ;  /* 0x00000000005cd947 */ /* 0x000fec0003800000 */
        /* <DEDUP_REMOVED lines=13> */
.L_x_1246:
[----:B------:R-:W-:-:S05]  /*b940*/  IMAD.U32 R12, RZ, RZ, UR55 ;  /* 0x00000037ff0c7e24 */ /* 0x000fca000f8e00ff */
[----:B------:R-:W-:-:S13]  /*b950*/  ISETP.NE.AND P3, PT, R12, 0x1, PT ;  /* 0x000000010c00780c */ /* 0x000fda0003f65270 */
[----:B------:R-:W0:Y:S02]  /*b960*/  @P3 LDC.64 R6, c[0x0][0x9e8] ;  /* 0x00027a00ff063b82 */ /* 0x000e240000000a00 */
[----:B0-----:R-:W-:-:S05]  /*b970*/  @P3 IMAD.HI.U32 R6, R0, R6, RZ ;  /* 0x0000000600063227 */ /* 0x001fca00078e00ff */
[----:B------:R-:W-:-:S07]  /*b980*/  @P3 SHF.R.U32.HI R0, RZ, R7, R6 ;  /* 0x00000007ff003219 */ /* 0x000fce0000011606 */
.L_x_1247:
[----:B------:R-:W-:Y:S05]  /*b990*/  BSYNC B0 ;  /* 0x0000000000007941 */ /* 0x000fea0003800000 */
.L_x_1245:
[----:B------:R-:W-:-:S04]  /*b9a0*/  IMAD R157, R0, R12, -R157 ;  /* 0x0000000c009d7224 */ /* 0x000fc800078e0a9d */
[----:B------:R-:W-:-:S05]  /*b9b0*/  IMAD.IADD R157, R157, 0x1, -R16 ;  /* 0x000000019d9d7824 */ /* 0x000fca00078e0a10 */
[----:B------:R-:W-:Y:S02]  /*b9c0*/  VIADDMNMX R5, R157, R12, R5, PT ;  /* 0x0000000c9d057246 */ /* 0x000fe40003800105 */
[----:B------:R-:W-:-:S07]  /*b9d0*/  VIMNMX R10, R10, R157, !PT ;  /* 0x0000009d0a0a7248 */ /* 0x000fce0007fe0100 */
.L_x_1244:
        /* <DEDUP_REMOVED lines=29> */
[----:B------:R-:W-:Y:S02]  /*bbb0*/  ISETP.GT.AND P6, PT, R10, 0x8, P2 ;  /* 0x000000080a00780c */ /* 0x000fe400017c4270 */
[----:B------:R-:W-:Y:S02]  /*bbc0*/  FMNMX.FTZ R0, R52, R7, !PT ;  /* 0x0000000734007209 */ /* 0x000fe40007810000 */
[----:B------:R-:W-:-:S02]  /*bbd0*/  FSEL R27, R27, -INF , !P4 ;  /* 0xff8000001b1b7808 */ /* 0x000fc40006000000 */
[----:B------:R-:W-:Y:S02]  /*bbe0*/  FMNMX.FTZ R7, R53, R0, !PT ;  /* 0x0000000035077209 */ /* 0x000fe40007810000 */
[----:B------:R-:W-:Y:S02]  /*bbf0*/  ISETP.GT.AND P4, PT, R10, 0x10, P2 ;  /* 0x000000100a00780c */ /* 0x000fe40001784270 */
[----:B------:R-:W-:Y:S02]  /*bc00*/  FMNMX.FTZ R0, R56, R7, !PT ;  /* 0x0000000738007209 */ /* 0x000fe40007810000 */
[----:B------:R-:W-:Y:S02]  /*bc10*/  FSEL R43, R43, -INF , !P3 ;  /* 0xff8000002b2b7808 */ /* 0x000fe40005800000 */
[----:B------:R-:W-:Y:S02]  /*bc20*/  FMNMX.FTZ R7, R57, R0, !PT ;  /* 0x0000000039077209 */ /* 0x000fe40007810000 */
[----:B------:R-:W-:-:S02]  /*bc30*/  ISETP.LT.OR P6, PT, R5, 0x9, P6 ;  /* 0x000000090500780c */ /* 0x000fc400037c1670 */
[----:B------:R-:W-:Y:S02]  /*bc40*/  FMNMX.FTZ R0, R60, R7, !PT ;  /* 0x000000073c007209 */ /* 0x000fe40007810000 */
[----:B------:R-:W-:Y:S02]  /*bc50*/  ISETP.GT.AND P3, PT, R10, RZ, P2 ;  /* 0x000000ff0a00720c */ /* 0x000fe40001764270 */
[----:B------:R-:W-:Y:S02]  /*bc60*/  FMNMX.FTZ R7, R61, R0, !PT ;  /* 0x000000003d077209 */ /* 0x000fe40007810000 */
[----:B------:R-:W-:Y:S02]  /*bc70*/  ISETP.LT.OR P4, PT, R5, 0x11, P4 ;  /* 0x000000110500780c */ /* 0x000fe40002781670 */
[----:B------:R-:W-:Y:S02]  /*bc80*/  FMNMX.FTZ R0, R64, R7, !PT ;  /* 0x0000000740007209 */ /* 0x000fe40007810000 */
[----:B------:R-:W-:-:S02]  /*bc90*/  FSEL R30, R30, -INF , !P6 ;  /* 0xff8000001e1e7808 */ /* 0x000fc40007000000 */
        /* <DEDUP_REMOVED lines=9> */
[----:B------:R-:W-:Y:S02]  /*bd30*/  ISETP.LT.OR P4, PT, R5, 0x19, P4 ;  /* 0x000000190500780c */ /* 0x000fe40002781670 */
[----:B------:R-:W-:Y:S02]  /*bd40*/  FMNMX.FTZ R0, R76, R7, !PT ;  /* 0x000000074c007209 */ /* 0x000fe40007810000 */
[----:B------:R-:W-:-:S02]  /*bd50*/  FMNMX.FTZ R12, R26, R9, !PT ;  /* 0x000000091a0c7209 */ /* 0x000fc40007810000 */
[----:B------:R-:W-:Y:S02]  /*bd60*/  FMNMX.FTZ R7, R77, R0, !PT ;  /* 0x000000004d077209 */ /* 0x000fe40007810000 */
[----:B------:R-:W-:Y:S02]  /*bd70*/  FSEL R38, R38, -INF , !P4 ;  /* 0xff80000026267808 */ /* 0x000fe40006000000 */
[----:B------:R-:W-:Y:S02]  /*bd80*/  FMNMX.FTZ R0, R80, R7, !PT ;  /* 0x0000000750007209 */ /* 0x000fe40007810000 */
[----:B------:R-:W-:Y:S02]  /*bd90*/  ISETP.GT.AND P4, PT, R10, 0x20, P2 ;  /* 0x000000200a00780c */ /* 0x000fe40001784270 */
[----:B------:R-:W-:Y:S02]  /*bda0*/  FMNMX.FTZ R7, R81, R0, !PT ;  /* 0x0000000051077209 */ /* 0x000fe40007810000 */
[----:B------:R-:W-:-:S02]  /*bdb0*/  ISETP.LT.OR P4, PT, R5, 0x21, P4 ;  /* 0x000000210500780c */ /* 0x000fc40002781670 */
[----:B------:R-:W-:Y:S02]  /*bdc0*/  FMNMX.FTZ R0, R84, R7, !PT ;  /* 0x0000000754007209 */ /* 0x000fe40007810000 */
[----:B------:R-:W-:Y:S02]  /*bdd0*/  FSEL R42, R42, -INF , !P4 ;  /* 0xff8000002a2a7808 */ /* 0x000fe40006000000 */
[----:B------:R-:W-:Y:S02]  /*bde0*/  FMNMX.FTZ R6, R85, R0, !PT ;  /* 0x0000000055067209 */ /* 0x000fe40007810000 */
[C---:B------:R-:W-:Y:S02]  /*bdf0*/  ISETP.GT.AND P4, PT, R10.reuse, 0x28, P2 ;  /* 0x000000280a00780c */ /* 0x040fe40001784270 */
[----:B------:R-:W-:Y:S01]  /*be00*/  ISETP.GT.AND P3, PT, R10, 0x30, P2 ;  /* 0x000000300a00780c */ /* 0x000fe20001764270 */
[----:B------:R-:W0:Y:S01]  /*be10*/  SHFL.BFLY PT, R7, R6, 0x2, 0x1f ;  /* 0x0c401f0006077f89 */ /* 0x000e2200000e0000 */
[----:B------:R-:W-:-:S02]  /*be20*/  ISETP.LT.OR P4, PT, R5, 0x29, P4 ;  /* 0x000000290500780c */ /* 0x000fc40002781670 */
[C---:B------:R-:W-:Y:S02]  /*be30*/  ISETP.LT.OR P3, PT, R5.reuse, 0x31, P3 ;  /* 0x000000310500780c */ /* 0x040fe40001f61670 */
[----:B------:R-:W-:Y:S02]  /*be40*/  FSEL R46, R46, -INF , !P4 ;  /* 0xff8000002e2e7808 */ /* 0x000fe40006000000 */
[----:B------:R-:W-:Y:S02]  /*be50*/  ISETP.GT.AND P4, PT, R10, 0x29, P2 ;  /* 0x000000290a00780c */ /* 0x000fe40001784270 */
[----:B------:R-:W-:Y:S02]  /*be60*/  FSEL R50, R50, -INF , !P3 ;  /* 0xff80000032327808 */ /* 0x000fe40005800000 */
[----:B------:R-:W-:Y:S02]  /*be70*/  ISETP.LT.OR P4, PT, R5, 0x2a, P4 ;  /* 0x0000002a0500780c */ /* 0x000fe40002781670 */
[----:B------:R-:W-:-:S02]  /*be80*/  ISETP.GT.AND P3, PT, R10, 0x38, P2 ;  /* 0x000000380a00780c */ /* 0x000fc40001764270 */
[----:B------:R-:W-:Y:S02]  /*be90*/  FSEL R47, R47, -INF , !P4 ;  /* 0xff8000002f2f7808 */ /* 0x000fe40006000000 */
[----:B------:R-:W-:Y:S02]  /*bea0*/  ISETP.GT.AND P4, PT, R10, 0x31, P2 ;  /* 0x000000310a00780c */ /* 0x000fe40001784270 */
[C---:B------:R-:W-:Y:S02]  /*beb0*/  ISETP.LT.OR P3, PT, R5.reuse, 0x39, P3 ;  /* 0x000000390500780c */ /* 0x040fe40001f61670 */
[----:B------:R-:W-:Y:S02]  /*bec0*/  ISETP.LT.OR P4, PT, R5, 0x32, P4 ;  /* 0x000000320500780c */ /* 0x000fe40002781670 */
[----:B------:R-:W-:Y:S02]  /*bed0*/  FSEL R54, R54, -INF , !P3 ;  /* 0xff80000036367808 */ /* 0x000fe40005800000 */
[----:B0-----:R-:W-:-:S02]  /*bee0*/  FMNMX.FTZ R7, R6, R7, !PT ;  /* 0x0000000706077209 */ /* 0x001fc40007810000 */
[----:B------:R-:W-:Y:S02]  /*bef0*/  FSEL R51, R51, -INF , !P4 ;  /* 0xff80000033337808 */ /* 0x000fe40006000000 */
[C---:B------:R-:W-:Y:S01]  /*bf00*/  ISETP.GT.AND P4, PT, R10.reuse, 0x39, P2 ;  /* 0x000000390a00780c */ /* 0x040fe20001784270 */
[----:B------:R-:W0:Y:S01]  /*bf10*/  SHFL.BFLY PT, R0, R7, 0x1, 0x1f ;  /* 0x0c201f0007007f89 */ /* 0x000e2200000e0000 */
[----:B------:R-:W-:Y:S02]  /*bf20*/  ISETP.GT.AND P3, PT, R10, 0x40, P2 ;  /* 0x000000400a00780c */ /* 0x000fe40001764270 */
[C---:B------:R-:W-:Y:S02]  /*bf30*/  ISETP.LT.OR P4, PT, R5.reuse, 0x3a, P4 ;  /* 0x0000003a0500780c */ /* 0x040fe40002781670 */
[----:B------:R-:W-:Y:S02]  /*bf40*/  ISETP.LT.OR P3, PT, R5, 0x41, P3 ;  /* 0x000000410500780c */ /* 0x000fe40001f61670 */
[----:B------:R-:W-:-:S02]  /*bf50*/  FSEL R55, R55, -INF , !P4 ;  /* 0xff80000037377808 */ /* 0x000fc40006000000 */
[----:B------:R-:W-:Y:S02]  /*bf60*/  ISETP.GT.AND P4, PT, R10, 0x41, P2 ;  /* 0x000000410a00780c */ /* 0x000fe40001784270 */
[----:B------:R-:W-:Y:S02]  /*bf70*/  FSEL R58, R58, -INF , !P3 ;  /* 0xff8000003a3a7808 */ /* 0x000fe40005800000 */
[----:B------:R-:W-:Y:S02]  /*bf80*/  ISETP.GT.AND P3, PT, R10, 0x48, P2 ;  /* 0x000000480a00780c */ /* 0x000fe40001764270 */
[C---:B------:R-:W-:Y:S02]  /*bf90*/  ISETP.LT.OR P4, PT, R5.reuse, 0x42, P4 ;  /* 0x000000420500780c */ /* 0x040fe40002781670 */
[----:B------:R-:W-:Y:S02]  /*bfa0*/  ISETP.LT.OR P3, PT, R5, 0x49, P3 ;  /* 0x000000490500780c */ /* 0x000fe40001f61670 */
[----:B------:R-:W-:-:S02]  /*bfb0*/  FSEL R59, R59, -INF , !P4 ;  /* 0xff8000003b3b7808 */ /* 0x000fc40006000000 */
[----:B------:R-:W-:Y:S02]  /*bfc0*/  ISETP.GT.AND P4, PT, R10, 0x49, P2 ;  /* 0x000000490a00780c */ /* 0x000fe40001784270 */
[----:B------:R-:W-:Y:S02]  /*bfd0*/  FSEL R62, R62, -INF , !P3 ;  /* 0xff8000003e3e7808 */ /* 0x000fe40005800000 */
[----:B0-----:R-:W-:Y:S02]  /*bfe0*/  FMNMX.FTZ R0, R7, R0, !PT ;  /* 0x0000000007007209 */ /* 0x001fe40007810000 */
[----:B------:R-:W-:Y:S02]  /*bff0*/  ISETP.GT.AND P3, PT, R10, 0x50, P2 ;  /* 0x000000500a00780c */ /* 0x000fe40001764270 */
[C---:B------:R-:W-:Y:S01]  /*c000*/  FSETP.NEU.FTZ.AND P6, PT, R0.reuse, -INF , PT ;  /* 0xff8000000000780b */ /* 0x040fe20003fdd000 */
[----:B------:R-:W-:Y:S01]  /*c010*/  FMUL.FTZ R6, R0, UR10 ;  /* 0x0000000a00067c20 */ /* 0x000fe20008410000 */
[----:B------:R-:W-:-:S02]  /*c020*/  ISETP.LT.OR P4, PT, R5, 0x4a, P4 ;  /* 0x0000004a0500780c */ /* 0x000fc40002781670 */
[----:B------:R-:W-:Y:S02]  /*c030*/  ISETP.LT.OR P3, PT, R5, 0x51, P3 ;  /* 0x000000510500780c */ /* 0x000fe40001f61670 */
[----:B------:R-:W-:Y:S02]  /*c040*/  FSEL R6, R6, RZ, P6 ;  /* 0x000000ff06067208 */ /* 0x000fe40003000000 */
[----:B------:R-:W-:Y:S02]  /*c050*/  FSEL R63, R63, -INF , !P4 ;  /* 0xff8000003f3f7808 */ /* 0x000fe40006000000 */
[----:B------:R-:W-:Y:S01]  /*c060*/  ISETP.GT.AND P4, PT, R10, 0x51, P2 ;  /* 0x000000510a00780c */ /* 0x000fe20001784270 */
[--C-:B------:R-:W-:Y:S01]  /*c070*/  FFMA.FTZ R182, R11, UR10, -R6.reuse ;  /* 0x0000000a0bb67c23 */ /* 0x100fe20008010806 */
[--C-:B------:R-:W-:Y:S01]  /*c080*/  FFMA.FTZ R11, R29, UR10, -R6.reuse ;  /* 0x0000000a1d0b7c23 */ /* 0x100fe20008010806 */
[----:B------:R-:W-:Y:S01]  /*c090*/  FMNMX.FTZ R29, R27, R12, !PT ;  /* 0x0000000c1b1d7209 */ /* 0x000fe20007810000 */
[--C-:B------:R-:W-:Y:S01]  /*c0a0*/  FFMA.FTZ R178, R15, UR10, -R6.reuse ;  /* 0x0000000a0fb27c23 */ /* 0x100fe20008010806 */
[--C-:B------:R-:W-:Y:S01]  /*c0b0*/  FFMA.FTZ R172, R21, UR10, -R6.reuse ;  /* 0x0000000a15ac7c23 */ /* 0x100fe20008010806 */
[--C-:B------:R-:W-:Y:S01]  /*c0c0*/  FFMA.FTZ R174, R25, UR10, -R6.reuse ;  /* 0x0000000a19ae7c23 */ /* 0x100fe20008010806 */
[----:B------:R-:W-:Y:S01]  /*c0d0*/  FMNMX.FTZ R12, R30, R29, !PT ;  /* 0x0000001d1e0c7209 */ /* 0x000fe20007810000 */
[--C-:B------:R-:W-:Y:S01]  /*c0e0*/  FFMA.FTZ R176, R13, UR10, -R6.reuse ;  /* 0x0000000a0db07c23 */ /* 0x100fe20008010806 */
[--C-:B------:R-:W-:Y:S01]  /*c0f0*/  FFMA.FTZ R13, R33, UR10, -R6.reuse ;  /* 0x0000000a210d7c23 */ /* 0x100fe20008010806 */
[----:B------:R-:W-:Y:S01]  /*c100*/  FSEL R66, R66, -INF , !P3 ;  /* 0xff80000042427808 */ /* 0x000fe20005800000 */
        /* <DEDUP_REMOVED lines=28> */
[----:B------:R-:W-:Y:S01]  /*c2d0*/  FFMA.FTZ R85, R85, UR10, -R6 ;  /* 0x0000000a55557c23 */ /* 0x000fe20008010806 */
[----:B------:R-:W-:Y:S01]  /*c2e0*/  FMNMX.FTZ R12, R46, R29, !PT ;  /* 0x0000001d2e0c7209 */ /* 0x000fe20007810000 */
[----:B------:R-:W-:Y:S01]  /*c2f0*/  MUFU.EX2 R180, R180 ;  /* 0x000000b400b47308 */ /* 0x000fe20000000800 */
[----:B------:R-:W-:-:S02]  /*c300*/  ISETP.LT.OR P4, PT, R5, 0x5a, P4 ;  /* 0x0000005a0500780c */ /* 0x000fc40002781670 */
[----:B------:R-:W-:Y:S02]  /*c310*/  FMNMX.FTZ R25, R47, R12, !PT ;  /* 0x0000000c2f197209 */ /* 0x000fe40007810000 */
        /* <DEDUP_REMOVED lines=12> */
[----:B------:R-:W-:Y:S02]  /*c3e0*/  ISETP.GT.AND P3, PT, R10, 0x68, P2 ;  /* 0x000000680a00780c */ /* 0x000fe40001764270 */
[----:B------:R-:W-:Y:S01]  /*c3f0*/  FMNMX.FTZ R12, R58, R29, !PT ;  /* 0x0000001d3a0c7209 */ /* 0x000fe20007810000 */
[--C-:B------:R-:W-:Y:S01]  /*c400*/  FFMA.FTZ R29, R49, UR10, -R6.reuse ;  /* 0x0000000a311d7c23 */ /* 0x100fe20008010806 */
[----:B------:R-:W-:Y:S01]  /*c410*/  ISETP.LT.OR P4, PT, R5, 0x62, P4 ;  /* 0x000000620500780c */ /* 0x000fe20002781670 */
[----:B------:R-:W-:Y:S01]  /*c420*/  FFMA.FTZ R49, R69, UR10, -R6 ;  /* 0x0000000a45317c23 */ /* 0x000fe20008010806 */
[----:B------:R-:W-:Y:S01]  /*c430*/  FMNMX.FTZ R33, R59, R12, !PT ;  /* 0x0000000c3b217209 */ /* 0x000fe20007810000 */
[----:B------:R-:W-:Y:S01]  /*c440*/  MUFU.EX2 R11, R11 ;  /* 0x0000000b000b7308 */ /* 0x000fe20000000800 */
[----:B------:R-:W-:-:S02]  /*c450*/  ISETP.LT.OR P3, PT, R5, 0x69, P3 ;  /* 0x000000690500780c */ /* 0x000fc40001f61670 */
[----:B------:R-:W-:Y:S02]  /*c460*/  FMNMX.FTZ R12, R62, R33, !PT ;  /* 0x000000213e0c7209 */ /* 0x000fe40007810000 */
[----:B------:R-:W-:Y:S02]  /*c470*/  FSEL R75, R75, -INF , !P4 ;  /* 0xff8000004b4b7808 */ /* 0x000fe40006000000 */
[----:B------:R-:W-:Y:S01]  /*c480*/  FMNMX.FTZ R33, R63, R12, !PT ;  /* 0x0000000c3f217209 */ /* 0x000fe20007810000 */
[----:B------:R-:W-:Y:S01]  /*c490*/  MUFU.EX2 R176, R176 ;  /* 0x000000b000b07308 */ /* 0x000fe20000000800 */
[----:B------:R-:W-:Y:S02]  /*c4a0*/  ISETP.GT.AND P4, PT, R10, 0x69, P2 ;  /* 0x000000690a00780c */ /* 0x000fe40001784270 */
        /* <DEDUP_REMOVED lines=8> */
[----:B------:R-:W-:Y:S02]  /*c530*/  ISETP.LT.OR P4, PT, R5, 0x6a, P4 ;  /* 0x0000006a0500780c */ /* 0x000fe40002781670 */
        /* <DEDUP_REMOVED lines=12> */
[C---:B------:R-:W-:Y:S01]  /*c600*/  ISETP.GT.AND P3, PT, R10.reuse, 0x78, P2 ;  /* 0x000000780a00780c */ /* 0x040fe20001764270 */
[----:B------:R-:W-:Y:S01]  /*c610*/  MUFU.EX2 R172, R172 ;  /* 0x000000ac00ac7308 */ /* 0x000fe20000000800 */
[----:B------:R-:W-:Y:S02]  /*c620*/  ISETP.LT.OR P4, PT, R5, 0x72, P4 ;  /* 0x000000720500780c */ /* 0x000fe40002781670 */
[----:B------:R-:W-:Y:S02]  /*c630*/  FMNMX.FTZ R41, R79, R12, !PT ;  /* 0x0000000c4f297209 */ /* 0x000fe40007810000 */
[----:B------:R-:W-:-:S02]  /*c640*/  ISETP.GT.AND P2, PT, R10, 0x79, P2 ;  /* 0x000000790a00780c */ /* 0x000fc40001744270 */
[----:B------:R-:W-:Y:S01]  /*c650*/  ISETP.LT.OR P3, PT, R5, 0x79, P3 ;  /* 0x000000790500780c */ /* 0x000fe20001f61670 */
[----:B------:R-:W-:Y:S01]  /*c660*/  MUFU.EX2 R21, R21 ;  /* 0x0000001500157308 */ /* 0x000fe20000000800 */
[----:B------:R-:W-:Y:S02]  /*c670*/  FSEL R83, R83, -INF , !P4 ;  /* 0xff80000053537808 */ /* 0x000fe40006000000 */
[----:B------:R-:W-:Y:S01]  /*c680*/  FMNMX.FTZ R10, R82, R41, !PT ;  /* 0x00000029520a7209 */ /* 0x000fe20007810000 */
[--C-:B------:R-:W-:Y:S01]  /*c690*/  FFMA.FTZ R41, R61, UR10, -R6.reuse ;  /* 0x0000000a3d297c23 */ /* 0x100fe20008010806 */
[----:B------:R-:W-:Y:S01]  /*c6a0*/  ISETP.LT.OR P2, PT, R5, 0x7a, P2 ;  /* 0x0000007a0500780c */ /* 0x000fe20001741670 */
[----:B------:R-:W-:Y:S01]  /*c6b0*/  FFMA.FTZ R61, R81, UR10, -R6 ;  /* 0x0000000a513d7c23 */ /* 0x000fe20008010806 */
[----:B------:R-:W-:Y:S01]  /*c6c0*/  FSEL R86, R86, -INF , !P3 ;  /* 0xff80000056567808 */ /* 0x000fe20005800000 */
[----:B------:R-:W-:Y:S01]  /*c6d0*/  MUFU.EX2 R174, R174 ;  /* 0x000000ae00ae7308 */ /* 0x000fe20000000800 */
[----:B------:R-:W-:-:S02]  /*c6e0*/  FMNMX.FTZ R5, R83, R10, !PT ;  /* 0x0000000a53057209 */ /* 0x000fc40007810000 */
[----:B------:R-:W-:Y:S02]  /*c6f0*/  FSEL R87, R87, -INF , !P2 ;  /* 0xff80000057577808 */ /* 0x000fe40005000000 */
[----:B------:R-:W-:Y:S02]  /*c700*/  FMNMX.FTZ R10, R86, R5, !PT ;  /* 0x00000005560a7209 */ /* 0x000fe40007810000 */
        /* <DEDUP_REMOVED lines=9> */
[----:B0-----:R-:W-:-:S07]  /*c7a0*/  FMNMX.FTZ R5, R10, R5, !PT ;  /* 0x000000050a057209 */ /* 0x001fce0007810000 */
[----:B------:R-:W0:Y:S01]  /*c7b0*/  MUFU.EX2 R170, R170 ;  /* 0x000000aa00aa7308 */ /* 0x000e220000000800 */
[----:B-1----:R-:W-:Y:S01]  /*c7c0*/  FFMA.FTZ R24, R69, R3, R180 ;  /* 0x0000000345187223 */ /* 0x002fe200000100b4 */
[----:B------:R-:W1:Y:S01]  /*c7d0*/  SHFL.BFLY PT, R10, R5, 0x1, 0x1f ;  /* 0x0c201f00050a7f89 */ /* 0x000e6200000e0000 */
[C---:B------:R-:W-:Y:S01]  /*c7e0*/  F2FP.BF16.F32.PACK_AB R180, R7.reuse, R180 ;  /* 0x000000b407b4723e */ /* 0x040fe200000010ff */
[-C--:B------:R-:W-:Y:S01]  /*c7f0*/  FMUL.FTZ R88, R88, R69.reuse ;  /* 0x0000004558587220 */ /* 0x080fe20000410000 */
[----:B------:R-:W-:Y:S01]  /*c800*/  FADD.FTZ R3, R7, R24 ;  /* 0x0000001807037221 */ /* 0x000fe20000010000 */
        /* <DEDUP_REMOVED lines=10> */
[----:B------:R-:W4:Y:S01]  /*c8b0*/  MUFU.EX2 R164, R164 ;  /* 0x000000a400a47308 */ /* 0x000f220000000800 */
        /* <DEDUP_REMOVED lines=9> */
[----:B-1----:R-:W-:Y:S01]  /*c950*/  FMNMX.FTZ R5, R5, R10, !PT ;  /* 0x0000000a05057209 */ /* 0x002fe20007810000 */
[-C--:B------:R-:W-:Y:S01]  /*c960*/  FMUL.FTZ R124, R124, R69.reuse ;  /* 0x000000457c7c7220 */ /* 0x080fe20000410000 */
[-C--:B------:R-:W-:Y:S01]  /*c970*/  FMUL.FTZ R125, R125, R69.reuse ;  /* 0x000000457d7d7220 */ /* 0x080fe20000410000 */
[-C--:B------:R-:W-:Y:S01]  /*c980*/  FMUL.FTZ R128, R128, R69.reuse ;  /* 0x0000004580807220 */ /* 0x080fe20000410000 */
[C---:B------:R-:W-:Y:S01]  /*c990*/  FSETP.NEU.FTZ.AND P2, PT, R5.reuse, -INF , PT ;  /* 0xff8000000500780b */ /* 0x040fe20003f5d000 */
[----:B------:R-:W-:Y:S01]  /*c9a0*/  FMUL.FTZ R20, R5, UR10 ;  /* 0x0000000a05147c20 */ /* 0x000fe20008410000 */
[----:B------:R-:W1:Y:S01]  /*c9b0*/  MUFU.EX2 R166, R166 ;  /* 0x000000a600a67308 */ /* 0x000e620000000800 */
[-C--:B------:R-:W-:Y:S01]  /*c9c0*/  FMUL.FTZ R129, R129, R69.reuse ;  /* 0x0000004581817220 */ /* 0x080fe20000410000 */
[-C--:B------:R-:W-:Y:S01]  /*c9d0*/  FMUL.FTZ R132, R132, R69.reuse ;  /* 0x0000004584847220 */ /* 0x080fe20000410000 */
[-C--:B------:R-:W-:Y:S01]  /*c9e0*/  FMUL.FTZ R133, R133, R69.reuse ;  /* 0x0000004585857220 */ /* 0x080fe20000410000 */
[----:B------:R-:W-:Y:S01]  /*c9f0*/  FSEL R20, R20, RZ, P2 ;  /* 0x000000ff14147208 */ /* 0x000fe20001000000 */
[-C--:B------:R-:W-:Y:S01]  /*ca00*/  FMUL.FTZ R136, R136, R69.reuse ;  /* 0x0000004588887220 */ /* 0x080fe20000410000 */
[-C--:B------:R-:W-:Y:S01]  /*ca10*/  FMUL.FTZ R137, R137, R69.reuse ;  /* 0x0000004589897220 */ /* 0x080fe20000410000 */
[-C--:B------:R-:W-:Y:S01]  /*ca20*/  FMUL.FTZ R140, R140, R69.reuse ;  /* 0x000000458c8c7220 */ /* 0x080fe20000410000 */
        /* <DEDUP_REMOVED lines=44> */
[--C-:B------:R-:W-:Y:S01]  /*ccf0*/  FFMA.FTZ R75, R75, UR10, -R20.reuse ;  /* 0x0000000a4b4b7c23 */ /* 0x100fe20008010814 */
[----:B------:R-:W-:Y:S01]  /*cd00*/  FFMA.FTZ R78, R78, UR10, -R20 ;  /* 0x0000000a4e4e7c23 */ /* 0x000fe20008010814 */
[----:B--2---:R-:W-:Y:S01]  /*cd10*/  FADD.FTZ R3, R29, R32 ;  /* 0x000000201d037221 */ /* 0x004fe20000010000 */
[--C-:B------:R-:W-:Y:S01]  /*cd20*/  FFMA.FTZ R32, R59, UR10, -R20.reuse ;  /* 0x0000000a3b207c23 */ /* 0x100fe20008010814 */
[--C-:B------:R-:W-:Y:S01]  /*cd30*/  FFMA.FTZ R79, R79, UR10, -R20.reuse ;  /* 0x0000000a4f4f7c23 */ /* 0x100fe20008010814 */
[----:B------:R-:W2:Y:S01]  /*cd40*/  MUFU.EX2 R26, R26 ;  /* 0x0000001a001a7308 */ /* 0x000ea20000000800 */
[----:B0-----:R-:W-:Y:S01]  /*cd50*/  FADD.FTZ R34, R170, R3 ;  /* 0x00000003aa227221 */ /* 0x001fe20000010000 */
[--C-:B------:R-:W-:Y:S01]  /*cd60*/  FFMA.FTZ R82, R82, UR10, -R20.reuse ;  /* 0x0000000a52527c23 */ /* 0x100fe20008010814 */
[--C-:B------:R-:W-:Y:S01]  /*cd70*/  FFMA.FTZ R83, R83, UR10, -R20.reuse ;  /* 0x0000000a53537c23 */ /* 0x100fe20008010814 */
[----:B------:R-:W-:Y:S01]  /*cd80*/  FFMA.FTZ R86, R86, UR10, -R20 ;  /* 0x0000000a56567c23 */ /* 0x000fe20008010814 */
[----:B---3--:R-:W-:Y:S01]  /*cd90*/  FADD.FTZ R3, R33, R34 ;  /* 0x0000002221037221 */ /* 0x008fe20000010000 */
[----:B------:R-:W-:Y:S01]  /*cda0*/  FFMA.FTZ R20, R87, UR10, -R20 ;  /* 0x0000000a57147c23 */ /* 0x000fe20008010814 */
[----:B------:R-:W-:Y:S01]  /*cdb0*/  IMAD.U32 R27, RZ, RZ, UR58 ;  /* 0x0000003aff1b7e24 */ /* 0x000fe2000f8e00ff */
[----:B------:R-:W0:Y:S01]  /*cdc0*/  MUFU.EX2 R8, R8 ;  /* 0x0000000800087308 */ /* 0x000e220000000800 */
[----:B----4-:R-:W-:Y:S01]  /*cdd0*/  FADD.FTZ R34, R164, R3 ;  /* 0x00000003a4227221 */ /* 0x010fe20000010000 */
[----:B------:R-:W-:Y:S01]  /*cde0*/  ISETP.GT.AND P2, PT, R4, UR40, PT ;  /* 0x0000002804007c0c */ /* 0x000fe2000bf44270 */
[----:B------:R-:W-:Y:S01]  /*cdf0*/  UMOV UR58, UR47 ;  /* 0x0000002f003a7c82 */ /* 0x000fe20008000000 */
[----:B------:R-:W-:Y:S01]  /*ce00*/  @!P1 LEA R27, R27, UR41, 0x3 ;  /* 0x000000291b1b9c11 */ /* 0x000fe2000f8e18ff */
[----:B-----5:R-:W-:Y:S01]  /*ce10*/  FADD.FTZ R3, R37, R34 ;  /* 0x0000002225037221 */ /* 0x020fe20000010000 */
[----:B------:R-:W-:Y:S01]  /*ce20*/  F2FP.BF16.F32.PACK_AB R182, R11, R182 ;  /* 0x000000b60bb6723e */ /* 0x000fe200000010ff */
[-C--:B------:R-:W-:Y:S01]  /*ce30*/  FMUL.FTZ R141, R141, R69.reuse ;  /* 0x000000458d8d7220 */ /* 0x080fe20000410000 */
[----:B------:R-:W3:Y:S01]  /*ce40*/  MUFU.EX2 R162, R162 ;  /* 0x000000a200a27308 */ /* 0x000ee20000000800 */
[----:B-1----:R-:W-:Y:S01]  /*ce50*/  FADD.FTZ R34, R166, R3 ;  /* 0x00000003a6227221 */ /* 0x002fe20000010000 */
[----:B--2---:R-:W-:Y:S01]  /*ce60*/  FFMA.FTZ R3, R26, R2, R181 ;  /* 0x000000021a037223 */ /* 0x004fe200000100b5 */
[----:B------:R-:W-:Y:S01]  /*ce70*/  @!P1 VIADD R27, R27, 0x28860 ;  /* 0x000288601b1b9836 */ /* 0x000fe20000000000 */
[----:B------:R-:W-:Y:S01]  /*ce80*/  F2FP.BF16.F32.PACK_AB R176, R13, R176 ;  /* 0x000000b00db0723e */ /* 0x000fe200000010ff */
[----:B------:R-:W-:Y:S01]  /*ce90*/  FADD.FTZ R9, R41, R34 ;  /* 0x0000002229097221 */ /* 0x000fe20000010000 */
[----:B------:R-:W-:Y:S01]  /*cea0*/  FADD.FTZ R2, R6, R3 ;  /* 0x0000000306027221 */ /* 0x000fe20000010000 */
[----:B------:R-:W-:Y:S01]  /*ceb0*/  F2FP.BF16.F32.PACK_AB R178, R15, R178 ;  /* 0x000000b20fb2723e */ /* 0x000fe200000010ff */
[----:B------:R-:W1:Y:S01]  /*cec0*/  MUFU.EX2 R177, R177 ;  /* 0x000000b100b17308 */ /* 0x000e620000000800 */
[----:B------:R-:W-:Y:S01]  /*ced0*/  FADD.FTZ R34, R160, R9 ;  /* 0x00000009a0227221 */ /* 0x000fe20000010000 */
[----:B------:R-:W-:Y:S01]  /*cee0*/  FADD.FTZ R3, R183, R2 ;  /* 0x00000002b7037221 */ /* 0x000fe20000010000 */
[----:B------:R-:W-:Y:S01]  /*cef0*/  @!P1 PRMT R27, RZ, 0x654, R27 ;  /* 0x00000654ff1b9816 */ /* 0x000fe2000000001b */
[----:B------:R-:W-:Y:S01]  /*cf00*/  FMUL.FTZ R144, R144, R69 ;  /* 0x0000004590907220 */ /* 0x000fe20000410000 */
[----:B------:R-:W-:Y:S01]  /*cf10*/  FADD.FTZ R9, R45, R34 ;  /* 0x000000222d097221 */ /* 0x000fe20000010000 */
[----:B0-----:R-:W-:Y:S01]  /*cf20*/  FADD.FTZ R34, R8, R3 ;  /* 0x0000000308227221 */ /* 0x001fe20000010000 */
[----:B------:R0:W-:Y:S01]  /*cf30*/  @!P1 SYNCS.ARRIVE.TRANS64.RED.A1T0 RZ, [R27+URZ], RZ ;  /* 0x000000ff1bff99a7 */ /* 0x0001e2000810043f */
        /* <DEDUP_REMOVED lines=9> */
[----:B-1----:R-:W-:Y:S01]  /*cfd0*/  FADD.FTZ R3, R177, R34 ;  /* 0x00000022b1037221 */ /* 0x002fe20000010000 */
[----:B------:R-:W-:Y:S01]  /*cfe0*/  F2FP.BF16.F32.PACK_AB R168, R29, R168 ;  /* 0x000000a81da8723e */ /* 0x000fe200000010ff */
[----:B------:R-:W-:Y:S01]  /*cff0*/  VIADD R4, R4, 0xffffffff ;  /* 0xffffffff04047836 */ /* 0x000fe20000000000 */
[----:B------:R-:W-:Y:S01]  /*d000*/  F2FP.BF16.F32.PACK_AB R170, R33, R170 ;  /* 0x000000aa21aa723e */ /* 0x000fe200000010ff */
[----:B------:R-:W-:Y:S01]  /*d010*/  FMUL.FTZ R90, R90, R26 ;  /* 0x0000001a5a5a7220 */ /* 0x000fe20000410000 */
[----:B------:R-:W-:Y:S01]  /*d020*/  F2FP.BF16.F32.PACK_AB R164, R37, R164 ;  /* 0x000000a425a4723e */ /* 0x000fe200000010ff */
[----:B------:R-:W-:Y:S01]  /*d030*/  FMUL.FTZ R91, R91, R26 ;  /* 0x0000001a5b5b7220 */ /* 0x000fe20000410000 */
[----:B------:R-:W1:Y:S01]  /*d040*/  MUFU.EX2 R156, R156 ;  /* 0x0000009c009c7308 */ /* 0x000e620000000800 */
[----:B--2---:R-:W-:Y:S01]  /*d050*/  FADD.FTZ R7, R49, R36 ;  /* 0x0000002431077221 */ /* 0x004fe20000010000 */
[----:B------:R-:W-:Y:S01]  /*d060*/  F2FP.BF16.F32.PACK_AB R166, R41, R166 ;  /* 0x000000a629a6723e */ /* 0x000fe200000010ff */
[----:B------:R-:W-:Y:S01]  /*d070*/  FMUL.FTZ R94, R94, R26 ;  /* 0x0000001a5e5e7220 */ /* 0x000fe20000410000 */
[----:B------:R-:W-:Y:S01]  /*d080*/  F2FP.BF16.F32.PACK_AB R160, R45, R160 ;  /* 0x000000a02da0723e */ /* 0x000fe200000010ff */
[----:B------:R-:W-:Y:S01]  /*d090*/  FMUL.FTZ R95, R95, R26 ;  /* 0x0000001a5f5f7220 */ /* 0x000fe20000410000 */
[----:B------:R-:W-:Y:S01]  /*d0a0*/  F2FP.BF16.F32.PACK_AB R162, R49, R162 ;  /* 0x000000a231a2723e */ /* 0x000fe200000010ff */
[-C--:B------:R-:W-:Y:S01]  /*d0b0*/  FMUL.FTZ R98, R98, R26.reuse ;  /* 0x0000001a62627220 */ /* 0x080fe20000410000 */
[----:B------:R-:W2:Y:S01]  /*d0c0*/  MUFU.EX2 R179, R179 ;  /* 0x000000b300b37308 */ /* 0x000ea20000000800 */
[----:B---3--:R-:W-:Y:S01]  /*d0d0*/  FADD.FTZ R34, R10, R3 ;  /* 0x000000030a227221 */ /* 0x008fe20000010000 */
[----:B------:R-:W-:Y:S01]  /*d0e0*/  F2FP.BF16.F32.PACK_AB R181, R6, R181 ;  /* 0x000000b506b5723e */ /* 0x000fe200000010ff */
[-C--:B------:R-:W-:Y:S01]  /*d0f0*/  FMUL.FTZ R99, R99, R26.reuse ;  /* 0x0000001a63637220 */ /* 0x080fe20000410000 */
[----:B------:R-:W-:Y:S01]  /*d100*/  F2FP.BF16.F32.PACK_AB R177, R10, R177 ;  /* 0x000000b10ab1723e */ /* 0x000fe200000010ff */
[-C--:B------:R-:W-:Y:S01]  /*d110*/  FMUL.FTZ R102, R102, R26.reuse ;  /* 0x0000001a66667220 */ /* 0x080fe20000410000 */
[-C--:B------:R-:W-:Y:S01]  /*d120*/  FMUL.FTZ R103, R103, R26.reuse ;  /* 0x0000001a67677220 */ /* 0x080fe20000410000 */
[-C--:B------:R-:W-:Y:S01]  /*d130*/  FMUL.FTZ R106, R106, R26.reuse ;  /* 0x0000001a6a6a7220 */ /* 0x080fe20000410000 */
[----:B------:R-:W3:Y:S01]  /*d140*/  MUFU.EX2 R53, R53 ;  /* 0x0000003500357308 */ /* 0x000ee20000000800 */
        /* <DEDUP_REMOVED lines=15> */
[----:B------:R-:W2:Y:S01]  /*d240*/  MUFU.EX2 R158, R158 ;  /* 0x0000009e009e7308 */ /* 0x000ea20000000800 */
[C---:B---3--:R-:W-:Y:S01]  /*d250*/  FADD.FTZ R7, R53.reuse, R36 ;  /* 0x0000002435077221 */ /* 0x048fe20000010000 */
[----:B------:R-:W-:Y:S01]  /*d260*/  F2FP.BF16.F32.PACK_AB R156, R53, R156 ;  /* 0x0000009c359c723e */ /* 0x000fe200000010ff */
[-C--:B------:R-:W-:Y:S01]  /*d270*/  FMUL.FTZ R131, R131, R26.reuse ;  /* 0x0000001a83837220 */ /* 0x080fe20000410000 */
[-C--:B------:R-:W-:Y:S01]  /*d280*/  FMUL.FTZ R134, R134, R26.reuse ;  /* 0x0000001a86867220 */ /* 0x080fe20000410000 */
[-C--:B------:R-:W-:Y:S01]  /*d290*/  FMUL.FTZ R135, R135, R26.reuse ;  /* 0x0000001a87877220 */ /* 0x080fe20000410000 */
[-C--:B------:R-:W-:Y:S01]  /*d2a0*/  FMUL.FTZ R138, R138, R26.reuse ;  /* 0x0000001a8a8a7220 */ /* 0x080fe20000410000 */
[-C--:B------:R-:W-:Y:S01]  /*d2b0*/  FMUL.FTZ R139, R139, R26.reuse ;  /* 0x0000001a8b8b7220 */ /* 0x080fe20000410000 */
[----:B------:R-:W3:Y:S01]  /*d2c0*/  MUFU.EX2 R173, R173 ;  /* 0x000000ad00ad7308 */ /* 0x000ee20000000800 */
[C---:B-1----:R-:W-:Y:S01]  /*d2d0*/  FADD.FTZ R34, R12.reuse, R3 ;  /* 0x000000030c227221 */ /* 0x042fe20000010000 */
[----:B------:R-:W-:Y:S01]  /*d2e0*/  F2FP.BF16.F32.PACK_AB R179, R12, R179 ;  /* 0x000000b30cb3723e */ /* 0x000fe200000010ff */
[-C--:B------:R-:W-:Y:S01]  /*d2f0*/  FMUL.FTZ R142, R142, R26.reuse ;  /* 0x0000001a8e8e7220 */ /* 0x080fe20000410000 */
[-C--:B------:R-:W-:Y:S01]  /*d300*/  FMUL.FTZ R143, R143, R26.reuse ;  /* 0x0000001a8f8f7220 */ /* 0x080fe20000410000 */
[-C--:B------:R-:W-:Y:S01]  /*d310*/  FMUL.FTZ R146, R146, R26.reuse ;  /* 0x0000001a92927220 */ /* 0x080fe20000410000 */
[-C--:B------:R-:W-:Y:S01]  /*d320*/  FMUL.FTZ R147, R147, R26.reuse ;  /* 0x0000001a93937220 */ /* 0x080fe20000410000 */
[-C--:B------:R-:W-:Y:S01]  /*d330*/  FMUL.FTZ R150, R150, R26.reuse ;  /* 0x0000001a96967220 */ /* 0x080fe20000410000 */
[----:B------:R-:W1:Y:S01]  /*d340*/  MUFU.EX2 R57, R57 ;  /* 0x0000003900397308 */ /* 0x000e620000000800 */
[----:B--2---:R-:W-:Y:S01]  /*d350*/  FADD.FTZ R36, R158, R7 ;  /* 0x000000079e247221 */ /* 0x004fe20000010000 */
[----:B------:R-:W-:Y:S01]  /*d360*/  FMUL.FTZ R151, R151, R26 ;  /* 0x0000001a97977220 */ /* 0x000fe20000410000 */
[----:B------:R-:W-:-:S02]  /*d370*/  IMAD.MOV.U32 R8, RZ, RZ, R0 ;  /* 0x000000ffff087224 */ /* 0x000fc400078e0000 */
[----:B------:R-:W-:-:S03]  /*d380*/  IMAD.MOV.U32 R9, RZ, RZ, R5 ;  /* 0x000000ffff097224 */ /* 0x000fc600078e0005 */
[----:B------:R-:W2:Y:S01]  /*d390*/  MUFU.EX2 R14, R14 ;  /* 0x0000000e000e7308 */ /* 0x000ea20000000800 */
[----:B---3--:R-:W-:-:S07]  /*d3a0*/  FADD.FTZ R3, R173, R34 ;  /* 0x00000022ad037221 */ /* 0x008fce0000010000 */
[----:B------:R-:W3:Y:S01]  /*d3b0*/  MUFU.EX2 R152, R152 ;  /* 0x0000009800987308 */ /* 0x000ee20000000800 */
[C---:B-1----:R-:W-:Y:S01]  /*d3c0*/  FADD.FTZ R7, R57.reuse, R36 ;  /* 0x0000002439077221 */ /* 0x042fe20000010000 */
[----:B------:R-:W-:-:S06]  /*d3d0*/  F2FP.BF16.F32.PACK_AB R158, R57, R158 ;  /* 0x0000009e399e723e */ /* 0x000fcc00000010ff */
[----:B------:R-:W1:Y:S01]  /*d3e0*/  MUFU.EX2 R175, R175 ;  /* 0x000000af00af7308 */ /* 0x000e620000000800 */
[C---:B--2---:R-:W-:Y:S01]  /*d3f0*/  FADD.FTZ R34, R14.reuse, R3 ;  /* 0x000000030e227221 */ /* 0x044fe20000010000 */
[----:B------:R-:W-:-:S06]  /*d400*/  F2FP.BF16.F32.PACK_AB R173, R14, R173 ;  /* 0x000000ad0ead723e */ /* 0x000fcc00000010ff */
[----:B------:R-:W2:Y:S01]  /*d410*/  MUFU.EX2 R61, R61 ;  /* 0x0000003d003d7308 */ /* 0x000ea20000000800 */
[----:B---3--:R-:W-:-:S07]  /*d420*/  FADD.FTZ R36, R152, R7 ;  /* 0x0000000798247221 */ /* 0x008fce0000010000 */
[----:B------:R-:W3:Y:S01]  /*d430*/  MUFU.EX2 R24, R24 ;  /* 0x0000001800187308 */ /* 0x000ee20000000800 */
[----:B-1----:R-:W-:-:S07]  /*d440*/  FADD.FTZ R3, R175, R34 ;  /* 0x00000022af037221 */ /* 0x002fce0000010000 */
[----:B------:R-:W1:Y:S01]  /*d450*/  MUFU.EX2 R154, R154 ;  /* 0x0000009a009a7308 */ /* 0x000e620000000800 */
[C---:B--2---:R-:W-:Y:S01]  /*d460*/  FADD.FTZ R7, R61.reuse, R36 ;  /* 0x000000243d077221 */ /* 0x044fe20000010000 */
[----:B------:R-:W-:-:S06]  /*d470*/  F2FP.BF16.F32.PACK_AB R152, R61, R152 ;  /* 0x000000983d98723e */ /* 0x000fcc00000010ff */
[----:B------:R-:W2:Y:S01]  /*d480*/  MUFU.EX2 R169, R169 ;  /* 0x000000a900a97308 */ /* 0x000ea20000000800 */
[C---:B---3--:R-:W-:Y:S01]  /*d490*/  FADD.FTZ R34, R24.reuse, R3 ;  /* 0x0000000318227221 */ /* 0x048fe20000010000 */
[----:B------:R-:W-:-:S06]  /*d4a0*/  F2FP.BF16.F32.PACK_AB R175, R24, R175 ;  /* 0x000000af18af723e */ /* 0x000fcc00000010ff */
[----:B------:R-:W3:Y:S01]  /*d4b0*/  MUFU.EX2 R28, R28 ;  /* 0x0000001c001c7308 */ /* 0x000ee20000000800 */
[----:B-1----:R-:W-:-:S07]  /*d4c0*/  FADD.FTZ R36, R154, R7 ;  /* 0x000000079a247221 */ /* 0x002fce0000010000 */
[----:B------:R-:W1:Y:S01]  /*d4d0*/  MUFU.EX2 R171, R171 ;  /* 0x000000ab00ab7308 */ /* 0x000e620000000800 */
[----:B--2---:R-:W-:-:S07]  /*d4e0*/  FADD.FTZ R7, R169, R34 ;  /* 0x00000022a9077221 */ /* 0x004fce0000010000 */
[----:B------:R-:W2:Y:S01]  /*d4f0*/  MUFU.EX2 R30, R30 ;  /* 0x0000001e001e7308 */ /* 0x000ea20000000800 */
[C---:B---3--:R-:W-:Y:S01]  /*d500*/  FADD.FTZ R34, R28.reuse, R7 ;  /* 0x000000071c227221 */ /* 0x048fe20000010000 */
[----:B------:R-:W-:-:S06]  /*d510*/  F2FP.BF16.F32.PACK_AB R169, R28, R169 ;  /* 0x000000a91ca9723e */ /* 0x000fcc00000010ff */
[----:B------:R-:W3:Y:S01]  /*d520*/  MUFU.EX2 R165, R165 ;  /* 0x000000a500a57308 */ /* 0x000ee20000000800 */
[----:B-1----:R-:W-:-:S07]  /*d530*/  FADD.FTZ R7, R171, R34 ;  /* 0x00000022ab077221 */ /* 0x002fce0000010000 */
[----:B------:R-:W1:Y:S01]  /*d540*/  MUFU.EX2 R32, R32 ;  /* 0x0000002000207308 */ /* 0x000e620000000800 */
[C---:B--2---:R-:W-:Y:S01]  /*d550*/  FADD.FTZ R34, R30.reuse, R7 ;  /* 0x000000071e227221 */ /* 0x044fe20000010000 */
[----:B------:R-:W-:-:S06]  /*d560*/  F2FP.BF16.F32.PACK_AB R171, R30, R171 ;  /* 0x000000ab1eab723e */ /* 0x000fcc00000010ff */
[----:B------:R-:W2:Y:S01]  /*d570*/  MUFU.EX2 R167, R167 ;  /* 0x000000a700a77308 */ /* 0x000ea20000000800 */
[----:B---3--:R-:W-:-:S07]  /*d580*/  FADD.FTZ R7, R165, R34 ;  /* 0x00000022a5077221 */ /* 0x008fce0000010000 */
[----:B------:R-:W3:Y:S01]  /*d590*/  MUFU.EX2 R2, R63 ;  /* 0x0000003f00027308 */ /* 0x000ee20000000800 */
[C---:B-1----:R-:W-:Y:S01]  /*d5a0*/  FADD.FTZ R34, R32.reuse, R7 ;  /* 0x0000000720227221 */ /* 0x042fe20000010000 */
[----:B------:R-:W-:-:S06]  /*d5b0*/  F2FP.BF16.F32.PACK_AB R165, R32, R165 ;  /* 0x000000a520a5723e */ /* 0x000fcc00000010ff */
        /* <DEDUP_REMOVED lines=31> */
[----:B--2---:R-:W-:Y:S01]  /*d7b0*/  FADD.FTZ R34, R155, R34 ;  /* 0x000000229b227221 */ /* 0x004fe20000010000 */
[C---:B---3--:R-:W-:Y:S01]  /*d7c0*/  FADD.FTZ R3, R65.reuse, R36 ;  /* 0x0000002441037221 */ /* 0x048fe20000010000 */
[----:B------:R-:W-:Y:S02]  /*d7d0*/  F2FP.BF16.F32.PACK_AB R154, R65, R154 ;  /* 0x0000009a419a723e */ /* 0x000fe400000010ff */
[C---:B-1----:R-:W-:Y:S01]  /*d7e0*/  FADD.FTZ R2, R20.reuse, R34 ;  /* 0x0000002214027221 */ /* 0x042fe20000010000 */
[----:B------:R-:W-:Y:S01]  /*d7f0*/  F2FP.BF16.F32.PACK_AB R155, R20, R155 ;  /* 0x0000009b149b723e */ /* 0x000fe200000010ff */
[----:B0-----:R-:W-:Y:S06]  /*d800*/  @P2 BRA `(.L_x_1248) ;  /* 0xffffffcc00e42947 */ /* 0x001fec000383ffff */
.L_x_1231:
[----:B------:R-:W-:Y:S06]  /*d810*/  BAR.ARV 0x8, 0x180 ;  /* 0x0206000000007b1d */ /* 0x000fec0000002000 */
[----:B------:R-:W-:Y:S05]  /*d820*/  @!P0 BRA `(.L_x_1249) ;  /* 0x0000000000048947 */ /* 0x000fea0003800000 */
[----:B------:R-:W-:Y:S01]  /*d830*/  BPT.TRAP 0x1 ;  /* 0x000000040000795c */ /* 0x000fe20000300000 */
.L_x_1249:
[----:B------:R-:W-:Y:S01]  /*d840*/  ULEA UR5, UR47, UR41, 0x3 ;  /* 0x000000292f057291 */ /* 0x000fe2000f8e183f */
[----:B------:R-:W-:-:S05]  /*d850*/  IMAD.U32 R4, RZ, RZ, UR50 ;  /* 0x00000032ff047e24 */ /* 0x000fca000f8e00ff */
[----:B------:R-:W-:-:S04]  /*d860*/  SHF.L.U32 R4, R4, 0x1f, RZ ;  /* 0x0000001f04047819 */ /* 0x000fc800000006ff */
[----:B------:R0:W1:Y:S01]  /*d870*/  SYNCS.PHASECHK.TRANS64.TRYWAIT P2, [UR5+0x28850], R4 ;  /* 0x02885004ff0075a7 */ /* 0x0000620008040145 */
[----:B------:R-:W-:Y:S05]  /*d880*/  @!P0 BRA `(.L_x_1250) ;  /* 0x0000000000048947 */ /* 0x000fea0003800000 */
[----:B------:R-:W-:Y:S01]  /*d890*/  BPT.TRAP 0x1 ;  /* 0x000000040000795c */ /* 0x000fe20000300000 */
.L_x_1250:
[----:B-1----:R-:W-:Y:S05]  /*d8a0*/  @P2 BRA `(.L_x_1251) ;  /* 0x0000000000082947 */ /* 0x002fea0003800000 */
[----:B------:R-:W1:Y:S02]  /*d8b0*/  SYNCS.PHASECHK.TRANS64.TRYWAIT P0, [UR5+0x28850], R4 ;  /* 0x02885004ff0075a7 */ /* 0x000e640008000145 */
[----:B-1----:R-:W-:Y:S05]  /*d8c0*/  @!P0 BRA `(.L_x_1252) ;  /* 0x000000a800d48947 */ /* 0x002fea0003800000 */
.L_x_1251:
[----:B------:R-:W-:Y:S01]  /*d8d0*/  UIADD3 UR41, UR41, 0x400, URZ ;  /* 0x0000040029297890 */ /* 0x000fe2000fffe03f */
[----:B------:R-:W-:Y:S01]  /*d8e0*/  WARPGROUP.ARRIVE ;  /* 0x00000000000079c5 */ /* 0x000fe20000000000 */
[----:B------:R-:W-:Y:S01]  /*d8f0*/  UMOV UR7, 0x40000040 ;  /* 0x4000004000077882 */ /* 0x000fe20000000000 */
[----:B01----:R-:W0:Y:S01]  /*d900*/  SHFL.BFLY PT, R4, R3, 0x2, 0x1f ;  /* 0x0c401f0003047f89 */ /* 0x003e2200000e0000 */
[----:B------:R-:W-:Y:S01]  /*d910*/  USHF.R.U32.HI UR41, URZ, 0x4, UR41 ;  /* 0x000000043f297899 */ /* 0x000fe20008011629 */
[----:B------:R-:W-:Y:S01]  /*d920*/  IMAD.MOV.U32 R8, RZ, RZ, RZ ;  /* 0x000000ffff087224 */ /* 0x000fe200078e00ff */
[----:B------:R-:W-:Y:S01]  /*d930*/  UIADD3 UR48, UR48, 0x1, URZ ;  /* 0x0000000130307890 */ /* 0x000fe2000fffe03f */
[----:B------:R-:W1:Y:S01]  /*d940*/  SHFL.BFLY PT, R7, R2, 0x2, 0x1f ;  /* 0x0c401f0002077f89 */ /* 0x000e6200000e0000 */
[----:B------:R-:W-:Y:S01]  /*d950*/  ULOP3.LUT UR41, UR41, 0x3fff, URZ, 0xc0, !UPT ;  /* 0x00003fff29297892 */ /* 0x000fe2000f8ec03f */
[----:B------:R-:W-:Y:S02]  /*d960*/  IMAD.U32 R13, RZ, RZ, UR10 ;  /* 0x0000000aff0d7e24 */ /* 0x000fe4000f8e00ff */
[----:B------:R-:W-:Y:S01]  /*d970*/  IMAD.MOV.U32 R21, RZ, RZ, -0x800000 ;  /* 0xff800000ff157424 */ /* 0x000fe200078e00ff */
[----:B------:R-:W-:Y:S01]  /*d980*/  ULOP3.LUT UR4, UR41, 0x4000000, URZ, 0xfc, !UPT ;  /* 0x0400000029047892 */ /* 0x000fe2000f8efc3f */
[----:B------:R-:W-:-:S03]  /*d990*/  IMAD.MOV.U32 R20, RZ, RZ, -0x800000 ;  /* 0xff800000ff147424 */ /* 0x000fc600078e00ff */
[----:B------:R-:W-:Y:S02]  /*d9a0*/  ULEA UR4, UR47, UR4, 0xb ;  /* 0x000000042f047291 */ /* 0x000fe4000f8e583f */
[----:B------:R-:W-:-:S04]  /*d9b0*/  UIADD3 UR47, UR47, 0x1, URZ ;  /* 0x000000012f2f7890 */ /* 0x000fc8000fffe03f */
[----:B------:R-:W-:Y:S01]  /*d9c0*/  UISETP.NE.AND UP0, UPT, UR47, 0x2, UPT ;  /* 0x000000022f00788c */ /* 0x000fe2000bf05270 */
[----:B------:R-:W-:Y:S02]  /*d9d0*/  UMOV UR6, UR4 ;  /* 0x0000000400067c82 */ /* 0x000fe40008000000 */
[----:B------:R-:W-:Y:S01]  /*d9e0*/  HGMMA.64x128x16.F32.BF16 R88, R180, gdesc[UR4].tnspB, R88, gsb0 ;  /* 0x41e00004b4587df0 */ /* 0x000fe20008001858 */
[----:B------:R-:W-:Y:S01]  /*d9f0*/  UIADD3 UR6, UR4, 0x80, URZ ;  /* 0x0000008004067890 */ /* 0x000fe2000fffe03f */
[----:B0-----:R-:W-:Y:S01]  /*da00*/  FADD.FTZ R4, R4, R3 ;  /* 0x0000000304047221 */ /* 0x001fe20000010000 */
[----:B------:R-:W-:Y:S01]  /*da10*/  UMOV UR7, 0x40000040 ;  /* 0x4000004000077882 */ /* 0x000fe20000000000 */
[----:B------:R-:W-:Y:S02]  /*da20*/  IMAD.MOV.U32 R3, RZ, RZ, RZ ;  /* 0x000000ffff037224 */ /* 0x000fe400078e00ff */
[----:B-1----:R-:W-:Y:S01]  /*da30*/  FADD.FTZ R6, R7, R2 ;  /* 0x0000000207067221 */ /* 0x002fe20000010000 */
[----:B------:R-:W-:Y:S01]  /*da40*/  USEL UR47, UR47, URZ, UP0 ;  /* 0x0000003f2f2f7287 */ /* 0x000fe20008000000 */
[----:B------:R-:W0:Y:S04]  /*da50*/  SHFL.BFLY PT, R7, R4, 0x1, 0x1f ;  /* 0x0c201f0004077f89 */ /* 0x000e2800000e0000 */
[----:B------:R-:W1:Y:S01]  /*da60*/  SHFL.BFLY PT, R9, R6, 0x1, 0x1f ;  /* 0x0c201f0006097f89 */ /* 0x000e6200000e0000 */
[----:B0-----:R-:W-:Y:S01]  /*da70*/  FADD.FTZ R10, R4, R7 ;  /* 0x00000007040a7221 */ /* 0x001fe20000010000 */
[----:B------:R-:W-:-:S02]  /*da80*/  IMAD.U32 R7, RZ, RZ, UR10 ;  /* 0x0000000aff077e24 */ /* 0x000fc4000f8e00ff */
[----:B-1----:R-:W-:Y:S02]  /*da90*/  FADD.FTZ R11, R6, R9 ;  /* 0x00000009060b7221 */ /* 0x002fe40000010000 */
[----:B------:R-:W-:Y:S01]  /*daa0*/  FSETP.NE.FTZ.AND P0, PT, R10, RZ, PT ;  /* 0x000000ff0a00720b */ /* 0x000fe20003f15000 */
[----:B------:R-:W-:Y:S02]  /*dab0*/  IMAD.U32 R6, RZ, RZ, UR5 ;  /* 0x00000005ff067e24 */ /* 0x000fe4000f8e00ff */
[----:B------:R-:W-:Y:S02]  /*dac0*/  FSETP.NE.FTZ.AND P2, PT, R11, RZ, PT ;  /* 0x000000ff0b00720b */ /* 0x000fe40003f55000 */
[----:B------:R-:W-:-:S05]  /*dad0*/  @!P1 VIADD R6, R6, 0x28860 ;  /* 0x0002886006069836 */ /* 0x000fca0000000000 */
[----:B------:R-:W-:-:S03]  /*dae0*/  @!P1 PRMT R6, RZ, 0x654, R6 ;  /* 0x00000654ff069816 */ /* 0x000fc60000000006 */
[----:B------:R-:W0:Y:S01]  /*daf0*/  @P0 MUFU.LG2 R2, R10 ;  /* 0x0000000a00020308 */ /* 0x000e220000000c00 */
[----:B------:R-:W-:Y:S02]  /*db00*/  @P0 FMUL.FTZ R7, R7, 0.69314718246459960938 ;  /* 0x3f31721807070820 */ /* 0x000fe40000410000 */
[----:B------:R-:W-:-:S05]  /*db10*/  @P2 FMUL.FTZ R13, R13, 0.69314718246459960938 ;  /* 0x3f3172180d0d2820 */ /* 0x000fca0000410000 */
        /* <DEDUP_REMOVED lines=39> */
[----:B------:R-:W-:-:S04]  /*dd90*/  USEL UR4, URZ, 0x1, UP0 ;  /* 0x000000013f047887 */ /* 0x000fc80008000000 */
[----:B------:R-:W-:Y:S01]  /*dda0*/  ULOP3.LUT UR50, UR50, UR4, URZ, 0x3c, !UPT ;  /* 0x0000000432327292 */ /* 0x000fe2000f8e3c3f */
        /* <DEDUP_REMOVED lines=69> */
.L_x_1182:
[----:B------:R-:W0:Y:S01]  /*e200*/  S2R R5, SR_CgaCtaId ;  /* 0x0000000000057919 */ /* 0x000e220000008800 */
[----:B------:R-:W-:Y:S01]  /*e210*/  MOV R0, 0x400 ;  /* 0x0000040000007802 */ /* 0x000fe20000000f00 */
[----:B------:R-:W-:Y:S01]  /*e220*/  BSSY B0, `(.L_x_1253) ;  /* 0x00002e8000007945 */ /* 0x000fe20003800000 */
[----:B------:R-:W-:Y:S02]  /*e230*/  BAR.SYNC.DEFER_BLOCKING 0x5, 0x180 ;  /* 0x0146000000007b1d */ /* 0x000fe40000010000 */
[----:B0-----:R-:W-:-:S05]  /*e240*/  LEA R0, R5, R0, 0x18 ;  /* 0x0000000005007211 */ /* 0x001fca00078ec0ff */
[----:B------:R-:W0:Y:S02]  /*e250*/  LDS.128 R4, [R0+0x288d0] ;  /* 0x0288d00000047984 */ /* 0x000e240000000c00 */
[----:B0-----:R-:W-:Y:S02]  /*e260*/  R2UR UR5, R5 ;  /* 0x00000000050572ca */ /* 0x001fe400000e0000 */
[----:B------:R-:W-:Y:S02]  /*e270*/  R2UR UR7, R6 ;  /* 0x00000000060772ca */ /* 0x000fe400000e0000 */
[----:B------:R-:W-:Y:S01]  /*e280*/  R2UR UR6, R7 ;  /* 0x00000000070672ca */ /* 0x000fe200000e0000 */
[----:B------:R-:W-:Y:S06]  /*e290*/  BAR.ARV 0x4, 0x180 ;  /* 0x0106000000007b1d */ /* 0x000fec0000002000 */
[----:B------:R-:W-:Y:S08]  /*e2a0*/  @P0 BRA `(.L_x_1254) ;  /* 0x0000002000640947 */ /* 0x000ff00003800000 */
[----:B------:R-:W0:Y:S01]  /*e2b0*/  S2R R5, SR_SWINHI ;  /* 0x0000000000057919 */ /* 0x000e220000002f00 */
[----:B------:R-:W-:Y:S01]  /*e2c0*/  ULDC.64 UR10, c[0x0][0xc00] ;  /* 0x00030000000a7ab9 */ /* 0x000fe20000000a00 */
[----:B------:R-:W-:Y:S01]  /*e2d0*/  ULDC.64 UR8, c[0x0][0xc00] ;  /* 0x0003000000087ab9 */ /* 0x000fe20000000a00 */
[----:B------:R-:W1:Y:S01]  /*e2e0*/  LDC R45, c[0x0][0xbe8] ;  /* 0x0002fa00ff2d7b82 */ /* 0x000e620000000800 */
[----:B------:R-:W-:Y:S01]  /*e2f0*/  UIMAD.WIDE UR8, UR43, 0x4, UR8 ;  /* 0x000000042b0878a5 */ /* 0x000fe2000f8e0208 */
[----:B------:R-:W-:Y:S02]  /*e300*/  MOV R32, R0 ;  /* 0x0000000000207202 */ /* 0x000fe40000000f00 */
[----:B0-----:R-:W-:-:S03]  /*e310*/  MOV R33, R5 ;  /* 0x0000000500217202 */ /* 0x001fc60000000f00 */
[----:B------:R-:W-:-:S03]  /*e320*/  IMAD.WIDE R4, R218, 0x2, R32 ;  /* 0x00000002da047825 */ /* 0x000fc600078e0220 */
[C---:B------:R-:W-:Y:S02]  /*e330*/  LOP3.LUT R7, R4.reuse, 0x380, RZ, 0xc0, !PT ;  /* 0x0000038004077812 */ /* 0x040fe400078ec0ff */
[C---:B------:R-:W-:Y:S02]  /*e340*/  IADD3 R8, P5, R4.reuse, 0x40, RZ ;  /* 0x0000004004087810 */ /* 0x040fe40007fbe0ff */
[----:B------:R-:W-:Y:S02]  /*e350*/  SHF.R.U64 R7, R7, 0x3, RZ ;  /* 0x0000000307077819 */ /* 0x000fe400000012ff */
[C---:B------:R-:W-:Y:S01]  /*e360*/  IADD3 R31, P6, R4.reuse, 0x20, RZ ;  /* 0x00000020041f7810 */ /* 0x040fe20007fde0ff */
[--C-:B------:R-:W-:Y:S01]  /*e370*/  IMAD.X R27, RZ, RZ, R5.reuse, P5 ;  /* 0x000000ffff1b7224 */ /* 0x100fe200028e0605 */
[C---:B------:R-:W-:Y:S02]  /*e380*/  IADD3 R35, P4, R4.reuse, 0x60, RZ ;  /* 0x0000006004237810 */ /* 0x040fe40007f9e0ff */
[C---:B------:R-:W-:Y:S01]  /*e390*/  IADD3 R37, P3, R4.reuse, 0x4000, RZ ;  /* 0x0000400004257810 */ /* 0x040fe20007f7e0ff */
[--C-:B------:R-:W-:Y:S01]  /*e3a0*/  IMAD.X R29, RZ, RZ, R5.reuse, P6 ;  /* 0x000000ffff1d7224 */ /* 0x100fe200030e0605 */
[C---:B------:R-:W-:Y:S01]  /*e3b0*/  IADD3 R39, P2, R4.reuse, 0x4020, RZ ;  /* 0x0000402004277810 */ /* 0x040fe20007f5e0ff */
[--C-:B------:R-:W-:Y:S01]  /*e3c0*/  IMAD.X R25, RZ, RZ, R5.reuse, P4 ;  /* 0x000000ffff197224 */ /* 0x100fe200020e0605 */
[C---:B------:R-:W-:Y:S01]  /*e3d0*/  IADD3 R41, P1, R4.reuse, 0x4040, RZ ;  /* 0x0000404004297810 */ /* 0x040fe20007f3e0ff */
[--C-:B------:R-:W-:Y:S01]  /*e3e0*/  IMAD.X R15, RZ, RZ, R5.reuse, P3 ;  /* 0x000000ffff0f7224 */ /* 0x100fe200018e0605 */
[----:B------:R-:W-:Y:S01]  /*e3f0*/  IADD3 R34, P0, R4, 0x4060, RZ ;  /* 0x0000406004227810 */ /* 0x000fe20007f1e0ff */
[--C-:B------:R-:W-:Y:S01]  /*e400*/  IMAD.X R13, RZ, RZ, R5.reuse, P2 ;  /* 0x000000ffff0d7224 */ /* 0x100fe200010e0605 */
[----:B------:R-:W-:Y:S01]  /*e410*/  LOP3.LUT R4, R7, R4, RZ, 0x3c, !PT ;  /* 0x0000000407047212 */ /* 0x000fe200078e3cff */
[--C-:B------:R-:W-:Y:S01]  /*e420*/  IMAD.X R11, RZ, RZ, R5.reuse, P1 ;  /* 0x000000ffff0b7224 */ /* 0x100fe200008e0605 */
[----:B------:R-:W-:Y:S01]  /*e430*/  LOP3.LUT R7, R8, 0x380, RZ, 0xc0, !PT ;  /* 0x0000038008077812 */ /* 0x000fe200078ec0ff */
[----:B------:R-:W-:Y:S01]  /*e440*/  IMAD.X R9, RZ, RZ, R5, P0 ;  /* 0x000000ffff097224 */ /* 0x000fe200000e0605 */
[----:B------:R-:W-:-:S02]  /*e450*/  LOP3.LUT R6, R31, 0x380, RZ, 0xc0, !PT ;  /* 0x000003801f067812 */ /* 0x000fc400078ec0ff */
[----:B------:R-:W-:Y:S02]  /*e460*/  SHF.R.U64 R7, R7, 0x3, RZ ;  /* 0x0000000307077819 */ /* 0x000fe400000012ff */
[----:B------:R-:W-:Y:S02]  /*e470*/  LOP3.LUT R10, R35, 0x380, RZ, 0xc0, !PT ;  /* 0x00000380230a7812 */ /* 0x000fe400078ec0ff */
[----:B------:R-:W-:Y:S02]  /*e480*/  LOP3.LUT R12, R37, 0x380, RZ, 0xc0, !PT ;  /* 0x00000380250c7812 */ /* 0x000fe400078ec0ff */
[----:B------:R-:W-:Y:S02]  /*e490*/  LOP3.LUT R26, R7, R8, RZ, 0x3c, !PT ;  /* 0x00000008071a7212 */ /* 0x000fe400078e3cff */
[----:B------:R-:W-:Y:S02]  /*e4a0*/  SHF.R.U64 R6, R6, 0x3, RZ ;  /* 0x0000000306067819 */ /* 0x000fe400000012ff */
[----:B------:R-:W-:-:S02]  /*e4b0*/  SHF.R.U64 R10, R10, 0x3, RZ ;  /* 0x000000030a0a7819 */ /* 0x000fc400000012ff */
[----:B------:R-:W-:Y:S02]  /*e4c0*/  LOP3.LUT R8, R39, 0x380, RZ, 0xc0, !PT ;  /* 0x0000038027087812 */ /* 0x000fe400078ec0ff */
[----:B------:R-:W-:Y:S02]  /*e4d0*/  SHF.R.U64 R12, R12, 0x3, RZ ;  /* 0x000000030c0c7819 */ /* 0x000fe400000012ff */
[----:B------:R-:W-:Y:S02]  /*e4e0*/  LOP3.LUT R28, R6, R31, RZ, 0x3c, !PT ;  /* 0x0000001f061c7212 */ /* 0x000fe400078e3cff */
[----:B------:R-:W-:Y:S02]  /*e4f0*/  LOP3.LUT R24, R10, R35, RZ, 0x3c, !PT ;  /* 0x000000230a187212 */ /* 0x000fe400078e3cff */
[----:B------:R-:W-:Y:S02]  /*e500*/  SHF.R.U64 R8, R8, 0x3, RZ ;  /* 0x0000000308087819 */ /* 0x000fe400000012ff */
[----:B------:R-:W-:-:S02]  /*e510*/  LOP3.LUT R10, R41, 0x380, RZ, 0xc0, !PT ;  /* 0x00000380290a7812 */ /* 0x000fc400078ec0ff */
[----:B------:R-:W-:Y:S02]  /*e520*/  LOP3.LUT R31, R34, 0x380, RZ, 0xc0, !PT ;  /* 0x00000380221f7812 */ /* 0x000fe400078ec0ff */
[----:B------:R-:W-:Y:S02]  /*e530*/  LOP3.LUT R14, R12, R37, RZ, 0x3c, !PT ;  /* 0x000000250c0e7212 */ /* 0x000fe400078e3cff */
[----:B------:R-:W-:Y:S02]  /*e540*/  LOP3.LUT R12, R8, R39, RZ, 0x3c, !PT ;  /* 0x00000027080c7212 */ /* 0x000fe400078e3cff */
[----:B------:R-:W-:Y:S02]  /*e550*/  MOV R30, R4 ;  /* 0x00000004001e7202 */ /* 0x000fe40000000f00 */
[----:B------:R-:W-:Y:S02]  /*e560*/  SHF.R.U64 R10, R10, 0x3, RZ ;  /* 0x000000030a0a7819 */ /* 0x000fe400000012ff */
[----:B------:R-:W-:-:S02]  /*e570*/  SHF.R.U64 R31, R31, 0x3, RZ ;  /* 0x000000031f1f7819 */ /* 0x000fc400000012ff */
[----:B------:R-:W-:Y:S02]  /*e580*/  F2FP.BF16.F32.PACK_AB R4, R89, R88 ;  /* 0x000000585904723e */ /* 0x000fe400000010ff */
[----:B------:R-:W-:Y:S02]  /*e590*/  F2FP.BF16.F32.PACK_AB R5, R3, R2 ;  /* 0x000000020305723e */ /* 0x000fe400000010ff */
[----:B------:R-:W-:Y:S02]  /*e5a0*/  F2FP.BF16.F32.PACK_AB R6, R93, R92 ;  /* 0x0000005c5d06723e */ /* 0x000fe400000010ff */
[----:B------:R-:W-:Y:S01]  /*e5b0*/  F2FP.BF16.F32.PACK_AB R7, R95, R94 ;  /* 0x0000005e5f07723e */ /* 0x000fe200000010ff */
[----:B------:R-:W-:Y:S01]  /*e5c0*/  BAR.SYNC.DEFER_BLOCKING 0x1, 0x100 ;  /* 0x0044000000007b1d */ /* 0x000fe20000010000 */
[----:B------:R-:W-:Y:S02]  /*e5d0*/  MOV R37, R14 ;  /* 0x0000000e00257202 */ /* 0x000fe40000000f00 */
[----:B------:R-:W-:-:S02]  /*e5e0*/  MOV R36, R12 ;  /* 0x0000000c00247202 */ /* 0x000fc40000000f00 */
[----:B------:R-:W-:Y:S02]  /*e5f0*/  LOP3.LUT R10, R10, R41, RZ, 0x3c, !PT ;  /* 0x000000290a0a7212 */ /* 0x000fe400078e3cff */
[----:B------:R-:W-:Y:S02]  /*e600*/  LOP3.LUT R8, R31, R34, RZ, 0x3c, !PT ;  /* 0x000000221f087212 */ /* 0x000fe400078e3cff */
[----:B------:R-:W-:Y:S02]  /*e610*/  MOV R40, R28 ;  /* 0x0000001c00287202 */ /* 0x000fe40000000f00 */
[----:B------:R-:W-:Y:S02]  /*e620*/  MOV R39, R26 ;  /* 0x0000001a00277202 */ /* 0x000fe40000000f00 */
[----:B------:R-:W-:Y:S02]  /*e630*/  MOV R38, R24 ;  /* 0x0000001800267202 */ /* 0x000fe40000000f00 */
[----:B------:R-:W-:-:S02]  /*e640*/  F2FP.BF16.F32.PACK_AB R12, R97, R96 ;  /* 0x00000060610c723e */ /* 0x000fc400000010ff */
[----:B------:R-:W-:Y:S02]  /*e650*/  F2FP.BF16.F32.PACK_AB R13, R99, R98 ;  /* 0x00000062630d723e */ /* 0x000fe400000010ff */
[----:B------:R-:W-:Y:S02]  /*e660*/  F2FP.BF16.F32.PACK_AB R14, R101, R100 ;  /* 0x00000064650e723e */ /* 0x000fe400000010ff */
[----:B------:R-:W-:Y:S02]  /*e670*/  F2FP.BF16.F32.PACK_AB R15, R103, R102 ;  /* 0x00000066670f723e */ /* 0x000fe400000010ff */
[----:B------:R-:W-:Y:S01]  /*e680*/  F2FP.BF16.F32.PACK_AB R24, R105, R104 ;  /* 0x000000686918723e */ /* 0x000fe200000010ff */
[----:B------:R0:W-:Y:S01]  /*e690*/  STSM.16.M88.4 [R30], R4 ;  /* 0x000000041e007844 */ /* 0x0001e20000000200 */
[----:B------:R-:W-:Y:S02]  /*e6a0*/  F2FP.BF16.F32.PACK_AB R25, R107, R106 ;  /* 0x0000006a6b19723e */ /* 0x000fe400000010ff */
[----:B------:R-:W-:Y:S01]  /*e6b0*/  F2FP.BF16.F32.PACK_AB R26, R109, R108 ;  /* 0x0000006c6d1a723e */ /* 0x000fe200000010ff */
[----:B------:R2:W-:Y:S01]  /*e6c0*/  STSM.16.M88.4 [R40], R12 ;  /* 0x0000000c28007844 */ /* 0x0005e20000000200 */
[----:B------:R-:W-:-:S02]  /*e6d0*/  F2FP.BF16.F32.PACK_AB R27, R111, R110 ;  /* 0x0000006e6f1b723e */ /* 0x000fc400000010ff */
[----:B------:R-:W-:Y:S02]  /*e6e0*/  F2FP.BF16.F32.PACK_AB R28, R113, R112 ;  /* 0x00000070711c723e */ /* 0x000fe400000010ff */
[----:B------:R-:W-:Y:S01]  /*e6f0*/  F2FP.BF16.F32.PACK_AB R29, R115, R114 ;  /* 0x00000072731d723e */ /* 0x000fe200000010ff */
[----:B------:R-:W-:Y:S01]  /*e700*/  STSM.16.M88.4 [R39], R24 ;  /* 0x0000001827007844 */ /* 0x000fe20000000200 */
[----:B------:R-:W-:Y:S02]  /*e710*/  F2FP.BF16.F32.PACK_AB R31, R119, R118 ;  /* 0x00000076771f723e */ /* 0x000fe400000010ff */
[----:B------:R-:W-:Y:S02]  /*e720*/  MOV R35, R10 ;  /* 0x0000000a00237202 */ /* 0x000fe40000000f00 */
[----:B------:R-:W-:Y:S02]  /*e730*/  MOV R34, R8 ;  /* 0x0000000800227202 */ /* 0x000fe40000000f00 */
[----:B0-----:R-:W-:-:S02]  /*e740*/  F2FP.BF16.F32.PACK_AB R30, R117, R116 ;  /* 0x00000074751e723e */ /* 0x001fc400000010ff */
[----:B------:R-:W-:Y:S02]  /*e750*/  F2FP.BF16.F32.PACK_AB R4, R121, R120 ;  /* 0x000000787904723e */ /* 0x000fe400000010ff */
[----:B------:R-:W-:Y:S01]  /*e760*/  F2FP.BF16.F32.PACK_AB R5, R123, R122 ;  /* 0x0000007a7b05723e */ /* 0x000fe200000010ff */
[----:B------:R0:W-:Y:S01]  /*e770*/  STSM.16.M88.4 [R38], R28 ;  /* 0x0000001c26007844 */ /* 0x0001e20000000200 */
[----:B------:R-:W-:Y:S02]  /*e780*/  F2FP.BF16.F32.PACK_AB R6, R125, R124 ;  /* 0x0000007c7d06723e */ /* 0x000fe400000010ff */
[----:B------:R-:W-:Y:S02]  /*e790*/  F2FP.BF16.F32.PACK_AB R7, R127, R126 ;  /* 0x0000007e7f07723e */ /* 0x000fe400000010ff */
[----:B------:R-:W-:Y:S02]  /*e7a0*/  F2FP.BF16.F32.PACK_AB R8, R129, R128 ;  /* 0x000000808108723e */ /* 0x000fe400000010ff */
[----:B------:R-:W-:Y:S01]  /*e7b0*/  F2FP.BF16.F32.PACK_AB R9, R131, R130 ;  /* 0x000000828309723e */ /* 0x000fe200000010ff */
[----:B------:R3:W-:Y:S01]  /*e7c0*/  STSM.16.M88.4 [R37], R4 ;  /* 0x0000000425007844 */ /* 0x0007e20000000200 */
[----:B------:R-:W-:-:S02]  /*e7d0*/  F2FP.BF16.F32.PACK_AB R10, R133, R132 ;  /* 0x00000084850a723e */ /* 0x000fc400000010ff */
[----:B------:R-:W-:Y:S02]  /*e7e0*/  F2FP.BF16.F32.PACK_AB R11, R135, R134 ;  /* 0x00000086870b723e */ /* 0x000fe400000010ff */
[----:B--2---:R-:W-:Y:S02]  /*e7f0*/  F2FP.BF16.F32.PACK_AB R12, R137, R136 ;  /* 0x00000088890c723e */ /* 0x004fe400000010ff */
[----:B------:R-:W-:Y:S01]  /*e800*/  F2FP.BF16.F32.PACK_AB R13, R139, R138 ;  /* 0x0000008a8b0d723e */ /* 0x000fe200000010ff */
[----:B------:R2:W-:Y:S01]  /*e810*/  STSM.16.M88.4 [R36], R8 ;  /* 0x0000000824007844 */ /* 0x0005e20000000200 */
[----:B------:R-:W-:Y:S01]  /*e820*/  F2FP.BF16.F32.PACK_AB R14, R141, R140 ;  /* 0x0000008c8d0e723e */ /* 0x000fe200000010ff */
[----:B0-----:R-:W-:Y:S01]  /*e830*/  IMAD.U32 R28, RZ, RZ, UR8 ;  /* 0x00000008ff1c7e24 */ /* 0x001fe2000f8e00ff */
[----:B------:R-:W-:Y:S01]  /*e840*/  F2FP.BF16.F32.PACK_AB R15, R143, R142 ;  /* 0x0000008e8f0f723e */ /* 0x000fe200000010ff */
[----:B------:R-:W-:Y:S01]  /*e850*/  IMAD.U32 R29, RZ, RZ, UR9 ;  /* 0x00000009ff1d7e24 */ /* 0x000fe2000f8e00ff */
[----:B------:R-:W-:Y:S01]  /*e860*/  F2FP.BF16.F32.PACK_AB R24, R145, R144 ;  /* 0x000000909118723e */ /* 0x000fe200000010ff */
[----:B------:R-:W-:Y:S01]  /*e870*/  ULDC.64 UR8, c[0x0][0xc08] ;  /* 0x0003020000087ab9 */ /* 0x000fe20000000a00 */
[----:B------:R-:W-:Y:S01]  /*e880*/  F2FP.BF16.F32.PACK_AB R25, R147, R146 ;  /* 0x000000929319723e */ /* 0x000fe200000010ff */
[----:B------:R0:W-:Y:S01]  /*e890*/  STSM.16.M88.4 [R35], R12 ;  /* 0x0000000c23007844 */ /* 0x0001e20000000200 */
[----:B------:R-:W-:-:S02]  /*e8a0*/  F2FP.BF16.F32.PACK_AB R26, R149, R148 ;  /* 0x00000094951a723e */ /* 0x000fc400000010ff */
[----:B------:R-:W-:Y:S02]  /*e8b0*/  F2FP.BF16.F32.PACK_AB R27, R151, R150 ;  /* 0x00000096971b723e */ /* 0x000fe400000010ff */
[----:B------:R-:W-:-:S03]  /*e8c0*/  ISETP.NE.U32.AND P0, PT, RZ, UR10, PT ;  /* 0x0000000aff007c0c */ /* 0x000fc6000bf05070 */
[----:B------:R4:W-:Y:S01]  /*e8d0*/  STSM.16.M88.4 [R34], R24 ;  /* 0x0000001822007844 */ /* 0x0009e20000000200 */
[----:B------:R-:W-:Y:S01]  /*e8e0*/  BAR.SYNC.DEFER_BLOCKING 0x1, 0x100 ;  /* 0x0044000000007b1d */ /* 0x000fe20000010000 */
[----:B------:R-:W-:-:S13]  /*e8f0*/  ISETP.NE.AND.EX P0, PT, RZ, UR11, PT, P0 ;  /* 0x0000000bff007c0c */ /* 0x000fda000bf05300 */
[----:B------:R-:W4:Y:S01]  /*e900*/  @P0 LDG.E R30, desc[UR52][R28.64] ;  /* 0x000000341c1e0981 */ /* 0x000f22000c1e1900 */
[----:B------:R-:W-:Y:S01]  /*e910*/  UISETP.NE.U32.AND UP0, UPT, UR8, URZ, UPT ;  /* 0x0000003f0800728c */ /* 0x000fe2000bf05070 */
[----:B-1----:R-:W-:Y:S01]  /*e920*/  ISETP.NE.AND P1, PT, R45, 0x1, PT ;  /* 0x000000012d00780c */ /* 0x002fe20003f25270 */
[----:B------:R-:W-:Y:S02]  /*e930*/  ULDC UR4, c[0x0][0xa88] ;  /* 0x0002a20000047ab9 */ /* 0x000fe40000000800 */
[----:B------:R-:W-:Y:S01]  /*e940*/  UISETP.NE.AND.EX UP0, UPT, UR9, URZ, UPT, UP0 ;  /* 0x0000003f0900728c */ /* 0x000fe2000bf05300 */
[----:B------:R-:W-:Y:S01]  /*e950*/  IMAD.U32 R44, RZ, RZ, UR4 ;  /* 0x00000004ff2c7e24 */ /* 0x000fe2000f8e00ff */
[----:B------:R-:W-:-:S04]  /*e960*/  ULDC UR4, c[0x0][0xad4] ;  /* 0x0002b50000047ab9 */ /* 0x000fc80000000800 */
[----:B------:R-:W-:-:S04]  /*e970*/  PLOP3.LUT P4, PT, PT, PT, UP0, 0x80, 0x0 ;  /* 0x000000000000781c */ /* 0x000fc80003f8f008 */
[----:B---3--:R-:W1:Y:S01]  /*e980*/  @P1 LDC R6, c[0x0][0xbec] ;  /* 0x0002fb00ff061b82 */ /* 0x008e620000000800 */
[----:B------:R-:W-:Y:S02]  /*e990*/  @UP0 ULDC.64 UR8, c[0x0][0xc08] ;  /* 0x0003020000080ab9 */ /* 0x000fe40000000a00 */
[----:B------:R-:W-:Y:S02]  /*e9a0*/  @UP0 UIMAD.WIDE UR8, UR43, 0x4, UR8 ;  /* 0x000000042b0808a5 */ /* 0x000fe4000f8e0208 */
[----:B------:R-:W-:-:S03]  /*e9b0*/  UISETP.NE.AND UP0, UPT, UR45, URZ, UPT ;  /* 0x0000003f2d00728c */ /* 0x000fc6000bf05270 */
[----:B--2---:R-:W2:Y:S01]  /*e9c0*/  @P1 LDC R9, c[0x0][0xbf0] ;  /* 0x0002fc00ff091b82 */ /* 0x004ea20000000800 */
[----:B------:R-:W-:Y:S01]  /*e9d0*/  USEL UR4, UR45, UR4, UP0 ;  /* 0x000000042d047287 */ /* 0x000fe20008000000 */
[----:B------:R-:W-:Y:S01]  /*e9e0*/  IMAD.U32 R4, RZ, RZ, UR8 ;  /* 0x00000008ff047e24 */ /* 0x000fe2000f8e00ff */
[----:B------:R-:W-:Y:S01]  /*e9f0*/  UMOV UR19, 0x9b8 ;  /* 0x000009b800137882 */ /* 0x000fe20000000000 */
[----:B------:R-:W-:Y:S01]  /*ea00*/  IMAD.U32 R5, RZ, RZ, UR9 ;  /* 0x00000009ff057e24 */ /* 0x000fe2000f8e00ff */
[----:B------:R-:W-:Y:S02]  /*ea10*/  UISETP.GT.AND UP1, UPT, UR4, 0x1, UPT ;  /* 0x000000010400788c */ /* 0x000fe4000bf24270 */
[----:B------:R-:W-:Y:S02]  /*ea20*/  UISETP.NE.U32.AND UP0, UPT, UR10, URZ, UPT ;  /* 0x0000003f0a00728c */ /* 0x000fe4000bf05070 */
[----:B------:R-:W-:Y:S01]  /*ea30*/  USEL UR19, UR19, 0x978, UP1 ;  /* 0x0000097813137887 */ /* 0x000fe20008800000 */
[----:B0-----:R-:W-:Y:S01]  /*ea40*/  VIADD R13, R17, UR37 ;  /* 0x00000025110d7c36 */ /* 0x001fe20008000000 */
[----:B------:R-:W-:Y:S01]  /*ea50*/  UISETP.NE.AND.EX UP0, UPT, UR11, URZ, UPT, UP0 ;  /* 0x0000003f0b00728c */ /* 0x000fe2000bf05300 */
[----:B------:R1:W5:Y:S01]  /*ea60*/  @P4 LDG.E R44, desc[UR52][R4.64] ;  /* 0x00000034042c4981 */ /* 0x000362000c1e1900 */
[----:B------:R-:W-:Y:S01]  /*ea70*/  UMOV UR4, URZ ;  /* 0x0000003f00047c82 */ /* 0x000fe20008000000 */
[----:B------:R-:W-:Y:S01]  /*ea80*/  USHF.R.S32.HI UR10, URZ, 0x1f, UR43 ;  /* 0x0000001f3f0a7899 */ /* 0x000fe2000801142b */
[----:B------:R-:W-:Y:S01]  /*ea90*/  IMAD.MOV.U32 R7, RZ, RZ, R13 ;  /* 0x000000ffff077224 */ /* 0x000fe200078e000d */
[----:B------:R-:W-:-:S02]  /*eaa0*/  USEL UR8, UR43, URZ, !UP0 ;  /* 0x0000003f2b087287 */ /* 0x000fc4000c000000 */
[----:B------:R-:W-:Y:S02]  /*eab0*/  USEL UR9, UR39, URZ, UP1 ;  /* 0x0000003f27097287 */ /* 0x000fe40008800000 */
[----:B------:R-:W-:Y:S01]  /*eac0*/  USEL UR18, UR10, URZ, !UP0 ;  /* 0x0000003f0a127287 */ /* 0x000fe2000c000000 */
[----:B------:R-:W-:Y:S02]  /*ead0*/  ULDC.64 UR12, c[0x0][UR19+0x220] ;  /* 0x00008800130c7abb */ /* 0x000fe40008000a00 */
[----:B------:R-:W-:Y:S01]  /*eae0*/  ULDC.64 UR10, c[0x0][UR19+0x218] ;  /* 0x00008600130a7abb */ /* 0x000fe20008000a00 */
[----:B-1----:R-:W-:Y:S01]  /*eaf0*/  @P1 IMAD.HI.U32 R4, R13, R6, RZ ;  /* 0x000000060d041227 */ /* 0x002fe200078e00ff */
[----:B------:R-:W-:Y:S01]  /*eb00*/  ULDC.64 UR14, c[0x0][UR19+0x228] ;  /* 0x00008a00130e7abb */ /* 0x000fe20008000a00 */
[----:B------:R-:W-:Y:S02]  /*eb10*/  UIMAD UR13, UR13, UR8, URZ ;  /* 0x000000080d0d72a4 */ /* 0x000fe4000f8e023f */
[----:B------:R-:W-:Y:S01]  /*eb20*/  UIMAD.WIDE.U32 UR16, UR10, UR42, URZ ;  /* 0x0000002a0a1072a5 */ /* 0x000fe2000f8e003f */
[----:B--2---:R-:W-:Y:S01]  /*eb30*/  @P1 SHF.R.U32.HI R7, RZ, R9, R4 ;  /* 0x00000009ff071219 */ /* 0x004fe20000011604 */
[----:B------:R-:W-:-:S02]  /*eb40*/  UIMAD UR20, UR11, UR42, URZ ;  /* 0x0000002a0b1472a4 */ /* 0x000fc4000f8e023f */
[----:B------:R-:W-:Y:S02]  /*eb50*/  UIMAD.WIDE.U32 UR10, UR12, UR8, URZ ;  /* 0x000000080c0a72a5 */ /* 0x000fe4000f8e003f */
[----:B------:R-:W-:Y:S01]  /*eb60*/  UIMAD.WIDE.U32 UR22, UR14, UR9, URZ ;  /* 0x000000090e1672a5 */ /* 0x000fe2000f8e003f */
[----:B------:R-:W-:Y:S01]  /*eb70*/  IMAD.MOV R6, RZ, RZ, -R7 ;  /* 0x000000ffff067224 */ /* 0x000fe200078e0a07 */
[----:B------:R-:W-:Y:S02]  /*eb80*/  UIMAD UR9, UR15, UR9, URZ ;  /* 0x000000090f0972a4 */ /* 0x000fe4000f8e023f */
[----:B------:R-:W-:Y:S01]  /*eb90*/  UIMAD UR13, UR12, UR18, UR13 ;  /* 0x000000120c0d72a4 */ /* 0x000fe2000f8e020d */
[----:B------:R-:W-:Y:S01]  /*eba0*/  IMAD R9, R45, R6, R13 ;  /* 0x000000062d097224 */ /* 0x000fe200078e020d */
[----:B------:R-:W-:Y:S01]  /*ebb0*/  UIADD3 UR20, UR17, UR20, URZ ;  /* 0x0000001411147290 */ /* 0x000fe2000fffe03f */
[----:B------:R-:W-:Y:S02]  /*ebc0*/  IMAD.U32 R4, RZ, RZ, UR22 ;  /* 0x00000016ff047e24 */ /* 0x000fe4000f8e00ff */
[----:B------:R-:W-:Y:S01]  /*ebd0*/  IMAD.U32 R5, RZ, RZ, UR23 ;  /* 0x00000017ff057e24 */ /* 0x000fe2000f8e00ff */
[----:B------:R-:W-:-:S02]  /*ebe0*/  SHF.R.S32.HI R5, RZ, 0x1f, R7 ;  /* 0x0000001fff057819 */ /* 0x000fc40000011407 */
[----:B------:R-:W-:Y:S02]  /*ebf0*/  SHF.R.S32.HI R6, RZ, 0x1f, R9 ;  /* 0x0000001fff067819 */ /* 0x000fe40000011409 */
[----:B----4-:R-:W-:-:S13]  /*ec00*/  @P0 R2UR UR4, R30 ;  /* 0x000000001e0402ca */ /* 0x010fda00000e0000 */
[----:B------:R-:W-:Y:S02]  /*ec10*/  UIADD3 UR16, UP0, UP2, UR10, UR16, UR4 ;  /* 0x000000100a107290 */ /* 0x000fe4000fa1e004 */
[----:B------:R-:W-:Y:S02]  /*ec20*/  UIADD3 UR10, UR23, UR9, URZ ;  /* 0x00000009170a7290 */ /* 0x000fe4000fffe03f */
[----:B------:R-:W-:Y:S02]  /*ec30*/  UIADD3 UR9, UR11, UR13, URZ ;  /* 0x0000000d0b097290 */ /* 0x000fe4000fffe03f */
[----:B------:R-:W-:Y:S01]  /*ec40*/  USHF.R.S32.HI UR14, URZ, 0x1f, UR4 ;  /* 0x0000001f3f0e7899 */ /* 0x000fe20008011404 */
[----:B------:R-:W-:Y:S01]  /*ec50*/  IADD3 R4, P2, P3, R7, UR16, R4 ;  /* 0x0000001007047c10 */ /* 0x000fe2000fb5e004 */
[----:B------:R-:W-:Y:S01]  /*ec60*/  IMAD.U32 R8, RZ, RZ, UR10 ;  /* 0x0000000aff087e24 */ /* 0x000fe2000f8e00ff */
[----:B------:R-:W-:Y:S01]  /*ec70*/  ULDC.64 UR10, c[0x0][UR19+0x210] ;  /* 0x00008400130a7abb */ /* 0x000fe20008000a00 */
[----:B------:R-:W-:Y:S01]  /*ec80*/  UIADD3.X UR9, UR9, UR20, UR14, UP0, UP2 ;  /* 0x0000001409097290 */ /* 0x000fe200087e440e */
[----:B------:R-:W-:Y:S01]  /*ec90*/  IMAD R7, R9, UR11, RZ ;  /* 0x0000000b09077c24 */ /* 0x000fe2000f8e02ff */
[----:B------:R-:W-:Y:S01]  /*eca0*/  ULDC.64 UR12, c[0x0][0xba8] ;  /* 0x0002ea00000c7ab9 */ /* 0x000fe20000000a00 */
[----:B------:R-:W-:Y:S01]  /*ecb0*/  @!UP1 ULDC UR12, c[0x0][0xb50] ;  /* 0x0002d400000c9ab9 */ /* 0x000fe20000000800 */
[----:B------:R-:W-:Y:S01]  /*ecc0*/  @!UP1 ULDC UR13, c[0x0][0xb54] ;  /* 0x0002d500000d9ab9 */ /* 0x000fe20000000800 */
[----:B------:R-:W-:Y:S01]  /*ecd0*/  IMAD R7, R6, UR10, R7 ;  /* 0x0000000a06077c24 */ /* 0x000fe2000f8e0207 */
[----:B------:R-:W-:-:S03]  /*ece0*/  IADD3.X R5, R5, UR9, R8, P2, P3 ;  /* 0x0000000905057c10 */ /* 0x000fc600097e6408 */
[----:B------:R-:W-:-:S04]  /*ecf0*/  IMAD.WIDE.U32 R4, R9, UR10, R4 ;  /* 0x0000000a09047c25 */ /* 0x000fc8000f8e0004 */
[----:B------:R-:W-:Y:S01]  /*ed00*/  IMAD.IADD R5, R5, 0x1, R7 ;  /* 0x0000000105057824 */ /* 0x000fe200078e0207 */
[----:B------:R-:W-:-:S04]  /*ed10*/  LEA R8, P2, R4, UR12, 0x2 ;  /* 0x0000000c04087c11 */ /* 0x000fc8000f8410ff */
[----:B------:R-:W-:Y:S01]  /*ed20*/  LEA.HI.X R9, R4, UR13, R5, 0x2, P2 ;  /* 0x0000000d04097c11 */ /* 0x000fe200090f1405 */
[----:B------:R-:W-:Y:S08]  /*ed30*/  @P4 BRA `(.L_x_1255) ;  /* 0x0000000000104947 */ /* 0x000ff00003800000 */
[----:B------:R-:W-:Y:S05]  /*ed40*/  @!P0 BRA `(.L_x_1255) ;  /* 0x00000000000c8947 */ /* 0x000fea0003800000 */
[----:B------:R-:W2:Y:S04]  /*ed50*/  LDG.E R5, desc[UR52][R28.64] ;  /* 0x000000341c057981 */ /* 0x000ea8000c1e1900 */
[----:B-----5:R-:W2:Y:S02]  /*ed60*/  LDG.E R44, desc[UR52][R28.64+0x4] ;  /* 0x000004341c2c7981 */ /* 0x020ea4000c1e1900 */
[----:B--2---:R-:W-:-:S07]  /*ed70*/  IMAD.IADD R44, R44, 0x1, -R5 ;  /* 0x000000012c2c7824 */ /* 0x004fce00078e0a05 */
.L_x_1255:
[----:B------:R-:W-:Y:S01]  /*ed80*/  SHFL.IDX PT, R4, R8, RZ, 0x1c1f ;  /* 0x001c1fff08047589 */ /* 0x000fe200000e0000 */
[----:B------:R-:W-:Y:S01]  /*ed90*/  VIADD R11, R217, UR37 ;  /* 0x00000025d90b7c36 */ /* 0x000fe20008000000 */
[----:B------:R-:W-:Y:S01]  /*eda0*/  LOP3.LUT P0, RZ, R199, 0x3, RZ, 0xc0, !PT ;  /* 0x00000003c7ff7812 */ /* 0x000fe2000780c0ff */
[----:B-----5:R-:W-:Y:S01]  /*edb0*/  IMAD R44, R44, R45, RZ ;  /* 0x0000002d2c2c7224 */ /* 0x020fe200078e02ff */
[----:B------:R-:W0:Y:S01]  /*edc0*/  SHFL.IDX PT, R5, R9, RZ, 0x1c1f ;  /* 0x001c1fff09057589 */ /* 0x000e2200000e0000 */
[----:B------:R-:W-:-:S03]  /*edd0*/  VIADD R25, R11, 0x8 ;  /* 0x000000080b197836 */ /* 0x000fc60000000000 */
[----:B------:R-:W-:Y:S01]  /*ede0*/  SHFL.IDX PT, R6, R8, 0x1, 0x1c1f ;  /* 0x003c1f0008067f89 */ /* 0x000fe200000e0000 */
[-C--:B------:R-:W-:Y:S02]  /*edf0*/  ISETP.GE.OR P2, PT, R11, R44.reuse, P0 ;  /* 0x0000002c0b00720c */ /* 0x080fe40000746670 */
[----:B------:R-:W-:Y:S01]  /*ee00*/  ISETP.GE.OR P0, PT, R25, R44, P0 ;  /* 0x0000002c1900720c */ /* 0x000fe20000706670 */
[----:B------:R-:W1:Y:S10]  /*ee10*/  SHFL.IDX PT, R7, R9, 0x1, 0x1c1f ;  /* 0x003c1f0009077f89 */ /* 0x000e7400000e0000 */
[----:B0-----:R0:W-:Y:S04]  /*ee20*/  @!P2 ST.E desc[UR52][R4.64], R21 ;  /* 0x000000150400a985 */ /* 0x0011e8000c101934 */
[----:B-1----:R0:W-:Y:S01]  /*ee30*/  @!P0 ST.E desc[UR52][R6.64], R20 ;  /* 0x0000001406008985 */ /* 0x0021e2000c101934 */
[----:B------:R-:W-:-:S13]  /*ee40*/  PLOP3.LUT P0, PT, PT, PT, UP1, 0x80, 0x0 ;  /* 0x000000000000781c */ /* 0x000fda0003f0f018 */
[----:B0-----:R-:W-:Y:S05]  /*ee50*/  @P0 BRA `(.L_x_1256) ;  /* 0x00000008008c0947 */ /* 0x001fea0003800000 */
[----:B------:R-:W-:Y:S01]  /*ee60*/  IMAD R3, R198, 0x40, R18 ;  /* 0x00000040c6037824 */ /* 0x000fe200078e0212 */
[----:B------:R-:W0:Y:S01]  /*ee70*/  @P1 LDC R20, c[0x0][0xbec] ;  /* 0x0002fb00ff141b82 */ /* 0x000e220000000800 */
[----:B------:R-:W-:Y:S02]  /*ee80*/  ULDC.64 UR12, c[0x0][0xaa0] ;  /* 0x0002a800000c7ab9 */ /* 0x000fe40000000a00 */
[----:B------:R-:W-:-:S03]  /*ee90*/  IMAD.WIDE R32, R3, 0x2, R32 ;  /* 0x0000000203207825 */ /* 0x000fc600078e0220 */
[C---:B------:R-:W-:Y:S01]  /*eea0*/  IADD3 R9, P6, R32.reuse, 0x1000, RZ ;  /* 0x0000100020097810 */ /* 0x040fe20007fde0ff */
[----:B------:R-:W-:Y:S01]  /*eeb0*/  UIMAD UR9, UR14, UR12, URZ ;  /* 0x0000000c0e0972a4 */ /* 0x000fe2000f8e023f */
[C---:B------:R-:W-:Y:S02]  /*eec0*/  IADD3 R13, P5, R32.reuse, 0x2000, RZ ;  /* 0x00002000200d7810 */ /* 0x040fe40007fbe0ff */
[----:B------:R-:W-:Y:S01]  /*eed0*/  LOP3.LUT R8, R9, 0x380, RZ, 0xc0, !PT ;  /* 0x0000038009087812 */ /* 0x000fe200078ec0ff */
[----:B------:R-:W-:Y:S01]  /*eee0*/  UIMAD.WIDE.U32 UR10, UR4, UR12, URZ ;  /* 0x0000000c040a72a5 */ /* 0x000fe2000f8e003f */
[----:B------:R-:W-:Y:S02]  /*eef0*/  IADD3 R25, P4, R32, 0x3000, RZ ;  /* 0x0000300020197810 */ /* 0x000fe40007f9e0ff */
[----:B------:R-:W-:Y:S01]  /*ef00*/  SHF.R.U64 R8, R8, 0x3, RZ ;  /* 0x0000000308087819 */ /* 0x000fe200000012ff */
[----:B------:R-:W-:Y:S01]  /*ef10*/  UIMAD UR9, UR4, UR13, UR9 ;  /* 0x0000000d040972a4 */ /* 0x000fe2000f8e0209 */
[----:B------:R-:W-:-:S02]  /*ef20*/  IADD3 R29, P3, R32, 0x4000, RZ ;  /* 0x00004000201d7810 */ /* 0x000fc40007f7e0ff */
[----:B------:R-:W-:Y:S01]  /*ef30*/  LOP3.LUT R8, R8, R9, RZ, 0x3c, !PT ;  /* 0x0000000908087212 */ /* 0x000fe200078e3cff */
[--C-:B------:R-:W-:Y:S01]  /*ef40*/  IMAD.X R9, RZ, RZ, R33.reuse, P6 ;  /* 0x000000ffff097224 */ /* 0x100fe200030e0621 */
[C---:B------:R-:W-:Y:S01]  /*ef50*/  IADD3 R3, P6, R32.reuse, 0x7000, RZ ;  /* 0x0000700020037810 */ /* 0x040fe20007fde0ff */
[----:B------:R-:W-:Y:S01]  /*ef60*/  UIADD3 UR11, UR11, UR9, URZ ;  /* 0x000000090b0b7290 */ /* 0x000fe2000fffe03f */
[C---:B------:R-:W-:Y:S01]  /*ef70*/  IADD3 R35, P2, R32.reuse, 0x5000, RZ ;  /* 0x0000500020237810 */ /* 0x040fe20007f5e0ff */
[----:B------:R-:W-:Y:S01]  /*ef80*/  ULDC.64 UR12, c[0x0][0xae8] ;  /* 0x0002ba00000c7ab9 */ /* 0x000fe20000000a00 */
[----:B------:R-:W-:Y:S01]  /*ef90*/  LOP3.LUT R2, R3, 0x380, RZ, 0xc0, !PT ;  /* 0x0000038003027812 */ /* 0x000fe200078ec0ff */
[----:B------:R-:W-:Y:S01]  /*efa0*/  USHF.R.S32.HI UR4, URZ, 0x1f, UR8 ;  /* 0x0000001f3f047899 */ /* 0x000fe20008011408 */
[----:B------:R-:W-:Y:S01]  /*efb0*/  IADD3 R37, P0, R32, 0x6000, RZ ;  /* 0x0000600020257810 */ /* 0x000fe20007f1e0ff */
[----:B------:R-:W-:Y:S01]  /*efc0*/  IMAD.X R41, RZ, RZ, R33, P6 ;  /* 0x000000ffff297224 */ /* 0x000fe200030e0621 */
[----:B------:R-:W-:Y:S01]  /*efd0*/  SHF.R.U64 R2, R2, 0x3, RZ ;  /* 0x0000000302027819 */ /* 0x000fe200000012ff */
[----:B------:R-:W-:Y:S01]  /*efe0*/  UIMAD.WIDE.U32 UR10, UR42, UR12, UR10 ;  /* 0x0000000c2a0a72a5 */ /* 0x000fe2000f8e000a */
[----:B------:R-:W-:Y:S01]  /*eff0*/  LOP3.LUT R12, R13, 0x380, RZ, 0xc0, !PT ;  /* 0x000003800d0c7812 */ /* 0x000fe200078ec0ff */
[----:B------:R-:W5:Y:S01]  /*f000*/  LD.E.128 R8, desc[UR52][R8.64] ;  /* 0x0000003408087980 */ /* 0x000f62000c101d00 */
[----:B------:R-:W-:-:S02]  /*f010*/  LOP3.LUT R40, R2, R3, RZ, 0x3c, !PT ;  /* 0x0000000302287212 */ /* 0x000fc400078e3cff */
[----:B------:R-:W1:Y:S01]  /*f020*/  @P1 LDC R3, c[0x0][0xbf0] ;  /* 0x0002fc00ff031b82 */ /* 0x000e620000000800 */
[----:B------:R-:W-:Y:S01]  /*f030*/  IMAD R2, R22, 0x20, R198 ;  /* 0x0000002016027824 */ /* 0x000fe200078e02c6 */
[----:B------:R-:W-:Y:S01]  /*f040*/  UIMAD UR11, UR42, UR13, UR11 ;  /* 0x0000000d2a0b72a4 */ /* 0x000fe2000f8e020b */
[----:B------:R-:W-:Y:S01]  /*f050*/  LOP3.LUT R24, R25, 0x380, RZ, 0xc0, !PT ;  /* 0x0000038019187812 */ /* 0x000fe200078ec0ff */
[----:B------:R-:W5:Y:S01]  /*f060*/  LD.E.128 R40, desc[UR52][R40.64] ;  /* 0x0000003428287980 */ /* 0x000f62000c101d00 */
[----:B------:R-:W-:Y:S01]  /*f070*/  VIADD R47, R2, UR37 ;  /* 0x00000025022f7c36 */ /* 0x000fe20008000000 */
[----:B------:R-:W-:Y:S01]  /*f080*/  ULDC.64 UR12, c[0x0][0xaf0] ;  /* 0x0002bc00000c7ab9 */ /* 0x000fe20000000a00 */
[----:B------:R-:W-:Y:S01]  /*f090*/  LOP3.LUT R28, R29, 0x380, RZ, 0xc0, !PT ;  /* 0x000003801d1c7812 */ /* 0x000fe200078ec0ff */
[----:B------:R-:W-:Y:S01]  /*f0a0*/  UIMAD UR4, UR4, UR12, URZ ;  /* 0x0000000c040472a4 */ /* 0x000fe2000f8e023f */
[----:B0-----:R-:W-:Y:S01]  /*f0b0*/  @P1 IMAD.HI.U32 R2, R47, R20, RZ ;  /* 0x000000142f021227 */ /* 0x001fe200078e00ff */
[----:B------:R-:W-:-:S02]  /*f0c0*/  LOP3.LUT R34, R35, 0x380, RZ, 0xc0, !PT ;  /* 0x0000038023227812 */ /* 0x000fc400078ec0ff */
[----:B------:R-:W-:Y:S02]  /*f0d0*/  LOP3.LUT R36, R37, 0x380, RZ, 0xc0, !PT ;  /* 0x0000038025247812 */ /* 0x000fe400078ec0ff */
[----:B------:R-:W-:Y:S01]  /*f0e0*/  LOP3.LUT R5, R32, 0x380, RZ, 0xc0, !PT ;  /* 0x0000038020057812 */ /* 0x000fe200078ec0ff */
[----:B------:R-:W-:Y:S01]  /*f0f0*/  IMAD.MOV.U32 R21, RZ, RZ, R47 ;  /* 0x000000ffff157224 */ /* 0x000fe200078e002f */
[----:B------:R-:W-:Y:S01]  /*f100*/  SHF.R.U64 R12, R12, 0x3, RZ ;  /* 0x000000030c0c7819 */ /* 0x000fe200000012ff */
[----:B------:R-:W-:Y:S01]  /*f110*/  UIMAD UR4, UR8, UR13, UR4 ;  /* 0x0000000d080472a4 */ /* 0x000fe2000f8e0204 */
[----:B------:R-:W-:Y:S01]  /*f120*/  SHF.R.U64 R24, R24, 0x3, RZ ;  /* 0x0000000318187819 */ /* 0x000fe200000012ff */
[----:B------:R-:W-:Y:S01]  /*f130*/  UIMAD.WIDE.U32 UR8, UR8, UR12, UR10 ;  /* 0x0000000c080872a5 */ /* 0x000fe2000f8e000a */
[----:B------:R-:W-:Y:S02]  /*f140*/  SHF.R.U64 R28, R28, 0x3, RZ ;  /* 0x000000031c1c7819 */ /* 0x000fe400000012ff */
[----:B------:R-:W-:-:S02]  /*f150*/  SHF.R.U64 R34, R34, 0x3, RZ ;  /* 0x0000000322227819 */ /* 0x000fc400000012ff */
[----:B------:R-:W-:Y:S02]  /*f160*/  SHF.R.U64 R36, R36, 0x3, RZ ;  /* 0x0000000324247819 */ /* 0x000fe400000012ff */
[----:B------:R-:W-:Y:S02]  /*f170*/  SHF.R.U64 R5, R5, 0x3, RZ ;  /* 0x0000000305057819 */ /* 0x000fe400000012ff */
[----:B-1----:R-:W-:Y:S01]  /*f180*/  @P1 SHF.R.U32.HI R21, RZ, R3, R2 ;  /* 0x00000003ff151219 */ /* 0x002fe20000011602 */
[----:B------:R-:W-:Y:S01]  /*f190*/  UIADD3 UR4, UR9, UR4, URZ ;  /* 0x0000000409047290 */ /* 0x000fe2000fffe03f */
        /* <DEDUP_REMOVED lines=11> */
[----:B------:R-:W-:Y:S01]  /*f250*/  IMAD.MOV.U32 R5, RZ, RZ, R33 ;  /* 0x000000ffff057224 */ /* 0x000fe200078e0021 */
[--C-:B------:R-:W-:Y:S01]  /*f260*/  SHF.R.S32.HI R20, RZ, 0x1f, R21.reuse ;  /* 0x0000001fff147819 */ /* 0x100fe20000011415 */
[----:B------:R-:W-:Y:S01]  /*f270*/  IMAD.MOV R46, RZ, RZ, -R21 ;  /* 0x000000ffff2e7224 */ /* 0x000fe200078e0a15 */
[----:B------:R-:W-:Y:S01]  /*f280*/  ULDC.64 UR10, c[0x0][0xae0] ;  /* 0x0002b800000a7ab9 */ /* 0x000fe20000000a00 */
[----:B------:R-:W-:Y:S01]  /*f290*/  IMAD.U32 R3, RZ, RZ, UR9 ;  /* 0x00000009ff037e24 */ /* 0x000fe2000f8e00ff */
[----:B------:R-:W5:Y:S01]  /*f2a0*/  LD.E.128 R12, desc[UR52][R12.64] ;  /* 0x000000340c0c7980 */ /* 0x000f62000c101d00 */
[----:B------:R-:W-:-:S02]  /*f2b0*/  IMAD R20, R20, UR10, RZ ;  /* 0x0000000a14147c24 */ /* 0x000fc4000f8e02ff */
[----:B------:R-:W-:Y:S01]  /*f2c0*/  IMAD R45, R45, R46, R47 ;  /* 0x0000002e2d2d7224 */ /* 0x000fe200078e022f */
[----:B------:R-:W5:Y:S01]  /*f2d0*/  LD.E.128 R4, desc[UR52][R4.64] ;  /* 0x0000003404047980 */ /* 0x000f62000c101d00 */
[----:B------:R-:W-:Y:S01]  /*f2e0*/  IMAD.U32 R2, RZ, RZ, UR8 ;  /* 0x00000008ff027e24 */ /* 0x000fe2000f8e00ff */
[----:B------:R-:W-:Y:S01]  /*f2f0*/  ULDC.64 UR8, c[0x0][0xad8] ;  /* 0x0002b60000087ab9 */ /* 0x000fe20000000a00 */
[----:B------:R-:W-:Y:S01]  /*f300*/  IMAD.U32 R3, RZ, RZ, UR4 ;  /* 0x00000004ff037e24 */ /* 0x000fe2000f8e00ff */
[----:B------:R-:W5:Y:S01]  /*f310*/  LD.E.128 R24, desc[UR52][R24.64] ;  /* 0x0000003418187980 */ /* 0x000f62000c101d00 */
[----:B------:R-:W-:-:S03]  /*f320*/  IMAD R47, R21, UR11, R20 ;  /* 0x0000000b152f7c24 */ /* 0x000fc6000f8e0214 */
[----:B------:R-:W5:Y:S01]  /*f330*/  LD.E.128 R28, desc[UR52][R28.64] ;  /* 0x000000341c1c7980 */ /* 0x000f62000c101d00 */
[----:B------:R-:W-:-:S03]  /*f340*/  SHF.R.S32.HI R20, RZ, 0x1f, R45 ;  /* 0x0000001fff147819 */ /* 0x000fc6000001142d */
[----:B------:R-:W5:Y:S04]  /*f350*/  LD.E.128 R32, desc[UR52][R34.64] ;  /* 0x0000003422207980 */ /* 0x000f68000c101d00 */
[----:B------:R-:W5:Y:S01]  /*f360*/  LD.E.128 R36, desc[UR52][R36.64] ;  /* 0x0000003424247980 */ /* 0x000f62000c101d00 */
[----:B------:R-:W-:Y:S01]  /*f370*/  IMAD.WIDE.U32 R2, R21, UR10, R2 ;  /* 0x0000000a15027c25 */ /* 0x000fe2000f8e0002 */
[----:B------:R-:W-:Y:S01]  /*f380*/  @!PT LDS RZ, [RZ] ;  /* 0x00000000fffff984 */ /* 0x000fe20000000800 */
[----:B------:R-:W-:Y:S01]  /*f390*/  @!PT LDS RZ, [RZ] ;  /* 0x00000000fffff984 */ /* 0x000fe20000000800 */
[----:B------:R-:W-:Y:S01]  /*f3a0*/  @!PT LDS RZ, [RZ] ;  /* 0x00000000fffff984 */ /* 0x000fe20000000800 */
[----:B------:R-:W-:Y:S01]  /*f3b0*/  @!PT LDS RZ, [RZ] ;  /* 0x00000000fffff984 */ /* 0x000fe20000000800 */
[----:B------:R0:W-:Y:S06]  /*f3c0*/  MEMBAR.ALL.CTA ;  /* 0x0000000000007992 */ /* 0x0001ec0000008000 */
[----:B0-----:R-:W0:Y:S01]  /*f3d0*/  FENCE.VIEW.ASYNC.S ;  /* 0x00000000000073c6 */ /* 0x001e220000000000 */
[----:B------:R-:W-:-:S02]  /*f3e0*/  IMAD.IADD R3, R3, 0x1, R47 ;  /* 0x0000000103037824 */ /* 0x000fc400078e022f */
[----:B------:R-:W-:Y:S02]  /*f3f0*/  IMAD R20, R20, UR8, RZ ;  /* 0x0000000814147c24 */ /* 0x000fe4000f8e02ff */
[----:B------:R-:W-:Y:S02]  /*f400*/  VIADD R49, R198, UR37 ;  /* 0x00000025c6317c36 */ /* 0x000fe40008000000 */
[C---:B------:R-:W-:Y:S02]  /*f410*/  IMAD R47, R45.reuse, UR9, R20 ;  /* 0x000000092d2f7c24 */ /* 0x040fe4000f8e0214 */
[----:B------:R-:W-:Y:S01]  /*f420*/  IMAD.WIDE.U32 R2, R45, UR8, R2 ;  /* 0x000000082d027c25 */ /* 0x000fe2000f8e0002 */
[----:B------:R-:W-:Y:S01]  /*f430*/  ISETP.GE.AND P2, PT, R49, R44, PT ;  /* 0x0000002c3100720c */ /* 0x000fe20003f46270 */
[----:B------:R-:W-:Y:S02]  /*f440*/  ULDC.64 UR8, c[0x0][0xa80] ;  /* 0x0002a00000087ab9 */ /* 0x000fe40000000a00 */
[----:B------:R-:W-:Y:S01]  /*f450*/  VIADD R0, R0, 0x28820 ;  /* 0x0002882000007836 */ /* 0x000fe20000000000 */
[----:B------:R-:W-:Y:S01]  /*f460*/  LEA R45, P3, R2, UR8, 0x1 ;  /* 0x00000008022d7c11 */ /* 0x000fe2000f8608ff */
[----:B------:R-:W-:-:S02]  /*f470*/  IMAD.IADD R3, R3, 0x1, R47 ;  /* 0x0000000103037824 */ /* 0x000fc400078e022f */
[----:B------:R-:W-:Y:S01]  /*f480*/  VIADD R21, R49, 0x20 ;  /* 0x0000002031157836 */ /* 0x000fe20000000000 */
[----:B------:R-:W-:Y:S02]  /*f490*/  PRMT R0, RZ, 0x654, R0 ;  /* 0x00000654ff007816 */ /* 0x000fe40000000000 */
[----:B------:R-:W-:Y:S02]  /*f4a0*/  LEA.HI.X R46, R2, UR9, R3, 0x1, P3 ;  /* 0x00000009022e7c11 */ /* 0x000fe400098f0c03 */
[-C--:B------:R-:W-:Y:S01]  /*f4b0*/  ISETP.GE.AND P0, PT, R21, R44.reuse, PT ;  /* 0x0000002c1500720c */ /* 0x080fe20003f06270 */
[----:B------:R-:W-:Y:S01]  /*f4c0*/  VIADD R21, R49, 0x40 ;  /* 0x0000004031157836 */ /* 0x000fe20000000000 */
[----:B0-----:R0:W-:Y:S01]  /*f4d0*/  SYNCS.ARRIVE.TRANS64.RED.A1T0 RZ, [R0+URZ], RZ ;  /* 0x000000ff00ff79a7 */ /* 0x0011e2000810043f */
[----:B------:R1:W2:Y:S01]  /*f4e0*/  SHFL.IDX PT, R20, R45, RZ, 0x181f ;  /* 0x00181fff2d147589 */ /* 0x0002a200000e0000 */
[----:B------:R-:W-:Y:S02]  /*f4f0*/  BSSY B1, `(.L_x_1257) ;  /* 0x000000d000017945 */ /* 0x000fe40003800000 */
[----:B------:R-:W-:Y:S01]  /*f500*/  ISETP.GE.AND P1, PT, R21, R44, PT ;  /* 0x0000002c1500720c */ /* 0x000fe20003f26270 */
[----:B0-----:R1:W0:Y:S01]  /*f510*/  SHFL.IDX PT, R0, R46, RZ, 0x181f ;  /* 0x00181fff2e007589 */ /* 0x00122200000e0000 */
[----:B------:R-:W-:Y:S11]  /*f520*/  @P2 BRA `(.L_x_1258) ;  /* 0x0000000000242947 */ /* 0x000ff60003800000 */
[----:B------:R-:W-:Y:S02]  /*f530*/  ULDC UR4, c[0x0][0xac8] ;  /* 0x0002b20000047ab9 */ /* 0x000fe40000000800 */
[----:B------:R-:W-:Y:S02]  /*f540*/  ISETP.GE.AND P2, PT, R18, UR4, PT ;  /* 0x0000000412007c0c */ /* 0x000fe4000bf46270 */
[----:B------:R-:W-:-:S11]  /*f550*/  ISETP.GE.AND P3, PT, R19, UR4, PT ;  /* 0x0000000413007c0c */ /* 0x000fd6000bf66270 */
[CC--:B--2---:R-:W-:Y:S02]  /*f560*/  @!P2 LEA R2, P4, R18.reuse, R20.reuse, 0x1 ;  /* 0x000000141202a211 */ /* 0x0c4fe400078808ff */
[C---:B------:R-:W-:Y:S02]  /*f570*/  @!P3 LEA R20, P5, R19.reuse, R20, 0x1 ;  /* 0x000000141314b211 */ /* 0x040fe400078a08ff */
[-C--:B0-----:R-:W-:Y:S02]  /*f580*/  @!P2 LEA.HI.X R3, R18, R0.reuse, R220, 0x1, P4 ;  /* 0x000000001203a211 */ /* 0x081fe400020f0cdc */
[----:B------:R-:W-:-:S03]  /*f590*/  @!P3 LEA.HI.X R21, R19, R0, R219, 0x1, P5 ;  /* 0x000000001315b211 */ /* 0x000fc600028f0cdb */
[----:B-----5:R3:W-:Y:S04]  /*f5a0*/  @!P2 ST.E.128 desc[UR52][R2.64], R4 ;  /* 0x000000040200a985 */ /* 0x0207e8000c101d34 */
[----:B------:R3:W-:Y:S02]  /*f5b0*/  @!P3 ST.E.128 desc[UR52][R20.64], R28 ;  /* 0x0000001c1400b985 */ /* 0x0007e4000c101d34 */
.L_x_1258:
[----:B------:R-:W-:Y:S05]  /*f5c0*/  BSYNC B1 ;  /* 0x0000000000017941 */ /* 0x000fea0003800000 */
.L_x_1257:
[----:B0-----:R0:W4:Y:S01]  /*f5d0*/  SHFL.IDX PT, R0, R46, 0x1, 0x181f ;  /* 0x00381f002e007f89 */ /* 0x00112200000e0000 */
[----:B------:R-:W-:Y:S03]  /*f5e0*/  BSSY B1, `(.L_x_1259) ;  /* 0x000000c000017945 */ /* 0x000fe60003800000 */
[----:B---3-5:R0:W3:Y:S01]  /*f5f0*/  SHFL.IDX PT, R4, R45, 0x1, 0x181f ;  /* 0x00381f002d047f89 */ /* 0x0280e200000e0000 */
[----:B------:R-:W-:Y:S05]  /*f600*/  @P0 BRA `(.L_x_1260) ;  /* 0x0000000000240947 */ /* 0x000fea0003800000 */
[----:B------:R-:W-:Y:S02]  /*f610*/  ULDC UR4, c[0x0][0xac8] ;  /* 0x0002b20000047ab9 */ /* 0x000fe40000000800 */
        /* <DEDUP_REMOVED lines=8> */
.L_x_1260:
[----:B------:R-:W-:Y:S05]  /*f6a0*/  BSYNC B1 ;  /* 0x0000000000017941 */ /* 0x000fea0003800000 */
.L_x_1259:
[----:B----4-:R4:W0:Y:S01]  /*f6b0*/  SHFL.IDX PT, R0, R46, 0x2, 0x181f ;  /* 0x00581f002e007f89 */ /* 0x01082200000e0000 */
[----:B------:R-:W-:Y:S03]  /*f6c0*/  BSSY B1, `(.L_x_1261) ;  /* 0x000000c000017945 */ /* 0x000fe60003800000 */
[----:B---3--:R4:W3:Y:S01]  /*f6d0*/  SHFL.IDX PT, R4, R45, 0x2, 0x181f ;  /* 0x00581f002d047f89 */ /* 0x0088e200000e0000 */
[----:B------:R-:W-:Y:S05]  /*f6e0*/  @P1 BRA `(.L_x_1262) ;  /* 0x0000000000241947 */ /* 0x000fea0003800000 */
[----:B------:R-:W-:Y:S02]  /*f6f0*/  ULDC UR4, c[0x0][0xac8] ;  /* 0x0002b20000047ab9 */ /* 0x000fe40000000800 */
        /* <DEDUP_REMOVED lines=8> */
.L_x_1262:
[----:B------:R-:W-:Y:S05]  /*f780*/  BSYNC B1 ;  /* 0x0000000000017941 */ /* 0x000fea0003800000 */
.L_x_1261:
[----:B0-----:R-:W-:Y:S01]  /*f790*/  VIADD R3, R49, 0x60 ;  /* 0x0000006031037836 */ /* 0x001fe20000000000 */
[----:B-1--4-:R-:W0:Y:S04]  /*f7a0*/  SHFL.IDX PT, R46, R46, 0x3, 0x181f ;  /* 0x00781f002e2e7f89 */ /* 0x012e2800000e0000 */
[----:B------:R-:W-:Y:S01]  /*f7b0*/  ISETP.GE.AND P0, PT, R3, R44, PT ;  /* 0x0000002c0300720c */ /* 0x000fe20003f06270 */
[----:B------:R-:W1:-:S12]  /*f7c0*/  SHFL.IDX PT, R45, R45, 0x3, 0x181f ;  /* 0x00781f002d2d7f89 */ /* 0x000e5800000e0000 */
[----:B------:R-:W-:Y:S05]  /*f7d0*/  @P0 BRA `(.L_x_1263) ;  /* 0x0000001800300947 */ /* 0x000fea0003800000 */
[----:B------:R-:W-:Y:S02]  /*f7e0*/  ULDC UR4, c[0x0][0xac8] ;  /* 0x0002b20000047ab9 */ /* 0x000fe40000000800 */
[----:B------:R-:W-:-:S13]  /*f7f0*/  ISETP.GE.AND P1, PT, R18, UR4, PT ;  /* 0x0000000412007c0c */ /* 0x000fda000bf26270 */
[----:B-1----:R-:W-:-:S04]  /*f800*/  @!P1 LEA R2, P0, R18, R45, 0x1 ;  /* 0x0000002d12029211 */ /* 0x002fc800078008ff */
[----:B0-----:R-:W-:Y:S02]  /*f810*/  @!P1 LEA.HI.X R3, R18, R46, R220, 0x1, P0 ;  /* 0x0000002e12039211 */ /* 0x001fe400000f0cdc */
[----:B------:R-:W-:-:S03]  /*f820*/  ISETP.GE.AND P0, PT, R19, UR4, PT ;  /* 0x0000000413007c0c */ /* 0x000fc6000bf06270 */
[----:B------:R0:W-:Y:S10]  /*f830*/  @!P1 ST.E.128 desc[UR52][R2.64], R24 ;  /* 0x0000001802009985 */ /* 0x0001f4000c101d34 */
[----:B------:R-:W-:Y:S05]  /*f840*/  @P0 BRA `(.L_x_1263) ;  /* 0x0000001800140947 */ /* 0x000fea0003800000 */
[----:B0-----:R-:W-:-:S04]  /*f850*/  LEA R2, P0, R19, R45, 0x1 ;  /* 0x0000002d13027211 */ /* 0x001fc800078008ff */
[----:B------:R-:W-:-:S05]  /*f860*/  LEA.HI.X R3, R19, R46, R219, 0x1, P0 ;  /* 0x0000002e13037211 */ /* 0x000fca00000f0cdb */
[----:B------:R0:W-:Y:S01]  /*f870*/  ST.E.128 desc[UR52][R2.64], R40 ;  /* 0x0000002802007985 */ /* 0x0001e2000c101d34 */
[----:B------:R-:W-:Y:S05]  /*f880*/  BRA `(.L_x_1263) ;  /* 0x0000001800047947 */ /* 0x000fea0003800000 */
.L_x_1256:
[----:B------:R-:W-:Y:S01]  /*f890*/  ULDC.64 UR12, c[0x0][0xb08] ;  /* 0x0002c200000c7ab9 */ /* 0x000fe20000000a00 */
[----:B------:R-:W0:Y:S01]  /*f8a0*/  @P1 LDC R4, c[0x0][0xbec] ;  /* 0x0002fb00ff041b82 */ /* 0x000e220000000800 */
[----:B------:R-:W-:Y:S01]  /*f8b0*/  UIMAD UR9, UR14, UR12, URZ ;  /* 0x0000000c0e0972a4 */ /* 0x000fe2000f8e023f */
[----:B------:R-:W-:Y:S01]  /*f8c0*/  IMAD.MOV.U32 R7, RZ, RZ, R13 ;  /* 0x000000ffff077224 */ /* 0x000fe200078e000d */
[----:B------:R-:W-:Y:S01]  /*f8d0*/  UIMAD.WIDE.U32 UR10, UR4, UR12, URZ ;  /* 0x0000000c040a72a5 */ /* 0x000fe2000f8e003f */
[----:B------:R-:W-:Y:S01]  /*f8e0*/  ISETP.GE.AND P0, PT, R11, R44, PT ;  /* 0x0000002c0b00720c */ /* 0x000fe20003f06270 */
[----:B------:R-:W-:Y:S01]  /*f8f0*/  UIMAD UR9, UR4, UR13, UR9 ;  /* 0x0000000d040972a4 */ /* 0x000fe2000f8e0209 */
[----:B------:R-:W-:Y:S01]  /*f900*/  BSSY B1, `(.L_x_1264) ;  /* 0x000006c000017945 */ /* 0x000fe20003800000 */
[----:B------:R-:W-:Y:S01]  /*f910*/  USHF.R.S32.HI UR4, URZ, 0x1f, UR8 ;  /* 0x0000001f3f047899 */ /* 0x000fe20008011408 */
[----:B------:R-:W1:Y:S01]  /*f920*/  @P1 LDC R5, c[0x0][0xbf0] ;  /* 0x0002fc00ff051b82 */ /* 0x000e620000000800 */
[----:B------:R-:W-:Y:S01]  /*f930*/  UIADD3 UR11, UR11, UR9, URZ ;  /* 0x000000090b0b7290 */ /* 0x000fe2000fffe03f */
[----:B------:R-:W-:-:S03]  /*f940*/  ULDC.64 UR12, c[0x0][0xb38] ;  /* 0x0002ce00000c7ab9 */ /* 0x000fc60000000a00 */
[----:B------:R-:W-:-:S04]  /*f950*/  UIMAD.WIDE.U32 UR10, UR42, UR12, UR10 ;  /* 0x0000000c2a0a72a5 */ /* 0x000fc8000f8e000a */
[----:B------:R-:W-:-:S03]  /*f960*/  UIMAD UR11, UR42, UR13, UR11 ;  /* 0x0000000d2a0b72a4 */ /* 0x000fc6000f8e020b */
[----:B------:R-:W-:Y:S02]  /*f970*/  ULDC.64 UR12, c[0x0][0xb40] ;  /* 0x0002d000000c7ab9 */ /* 0x000fe40000000a00 */
[----:B------:R-:W-:Y:S01]  /*f980*/  UIMAD UR4, UR4, UR12, URZ ;  /* 0x0000000c040472a4 */ /* 0x000fe2000f8e023f */
[----:B0-----:R-:W-:-:S03]  /*f990*/  @P1 IMAD.HI.U32 R4, R13, R4, RZ ;  /* 0x000000040d041227 */ /* 0x001fc600078e00ff */
[----:B------:R-:W-:Y:S02]  /*f9a0*/  UIMAD UR4, UR8, UR13, UR4 ;  /* 0x0000000d080472a4 */ /* 0x000fe4000f8e0204 */
[----:B------:R-:W-:-:S03]  /*f9b0*/  UIMAD.WIDE.U32 UR8, UR8, UR12, UR10 ;  /* 0x0000000c080872a5 */ /* 0x000fc6000f8e000a */
[----:B------:R-:W-:Y:S01]  /*f9c0*/  ULDC.64 UR10, c[0x0][0xb48] ;  /* 0x0002d200000a7ab9 */ /* 0x000fe20000000a00 */
[----:B------:R-:W-:Y:S01]  /*f9d0*/  UIADD3 UR9, UR9, UR4, URZ ;  /* 0x0000000409097290 */ /* 0x000fe2000fffe03f */
[----:B-1----:R-:W-:-:S03]  /*f9e0*/  @P1 SHF.R.U32.HI R7, RZ, R5, R4 ;  /* 0x00000005ff071219 */ /* 0x002fc60000011604 */
[----:B------:R-:W-:Y:S01]  /*f9f0*/  UIMAD.WIDE.U32 UR8, UR39, UR10, UR8 ;  /* 0x0000000a270872a5 */ /* 0x000fe2000f8e0008 */
[--C-:B------:R-:W-:Y:S01]  /*fa00*/  SHF.R.S32.HI R4, RZ, 0x1f, R7.reuse ;  /* 0x0000001fff047819 */ /* 0x100fe20000011407 */
[----:B------:R-:W-:Y:S02]  /*fa10*/  IMAD.MOV R6, RZ, RZ, -R7 ;  /* 0x000000ffff067224 */ /* 0x000fe400078e0a07 */
[----:B------:R-:W-:Y:S02]  /*fa20*/  UIMAD UR39, UR39, UR11, UR9 ;  /* 0x0000000b272772a4 */ /* 0x000fe4000f8e0209 */
[----:B------:R-:W-:Y:S01]  /*fa30*/  IMAD R45, R45, R6, R13 ;  /* 0x000000062d2d7224 */ /* 0x000fe200078e020d */
[----:B------:R-:W-:Y:S01]  /*fa40*/  ULDC.64 UR10, c[0x0][0xb30] ;  /* 0x0002cc00000a7ab9 */ /* 0x000fe20000000a00 */
[----:B------:R-:W-:Y:S02]  /*fa50*/  IMAD.U32 R5, RZ, RZ, UR9 ;  /* 0x00000009ff057e24 */ /* 0x000fe4000f8e00ff */
[----:B------:R-:W-:-:S02]  /*fa60*/  IMAD R6, R4, UR10, RZ ;  /* 0x0000000a04067c24 */ /* 0x000fc4000f8e02ff */
[----:B------:R-:W-:Y:S01]  /*fa70*/  IMAD.U32 R4, RZ, RZ, UR8 ;  /* 0x00000008ff047e24 */ /* 0x000fe2000f8e00ff */
[----:B------:R-:W-:Y:S01]  /*fa80*/  ULDC.64 UR8, c[0x0][0xb28] ;  /* 0x0002ca0000087ab9 */ /* 0x000fe20000000a00 */
[----:B------:R-:W-:Y:S02]  /*fa90*/  IMAD.U32 R5, RZ, RZ, UR39 ;  /* 0x00000027ff057e24 */ /* 0x000fe4000f8e00ff */
[C---:B------:R-:W-:Y:S01]  /*faa0*/  IMAD R9, R7.reuse, UR11, R6 ;  /* 0x0000000b07097c24 */ /* 0x040fe2000f8e0206 */
[----:B------:R-:W-:Y:S01]  /*fab0*/  SHF.R.S32.HI R6, RZ, 0x1f, R45 ;  /* 0x0000001fff067819 */ /* 0x000fe2000001142d */
[----:B------:R-:W-:-:S04]  /*fac0*/  IMAD.WIDE.U32 R4, R7, UR10, R4 ;  /* 0x0000000a07047c25 */ /* 0x000fc8000f8e0004 */
[----:B------:R-:W-:Y:S02]  /*fad0*/  IMAD R6, R6, UR8, RZ ;  /* 0x0000000806067c24 */ /* 0x000fe4000f8e02ff */
[----:B------:R-:W-:Y:S02]  /*fae0*/  IMAD.IADD R5, R5, 0x1, R9 ;  /* 0x0000000105057824 */ /* 0x000fe400078e0209 */
[C---:B------:R-:W-:Y:S02]  /*faf0*/  IMAD R7, R45.reuse, UR9, R6 ;  /* 0x000000092d077c24 */ /* 0x040fe4000f8e0206 */
[----:B------:R-:W-:Y:S01]  /*fb00*/  IMAD.WIDE.U32 R4, R45, UR8, R4 ;  /* 0x000000082d047c25 */ /* 0x000fe2000f8e0004 */
[----:B------:R-:W-:-:S03]  /*fb10*/  ULDC.64 UR8, c[0x0][0xb00] ;  /* 0x0002c00000087ab9 */ /* 0x000fc60000000a00 */
[----:B------:R-:W-:Y:S01]  /*fb20*/  VIADD R6, R0, 0x28820 ;  /* 0x0002882000067836 */ /* 0x000fe20000000000 */
[----:B------:R-:W-:Y:S01]  /*fb30*/  LEA R0, P1, R4, UR8, 0x2 ;  /* 0x0000000804007c11 */ /* 0x000fe2000f8210ff */
[----:B------:R-:W-:-:S03]  /*fb40*/  IMAD.IADD R5, R5, 0x1, R7 ;  /* 0x0000000105057824 */ /* 0x000fc600078e0207 */
[----:B------:R-:W-:Y:S01]  /*fb50*/  PRMT R6, RZ, 0x654, R6 ;  /* 0x00000654ff067816 */ /* 0x000fe20000000006 */
[----:B------:R0:W1:Y:S01]  /*fb60*/  SHFL.IDX PT, R24, R0, RZ, 0x1c1f ;  /* 0x001c1fff00187589 */ /* 0x00006200000e0000 */
[----:B------:R-:W-:Y:S02]  /*fb70*/  LEA.HI.X R20, R4, UR9, R5, 0x2, P1 ;  /* 0x0000000904147c11 */ /* 0x000fe400088f1405 */
[----:B------:R0:W-:Y:S03]  /*fb80*/  SYNCS.ARRIVE.TRANS64.RED.A1T0 RZ, [R6+URZ], RZ ;  /* 0x000000ff06ff79a7 */ /* 0x0001e6000810043f */
[----:B------:R0:W2:Y:S01]  /*fb90*/  SHFL.IDX PT, R21, R20, RZ, 0x1c1f ;  /* 0x001c1fff14157589 */ /* 0x0000a200000e0000 */
[----:B------:R-:W-:Y:S05]  /*fba0*/  @P0 BRA `(.L_x_1265) ;  /* 0x0000000400040947 */ /* 0x000fea0003800000 */
[----:B------:R-:W-:Y:S02]  /*fbb0*/  ULDC UR4, c[0x0][0xac8] ;  /* 0x0002b20000047ab9 */ /* 0x000fe40000000800 */
[----:B------:R-:W-:Y:S02]  /*fbc0*/  ISETP.GE.AND P3, PT, R16, UR4, PT ;  /* 0x0000000410007c0c */ /* 0x000fe4000bf66270 */
[----:B------:R-:W-:Y:S02]  /*fbd0*/  ISETP.GE.AND P2, PT, R197, UR4, PT ;  /* 0x00000004c5007c0c */ /* 0x000fe4000bf46270 */
[----:B------:R-:W-:Y:S02]  /*fbe0*/  ISETP.GE.AND P1, PT, R196, UR4, PT ;  /* 0x00000004c4007c0c */ /* 0x000fe4000bf26270 */
[----:B------:R-:W-:-:S07]  /*fbf0*/  ISETP.GE.AND P0, PT, R195, UR4, PT ;  /* 0x00000004c3007c0c */ /* 0x000fce000bf06270 */
[CC--:B-1----:R-:W-:Y:S02]  /*fc00*/  @!P3 LEA R4, P4, R16.reuse, R24.reuse, 0x2 ;  /* 0x000000181004b211 */ /* 0x0c2fe400078810ff */
[-C--:B0-----:R-:W-:Y:S02]  /*fc10*/  @!P2 LEA R6, P6, R197, R24.reuse, 0x2 ;  /* 0x00000018c506a211 */ /* 0x081fe400078c10ff */
[----:B--2---:R-:W-:Y:S02]  /*fc20*/  @!P3 LEA.HI.X R5, R16, R21, R215, 0x2, P4 ;  /* 0x000000151005b211 */ /* 0x004fe400020f14d7 */
[----:B------:R-:W-:Y:S02]  /*fc30*/  ISETP.GE.AND P4, PT, R193, UR4, PT ;  /* 0x00000004c1007c0c */ /* 0x000fe4000bf86270 */
[----:B------:R-:W-:Y:S01]  /*fc40*/  @!P1 LEA R8, P5, R196, R24, 0x2 ;  /* 0x00000018c4089211 */ /* 0x000fe200078a10ff */
[----:B------:R0:W-:Y:S01]  /*fc50*/  @!P3 ST.E.64 desc[UR52][R4.64], R88 ;  /* 0x000000580400b985 */ /* 0x0001e2000c101b34 */
[----:B------:R-:W-:-:S02]  /*fc60*/  ISETP.GE.AND P3, PT, R194, UR4, PT ;  /* 0x00000004c2007c0c */ /* 0x000fc4000bf66270 */
[-C--:B------:R-:W-:Y:S02]  /*fc70*/  @!P2 LEA.HI.X R7, R197, R21.reuse, R214, 0x2, P6 ;  /* 0x00000015c507a211 */ /* 0x080fe400030f14d6 */
[C---:B------:R-:W-:Y:S02]  /*fc80*/  @!P0 LEA R10, P6, R195.reuse, R24, 0x2 ;  /* 0x00000018c30a8211 */ /* 0x040fe400078c10ff */
[-C--:B------:R-:W-:Y:S01]  /*fc90*/  @!P1 LEA.HI.X R9, R196, R21.reuse, R213, 0x2, P5 ;  /* 0x00000015c4099211 */ /* 0x080fe200028f14d5 */
[----:B------:R1:W-:Y:S01]  /*fca0*/  @!P2 ST.E.64 desc[UR52][R6.64], R92 ;  /* 0x0000005c0600a985 */ /* 0x0003e2000c101b34 */
[----:B------:R-:W-:Y:S02]  /*fcb0*/  ISETP.GE.AND P5, PT, R192, UR4, PT ;  /* 0x00000004c0007c0c */ /* 0x000fe4000bfa6270 */
[----:B------:R-:W-:Y:S01]  /*fcc0*/  @!P0 LEA.HI.X R11, R195, R21, R212, 0x2, P6 ;  /* 0x00000015c30b8211 */ /* 0x000fe200030f14d4 */
[----:B------:R2:W-:Y:S01]  /*fcd0*/  @!P1 ST.E.64 desc[UR52][R8.64], R96 ;  /* 0x0000006008009985 */ /* 0x0005e2000c101b34 */
[----:B------:R-:W-:-:S02]  /*fce0*/  ISETP.GE.AND P2, PT, R191, UR4, PT ;  /* 0x00000004bf007c0c */ /* 0x000fc4000bf46270 */
[-C--:B0-----:R-:W-:Y:S01]  /*fcf0*/  @!P3 LEA R4, P6, R194, R24.reuse, 0x2 ;  /* 0x00000018c204b211 */ /* 0x081fe200078c10ff */
[----:B------:R0:W-:Y:S01]  /*fd00*/  @!P0 ST.E.64 desc[UR52][R10.64], R100 ;  /* 0x000000640a008985 */ /* 0x0001e2000c101b34 */
[C---:B------:R-:W-:Y:S02]  /*fd10*/  @!P4 LEA R12, P0, R193.reuse, R24, 0x2 ;  /* 0x00000018c10cc211 */ /* 0x040fe400078010ff */
[----:B------:R-:W-:Y:S02]  /*fd20*/  ISETP.GE.AND P1, PT, R190, UR4, PT ;  /* 0x00000004be007c0c */ /* 0x000fe4000bf26270 */
[-C--:B------:R-:W-:Y:S02]  /*fd30*/  @!P4 LEA.HI.X R13, R193, R21.reuse, R210, 0x2, P0 ;  /* 0x00000015c10dc211 */ /* 0x080fe400000f14d2 */
[----:B------:R-:W-:Y:S02]  /*fd40*/  @!P3 LEA.HI.X R5, R194, R21, R211, 0x2, P6 ;  /* 0x00000015c205b211 */ /* 0x000fe400030f14d3 */
[----:B------:R-:W-:-:S02]  /*fd50*/  ISETP.GE.AND P0, PT, R189, UR4, PT ;  /* 0x00000004bd007c0c */ /* 0x000fc4000bf06270 */
[-C--:B------:R-:W-:Y:S01]  /*fd60*/  @!P5 LEA R14, P6, R192, R24.reuse, 0x2 ;  /* 0x00000018c00ed211 */ /* 0x080fe200078c10ff */
[----:B------:R3:W-:Y:S01]  /*fd70*/  @!P3 ST.E.64 desc[UR52][R4.64], R104 ;  /* 0x000000680400b985 */ /* 0x0007e2000c101b34 */
[----:B------:R-:W-:Y:S02]  /*fd80*/  ISETP.GE.AND P3, PT, R188, UR4, PT ;  /* 0x00000004bc007c0c */ /* 0x000fe4000bf66270 */
[----:B------:R-:W-:Y:S01]  /*fd90*/  @!P5 LEA.HI.X R15, R192, R21, R209, 0x2, P6 ;  /* 0x00000015c00fd211 */ /* 0x000fe200030f14d1 */
[----:B------:R4:W-:Y:S01]  /*fda0*/  @!P4 ST.E.64 desc[UR52][R12.64], R108 ;  /* 0x0000006c0c00c985 */ /* 0x0009e2000c101b34 */
[----:B-1----:R-:W-:-:S03]  /*fdb0*/  @!P2 LEA R6, P4, R191, R24, 0x2 ;  /* 0x00000018bf06a211 */ /* 0x002fc600078810ff */
[----:B------:R-:W-:Y:S01]  /*fdc0*/  @!P5 ST.E.64 desc[UR52][R14.64], R112 ;  /* 0x000000700e00d985 */ /* 0x000fe2000c101b34 */
[CC--:B--2---:R-:W-:Y:S02]  /*fdd0*/  @!P1 LEA R8, P5, R190.reuse, R24.reuse, 0x2 ;  /* 0x00000018be089211 */ /* 0x0c4fe400078a10ff */
[-C--:B------:R-:W-:Y:S02]  /*fde0*/  @!P2 LEA.HI.X R7, R191, R21.reuse, R208, 0x2, P4 ;  /* 0x00000015bf07a211 */ /* 0x080fe400020f14d0 */
[----:B0-----:R-:W-:Y:S02]  /*fdf0*/  @!P0 LEA R10, P6, R189, R24, 0x2 ;  /* 0x00000018bd0a8211 */ /* 0x001fe400078c10ff */
[----:B------:R-:W-:Y:S01]  /*fe00*/  ISETP.GE.AND P4, PT, R187, UR4, PT ;  /* 0x00000004bb007c0c */ /* 0x000fe2000bf86270 */
[----:B------:R0:W-:Y:S01]  /*fe10*/  @!P2 ST.E.64 desc[UR52][R6.64], R116 ;  /* 0x000000740600a985 */ /* 0x0001e2000c101b34 */
[-C--:B------:R-:W-:Y:S02]  /*fe20*/  @!P1 LEA.HI.X R9, R190, R21.reuse, R207, 0x2, P5 ;  /* 0x00000015be099211 */ /* 0x080fe400028f14cf */
[----:B------:R-:W-:-:S02]  /*fe30*/  @!P0 LEA.HI.X R11, R189, R21, R206, 0x2, P6 ;  /* 0x00000015bd0b8211 */ /* 0x000fc400030f14ce */
[----:B------:R-:W-:Y:S01]  /*fe40*/  ISETP.GE.AND P2, PT, R186, UR4, PT ;  /* 0x00000004ba007c0c */ /* 0x000fe2000bf46270 */
[----:B------:R1:W-:Y:S01]  /*fe50*/  @!P1 ST.E.64 desc[UR52][R8.64], R120 ;  /* 0x0000007808009985 */ /* 0x0003e2000c101b34 */
[----:B---3--:R-:W-:Y:S02]  /*fe60*/  @!P3 LEA R4, P5, R188, R24, 0x2 ;  /* 0x00000018bc04b211 */ /* 0x008fe400078a10ff */
[----:B------:R-:W-:Y:S01]  /*fe70*/  ISETP.GE.AND P1, PT, R185, UR4, PT ;  /* 0x00000004b9007c0c */ /* 0x000fe2000bf26270 */
[----:B------:R2:W-:Y:S01]  /*fe80*/  @!P0 ST.E.64 desc[UR52][R10.64], R124 ;  /* 0x0000007c0a008985 */ /* 0x0005e2000c101b34 */
[----:B------:R-:W-:Y:S02]  /*fe90*/  ISETP.GE.AND P0, PT, R184, UR4, PT ;  /* 0x00000004b8007c0c */ /* 0x000fe4000bf06270 */
[----:B------:R-:W-:Y:S02]  /*fea0*/  @!P3 LEA.HI.X R5, R188, R21, R205, 0x2, P5 ;  /* 0x00000015bc05b211 */ /* 0x000fe400028f14cd */
[----:B------:R-:W-:-:S02]  /*feb0*/  ISETP.GE.AND P5, PT, R23, UR4, PT ;  /* 0x0000000417007c0c */ /* 0x000fc4000bfa6270 */
[CC--:B----4-:R-:W-:Y:S01]  /*fec0*/  @!P4 LEA R12, P6, R187.reuse, R24.reuse, 0x2 ;  /* 0x00000018bb0cc211 */ /* 0x0d0fe200078c10ff */
[----:B------:R3:W-:Y:S01]  /*fed0*/  @!P3 ST.E.64 desc[UR52][R4.64], R128 ;  /* 0x000000800400b985 */ /* 0x0007e2000c101b34 */
[CC--:B0-----:R-:W-:Y:S02]  /*fee0*/  @!P2 LEA R6, P3, R186.reuse, R24.reuse, 0x2 ;  /* 0x00000018ba06a211 */ /* 0x0c1fe400078610ff */
[-C--:B------:R-:W-:Y:S02]  /*fef0*/  @!P4 LEA.HI.X R13, R187, R21.reuse, R204, 0x2, P6 ;  /* 0x00000015bb0dc211 */ /* 0x080fe400030f14cc */
[-C--:B-1----:R-:W-:Y:S02]  /*ff00*/  @!P1 LEA R8, P6, R185, R24.reuse, 0x2 ;  /* 0x00000018b9089211 */ /* 0x082fe400078c10ff */
[----:B------:R-:W-:Y:S01]  /*ff10*/  @!P2 LEA.HI.X R7, R186, R21, R203, 0x2, P3 ;  /* 0x00000015ba07a211 */ /* 0x000fe200018f14cb */
[----:B------:R3:W-:Y:S01]  /*ff20*/  @!P4 ST.E.64 desc[UR52][R12.64], R132 ;  /* 0x000000840c00c985 */ /* 0x0007e2000c101b34 */
[----:B--2---:R-:W-:-:S02]  /*ff30*/  @!P0 LEA R10, P4, R184, R24, 0x2 ;  /* 0x00000018b80a8211 */ /* 0x004fc400078810ff */
        /* <DEDUP_REMOVED lines=8> */
.L_x_1265:
[----:B------:R-:W-:Y:S05]  /*ffc0*/  BSYNC B1 ;  /* 0x0000000000017941 */ /* 0x000fea0003800000 */
.L_x_1264:
[----:B------:R-:W-:Y:S01]  /*ffd0*/  ISETP.GE.AND P0, PT, R25, R44, PT ;  /* 0x0000002c1900720c */ /* 0x000fe20003f06270 */
[----:B0-----:R-:W0:Y:S04]  /*ffe0*/  SHFL.IDX PT, R20, R20, 0x1, 0x1c1f ;  /* 0x003c1f0014147f89 */ /* 0x001e2800000e0000 */
[----:B------:R-:W4:Y:S08]  /*fff0*/  SHFL.IDX PT, R0, R0, 0x1, 0x1c1f ;  /* 0x003c1f0000007f89 */ /* 0x000f3000000e0000 */
[----:B------:R-:W-:Y:S05]  /*10000*/  @P0 BRA `(.L_x_1263) ;  /* 0x0000001000240947 */ /* 0x000fea0003800000 */
[----:B------:R-:W-:Y:S02]  /*10010*/  ULDC UR4, c[0x0][0xac8] ;  /* 0x0002b20000047ab9 */ /* 0x000fe40000000800 */
[----:B------:R-:W-:Y:S02]  /*10020*/  ISETP.GE.AND P2, PT, R16, UR4, PT ;  /* 0x0000000410007c0c */ /* 0x000fe4000bf46270 */
[----:B------:R-:W-:Y:S02]  /*10030*/  ISETP.GE.AND P1, PT, R197, UR4, PT ;  /* 0x00000004c5007c0c */ /* 0x000fe4000bf26270 */
[----:B------:R-:W-:Y:S02]  /*10040*/  ISETP.GE.AND P0, PT, R196, UR4, PT ;  /* 0x00000004c4007c0c */ /* 0x000fe4000bf06270 */
[----:B------:R-:W-:Y:S02]  /*10050*/  ISETP.GE.AND P4, PT, R194, UR4, PT ;  /* 0x00000004c2007c0c */ /* 0x000fe4000bf86270 */
[----:B------:R-:W-:-:S05]  /*10060*/  ISETP.GE.AND P3, PT, R195, UR4, PT ;  /* 0x00000004c3007c0c */ /* 0x000fca000bf66270 */
[CC--:B---34-:R-:W-:Y:S02]  /*10070*/  @!P2 LEA R4, P6, R16.reuse, R0.reuse, 0x2 ;  /* 0x000000001004a211 */ /* 0x0d8fe400078c10ff */
[C---:B------:R-:W-:Y:S02]  /*10080*/  @!P1 LEA R6, P5, R197.reuse, R0, 0x2 ;  /* 0x00000000c5069211 */ /* 0x040fe400078a10ff */
[----:B0-----:R-:W-:Y:S02]  /*10090*/  @!P2 LEA.HI.X R5, R16, R20, R215, 0x2, P6 ;  /* 0x000000141005a211 */ /* 0x001fe400030f14d7 */
[----:B------:R-:W-:Y:S02]  /*100a0*/  @!P0 LEA R8, P6, R196, R0, 0x2 ;  /* 0x00000000c4088211 */ /* 0x000fe400078c10ff */
[----:B------:R-:W-:Y:S01]  /*100b0*/  @!P1 LEA.HI.X R7, R197, R20, R214, 0x2, P5 ;  /* 0x00000014c5079211 */ /* 0x000fe200028f14d6 */
[----:B------:R0:W-:Y:S01]  /*100c0*/  @!P2 ST.E.64 desc[UR52][R4.64], R2 ;  /* 0x000000020400a985 */ /* 0x0001e2000c101b34 */
[----:B------:R-:W-:-:S02]  /*100d0*/  ISETP.GE.AND P5, PT, R193, UR4, PT ;  /* 0x00000004c1007c0c */ /* 0x000fc4000bfa6270 */
[----:B------:R-:W-:Y:S01]  /*100e0*/  @!P0 LEA.HI.X R9, R196, R20, R213, 0x2, P6 ;  /* 0x00000014c4098211 */ /* 0x000fe200030f14d5 */
[----:B------:R3:W-:Y:S01]  /*100f0*/  @!P1 ST.E.64 desc[UR52][R6.64], R94 ;  /* 0x0000005e06009985 */ /* 0x0007e2000c101b34 */
[----:B------:R-:W-:Y:S02]  /*10100*/  ISETP.GE.AND P2, PT, R192, UR4, PT ;  /* 0x00000004c0007c0c */ /* 0x000fe4000bf46270 */
[-C--:B------:R-:W-:Y:S01]  /*10110*/  @!P3 LEA R10, P6, R195, R0.reuse, 0x2 ;  /* 0x00000000c30ab211 */ /* 0x080fe200078c10ff */
[----:B------:R4:W-:Y:S01]  /*10120*/  @!P0 ST.E.64 desc[UR52][R8.64], R98 ;  /* 0x0000006208008985 */ /* 0x0009e2000c101b34 */
[C---:B------:R-:W-:Y:S02]  /*10130*/  @!P4 LEA R12, P0, R194.reuse, R0, 0x2 ;  /* 0x00000000c20cc211 */ /* 0x040fe400078010ff */
[----:B------:R-:W-:Y:S02]  /*10140*/  ISETP.GE.AND P1, PT, R191, UR4, PT ;  /* 0x00000004bf007c0c */ /* 0x000fe4000bf26270 */
[----:B------:R-:W-:-:S02]  /*10150*/  @!P4 LEA.HI.X R13, R194, R20, R211, 0x2, P0 ;  /* 0x00000014c20dc211 */ /* 0x000fc400000f14d3 */
[----:B------:R-:W-:Y:S02]  /*10160*/  @!P3 LEA.HI.X R11, R195, R20, R212, 0x2, P6 ;  /* 0x00000014c30bb211 */ /* 0x000fe400030f14d4 */
[----:B------:R-:W-:Y:S02]  /*10170*/  ISETP.GE.AND P0, PT, R190, UR4, PT ;  /* 0x00000004be007c0c */ /* 0x000fe4000bf06270 */
[----:B------:R-:W-:Y:S01]  /*10180*/  @!P5 LEA R14, P6, R193, R0, 0x2 ;  /* 0x00000000c10ed211 */ /* 0x000fe200078c10ff */
[----:B------:R5:W-:Y:S01]  /*10190*/  @!P3 ST.E.64 desc[UR52][R10.64], R102 ;  /* 0x000000660a00b985 */ /* 0x000be2000c101b34 */
[----:B------:R-:W-:Y:S02]  /*101a0*/  ISETP.GE.AND P3, PT, R189, UR4, PT ;  /* 0x00000004bd007c0c */ /* 0x000fe4000bf66270 */
[----:B------:R-:W-:Y:S01]  /*101b0*/  @!P5 LEA.HI.X R15, R193, R20, R210, 0x2, P6 ;  /* 0x00000014c10fd211 */ /* 0x000fe200030f14d2 */
[----:B------:R-:W-:Y:S01]  /*101c0*/  @!P4 ST.E.64 desc[UR52][R12.64], R106 ;  /* 0x0000006a0c00c985 */ /* 0x000fe2000c101b34 */
[----:B0-----:R-:W-:-:S03]  /*101d0*/  @!P2 LEA R2, P4, R192, R0, 0x2 ;  /* 0x00000000c002a211 */ /* 0x001fc600078810ff */
[----:B------:R-:W-:Y:S01]  /*101e0*/  @!P5 ST.E.64 desc[UR52][R14.64], R110 ;  /* 0x0000006e0e00d985 */ /* 0x000fe2000c101b34 */
[C---:B------:R-:W-:Y:S02]  /*101f0*/  @!P1 LEA R4, P5, R191.reuse, R0, 0x2 ;  /* 0x00000000bf049211 */ /* 0x040fe400078a10ff */
[----:B------:R-:W-:Y:S02]  /*10200*/  @!P2 LEA.HI.X R3, R192, R20, R209, 0x2, P4 ;  /* 0x00000014c003a211 */ /* 0x000fe400020f14d1 */
[----:B---3--:R-:W-:Y:S02]  /*10210*/  @!P0 LEA R6, P6, R190, R0, 0x2 ;  /* 0x00000000be068211 */ /* 0x008fe400078c10ff */
[----:B------:R-:W-:Y:S01]  /*10220*/  ISETP.GE.AND P4, PT, R188, UR4, PT ;  /* 0x00000004bc007c0c */ /* 0x000fe2000bf86270 */
[----:B------:R0:W-:Y:S01]  /*10230*/  @!P2 ST.E.64 desc[UR52][R2.64], R114 ;  /* 0x000000720200a985 */ /* 0x0001e2000c101b34 */
[-C--:B------:R-:W-:Y:S02]  /*10240*/  @!P1 LEA.HI.X R5, R191, R20.reuse, R208, 0x2, P5 ;  /* 0x00000014bf059211 */ /* 0x080fe400028f14d0 */
[----:B------:R-:W-:-:S02]  /*10250*/  @!P0 LEA.HI.X R7, R190, R20, R207, 0x2, P6 ;  /* 0x00000014be078211 */ /* 0x000fc400030f14cf */
[----:B------:R-:W-:Y:S01]  /*10260*/  ISETP.GE.AND P2, PT, R187, UR4, PT ;  /* 0x00000004bb007c0c */ /* 0x000fe2000bf46270 */
[----:B------:R3:W-:Y:S01]  /*10270*/  @!P1 ST.E.64 desc[UR52][R4.64], R118 ;  /* 0x0000007604009985 */ /* 0x0007e2000c101b34 */
[----:B----4-:R-:W-:Y:S02]  /*10280*/  @!P3 LEA R8, P5, R189, R0, 0x2 ;  /* 0x00000000bd08b211 */ /* 0x010fe400078a10ff */
[----:B------:R-:W-:Y:S01]  /*10290*/  ISETP.GE.AND P1, PT, R186, UR4, PT ;  /* 0x00000004ba007c0c */ /* 0x000fe2000bf26270 */
[----:B------:R4:W-:Y:S01]  /*102a0*/  @!P0 ST.E.64 desc[UR52][R6.64], R122 ;  /* 0x0000007a06008985 */ /* 0x0009e2000c101b34 */
[----:B------:R-:W-:Y:S02]  /*102b0*/  ISETP.GE.AND P0, PT, R185, UR4, PT ;  /* 0x00000004b9007c0c */ /* 0x000fe4000bf06270 */
[----:B------:R-:W-:Y:S02]  /*102c0*/  @!P3 LEA.HI.X R9, R189, R20, R206, 0x2, P5 ;  /* 0x00000014bd09b211 */ /* 0x000fe400028f14ce */
[----:B------:R-:W-:-:S02]  /*102d0*/  ISETP.GE.AND P5, PT, R184, UR4, PT ;  /* 0x00000004b8007c0c */ /* 0x000fc4000bfa6270 */
[CC--:B-----5:R-:W-:Y:S01]  /*102e0*/  @!P4 LEA R10, P6, R188.reuse, R0.reuse, 0x2 ;  /* 0x00000000bc0ac211 */ /* 0x0e0fe200078c10ff */
[----:B------:R1:W-:Y:S01]  /*102f0*/  @!P3 ST.E.64 desc[UR52][R8.64], R126 ;  /* 0x0000007e0800b985 */ /* 0x0003e2000c101b34 */
[C---:B0-----:R-:W-:Y:S02]  /*10300*/  @!P2 LEA R2, P3, R187.reuse, R0, 0x2 ;  /* 0x00000000bb02a211 */ /* 0x041fe400078610ff */
[----:B------:R-:W-:Y:S02]  /*10310*/  @!P4 LEA.HI.X R11, R188, R20, R205, 0x2, P6 ;  /* 0x00000014bc0bc211 */ /* 0x000fe400030f14cd */
[----:B---3--:R-:W-:Y:S02]  /*10320*/  @!P1 LEA R4, P6, R186, R0, 0x2 ;  /* 0x00000000ba049211 */ /* 0x008fe400078c10ff */
[----:B------:R-:W-:Y:S01]  /*10330*/  @!P2 LEA.HI.X R3, R187, R20, R204, 0x2, P3 ;  /* 0x00000014bb03a211 */ /* 0x000fe200018f14cc */
[----:B------:R0:W-:Y:S01]  /*10340*/  @!P4 ST.E.64 desc[UR52][R10.64], R130 ;  /* 0x000000820a00c985 */ /* 0x0001e2000c101b34 */
[----:B----4-:R-:W-:-:S02]  /*10350*/  @!P0 LEA R6, P4, R185, R0, 0x2 ;  /* 0x00000000b9068211 */ /* 0x010fc400078810ff */
[----:B------:R-:W-:Y:S01]  /*10360*/  @!P5 LEA R12, P3, R184, R0, 0x2 ;  /* 0x00000000b80cd211 */ /* 0x000fe200078610ff */
[----:B------:R0:W-:Y:S01]  /*10370*/  @!P2 ST.E.64 desc[UR52][R2.64], R134 ;  /* 0x000000860200a985 */ /* 0x0001e2000c101b34 */
[-C--:B------:R-:W-:Y:S02]  /*10380*/  @!P1 LEA.HI.X R5, R186, R20.reuse, R203, 0x2, P6 ;  /* 0x00000014ba059211 */ /* 0x080fe400030f14cb */
[-C--:B------:R-:W-:Y:S02]  /*10390*/  @!P0 LEA.HI.X R7, R185, R20.reuse, R202, 0x2, P4 ;  /* 0x00000014b9078211 */ /* 0x080fe400020f14ca */
[----:B------:R-:W-:Y:S01]  /*103a0*/  @!P5 LEA.HI.X R13, R184, R20, R201, 0x2, P3 ;  /* 0x00000014b80dd211 */ /* 0x000fe200018f14c9 */
[----:B------:R0:W-:Y:S04]  /*103b0*/  @!P1 ST.E.64 desc[UR52][R4.64], R138 ;  /* 0x0000008a04009985 */ /* 0x0001e8000c101b34 */
[----:B------:R0:W-:Y:S01]  /*103c0*/  @!P0 ST.E.64 desc[UR52][R6.64], R142 ;  /* 0x0000008e06008985 */ /* 0x0001e2000c101b34 */
[----:B------:R-:W-:-:S03]  /*103d0*/  ISETP.GE.AND P0, PT, R23, UR4, PT ;  /* 0x0000000417007c0c */ /* 0x000fc6000bf06270 */
[----:B------:R0:W-:Y:S10]  /*103e0*/  @!P5 ST.E.64 desc[UR52][R12.64], R146 ;  /* 0x000000920c00d985 */ /* 0x0001f4000c101b34 */
[----:B-1----:R-:W-:Y:S05]  /*103f0*/  @P0 BRA `(.L_x_1263) ;  /* 0x0000000c00280947 */ /* 0x002fea0003800000 */
[----:B0-----:R-:W-:-:S04]  /*10400*/  LEA R2, P0, R23, R0, 0x2 ;  /* 0x0000000017027211 */ /* 0x001fc800078010ff */
[----:B------:R-:W-:-:S05]  /*10410*/  LEA.HI.X R3, R23, R20, R200, 0x2, P0 ;  /* 0x0000001417037211 */ /* 0x000fca00000f14c8 */
[----:B------:R0:W-:Y:S01]  /*10420*/  ST.E.64 desc[UR52][R2.64], R150 ;  /* 0x0000009602007985 */ /* 0x0001e2000c101b34 */
[----:B------:R-:W-:Y:S05]  /*10430*/  BRA `(.L_x_1263) ;  /* 0x0000000c00187947 */ /* 0x000fea0003800000 */
.L_x_1254:
[----:B------:R-:W-:Y:S02]  /*10440*/  ULDC.64 UR8, c[0x0][0xc00] ;  /* 0x0003000000087ab9 */ /* 0x000fe40000000a00 */
[----:B------:R-:W-:-:S04]  /*10450*/  UISETP.NE.U32.AND UP0, UPT, UR8, URZ, UPT ;  /* 0x0000003f0800728c */ /* 0x000fc8000bf05070 */
[----:B------:R-:W-:-:S03]  /*10460*/  UISETP.NE.AND.EX UP0, UPT, UR9, URZ, UPT, UP0 ;  /* 0x0000003f0900728c */ /* 0x000fc6000bf05300 */
[----:B------:R-:W-:Y:S02]  /*10470*/  ULDC.64 UR8, c[0x0][0xc00] ;  /* 0x0003000000087ab9 */ /* 0x000fe40000000a00 */
[----:B------:R-:W-:Y:S01]  /*10480*/  UIMAD.WIDE UR8, UR43, 0x4, UR8 ;  /* 0x000000042b0878a5 */ /* 0x000fe2000f8e0208 */
[----:B------:R-:W-:-:S05]  /*10490*/  PLOP3.LUT P1, PT, PT, PT, UP0, 0x80, 0x0 ;  /* 0x000000000000781c */ /* 0x000fca0003f2f008 */
[----:B------:R-:W-:Y:S02]  /*104a0*/  IMAD.U32 R2, RZ, RZ, UR8 ;  /* 0x00000008ff027e24 */ /* 0x000fe4000f8e00ff */
[----:B------:R-:W-:Y:S01]  /*104b0*/  IMAD.U32 R3, RZ, RZ, UR9 ;  /* 0x00000009ff037e24 */ /* 0x000fe2000f8e00ff */
[----:B------:R-:W-:Y:S02]  /*104c0*/  ULDC.64 UR8, c[0x0][0xc08] ;  /* 0x0003020000087ab9 */ /* 0x000fe40000000a00 */
[----:B------:R-:W-:Y:S01]  /*104d0*/  UISETP.NE.U32.AND UP1, UPT, UR8, URZ, UPT ;  /* 0x0000003f0800728c */ /* 0x000fe2000bf25070 */
[----:B------:R-:W-:Y:S02]  /*104e0*/  ULDC UR4, c[0x0][0xa88] ;  /* 0x0002a20000047ab9 */ /* 0x000fe40000000800 */
[----:B------:R-:W2:Y:S01]  /*104f0*/  @P1 LDG.E R6, desc[UR52][R2.64] ;  /* 0x0000003402061981 */ /* 0x000ea2000c1e1900 */
[----:B------:R-:W-:Y:S01]  /*10500*/  UISETP.NE.AND.EX UP1, UPT, UR9, URZ, UPT, UP1 ;  /* 0x0000003f0900728c */ /* 0x000fe2000bf25310 */
[----:B------:R-:W-:-:S05]  /*10510*/  IMAD.U32 R0, RZ, RZ, UR4 ;  /* 0x00000004ff007e24 */ /* 0x000fca000f8e00ff */
[----:B------:R-:W-:-:S05]  /*10520*/  PLOP3.LUT P2, PT, PT, PT, UP1, 0x80, 0x0 ;  /* 0x000000000000781c */ /* 0x000fca0003f4f018 */
[----:B------:R-:W-:Y:S02]  /*10530*/  @UP1 ULDC.64 UR8, c[0x0][0xc08] ;  /* 0x0003020000081ab9 */ /* 0x000fe40000000a00 */
[----:B------:R-:W-:-:S06]  /*10540*/  @UP1 UIMAD.WIDE UR8, UR43, 0x4, UR8 ;  /* 0x000000042b0818a5 */ /* 0x000fcc000f8e0208 */
[----:B------:R-:W-:Y:S02]  /*10550*/  IMAD.U32 R4, RZ, RZ, UR8 ;  /* 0x00000008ff047e24 */ /* 0x000fe4000f8e00ff */
[----:B------:R-:W-:-:S05]  /*10560*/  IMAD.U32 R5, RZ, RZ, UR9 ;  /* 0x00000009ff057e24 */ /* 0x000fca000f8e00ff */
[----:B------:R0:W5:Y:S01]  /*10570*/  @P2 LDG.E R0, desc[UR52][R4.64] ;  /* 0x0000003404002981 */ /* 0x000162000c1e1900 */
[----:B------:R-:W-:Y:S01]  /*10580*/  UISETP.NE.AND UP1, UPT, UR45, URZ, UPT ;  /* 0x0000003f2d00728c */ /* 0x000fe2000bf25270 */
[----:B------:R-:W-:Y:S01]  /*10590*/  ISETP.GT.AND P0, PT, R221, 0x7f, PT ;  /* 0x0000007fdd00780c */ /* 0x000fe20003f04270 */
[----:B------:R-:W-:-:S09]  /*105a0*/  UMOV UR4, URZ ;  /* 0x0000003f00047c82 */ /* 0x000fd20008000000 */
[----:B------:R-:W-:Y:S01]  /*105b0*/  @!UP1 ULDC UR45, c[0x0][0xad4] ;  /* 0x0002b500002d9ab9 */ /* 0x000fe20000000800 */
[----:B--2---:R-:W-:Y:S01]  /*105c0*/  @P1 R2UR UR4, R6 ;  /* 0x00000000060412ca */ /* 0x004fe200000e0000 */
[----:B0-----:R-:W-:-:S14]  /*105d0*/  @P2 BRA `(.L_x_1266) ;  /* 0x0000000000102947 */ /* 0x001fdc0003800000 */
[----:B------:R-:W-:Y:S05]  /*105e0*/  @!P1 BRA `(.L_x_1266) ;  /* 0x00000000000c9947 */ /* 0x000fea0003800000 */
[----:B------:R-:W2:Y:S04]  /*105f0*/  LDG.E R5, desc[UR52][R2.64] ;  /* 0x0000003402057981 */ /* 0x000ea8000c1e1900 */
[----:B-----5:R-:W2:Y:S02]  /*10600*/  LDG.E R0, desc[UR52][R2.64+0x4] ;  /* 0x0000043402007981 */ /* 0x020ea4000c1e1900 */
[----:B--2---:R-:W-:-:S07]  /*10610*/  IMAD.IADD R0, R0, 0x1, -R5 ;  /* 0x0000000100007824 */ /* 0x004fce00078e0a05 */
.L_x_1266:
[----:B------:R-:W-:Y:S01]  /*10620*/  USHF.R.S32.HI UR13, URZ, 0x1f, UR43 ;  /* 0x0000001f3f0d7899 */ /* 0x000fe2000801142b */
[----:B------:R-:W-:Y:S01]  /*10630*/  BSSY B1, `(.L_x_1267) ;  /* 0x000003a000017945 */ /* 0x000fe20003800000 */
[----:B------:R-:W-:Y:S02]  /*10640*/  USHF.R.S32.HI UR21, URZ, 0x1f, UR4 ;  /* 0x0000001f3f157899 */ /* 0x000fe40008011404 */
[----:B------:R-:W-:Y:S02]  /*10650*/  USEL UR12, UR43, URZ, !UP0 ;  /* 0x0000003f2b0c7287 */ /* 0x000fe4000c000000 */
[----:B------:R-:W-:Y:S01]  /*10660*/  USEL UR13, UR13, URZ, !UP0 ;  /* 0x0000003f0d0d7287 */ /* 0x000fe2000c000000 */
[----:B------:R-:W-:Y:S11]  /*10670*/  @P0 BRA `(.L_x_1268) ;  /* 0x0000000000d40947 */ /* 0x000ff60003800000 */
[----:B------:R-:W0:Y:S01]  /*10680*/  S2R R4, SR_TID.X ;  /* 0x0000000000047919 */ /* 0x000e220000002100 */
[----:B------:R-:W1:Y:S01]  /*10690*/  LDC R9, c[0x0][0xbe8] ;  /* 0x0002fa00ff097b82 */ /* 0x000e620000000800 */
[----:B------:R-:W-:Y:S02]  /*106a0*/  IMAD.U32 R3, RZ, RZ, UR37 ;  /* 0x00000025ff037e24 */ /* 0x000fe4000f8e00ff */
[----:B-1---5:R-:W-:-:S03]  /*106b0*/  IMAD R2, R0, R9, RZ ;  /* 0x0000000900027224 */ /* 0x022fc600078e02ff */
[----:B0-----:R-:W-:-:S04]  /*106c0*/  IADD3 R4, R3, -0x80, R4 ;  /* 0xffffff8003047810 */ /* 0x001fc80007ffe004 */
[----:B------:R-:W-:-:S13]  /*106d0*/  ISETP.GE.AND P0, PT, R4, R2, PT ;  /* 0x000000020400720c */ /* 0x000fda0003f06270 */
[----:B------:R-:W-:Y:S05]  /*106e0*/  @P0 BRA `(.L_x_1268) ;  /* 0x0000000000b80947 */ /* 0x000fea0003800000 */
[----:B------:R-:W-:Y:S01]  /*106f0*/  ISETP.NE.AND P0, PT, R9, 0x1, PT ;  /* 0x000000010900780c */ /* 0x000fe20003f05270 */
[----:B------:R-:W-:Y:S01]  /*10700*/  UISETP.GT.AND UP0, UPT, UR45, 0x1, UPT ;  /* 0x000000012d00788c */ /* 0x000fe2000bf04270 */
[----:B------:R-:W-:Y:S01]  /*10710*/  IMAD.MOV.U32 R5, RZ, RZ, R4 ;  /* 0x000000ffff057224 */ /* 0x000fe200078e0004 */
[----:B------:R-:W-:Y:S02]  /*10720*/  UMOV UR19, 0x9b8 ;  /* 0x000009b800137882 */ /* 0x000fe40000000000 */
[----:B------:R-:W-:Y:S02]  /*10730*/  USEL UR19, UR19, 0x978, UP0 ;  /* 0x0000097813137887 */ /* 0x000fe40008000000 */
[----:B------:R-:W-:-:S06]  /*10740*/  USEL UR18, UR39, URZ, UP0 ;  /* 0x0000003f27127287 */ /* 0x000fcc0008000000 */
[----:B------:R-:W0:Y:S04]  /*10750*/  @P0 LDC R3, c[0x0][0xbec] ;  /* 0x0002fb00ff030b82 */ /* 0x000e280000000800 */
[----:B------:R-:W-:Y:S01]  /*10760*/  ULDC.64 UR8, c[0x0][UR19+0x218] ;  /* 0x0000860013087abb */ /* 0x000fe20008000a00 */
[----:B------:R-:W-:Y:S01]  /*10770*/  ULDC.64 UR14, c[0x0][UR19+0x220] ;  /* 0x00008800130e7abb */ /* 0x000fe20008000a00 */
[----:B------:R-:W-:Y:S01]  /*10780*/  ULDC.64 UR16, c[0x0][UR19+0x228] ;  /* 0x00008a0013107abb */ /* 0x000fe20008000a00 */
[----:B------:R-:W-:Y:S01]  /*10790*/  UIMAD.WIDE.U32 UR10, UR8, UR42, URZ ;  /* 0x0000002a080a72a5 */ /* 0x000fe2000f8e003f */
[----:B------:R-:W1:Y:S01]  /*107a0*/  @P0 LDC R7, c[0x0][0xbf0] ;  /* 0x0002fc00ff070b82 */ /* 0x000e620000000800 */
[----:B------:R-:W-:Y:S02]  /*107b0*/  UIMAD UR20, UR9, UR42, URZ ;  /* 0x0000002a091472a4 */ /* 0x000fe4000f8e023f */
[----:B------:R-:W-:-:S02]  /*107c0*/  UIMAD UR15, UR15, UR12, URZ ;  /* 0x0000000c0f0f72a4 */ /* 0x000fc4000f8e023f */
[----:B------:R-:W-:Y:S02]  /*107d0*/  UIMAD.WIDE.U32 UR22, UR16, UR18, URZ ;  /* 0x00000012101672a5 */ /* 0x000fe4000f8e003f */
[----:B------:R-:W-:Y:S02]  /*107e0*/  UIMAD.WIDE.U32 UR8, UR14, UR12, URZ ;  /* 0x0000000c0e0872a5 */ /* 0x000fe4000f8e003f */
[----:B------:R-:W-:Y:S02]  /*107f0*/  UIMAD UR16, UR17, UR18, URZ ;  /* 0x00000012111072a4 */ /* 0x000fe4000f8e023f */
[----:B------:R-:W-:Y:S02]  /*10800*/  UIMAD UR15, UR14, UR13, UR15 ;  /* 0x0000000d0e0f72a4 */ /* 0x000fe4000f8e020f */
[----:B------:R-:W-:Y:S02]  /*10810*/  UIADD3 UR10, UP1, UP2, UR8, UR10, UR4 ;  /* 0x0000000a080a7290 */ /* 0x000fe4000fa3e004 */
[----:B------:R-:W-:Y:S01]  /*10820*/  UIADD3 UR16, UR23, UR16, URZ ;  /* 0x0000001017107290 */ /* 0x000fe2000fffe03f */
[----:B0-----:R-:W-:Y:S01]  /*10830*/  @P0 IMAD.HI.U32 R2, R4, R3, RZ ;  /* 0x0000000304020227 */ /* 0x001fe200078e00ff */
[----:B------:R-:W-:-:S02]  /*10840*/  UIADD3 UR20, UR11, UR20, URZ ;  /* 0x000000140b147290 */ /* 0x000fc4000fffe03f */
[----:B------:R-:W-:Y:S01]  /*10850*/  UIADD3 UR15, UR9, UR15, URZ ;  /* 0x0000000f090f7290 */ /* 0x000fe2000fffe03f */
[----:B------:R-:W-:Y:S02]  /*10860*/  IMAD.U32 R3, RZ, RZ, UR23 ;  /* 0x00000017ff037e24 */ /* 0x000fe4000f8e00ff */
[----:B------:R-:W-:Y:S01]  /*10870*/  IMAD.U32 R6, RZ, RZ, UR16 ;  /* 0x00000010ff067e24 */ /* 0x000fe2000f8e00ff */
[----:B------:R-:W-:Y:S01]  /*10880*/  ULDC.64 UR8, c[0x0][UR19+0x210] ;  /* 0x0000840013087abb */ /* 0x000fe20008000a00 */
[----:B-1----:R-:W-:Y:S01]  /*10890*/  @P0 SHF.R.U32.HI R5, RZ, R7, R2 ;  /* 0x00000007ff050219 */ /* 0x002fe20000011602 */
[----:B------:R-:W-:-:S04]  /*108a0*/  IMAD.U32 R2, RZ, RZ, UR22 ;  /* 0x00000016ff027e24 */ /* 0x000fc8000f8e00ff */
[--C-:B------:R-:W-:Y:S01]  /*108b0*/  IMAD.MOV R7, RZ, RZ, -R5.reuse ;  /* 0x000000ffff077224 */ /* 0x100fe200078e0a05 */
[----:B------:R-:W-:Y:S01]  /*108c0*/  IADD3 R2, P0, P1, R5, UR10, R2 ;  /* 0x0000000a05027c10 */ /* 0x000fe2000f91e002 */
[----:B------:R-:W-:Y:S01]  /*108d0*/  UIADD3.X UR10, UR15, UR20, UR21, UP1, UP2 ;  /* 0x000000140f0a7290 */ /* 0x000fe20008fe4415 */
[----:B------:R-:W-:Y:S01]  /*108e0*/  SHF.R.S32.HI R5, RZ, 0x1f, R5 ;  /* 0x0000001fff057819 */ /* 0x000fe20000011405 */
[----:B------:R-:W-:-:S04]  /*108f0*/  IMAD R7, R9, R7, R4 ;  /* 0x0000000709077224 */ /* 0x000fc800078e0204 */
[----:B------:R-:W-:Y:S01]  /*10900*/  IADD3.X R3, R5, UR10, R6, P0, P1 ;  /* 0x0000000a05037c10 */ /* 0x000fe200087e2406 */
[C---:B------:R-:W-:Y:S01]  /*10910*/  IMAD R9, R7.reuse, UR9, RZ ;  /* 0x0000000907097c24 */ /* 0x040fe2000f8e02ff */
[----:B------:R-:W-:Y:S01]  /*10920*/  SHF.R.S32.HI R4, RZ, 0x1f, R7 ;  /* 0x0000001fff047819 */ /* 0x000fe20000011407 */
[----:B------:R-:W-:Y:S01]  /*10930*/  ULDC.64 UR10, c[0x0][0xba8] ;  /* 0x0002ea00000a7ab9 */ /* 0x000fe20000000a00 */
[----:B------:R-:W-:Y:S01]  /*10940*/  @!UP0 ULDC UR10, c[0x0][0xb50] ;  /* 0x0002d400000a8ab9 */ /* 0x000fe20000000800 */
[----:B------:R-:W-:Y:S01]  /*10950*/  IMAD.WIDE.U32 R2, R7, UR8, R2 ;  /* 0x0000000807027c25 */ /* 0x000fe2000f8e0002 */
[----:B------:R-:W-:-:S03]  /*10960*/  @!UP0 ULDC UR11, c[0x0][0xb54] ;  /* 0x0002d500000b8ab9 */ /* 0x000fc60000000800 */
[----:B------:R-:W-:Y:S01]  /*10970*/  IMAD R9, R4, UR8, R9 ;  /* 0x0000000804097c24 */ /* 0x000fe2000f8e0209 */
[----:B------:R-:W-:-:S03]  /*10980*/  LEA R4, P0, R2, UR10, 0x2 ;  /* 0x0000000a02047c11 */ /* 0x000fc6000f8010ff */
[----:B------:R-:W-:-:S05]  /*10990*/  IMAD.IADD R3, R3, 0x1, R9 ;  /* 0x0000000103037824 */ /* 0x000fca00078e0209 */
[----:B------:R-:W-:Y:S01]  /*109a0*/  LEA.HI.X R5, R2, UR11, R3, 0x2, P0 ;  /* 0x0000000b02057c11 */ /* 0x000fe200080f1403 */
[----:B------:R-:W-:-:S05]  /*109b0*/  IMAD.MOV.U32 R3, RZ, RZ, -0x800000 ;  /* 0xff800000ff037424 */ /* 0x000fca00078e00ff */
[----:B------:R0:W-:Y:S02]  /*109c0*/  STG.E desc[UR52][R4.64], R3 ;  /* 0x0000000304007986 */ /* 0x0001e4000c101934 */
.L_x_1268:
[----:B------:R-:W-:Y:S05]  /*109d0*/  BSYNC B1 ;  /* 0x0000000000017941 */ /* 0x000fea0003800000 */
.L_x_1267:
[----:B------:R-:W-:-:S06]  /*109e0*/  UISETP.GT.AND UP0, UPT, UR45, 0x1, UPT ;  /* 0x000000012d00788c */ /* 0x000fcc000bf04270 */
[----:B------:R-:W-:-:S13]  /*109f0*/  PLOP3.LUT P0, PT, PT, PT, UP0, 0x80, 0x0 ;  /* 0x000000000000781c */ /* 0x000fda0003f0f008 */
[----:B------:R-:W-:Y:S05]  /*10a00*/  @P0 BRA `(.L_x_1263) ;  /* 0x0000000400a40947 */ /* 0x000fea0003800000 */
[----:B------:R-:W1:Y:S01]  /*10a10*/  LDC R11, c[0x0][0xbe8] ;  /* 0x0002fa00ff0b7b82 */ /* 0x000e620000000800 */
[----:B------:R-:W-:Y:S01]  /*10a20*/  ULDC.64 UR14, c[0x0][0xaa0] ;  /* 0x0002a800000e7ab9 */ /* 0x000fe20000000a00 */
[----:B------:R-:W-:Y:S01]  /*10a30*/  IMAD R2, R22, 0x20, R198 ;  /* 0x0000002016027824 */ /* 0x000fe200078e02c6 */
[----:B------:R-:W-:Y:S01]  /*10a40*/  UIMAD UR10, UR21, UR14, URZ ;  /* 0x0000000e150a72a4 */ /* 0x000fe2000f8e023f */
[----:B------:R-:W-:Y:S01]  /*10a50*/  BSSY B1, `(.L_x_1269) ;  /* 0x000003a000017945 */ /* 0x000fe20003800000 */
[----:B------:R-:W-:Y:S01]  /*10a60*/  UIMAD.WIDE.U32 UR8, UR4, UR14, URZ ;  /* 0x0000000e040872a5 */ /* 0x000fe2000f8e003f */
[----:B------:R-:W-:Y:S01]  /*10a70*/  VIADD R6, R2, UR37 ;  /* 0x0000002502067c36 */ /* 0x000fe20008000000 */
[----:B------:R-:W-:-:S03]  /*10a80*/  UIMAD UR10, UR4, UR15, UR10 ;  /* 0x0000000f040a72a4 */ /* 0x000fc6000f8e020a */
[----:B0-----:R-:W-:Y:S01]  /*10a90*/  IMAD.MOV.U32 R5, RZ, RZ, R6 ;  /* 0x000000ffff057224 */ /* 0x001fe200078e0006 */
[----:B------:R-:W-:-:S03]  /*10aa0*/  UIADD3 UR9, UR9, UR10, URZ ;  /* 0x0000000a09097290 */ /* 0x000fc6000fffe03f */
[----:B------:R-:W-:Y:S02]  /*10ab0*/  ULDC.64 UR10, c[0x0][0xae8] ;  /* 0x0002ba00000a7ab9 */ /* 0x000fe40000000a00 */
[----:B------:R-:W-:-:S04]  /*10ac0*/  UIMAD.WIDE.U32 UR8, UR42, UR10, UR8 ;  /* 0x0000000a2a0872a5 */ /* 0x000fc8000f8e0008 */
[----:B------:R-:W-:-:S03]  /*10ad0*/  UIMAD UR9, UR42, UR11, UR9 ;  /* 0x0000000b2a0972a4 */ /* 0x000fc6000f8e0209 */
[----:B------:R-:W-:Y:S01]  /*10ae0*/  ULDC.64 UR10, c[0x0][0xaf0] ;  /* 0x0002bc00000a7ab9 */ /* 0x000fe20000000a00 */
[----:B-1----:R-:W-:Y:S01]  /*10af0*/  ISETP.NE.AND P0, PT, R11, 0x1, PT ;  /* 0x000000010b00780c */ /* 0x002fe20003f05270 */
[----:B------:R-:W-:-:S04]  /*10b00*/  UIMAD UR13, UR13, UR10, URZ ;  /* 0x0000000a0d0d72a4 */ /* 0x000fc8000f8e023f */
[----:B------:R-:W-:Y:S02]  /*10b10*/  UIMAD UR4, UR12, UR11, UR13 ;  /* 0x0000000b0c0472a4 */ /* 0x000fe4000f8e020d */
[----:B------:R-:W-:-:S03]  /*10b20*/  UIMAD.WIDE.U32 UR12, UR12, UR10, UR8 ;  /* 0x0000000a0c0c72a5 */ /* 0x000fc6000f8e0008 */
[----:B------:R-:W-:Y:S01]  /*10b30*/  ULDC.64 UR8, c[0x0][0xae0] ;  /* 0x0002b80000087ab9 */ /* 0x000fe20000000a00 */
[----:B------:R-:W-:Y:S02]  /*10b40*/  UIADD3 UR4, UR13, UR4, URZ ;  /* 0x000000040d047290 */ /* 0x000fe4000fffe03f */
[----:B------:R-:W0:Y:S08]  /*10b50*/  @P0 LDC R3, c[0x0][0xbec] ;  /* 0x0002fb00ff030b82 */ /* 0x000e300000000800 */
[----:B------:R-:W1:Y:S01]  /*10b60*/  @P0 LDC R7, c[0x0][0xbf0] ;  /* 0x0002fc00ff070b82 */ /* 0x000e620000000800 */
[----:B0-----:R-:W-:-:S04]  /*10b70*/  @P0 IMAD.HI.U32 R2, R6, R3, RZ ;  /* 0x0000000306020227 */ /* 0x001fc800078e00ff */
[----:B------:R-:W-:Y:S02]  /*10b80*/  IMAD.U32 R3, RZ, RZ, UR13 ;  /* 0x0000000dff037e24 */ /* 0x000fe4000f8e00ff */
[----:B------:R-:W-:Y:S01]  /*10b90*/  IMAD.U32 R3, RZ, RZ, UR4 ;  /* 0x00000004ff037e24 */ /* 0x000fe2000f8e00ff */
[----:B-1----:R-:W-:-:S04]  /*10ba0*/  @P0 SHF.R.U32.HI R5, RZ, R7, R2 ;  /* 0x00000007ff050219 */ /* 0x002fc80000011602 */
[--C-:B------:R-:W-:Y:S01]  /*10bb0*/  SHF.R.S32.HI R2, RZ, 0x1f, R5.reuse ;  /* 0x0000001fff027819 */ /* 0x100fe20000011405 */
[----:B------:R-:W-:-:S04]  /*10bc0*/  IMAD.MOV R7, RZ, RZ, -R5 ;  /* 0x000000ffff077224 */ /* 0x000fc800078e0a05 */
[----:B------:R-:W-:Y:S02]  /*10bd0*/  IMAD R4, R2, UR8, RZ ;  /* 0x0000000802047c24 */ /* 0x000fe4000f8e02ff */
[----:B------:R-:W-:Y:S02]  /*10be0*/  IMAD R7, R11, R7, R6 ;  /* 0x000000070b077224 */ /* 0x000fe400078e0206 */
[----:B------:R-:W-:Y:S02]  /*10bf0*/  IMAD.U32 R2, RZ, RZ, UR12 ;  /* 0x0000000cff027e24 */ /* 0x000fe4000f8e00ff */
[C---:B------:R-:W-:Y:S01]  /*10c00*/  IMAD R9, R5.reuse, UR9, R4 ;  /* 0x0000000905097c24 */ /* 0x040fe2000f8e0204 */
[----:B------:R-:W-:Y:S01]  /*10c10*/  SHF.R.S32.HI R4, RZ, 0x1f, R7 ;  /* 0x0000001fff047819 */ /* 0x000fe20000011407 */
[----:B------:R-:W-:Y:S01]  /*10c20*/  IMAD.WIDE.U32 R2, R5, UR8, R2 ;  /* 0x0000000805027c25 */ /* 0x000fe2000f8e0002 */
[----:B------:R-:W-:-:S03]  /*10c30*/  ULDC.64 UR8, c[0x0][0xad8] ;  /* 0x0002b60000087ab9 */ /* 0x000fc60000000a00 */
[----:B------:R-:W-:Y:S02]  /*10c40*/  IMAD.IADD R3, R3, 0x1, R9 ;  /* 0x0000000103037824 */ /* 0x000fe400078e0209 */
[----:B------:R-:W-:Y:S02]  /*10c50*/  IMAD R4, R4, UR8, RZ ;  /* 0x0000000804047c24 */ /* 0x000fe4000f8e02ff */
[----:B------:R-:W-:Y:S02]  /*10c60*/  VIADD R6, R198, UR37 ;  /* 0x00000025c6067c36 */ /* 0x000fe40008000000 */
[----:B-----5:R-:W-:Y:S02]  /*10c70*/  IMAD R11, R0, R11, RZ ;  /* 0x0000000b000b7224 */ /* 0x020fe400078e02ff */
[C---:B------:R-:W-:Y:S02]  /*10c80*/  IMAD R5, R7.reuse, UR9, R4 ;  /* 0x0000000907057c24 */ /* 0x040fe4000f8e0204 */
[----:B------:R-:W-:Y:S01]  /*10c90*/  IMAD.WIDE.U32 R2, R7, UR8, R2 ;  /* 0x0000000807027c25 */ /* 0x000fe2000f8e0002 */
[----:B------:R-:W-:Y:S01]  /*10ca0*/  ISETP.GE.AND P2, PT, R6, R11, PT ;  /* 0x0000000b0600720c */ /* 0x000fe20003f46270 */
[----:B------:R-:W-:-:S02]  /*10cb0*/  ULDC.64 UR8, c[0x0][0xa80] ;  /* 0x0002a00000087ab9 */ /* 0x000fc40000000a00 */
        /* <DEDUP_REMOVED lines=10> */
[----:B------:R-:W-:Y:S02]  /*10d60*/  ULDC UR4, c[0x0][0xac8] ;  /* 0x0002b20000047ab9 */ /* 0x000fe40000000800 */
        /* <DEDUP_REMOVED lines=8> */
.L_x_1270:
[----:B------:R-:W-:Y:S05]  /*10df0*/  BSYNC B1 ;  /* 0x0000000000017941 */ /* 0x000fea0003800000 */
.L_x_1269:
[----:B--2---:R2:W4:Y:S01]  /*10e00*/  SHFL.IDX PT, R0, R5, 0x1, 0x181f ;  /* 0x00381f0005007f89 */ /* 0x00452200000e0000 */
[----:B------:R-:W-:Y:S03]  /*10e10*/  BSSY B1, `(.L_x_1271) ;  /* 0x000000c000017945 */ /* 0x000fe60003800000 */
[----:B-1-3--:R2:W1:Y:S01]  /*10e20*/  SHFL.IDX PT, R2, R4, 0x1, 0x181f ;  /* 0x00381f0004027f89 */ /* 0x00a46200000e0000 */
[----:B------:R-:W-:Y:S05]  /*10e30*/  @P1 BRA `(.L_x_1272) ;  /* 0x0000000000241947 */ /* 0x000fea0003800000 */
[----:B------:R-:W-:Y:S02]  /*10e40*/  ULDC UR4, c[0x0][0xac8] ;  /* 0x0002b20000047ab9 */ /* 0x000fe40000000800 */
        /* <DEDUP_REMOVED lines=8> */
.L_x_1272:
[----:B------:R-:W-:Y:S05]  /*10ed0*/  BSYNC B1 ;  /* 0x0000000000017941 */ /* 0x000fea0003800000 */
.L_x_1271:
[----:B----4-:R4:W0:Y:S01]  /*10ee0*/  SHFL.IDX PT, R0, R5, 0x2, 0x181f ;  /* 0x00581f0005007f89 */ /* 0x01082200000e0000 */
        /* <DEDUP_REMOVED lines=12> */
.L_x_1274:
[----:B------:R-:W-:Y:S05]  /*10fb0*/  BSYNC B1 ;  /* 0x0000000000017941 */ /* 0x000fea0003800000 */
.L_x_1273:
[----:B0-----:R-:W-:Y:S01]  /*10fc0*/  VIADD R0, R6, 0x60 ;  /* 0x0000006006007836 */ /* 0x001fe20000000000 */
[----:B--2-4-:R-:W0:Y:S04]  /*10fd0*/  SHFL.IDX PT, R5, R5, 0x3, 0x181f ;  /* 0x00781f0005057f89 */ /* 0x014e2800000e0000 */
[----:B------:R-:W-:Y:S01]  /*10fe0*/  ISETP.GE.AND P0, PT, R0, R11, PT ;  /* 0x0000000b0000720c */ /* 0x000fe20003f06270 */
[----:B-1-3--:R1:W2:-:S12]  /*10ff0*/  SHFL.IDX PT, R2, R4, 0x3, 0x181f ;  /* 0x00781f0004027f89 */ /* 0x00a29800000e0000 */
[----:B-1----:R-:W-:Y:S05]  /*11000*/  @P0 BRA `(.L_x_1263) ;  /* 0x0000000000240947 */ /* 0x002fea0003800000 */
[----:B------:R-:W-:Y:S02]  /*11010*/  ULDC UR4, c[0x0][0xac8] ;  /* 0x0002b20000047ab9 */ /* 0x000fe40000000800 */
[----:B------:R-:W-:Y:S02]  /*11020*/  ISETP.GE.AND P2, PT, R18, UR4, PT ;  /* 0x0000000412007c0c */ /* 0x000fe4000bf46270 */
[----:B------:R-:W-:-:S11]  /*11030*/  ISETP.GE.AND P3, PT, R19, UR4, PT ;  /* 0x0000000413007c0c */ /* 0x000fd6000bf66270 */
[CC--:B--2---:R-:W-:Y:S02]  /*11040*/  @!P2 LEA R6, P0, R18.reuse, R2.reuse, 0x1 ;  /* 0x000000021206a211 */ /* 0x0c4fe400078008ff */
[C---:B------:R-:W-:Y:S02]  /*11050*/  @!P3 LEA R2, P1, R19.reuse, R2, 0x1 ;  /* 0x000000021302b211 */ /* 0x040fe400078208ff */
[-C--:B0-----:R-:W-:Y:S02]  /*11060*/  @!P2 LEA.HI.X R7, R18, R5.reuse, R220, 0x1, P0 ;  /* 0x000000051207a211 */ /* 0x081fe400000f0cdc */
[----:B------:R-:W-:-:S03]  /*11070*/  @!P3 LEA.HI.X R3, R19, R5, R219, 0x1, P1 ;  /* 0x000000051303b211 */ /* 0x000fc600008f0cdb */
[----:B------:R0:W-:Y:S04]  /*11080*/  @!P2 ST.E.128 desc[UR52][R6.64], RZ ;  /* 0x000000ff0600a985 */ /* 0x0001e8000c101d34 */
[----:B------:R0:W-:Y:S02]  /*11090*/  @!P3 ST.E.128 desc[UR52][R2.64], RZ ;  /* 0x000000ff0200b985 */ /* 0x0001e4000c101d34 */
.L_x_1263:
[----:B------:R-:W-:Y:S05]  /*110a0*/  BSYNC B0 ;  /* 0x0000000000007941 */ /* 0x000fea0003800000 */
.L_x_1253:
[----:B------:R-:W-:Y:S02]  /*110b0*/  ULDC UR4, c[0x0][0xc3c] ;  /* 0x00030f0000047ab9 */ /* 0x000fe40000000800 */
[----:B------:R-:W-:-:S06]  /*110c0*/  UISETP.GE.AND UP0, UPT, UR6, UR4, UPT ;  /* 0x000000040600728c */ /* 0x000fcc000bf06270 */
[----:B------:R-:W-:-:S13]  /*110d0*/  PLOP3.LUT P0, PT, PT, PT, UP0, 0x80, 0x0 ;  /* 0x000000000000781c */ /* 0x000fda0003f0f008 */
[----:B------:R-:W-:Y:S05]  /*110e0*/  @!P0 BRA `(.L_x_1275) ;  /* 0xfffffefc00c48947 */ /* 0x000fea000383ffff */
[----:B------:R-:W-:Y:S05]  /*110f0*/  EXIT ;  /* 0x000000000000794d */ /* 0x000fea0003800000 */
.L_x_1170:
[----:B------:R-:W-:-:S08]  /*11100*/  NOP ;  /* 0x0000000000007918 */ /* 0x000fd00000000000 */
[----:B------:R-:W0:-:S00]  /*11110*/  USETMAXREG.DEALLOC.CTAPOOL 0x18 ;  /* 0x00000018000079c8 */ /* 0x000e0000080e0500 */
        /* <DEDUP_REMOVED lines=18> */
.L_x_1276:
[----:B------:R-:W-:Y:S01]  /*11240*/  LOP3.LUT R0, R6, 0x1f, RZ, 0xc0, !PT ;  /* 0x0000001f06007812 */ /* 0x000fe200078ec0ff */
[----:B------:R-:W-:Y:S01]  /*11250*/  ULDC UR4, c[0x0][0xc3c] ;  /* 0x00030f0000047ab9 */ /* 0x000fe20000000800 */
[----:B------:R-:W-:Y:S01]  /*11260*/  IMAD.MOV.U32 R8, RZ, RZ, RZ ;  /* 0x000000ffff087224 */ /* 0x000fe200078e00ff */
[----:B------:R-:W1:Y:S01]  /*11270*/  S2UR UR6, SR_CTAID.X ;  /* 0x00000000000679c3 */ /* 0x000e620000002500 */
[----:B------:R-:W-:Y:S01]  /*11280*/  ISETP.NE.AND P0, PT, R0, 0x1f, PT ;  /* 0x0000001f0000780c */ /* 0x000fe20003f05270 */
[----:B------:R-:W-:-:S03]  /*11290*/  ULDC UR5, c[0x0][0xc38] ;  /* 0x00030e0000057ab9 */ /* 0x000fc60000000800 */
[----:B------:R-:W-:-:S13]  /*112a0*/  ISETP.GE.OR P1, PT, R0, UR4, !P0 ;  /* 0x0000000400007c0c */ /* 0x000fda000c726670 */
[----:B0-----:R-:W0:Y:S08]  /*112b0*/  @!P1 LDC.64 R2, c[0x0][0xc80] ;  /* 0x00032000ff029b82 */ /* 0x001e300000000a00 */
[----:B------:R-:W2:Y:S01]  /*112c0*/  @!P1 LDC.64 R4, c[0x0][0xc78] ;  /* 0x00031e00ff049b82 */ /* 0x000ea20000000a00 */
[----:B0-----:R-:W-:-:S05]  /*112d0*/  @!P1 IMAD.WIDE.U32 R2, R0, 0x4, R2 ;  /* 0x0000000400029825 */ /* 0x001fca00078e0002 */
[----:B------:R2:W3:Y:S02]  /*112e0*/  @!P1 LDG.E R7, desc[UR52][R2.64] ;  /* 0x0000003402079981 */ /* 0x0004e4000c1e1900 */
[----:B--2---:R-:W-:-:S05]  /*112f0*/  @!P1 IMAD.WIDE.U32 R2, R0, 0x4, R4 ;  /* 0x0000000400029825 */ /* 0x004fca00078e0004 */
[----:B------:R-:W3:Y:S01]  /*11300*/  @!P1 LDG.E R8, desc[UR52][R2.64] ;  /* 0x0000003402089981 */ /* 0x000ee2000c1e1900 */
[C---:B------:R-:W-:Y:S01]  /*11310*/  ISETP.NE.AND P1, PT, R0.reuse, RZ, PT ;  /* 0x000000ff0000720c */ /* 0x040fe20003f25270 */
[----:B------:R-:W-:Y:S01]  /*11320*/  UMOV UR4, URZ ;  /* 0x0000003f00047c82 */ /* 0x000fe20008000000 */
[C---:B------:R-:W-:Y:S02]  /*11330*/  ISETP.GE.U32.AND P2, PT, R0.reuse, 0x2, PT ;  /* 0x000000020000780c */ /* 0x040fe40003f46070 */
[C---:B------:R-:W-:Y:S02]  /*11340*/  ISETP.GE.U32.AND P3, PT, R0.reuse, 0x4, PT ;  /* 0x000000040000780c */ /* 0x040fe40003f66070 */
[C---:B------:R-:W-:Y:S02]  /*11350*/  ISETP.GE.U32.AND P4, PT, R0.reuse, 0x8, PT ;  /* 0x000000080000780c */ /* 0x040fe40003f86070 */
[----:B------:R-:W-:Y:S01]  /*11360*/  ISETP.GE.U32.AND P5, PT, R0, 0x10, PT ;  /* 0x000000100000780c */ /* 0x000fe20003fa6070 */
[----:B---3--:R-:W-:-:S05]  /*11370*/  IMAD R4, R7, R8, RZ ;  /* 0x0000000807047224 */ /* 0x008fca00078e02ff */
        /* <DEDUP_REMOVED lines=17> */
[----:B------:R-:W-:Y:S01]  /*11490*/  IMAD.MOV.U32 R4, RZ, RZ, R9 ;  /* 0x000000ffff047224 */ /* 0x000fe200078e0009 */
[----:B-1----:R-:W-:-:S13]  /*114a0*/  ISETP.GT.AND P6, PT, R9, UR6, PT ;  /* 0x0000000609007c0c */ /* 0x002fda000bfc4270 */
[----:B------:R-:W-:Y:S05]  /*114b0*/  @P6 BRA `(.L_x_1278) ;  /* 0x0000000000a86947 */ /* 0x000fea0003800000 */
[----:B------:R-:W-:Y:S01]  /*114c0*/  IMAD.MOV.U32 R9, RZ, RZ, R4 ;  /* 0x000000ffff097224 */ /* 0x000fe200078e0004 */
[----:B------:R-:W-:Y:S01]  /*114d0*/  UMOV UR4, URZ ;  /* 0x0000003f00047c82 */ /* 0x000fe20008000000 */
[----:B------:R-:W-:-:S05]  /*114e0*/  ULDC UR5, c[0x0][0xc38] ;  /* 0x00030e0000057ab9 */ /* 0x000fca0000000800 */
.L_x_1280:
[----:B------:R-:W0:Y:S01]  /*114f0*/  LDC R2, c[0x0][0xc3c] ;  /* 0x00030f00ff027b82 */ /* 0x000e220000000800 */
[----:B------:R-:W-:Y:S01]  /*11500*/  ULDC UR7, c[0x0][0xc3c] ;  /* 0x00030f0000077ab9 */ /* 0x000fe20000000800 */
[----:B------:R-:W-:Y:S01]  /*11510*/  UIADD3 UR4, UR4, 0x1f, URZ ;  /* 0x0000001f04047890 */ /* 0x000fe2000fffe03f */
[----:B------:R-:W-:-:S05]  /*11520*/  IMAD.U32 R3, RZ, RZ, UR7 ;  /* 0x00000007ff037e24 */ /* 0x000fca000f8e00ff */
[----:B------:R1:W-:Y:S01]  /*11530*/  STL [R1+0xc], R3 ;  /* 0x00000c0301007387 */ /* 0x0003e20000100800 */
[----:B0-----:R-:W-:-:S13]  /*11540*/  ISETP.LE.AND P6, PT, R2, UR4, PT ;  /* 0x0000000402007c0c */ /* 0x001fda000bfc3270 */
[----:B-1----:R-:W-:Y:S05]  /*11550*/  @P6 BRA `(.L_x_1279) ;  /* 0x0000000800b06947 */ /* 0x002fea0003800000 */
[----:B------:R-:W-:Y:S02]  /*11560*/  VIADD R11, R0, UR4 ;  /* 0x00000004000b7c36 */ /* 0x000fe40008000000 */
        /* <DEDUP_REMOVED lines=30> */
[----:B------:R-:W-:-:S07]  /*11750*/  IMAD.MOV.U32 R5, RZ, RZ, R2 ;  /* 0x000000ffff057224 */ /* 0x000fce00078e0002 */
.L_x_1278:
[----:B------:R-:W-:Y:S02]  /*11760*/  IMAD.IADD R10, R9, 0x1, -R4 ;  /* 0x00000001090a7824 */ /* 0x000fe400078e0a04 */
[----:B------:R-:W-:Y:S02]  /*11770*/  IMAD.MOV.U32 R3, RZ, RZ, RZ ;  /* 0x000000ffff037224 */ /* 0x000fe400078e00ff */
[----:B------:R-:W-:-:S05]  /*11780*/  IMAD R2, R5, UR5, R10 ;  /* 0x0000000505027c24 */ /* 0x000fca000f8e020a */
[----:B------:R-:W-:-:S13]  /*11790*/  ISETP.GT.AND P0, PT, R2, UR6, PT ;  /* 0x0000000602007c0c */ /* 0x000fda000bf04270 */
[----:B------:R-:W-:-:S04]  /*117a0*/  VOTE.ANY R2, PT, !P0 ;  /* 0x0000000000027806 */ /* 0x000fc800040e0100 */
[----:B------:R-:W0:Y:S01]  /*117b0*/  POPC R9, R2 ;  /* 0x0000000200097309 */ /* 0x000e220000000000 */
[----:B------:R-:W-:Y:S01]  /*117c0*/  ISETP.NE.AND P0, PT, R2, RZ, PT ;  /* 0x000000ff0200720c */ /* 0x000fe20003f05270 */
[----:B0-----:R0:W1:Y:S04]  /*117d0*/  SHFL.IDX PT, R8, R8, R9, 0x1f ;  /* 0x00001f0908087589 */ /* 0x00106800000e0000 */
[----:B------:R0:W2:Y:S08]  /*117e0*/  SHFL.IDX PT, R4, R7, R9, 0x1f ;  /* 0x00001f0907047589 */ /* 0x0000b000000e0000 */
[----:B------:R-:W-:Y:S05]  /*117f0*/  @!P0 BRA `(.L_x_1281) ;  /* 0x0000000000088947 */ /* 0x000fea0003800000 */
[----:B------:R-:W-:-:S05]  /*11800*/  VIADD R2, R9, 0xffffffff ;  /* 0xffffffff09027836 */ /* 0x000fca0000000000 */
[----:B------:R3:W4:Y:S02]  /*11810*/  SHFL.IDX PT, R3, R5, R2, 0x1f ;  /* 0x00001f0205037589 */ /* 0x00072400000e0000 */
.L_x_1281:
[----:B---34-:R-:W-:Y:S01]  /*11820*/  IMAD R2, R3, UR5, R10 ;  /* 0x0000000503027c24 */ /* 0x018fe2000f8e020a */
[----:B-1----:R-:W-:Y:S01]  /*11830*/  ISETP.NE.AND P0, PT, R8, 0x1, PT ;  /* 0x000000010800780c */ /* 0x002fe20003f05270 */
[----:B------:R-:W-:-:S03]  /*11840*/  VIADD R14, R9, UR4 ;  /* 0x00000004090e7c36 */ /* 0x000fc60008000000 */
[----:B------:R1:W-:Y:S01]  /*11850*/  STL [R1], R2 ;  /* 0x0000000201007387 */ /* 0x0003e20000100800 */
[----:B------:R-:W-:-:S03]  /*11860*/  IADD3 R5, -R2, UR6, RZ ;  /* 0x0000000602057c10 */ /* 0x000fc6000fffe1ff */
[----:B------:R1:W-:Y:S05]  /*11870*/  STL [R1+0xc], R14 ;  /* 0x00000c0e01007387 */ /* 0x0003ea0000100800 */
[----:B------:R-:W-:Y:S05]  /*11880*/  @!P0 BRA `(.L_x_1282) ;  /* 0x0000000000e08947 */ /* 0x000fea0003800000 */
[----:B0-2---:R-:W-:Y:S02]  /*11890*/  IABS R7, R4 ;  /* 0x0000000400077213 */ /* 0x005fe40000000000 */
[----:B------:R-:W-:Y:S02]  /*118a0*/  IABS R9, R8 ;  /* 0x0000000800097213 */ /* 0x000fe40000000000 */
[----:B------:R-:W0:Y:S08]  /*118b0*/  I2F.RP R10, R7 ;  /* 0x00000007000a7306 */ /* 0x000e300000209400 */
[----:B------:R-:W2:Y:S08]  /*118c0*/  I2F.RP R11, R9 ;  /* 0x00000009000b7306 */ /* 0x000eb00000209400 */
[----:B0-----:R-:W1:Y:S08]  /*118d0*/  MUFU.RCP R10, R10 ;  /* 0x0000000a000a7308 */ /* 0x001e700000001000 */
[----:B--2---:R-:W-:Y:S01]  /*118e0*/  MUFU.RCP R11, R11 ;  /* 0x0000000b000b7308 */ /* 0x004fe20000001000 */
[----:B-1----:R-:W-:Y:S01]  /*118f0*/  VIADD R2, R10, 0xffffffe ;  /* 0x0ffffffe0a027836 */ /* 0x002fe20000000000 */
[----:B------:R-:W-:-:S06]  /*11900*/  IABS R10, R4 ;  /* 0x00000004000a7213 */ /* 0x000fcc0000000000 */
[----:B------:R0:W1:Y:S02]  /*11910*/  F2I.FTZ.U32.TRUNC.NTZ R3, R2 ;  /* 0x0000000200037305 */ /* 0x000064000021f000 */
[----:B0-----:R-:W-:Y:S02]  /*11920*/  IMAD.MOV.U32 R2, RZ, RZ, RZ ;  /* 0x000000ffff027224 */ /* 0x001fe400078e00ff */
[----:B-1----:R-:W-:-:S04]  /*11930*/  IMAD.MOV R12, RZ, RZ, -R3 ;  /* 0x000000ffff0c7224 */ /* 0x002fc800078e0a03 */
[----:B------:R-:W-:-:S04]  /*11940*/  IMAD R13, R12, R7, RZ ;  /* 0x000000070c0d7224 */ /* 0x000fc800078e02ff */
[----:B------:R-:W-:Y:S01]  /*11950*/  IMAD.HI.U32 R3, R3, R13, R2 ;  /* 0x0000000d03037227 */ /* 0x000fe200078e0002 */
[----:B------:R-:W-:-:S03]  /*11960*/  IABS R2, R5 ;  /* 0x0000000500027213 */ /* 0x000fc60000000000 */
[----:B------:R-:W-:Y:S02]  /*11970*/  IMAD.MOV R13, RZ, RZ, -R10 ;  /* 0x000000ffff0d7224 */ /* 0x000fe400078e0a0a */
[----:B------:R-:W-:-:S04]  /*11980*/  IMAD.HI.U32 R10, R3, R2, RZ ;  /* 0x00000002030a7227 */ /* 0x000fc800078e00ff */
[----:B------:R-:W-:Y:S02]  /*11990*/  IMAD R2, R10, R13, R2 ;  /* 0x0000000d0a027224 */ /* 0x000fe400078e0202 */
[----:B------:R-:W-:-:S03]  /*119a0*/  VIADD R3, R11, 0xffffffe ;  /* 0x0ffffffe0b037836 */ /* 0x000fc60000000000 */
[----:B------:R-:W-:-:S03]  /*119b0*/  ISETP.GT.U32.AND P1, PT, R7, R2, PT ;  /* 0x000000020700720c */ /* 0x000fc60003f24070 */
[----:B------:R-:W0:Y:S10]  /*119c0*/  F2I.FTZ.U32.TRUNC.NTZ R3, R3 ;  /* 0x0000000300037305 */ /* 0x000e34000021f000 */
[----:B------:R-:W-:-:S02]  /*119d0*/  @!P1 IMAD.IADD R2, R2, 0x1, -R7 ;  /* 0x0000000102029824 */ /* 0x000fc400078e0a07 */
[----:B------:R-:W-:Y:S01]  /*119e0*/  @!P1 VIADD R10, R10, 0x1 ;  /* 0x000000010a0a9836 */ /* 0x000fe20000000000 */
[----:B------:R-:W-:Y:S02]  /*119f0*/  ISETP.NE.AND P1, PT, R4, RZ, PT ;  /* 0x000000ff0400720c */ /* 0x000fe40003f25270 */
[----:B------:R-:W-:Y:S01]  /*11a00*/  ISETP.GE.U32.AND P0, PT, R2, R7, PT ;  /* 0x000000070200720c */ /* 0x000fe20003f06070 */
[----:B0-----:R-:W-:-:S04]  /*11a10*/  IMAD.MOV R2, RZ, RZ, -R3 ;  /* 0x000000ffff027224 */ /* 0x001fc800078e0a03 */
[----:B------:R-:W-:Y:S02]  /*11a20*/  IMAD R7, R2, R9, RZ ;  /* 0x0000000902077224 */ /* 0x000fe400078e02ff */
[----:B------:R-:W-:-:S04]  /*11a30*/  IMAD.MOV.U32 R2, RZ, RZ, RZ ;  /* 0x000000ffff027224 */ /* 0x000fc800078e00ff */
        /* <DEDUP_REMOVED lines=17> */
[----:B------:R-:W-:Y:S01]  /*11b50*/  ISETP.GE.AND P2, PT, R2, RZ, PT ;  /* 0x000000ff0200720c */ /* 0x000fe20003f46270 */
[----:B------:R-:W-:-:S04]  /*11b60*/  IMAD.MOV R2, RZ, RZ, -R10 ;  /* 0x000000ffff027224 */ /* 0x000fc800078e0a0a */
[----:B------:R-:W-:Y:S02]  /*11b70*/  IMAD R2, R4, R2, R5 ;  /* 0x0000000204027224 */ /* 0x000fe400078e0205 */
[----:B------:R-:W-:-:S06]  /*11b80*/  @P0 VIADD R7, R7, 0x1 ;  /* 0x0000000107070836 */ /* 0x000fcc0000000000 */
[----:B------:R-:W-:Y:S01]  /*11b90*/  @!P2 IMAD.MOV R7, RZ, RZ, -R7 ;  /* 0x000000ffff07a224 */ /* 0x000fe200078e0a07 */
[----:B------:R-:W-:-:S05]  /*11ba0*/  @!P1 LOP3.LUT R7, RZ, R8, RZ, 0x33, !PT ;  /* 0x00000008ff079212 */ /* 0x000fca00078e33ff */
[--C-:B------:R-:W-:Y:S02]  /*11bb0*/  IMAD.MOV R3, RZ, RZ, -R7.reuse ;  /* 0x000000ffff037224 */ /* 0x100fe400078e0a07 */
[C---:B------:R-:W-:Y:S02]  /*11bc0*/  IMAD R7, R8.reuse, 0x1000000, R7 ;  /* 0x0100000008077824 */ /* 0x040fe400078e0207 */
[----:B------:R-:W-:-:S04]  /*11bd0*/  IMAD R8, R8, R3, R10 ;  /* 0x0000000308087224 */ /* 0x000fc800078e020a */
[----:B------:R-:W-:-:S05]  /*11be0*/  IMAD R3, R8, 0x10000, R7 ;  /* 0x0001000008037824 */ /* 0x000fca00078e0207 */
[----:B------:R0:W-:Y:S01]  /*11bf0*/  STL [R1+0x8], R3 ;  /* 0x0000080301007387 */ /* 0x0001e20000100800 */
[----:B------:R-:W-:Y:S05]  /*11c00*/  BRA `(.L_x_1283) ;  /* 0x0000000000f47947 */ /* 0x000fea0003800000 */
.L_x_1282:
[----:B-1----:R-:W1:Y:S02]  /*11c10*/  LDC.64 R2, c[0x0][0xc90] ;  /* 0x00032400ff027b82 */ /* 0x002e640000000a00 */
[----:B-1----:R-:W-:-:S05]  /*11c20*/  IMAD.WIDE R2, R14, 0x4, R2 ;  /* 0x000000040e027825 */ /* 0x002fca00078e0202 */
[----:B0-----:R0:W2:Y:S02]  /*11c30*/  LDG.E R7, desc[UR52][R2.64] ;  /* 0x0000003402077981 */ /* 0x0010a4000c1e1900 */
[----:B0-----:R-:W-:Y:S02]  /*11c40*/  IMAD.MOV.U32 R2, RZ, RZ, RZ ;  /* 0x000000ffff027224 */ /* 0x001fe400078e00ff */
[----:B--2---:R-:W-:-:S05]  /*11c50*/  IMAD R8, R4, R7, RZ ;  /* 0x0000000704087224 */ /* 0x004fca00078e02ff */
[----:B------:R-:W-:-:S04]  /*11c60*/  IABS R9, R8 ;  /* 0x0000000800097213 */ /* 0x000fc80000000000 */
[----:B------:R-:W0:Y:S08]  /*11c70*/  I2F.RP R10, R9 ;  /* 0x00000009000a7306 */ /* 0x000e300000209400 */
[----:B0-----:R-:W0:Y:S02]  /*11c80*/  MUFU.RCP R10, R10 ;  /* 0x0000000a000a7308 */ /* 0x001e240000001000 */
[----:B0-----:R-:W-:-:S06]  /*11c90*/  VIADD R11, R10, 0xffffffe ;  /* 0x0ffffffe0a0b7836 */ /* 0x001fcc0000000000 */
[----:B------:R-:W0:Y:S02]  /*11ca0*/  F2I.FTZ.U32.TRUNC.NTZ R3, R11 ;  /* 0x0000000b00037305 */ /* 0x000e24000021f000 */
[----:B0-----:R-:W-:-:S04]  /*11cb0*/  IMAD.MOV R12, RZ, RZ, -R3 ;  /* 0x000000ffff0c7224 */ /* 0x001fc800078e0a03 */
[----:B------:R-:W-:-:S04]  /*11cc0*/  IMAD R13, R12, R9, RZ ;  /* 0x000000090c0d7224 */ /* 0x000fc800078e02ff */
[----:B------:R-:W-:Y:S01]  /*11cd0*/  IMAD.HI.U32 R2, R3, R13, R2 ;  /* 0x0000000d03027227 */ /* 0x000fe200078e0002 */
[----:B------:R-:W-:Y:S02]  /*11ce0*/  IABS R13, R5 ;  /* 0x00000005000d7213 */ /* 0x000fe40000000000 */
[----:B------:R-:W-:-:S03]  /*11cf0*/  IABS R3, R8 ;  /* 0x0000000800037213 */ /* 0x000fc60000000000 */
[----:B------:R-:W-:-:S04]  /*11d00*/  IMAD.HI.U32 R2, R2, R13, RZ ;  /* 0x0000000d02027227 */ /* 0x000fc800078e00ff */
[----:B------:R-:W-:-:S04]  /*11d10*/  IMAD.MOV R3, RZ, RZ, -R3 ;  /* 0x000000ffff037224 */ /* 0x000fc800078e0a03 */
        /* <DEDUP_REMOVED lines=11> */
[----:B------:R-:W-:Y:S02]  /*11dd0*/  IMAD R9, R7, R2, RZ ;  /* 0x0000000207097224 */ /* 0x000fe400078e02ff */
[----:B------:R-:W-:Y:S02]  /*11de0*/  IMAD.MOV R2, RZ, RZ, -R2 ;  /* 0x000000ffff027224 */ /* 0x000fe400078e0a02 */
[----:B------:R-:W-:Y:S02]  /*11df0*/  IMAD.MOV R10, RZ, RZ, -R9 ;  /* 0x000000ffff0a7224 */ /* 0x000fe400078e0a09 */
[----:B------:R-:W-:Y:S02]  /*11e00*/  IMAD R8, R8, R2, R5 ;  /* 0x0000000208087224 */ /* 0x000fe400078e0205 */
[----:B------:R-:W-:Y:S01]  /*11e10*/  IMAD.MOV.U32 R2, RZ, RZ, RZ ;  /* 0x000000ffff027224 */ /* 0x000fe200078e00ff */
[----:B------:R-:W-:Y:S02]  /*11e20*/  VIADDMNMX R7, R10, UR5, R7, PT ;  /* 0x000000050a077c46 */ /* 0x000fe4000b800107 */
[----:B------:R-:W-:-:S02]  /*11e30*/  IADD3 R9, R9, 0x1000000, R8 ;  /* 0x0100000009097810 */ /* 0x000fc40007ffe008 */
[----:B------:R-:W-:-:S04]  /*11e40*/  IABS R10, R7 ;  /* 0x00000007000a7213 */ /* 0x000fc80000000000 */
[----:B------:R-:W0:Y:S08]  /*11e50*/  I2F.RP R11, R10 ;  /* 0x0000000a000b7306 */ /* 0x000e300000209400 */
[----:B0-----:R-:W0:Y:S02]  /*11e60*/  MUFU.RCP R11, R11 ;  /* 0x0000000b000b7308 */ /* 0x001e240000001000 */
[----:B0-----:R-:W-:Y:S01]  /*11e70*/  VIADD R3, R11, 0xffffffe ;  /* 0x0ffffffe0b037836 */ /* 0x001fe20000000000 */
[----:B------:R-:W-:-:S05]  /*11e80*/  IABS R11, R7 ;  /* 0x00000007000b7213 */ /* 0x000fca0000000000 */
[----:B------:R-:W0:Y:S02]  /*11e90*/  F2I.FTZ.U32.TRUNC.NTZ R3, R3 ;  /* 0x0000000300037305 */ /* 0x000e24000021f000 */
[----:B0-----:R-:W-:-:S04]  /*11ea0*/  IMAD.MOV R5, RZ, RZ, -R3 ;  /* 0x000000ffff057224 */ /* 0x001fc800078e0a03 */
[----:B------:R-:W-:-:S04]  /*11eb0*/  IMAD R5, R5, R10, RZ ;  /* 0x0000000a05057224 */ /* 0x000fc800078e02ff */
[----:B------:R-:W-:Y:S01]  /*11ec0*/  IMAD.HI.U32 R2, R3, R5, R2 ;  /* 0x0000000503027227 */ /* 0x000fe200078e0002 */
[----:B------:R-:W-:-:S03]  /*11ed0*/  IABS R5, R8 ;  /* 0x0000000800057213 */ /* 0x000fc60000000000 */
[----:B------:R-:W-:Y:S02]  /*11ee0*/  IMAD.MOV R3, RZ, RZ, -R11 ;  /* 0x000000ffff037224 */ /* 0x000fe400078e0a0b */
        /* <DEDUP_REMOVED lines=11> */
[----:B------:R-:W-:Y:S01]  /*11fa0*/  @!P1 LOP3.LUT R2, RZ, R7, RZ, 0x33, !PT ;  /* 0x00000007ff029212 */ /* 0x000fe200078e33ff */
[----:B------:R-:W-:-:S04]  /*11fb0*/  IMAD.MOV R7, RZ, RZ, -R7 ;  /* 0x000000ffff077224 */ /* 0x000fc800078e0a07 */
[----:B------:R-:W-:-:S05]  /*11fc0*/  IMAD R3, R2, R7, R9 ;  /* 0x0000000702037224 */ /* 0x000fca00078e0209 */
[----:B------:R1:W-:Y:S02]  /*11fd0*/  STL [R1+0x8], R3 ;  /* 0x0000080301007387 */ /* 0x0003e40000100800 */
.L_x_1283:
[----:B01----:R-:W-:-:S05]  /*11fe0*/  LOP3.LUT R3, RZ, R2, RZ, 0x33, !PT ;  /* 0x00000002ff037212 */ /* 0x003fca00078e33ff */
[----:B------:R-:W-:-:S05]  /*11ff0*/  IMAD.IADD R2, R4, 0x1, R3 ;  /* 0x0000000104027824 */ /* 0x000fca00078e0203 */
[----:B------:R1:W-:Y:S01]  /*12000*/  STL [R1+0x4], R2 ;  /* 0x0000040201007387 */ /* 0x0003e20000100800 */
[----:B------:R-:W-:Y:S05]  /*12010*/  BRA `(.L_x_1284) ;  /* 0x0000000000107947 */ /* 0x000fea0003800000 */
.L_x_1279:
[----:B------:R-:W-:Y:S01]  /*12020*/  IMAD.U32 R2, RZ, RZ, UR6 ;  /* 0x00000006ff027e24 */ /* 0x000fe2000f8e00ff */
[----:B------:R0:W-:Y:S04]  /*12030*/  STL [R1+0x4], RZ ;  /* 0x000004ff01007387 */ /* 0x0001e80000100800 */
[----:B------:R0:W-:Y:S04]  /*12040*/  STL [R1+0x8], RZ ;  /* 0x000008ff01007387 */ /* 0x0001e80000100800 */
[----:B------:R0:W-:Y:S02]  /*12050*/  STL [R1], R2 ;  /* 0x0000000201007387 */ /* 0x0001e40000100800 */
.L_x_1284:
[----:B------:R-:W2:Y:S04]  /*12060*/  LDL R8, [R1] ;  /* 0x0000000001087983 */ /* 0x000ea80000100800 */
[----:B------:R-:W2:Y:S04]  /*12070*/  LDL R9, [R1+0x4] ;  /* 0x0000040001097983 */ /* 0x000ea80000100800 */
[----:B------:R-:W2:Y:S04]  /*12080*/  LDL R10, [R1+0x8] ;  /* 0x00000800010a7983 */ /* 0x000ea80000100800 */
[----:B------:R-:W2:Y:S01]  /*12090*/  LDL R11, [R1+0xc] ;  /* 0x00000c00010b7983 */ /* 0x000ea20000100800 */
[----:B------:R-:W-:-:S13]  /*120a0*/  ISETP.NE.AND P0, PT, R0, RZ, PT ;  /* 0x000000ff0000720c */ /* 0x000fda0003f05270 */
[----:B------:R-:W3:Y:S01]  /*120b0*/  @!P0 S2R R3, SR_CgaCtaId ;  /* 0x0000000000038919 */ /* 0x000ee20000008800 */
[----:B------:R-:W-:-:S04]  /*120c0*/  @!P0 MOV R0, 0x400 ;  /* 0x0000040000008802 */ /* 0x000fc80000000f00 */
[----:B---3--:R-:W-:-:S05]  /*120d0*/  @!P0 LEA R0, R3, R0, 0x18 ;  /* 0x0000000003008211 */ /* 0x008fca00078ec0ff */
[----:B--2---:R2:W-:Y:S01]  /*120e0*/  @!P0 STS.128 [R0+0x288d0], R8 ;  /* 0x0288d00800008388 */ /* 0x0045e20000000c00 */
[----:B------:R-:W-:Y:S06]  /*120f0*/  BAR.ARV 0x5, 0x180 ;  /* 0x0146000000007b1d */ /* 0x000fec0000002000 */
.L_x_1277:
        /* <DEDUP_REMOVED lines=8> */
[----:B------:R-:W4:Y:S01]  /*12180*/  S2UR UR5, SR_CgaCtaId ;  /* 0x00000000000579c3 */ /* 0x000f220000008800 */
[C---:B--2---:R-:W-:Y:S01]  /*12190*/  IMAD.SHL.U32 R0, R6.reuse, 0x8, RZ ;  /* 0x0000000806007824 */ /* 0x044fe200078e00ff */
[----:B------:R-:W-:Y:S01]  /*121a0*/  LOP3.LUT R4, R6, 0x7f, RZ, 0xc0, !PT ;  /* 0x0000007f06047812 */ /* 0x000fe200078ec0ff */
[----:B------:R-:W-:Y:S01]  /*121b0*/  UMOV UR4, 0x400 ;  /* 0x0000040000047882 */ /* 0x000fe20000000000 */
[----:B------:R-:W-:Y:S01]  /*121c0*/  BSSY B8, `(.L_x_1285) ;  /* 0x00005bb000087945 */ /* 0x000fe20003800000 */
[----:B------:R-:W-:Y:S01]  /*121d0*/  IMAD.MOV.U32 R19, RZ, RZ, RZ ;  /* 0x000000ffff137224 */ /* 0x000fe200078e00ff */
[----:B------:R-:W-:Y:S01]  /*121e0*/  LOP3.LUT R3, R0, 0x1f8, RZ, 0xc0, !PT ;  /* 0x000001f800037812 */ /* 0x000fe200078ec0ff */
[----:B01----:R-:W-:Y:S01]  /*121f0*/  IMAD.SHL.U32 R2, R4, 0x8, RZ ;  /* 0x0000000804027824 */ /* 0x003fe200078e00ff */
[----:B------:R-:W-:Y:S01]  /*12200*/  LOP3.LUT R0, R0, 0x38, RZ, 0xc0, !PT ;  /* 0x0000003800007812 */ /* 0x000fe200078ec0ff */
[----:B------:R-:W-:Y:S01]  /*12210*/  ULDC UR37, c[0x0][0xc] ;  /* 0x0000030000257ab9 */ /* 0x000fe20000000800 */
[----:B------:R-:W-:Y:S01]  /*12220*/  LOP3.LUT R3, R3, 0x38, R6, 0x78, !PT ;  /* 0x0000003803037812 */ /* 0x000fe200078e7806 */
[----:B------:R-:W-:Y:S01]  /*12230*/  IMAD.SHL.U32 R6, R6, 0x10, RZ ;  /* 0x0000001006067824 */ /* 0x000fe200078e00ff */
[----:B------:R-:W-:Y:S01]  /*12240*/  LOP3.LUT R0, R0, 0x40, RZ, 0xfc, !PT ;  /* 0x0000004000007812 */ /* 0x000fe200078efcff */
[----:B------:R-:W-:Y:S01]  /*12250*/  ULDC.64 UR38, c[0x0][0x198] ;  /* 0x0000660000267ab9 */ /* 0x000fe20000000a00 */
[----:B------:R-:W-:-:S02]  /*12260*/  LOP3.LUT R3, R3, 0x200, R2, 0xf8, !PT ;  /* 0x0000020003037812 */ /* 0x000fc400078ef802 */
[----:B------:R-:W-:-:S04]  /*12270*/  SHF.R.U32.HI R2, RZ, 0x3, R4 ;  /* 0x00000003ff027819 */ /* 0x000fc80000011604 */
[----:B------:R-:W-:Y:S01]  /*12280*/  LOP3.LUT R4, R2, 0x70, R6, 0xf8, !PT ;  /* 0x0000007002047812 */ /* 0x000fe200078ef806 */
[----:B------:R-:W-:Y:S01]  /*12290*/  IMAD.MOV.U32 R2, RZ, RZ, 0x1 ;  /* 0x00000001ff027424 */ /* 0x000fe200078e00ff */
[----:B----4-:R-:W-:-:S06]  /*122a0*/  ULEA UR4, UR5, UR4, 0x18 ;  /* 0x0000000405047291 */ /* 0x010fcc000f8ec03f */
[----:B------:R-:W-:-:S04]  /*122b0*/  IMAD.U32 R18, RZ, RZ, UR4 ;  /* 0x00000004ff127e24 */ /* 0x000fc8000f8e00ff */
[----:B------:R-:W-:-:S05]  /*122c0*/  IMAD R3, R3, 0x2, R18 ;  /* 0x0000000203037824 */ /* 0x000fca00078e0212 */
[----:B------:R0:W-:Y:S04]  /*122d0*/  STL [R1+0x24], R3 ;  /* 0x0000240301007387 */ /* 0x0001e80000100800 */
[----:B------:R0:W-:Y:S04]  /*122e0*/  STL [R1+0x44], RZ ;  /* 0x000044ff01007387 */ /* 0x0001e80000100800 */
[----:B------:R0:W-:Y:S02]  /*122f0*/  STL [R1+0x10], R2 ;  /* 0x0000100201007387 */ /* 0x0001e40000100800 */
.L_x_1394:
[----:B--23--:R-:W2:Y:S01]  /*12300*/  LDL R9, [R1+0xc] ;  /* 0x00000c0001097983 */ /* 0x00cea20000100800 */
[----:B------:R-:W-:Y:S05]  /*12310*/  YIELD ;  /* 0x0000000000007946 */ /* 0x000fea0003800000 */
[----:B------:R-:W-:Y:S01]  /*12320*/  ULDC.64 UR4, c[0x0][0xa28] ;  /* 0x00028a0000047ab9 */ /* 0x000fe20000000a00 */
[----:B------:R-:W-:Y:S01]  /*12330*/  IMAD.MOV.U32 R0, RZ, RZ, RZ ;  /* 0x000000ffff007224 */ /* 0x000fe200078e00ff */
[----:B------:R-:W-:Y:S01]  /*12340*/  ISETP.NE.U32.AND P0, PT, RZ, UR4, PT ;  /* 0x00000004ff007c0c */ /* 0x000fe2000bf05070 */
[----:B01----:R-:W1:Y:S01]  /*12350*/  LDC.64 R4, c[0x0][0xa00] ;  /* 0x00028000ff047b82 */ /* 0x003e620000000a00 */
[----:B------:R-:W-:Y:S01]  /*12360*/  IMAD.MOV.U32 R10, RZ, RZ, RZ ;  /* 0x000000ffff0a7224 */ /* 0x000fe200078e00ff */
[----:B------:R-:W-:Y:S01]  /*12370*/  ULDC.64 UR6, c[0x0][0xa08] ;  /* 0x0002820000067ab9 */ /* 0x000fe20000000a00 */
[----:B------:R-:W-:Y:S01]  /*12380*/  ISETP.NE.AND.EX P0, PT, RZ, UR5, PT, P0 ;  /* 0x00000005ff007c0c */ /* 0x000fe2000bf05300 */
[----:B------:R-:W-:-:S12]  /*12390*/  ULDC.64 UR4, c[0x0][0xa18] ;  /* 0x0002860000047ab9 */ /* 0x000fd80000000a00 */
[----:B0-----:R-:W2:Y:S02]  /*123a0*/  @P0 LDC.64 R2, c[0x0][0xa28] ;  /* 0x00028a00ff020b82 */ /* 0x001ea40000000a00 */
[----:B--2---:R-:W-:-:S05]  /*123b0*/  @P0 IMAD.WIDE R2, R9, 0x4, R2 ;  /* 0x0000000409020825 */ /* 0x004fca00078e0202 */
[----:B------:R0:W5:Y:S01]  /*123c0*/  @P0 LDG.E R0, desc[UR52][R2.64] ;  /* 0x0000003402000981 */ /* 0x000162000c1e1900 */
[----:B------:R-:W-:Y:S01]  /*123d0*/  ISETP.NE.U32.AND P0, PT, RZ, UR4, PT ;  /* 0x00000004ff007c0c */ /* 0x000fe2000bf05070 */
[----:B-1----:R-:W-:Y:S01]  /*123e0*/  IMAD.WIDE R4, R9, 0x4, R4 ;  /* 0x0000000409047825 */ /* 0x002fe200078e0204 */
[----:B------:R-:W-:Y:S02]  /*123f0*/  ISETP.NE.U32.AND P1, PT, RZ, UR6, PT ;  /* 0x00000006ff007c0c */ /* 0x000fe4000bf25070 */
[----:B------:R-:W-:Y:S01]  /*12400*/  ISETP.NE.AND.EX P2, PT, RZ, UR5, PT, P0 ;  /* 0x00000005ff007c0c */ /* 0x000fe2000bf45300 */
[----:B------:R-:W-:Y:S01]  /*12410*/  ULDC.64 UR4, c[0x0][0xa00] ;  /* 0x0002800000047ab9 */ /* 0x000fe20000000a00 */
[----:B------:R-:W-:Y:S01]  /*12420*/  ISETP.NE.AND.EX P1, PT, RZ, UR7, PT, P1 ;  /* 0x00000007ff007c0c */ /* 0x000fe2000bf25310 */
[----:B------:R-:W-:Y:S01]  /*12430*/  IMAD.MOV.U32 R8, RZ, RZ, RZ ;  /* 0x000000ffff087224 */ /* 0x000fe200078e00ff */
[----:B------:R-:W-:Y:S01]  /*12440*/  ISETP.NE.U32.AND P0, PT, RZ, UR4, PT ;  /* 0x00000004ff007c0c */ /* 0x000fe2000bf05070 */
[----:B0-----:R-:W0:Y:S03]  /*12450*/  LDC.64 R2, c[0x0][0xa08] ;  /* 0x00028200ff027b82 */ /* 0x001e260000000a00 */
[----:B------:R-:W-:-:S05]  /*12460*/  ISETP.NE.AND.EX P0, PT, RZ, UR5, PT, P0 ;  /* 0x00000005ff007c0c */ /* 0x000fca000bf05300 */
[----:B------:R-:W1:Y:S08]  /*12470*/  @P2 LDC.64 R6, c[0x0][0xa18] ;  /* 0x00028600ff062b82 */ /* 0x000e700000000a00 */
[----:B------:R-:W2:Y:S01]  /*12480*/  @P0 LDG.E R10, desc[UR52][R4.64] ;  /* 0x00000034040a0981 */ /* 0x000ea2000c1e1900 */
[----:B------:R-:W-:Y:S01]  /*12490*/  ULDC UR4, c[0x0][0x288] ;  /* 0x0000a20000047ab9 */ /* 0x000fe20000000800 */
[----:B0-----:R-:W-:-:S05]  /*124a0*/  IMAD.WIDE R2, R9, 0x4, R2 ;  /* 0x0000000409027825 */ /* 0x001fca00078e0202 */
[----:B------:R-:W5:Y:S01]  /*124b0*/  @P1 LDG.E R8, desc[UR52][R2.64] ;  /* 0x0000003402081981 */ /* 0x000f62000c1e1900 */
[----:B-1----:R-:W-:-:S03]  /*124c0*/  @P2 IMAD.WIDE R6, R9, 0x4, R6 ;  /* 0x0000000409062825 */ /* 0x002fc600078e0206 */
[----:B--2---:R0:W-:Y:S02]  /*124d0*/  STL [R1+0x3c], R10 ;  /* 0x00003c0a01007387 */ /* 0x0041e40000100800 */
[----:B0-----:R-:W-:Y:S01]  /*124e0*/  IMAD.U32 R10, RZ, RZ, UR4 ;  /* 0x00000004ff0a7e24 */ /* 0x001fe2000f8e00ff */
[----:B------:R-:W-:-:S05]  /*124f0*/  ULDC.64 UR4, c[0x0][0x418] ;  /* 0x0001060000047ab9 */ /* 0x000fca0000000a00 */
        /* <DEDUP_REMOVED lines=11> */
[----:B------:R-:W0:Y:S04]  /*125b0*/  LDG.E R7, desc[UR52][R4.64] ;  /* 0x0000003404077981 */ /* 0x000e28000c1e1900 */
[----:B------:R-:W0:Y:S02]  /*125c0*/  LDG.E R4, desc[UR52][R4.64+0x4] ;  /* 0x0000043404047981 */ /* 0x000e24000c1e1900 */
[----:B0-----:R-:W-:-:S05]  /*125d0*/  IMAD.IADD R10, R4, 0x1, -R7 ;  /* 0x00000001040a7824 */ /* 0x001fca00078e0a07 */
[----:B------:R1:W-:Y:S02]  /*125e0*/  STL [R1+0x2c], R10 ;  /* 0x00002c0a01007387 */ /* 0x0003e40000100800 */
.L_x_1286:
[----:B------:R-:W2:Y:S01]  /*125f0*/  LDL.LU R5, [R1+0x8] ;  /* 0x0000080001057983 */ /* 0x000ea20000300800 */
[----:B------:R-:W-:Y:S02]  /*12600*/  ULDC.64 UR4, c[0x0][0xa20] ;  /* 0x0002880000047ab9 */ /* 0x000fe40000000a00 */
[----:B------:R-:W-:-:S04]  /*12610*/  ISETP.NE.U32.AND P0, PT, RZ, UR4, PT ;  /* 0x00000004ff007c0c */ /* 0x000fc8000bf05070 */
[----:B------:R-:W-:Y:S02]  /*12620*/  ISETP.NE.AND.EX P0, PT, RZ, UR5, PT, P0 ;  /* 0x00000005ff007c0c */ /* 0x000fe4000bf05300 */
[C---:B--2---:R-:W-:Y:S02]  /*12630*/  LOP3.LUT R7, R5.reuse, 0xff000000, RZ, 0xc0, !PT ;  /* 0xff00000005077812 */ /* 0x044fe400078ec0ff */
[C---:B------:R-:W-:Y:S02]  /*12640*/  LOP3.LUT R4, R5.reuse, 0xff0000, RZ, 0xc0, !PT ;  /* 0x00ff000005047812 */ /* 0x040fe400078ec0ff */
[----:B------:R-:W-:Y:S02]  /*12650*/  SHF.R.U32.HI R7, RZ, 0x8, R7 ;  /* 0x00000008ff077819 */ /* 0x000fe40000011607 */
[----:B------:R-:W-:Y:S02]  /*12660*/  LOP3.LUT R16, R5, 0xffff, RZ, 0xc0, !PT ;  /* 0x0000ffff05107812 */ /* 0x000fe400078ec0ff */
[----:B------:R-:W-:Y:S01]  /*12670*/  LEA.HI R7, R4, R7, RZ, 0x10 ;  /* 0x0000000704077211 */ /* 0x000fe200078f80ff */
[----:B-----5:R-:W-:-:S05]  /*12680*/  IMAD.IADD R4, R8, 0x1, R0 ;  /* 0x0000000108047824 */ /* 0x020fca00078e0200 */
[----:B------:R2:W-:Y:S01]  /*12690*/  STL [R1+0x14], R4 ;  /* 0x0000140401007387 */ /* 0x0005e20000100800 */
[----:B------:R-:W-:Y:S05]  /*126a0*/  @!P0 BRA `(.L_x_1287) ;  /* 0x0000000000108947 */ /* 0x000fea0003800000 */
[----:B------:R-:W3:Y:S02]  /*126b0*/  LDC.64 R2, c[0x0][0xa20] ;  /* 0x00028800ff027b82 */ /* 0x000ee40000000a00 */
[----:B---3--:R-:W-:-:S05]  /*126c0*/  IMAD.WIDE R2, R9, 0x4, R2 ;  /* 0x0000000409027825 */ /* 0x008fca00078e0202 */
[----:B------:R3:W5:Y:S01]  /*126d0*/  LDG.E R6, desc[UR52][R2.64] ;  /* 0x0000003402067981 */ /* 0x000762000c1e1900 */
[----:B------:R-:W-:Y:S05]  /*126e0*/  BRA `(.L_x_1288) ;  /* 0x0000000000107947 */ /* 0x000fea0003800000 */
.L_x_1287:
[----:B------:R-:W-:Y:S05]  /*126f0*/  @!P1 BRA `(.L_x_1288) ;  /* 0x00000000000c9947 */ /* 0x000fea0003800000 */
[----:B------:R-:W3:Y:S04]  /*12700*/  LDG.E R6, desc[UR52][R2.64] ;  /* 0x0000003402067981 */ /* 0x000ee8000c1e1900 */
[----:B------:R-:W3:Y:S02]  /*12710*/  LDG.E R2, desc[UR52][R2.64+0x4] ;  /* 0x0000043402027981 */ /* 0x000ee4000c1e1900 */
[----:B---3--:R-:W-:-:S07]  /*12720*/  IMAD.IADD R6, R2, 0x1, -R6 ;  /* 0x0000000102067824 */ /* 0x008fce00078e0a06 */
.L_x_1288:
[----:B--2---:R-:W2:Y:S01]  /*12730*/  LDL.LU R4, [R1+0x4] ;  /* 0x0000040001047983 */ /* 0x004ea20000300800 */
[----:B---3--:R-:W3:Y:S01]  /*12740*/  LDC R2, c[0x0][0x448] ;  /* 0x00011200ff027b82 */ /* 0x008ee20000000800 */
[----:B-----5:R-:W-:Y:S01]  /*12750*/  IMAD.IADD R0, R6, 0x1, -R0 ;  /* 0x0000000106007824 */ /* 0x020fe200078e0a00 */
[----:B---3--:R-:W-:-:S13]  /*12760*/  ISETP.NE.AND P1, PT, R2, 0x1, PT ;  /* 0x000000010200780c */ /* 0x008fda0003f25270 */
[----:B------:R-:W3:Y:S08]  /*12770*/  @P1 LDC R3, c[0x0][0x44c] ;  /* 0x00011300ff031b82 */ /* 0x000ef00000000800 */
[----:B------:R-:W4:Y:S01]  /*12780*/  @P1 LDC R2, c[0x0][0x450] ;  /* 0x00011400ff021b82 */ /* 0x000f220000000800 */
[----:B--2---:R-:W-:-:S04]  /*12790*/  IMAD.SHL.U32 R11, R4, 0x80, RZ ;  /* 0x00000080040b7824 */ /* 0x004fc800078e00ff */
[----:B------:R-:W-:Y:S01]  /*127a0*/  VIADD R4, R11, 0x7f ;  /* 0x0000007f0b047836 */ /* 0x000fe20000000000 */
[----:B------:R2:W-:Y:S03]  /*127b0*/  STL [R1+0x28], R11 ;  /* 0x0000280b01007387 */ /* 0x0005e60000100800 */
[----:B---3--:R-:W-:-:S04]  /*127c0*/  @P1 IMAD.HI.U32 R3, R4, R3, RZ ;  /* 0x0000000304031227 */ /* 0x008fc800078e00ff */
[----:B------:R-:W-:Y:S01]  /*127d0*/  IMAD.MOV.U32 R6, RZ, RZ, R4 ;  /* 0x000000ffff067224 */ /* 0x000fe200078e0004 */
[----:B----4-:R-:W-:Y:S01]  /*127e0*/  @P1 SHF.R.U32.HI R6, RZ, R2, R3 ;  /* 0x00000002ff061219 */ /* 0x010fe20000011603 */
[----:B------:R-:W-:-:S05]  /*127f0*/  VIADD R4, R0, 0x7f ;  /* 0x0000007f00047836 */ /* 0x000fca0000000000 */
[----:B------:R-:W-:-:S04]  /*12800*/  SHF.R.S32.HI R2, RZ, 0x1f, R4 ;  /* 0x0000001fff027819 */ /* 0x000fc80000011404 */
[----:B------:R-:W-:Y:S02]  /*12810*/  LEA.HI R4, R2, R4, RZ, 0x7 ;  /* 0x0000000402047211 */ /* 0x000fe400078f38ff */
[----:B------:R-:W-:Y:S02]  /*12820*/  IADD3 R2, R0, 0x1, -R10 ;  /* 0x0000000100027810 */ /* 0x000fe40007ffe80a */
[----:B------:R-:W-:-:S03]  /*12830*/  SHF.R.S32.HI R9, RZ, 0x7, R4 ;  /* 0x00000007ff097819 */ /* 0x000fc60000011404 */
[----:B------:R-:W-:Y:S02]  /*12840*/  IMAD.IADD R6, R2, 0x1, R6 ;  /* 0x0000000102067824 */ /* 0x000fe400078e0206 */
[----:B------:R-:W3:Y:S01]  /*12850*/  LDC.64 R2, c[0x0][0x9e0] ;  /* 0x00027800ff027b82 */ /* 0x000ee20000000a00 */
[----:B------:R2:W-:Y:S01]  /*12860*/  STL [R1+0x58], R9 ;  /* 0x0000580901007387 */ /* 0x0005e20000100800 */
[----:B---3--:R-:W-:Y:S01]  /*12870*/  ISETP.GE.AND P2, PT, R3, 0x1, PT ;  /* 0x000000010300780c */ /* 0x008fe20003f46270 */
[----:B------:R-:W-:-:S12]  /*12880*/  IMAD.IADD R2, R6, 0x1, R2 ;  /* 0x0000000106027824 */ /* 0x000fd800078e0202 */
[----:B--2---:R-:W-:Y:S05]  /*12890*/  @!P2 BRA `(.L_x_1289) ;  /* 0x000000000048a947 */ /* 0x004fea0003800000 */
[C---:B------:R-:W-:Y:S01]  /*128a0*/  ISETP.GT.AND P0, PT, R6.reuse, RZ, PT ;  /* 0x000000ff0600720c */ /* 0x040fe20003f04270 */
[----:B------:R-:W-:Y:S01]  /*128b0*/  BSSY B0, `(.L_x_1290) ;  /* 0x000000e000007945 */ /* 0x000fe20003800000 */
[----:B------:R-:W-:-:S11]  /*128c0*/  VIADD R8, R6, 0xffffffff ;  /* 0xffffffff06087836 */ /* 0x000fd60000000000 */
[----:B------:R-:W-:Y:S05]  /*128d0*/  @P0 BRA `(.L_x_1291) ;  /* 0x00000000001c0947 */ /* 0x000fea0003800000 */
[----:B------:R-:W-:Y:S01]  /*128e0*/  ISETP.NE.AND P0, PT, R3, 0x1, PT ;  /* 0x000000010300780c */ /* 0x000fe20003f05270 */
[----:B------:R-:W-:-:S12]  /*128f0*/  IMAD.MOV R6, RZ, RZ, -R6 ;  /* 0x000000ffff067224 */ /* 0x000fd800078e0a06 */
[----:B------:R-:W2:Y:S02]  /*12900*/  @P0 LDC.64 R4, c[0x0][0x9e8] ;  /* 0x00027a00ff040b82 */ /* 0x000ea40000000a00 */
[----:B--2---:R-:W-:-:S05]  /*12910*/  @P0 IMAD.HI.U32 R4, R6, R4, RZ ;  /* 0x0000000406040227 */ /* 0x004fca00078e00ff */
[----:B------:R-:W-:-:S04]  /*12920*/  @P0 SHF.R.U32.HI R6, RZ, R5, R4 ;  /* 0x00000005ff060219 */ /* 0x000fc80000011604 */
[----:B------:R-:W-:Y:S01]  /*12930*/  LOP3.LUT R8, RZ, R6, RZ, 0x33, !PT ;  /* 0x00000006ff087212 */ /* 0x000fe200078e33ff */
[----:B------:R-:W-:Y:S06]  /*12940*/  BRA `(.L_x_1292) ;  /* 0x0000000000107947 */ /* 0x000fec0003800000 */
.L_x_1291:
[----:B------:R-:W-:-:S13]  /*12950*/  ISETP.NE.AND P0, PT, R3, 0x1, PT ;  /* 0x000000010300780c */ /* 0x000fda0003f05270 */
[----:B------:R-:W2:Y:S02]  /*12960*/  @P0 LDC.64 R4, c[0x0][0x9e8] ;  /* 0x00027a00ff040b82 */ /* 0x000ea40000000a00 */
[----:B--2---:R-:W-:-:S05]  /*12970*/  @P0 IMAD.HI.U32 R4, R8, R4, RZ ;  /* 0x0000000408040227 */ /* 0x004fca00078e00ff */
[----:B------:R-:W-:-:S07]  /*12980*/  @P0 SHF.R.U32.HI R8, RZ, R5, R4 ;  /* 0x00000005ff080219 */ /* 0x000fce0000011604 */
.L_x_1292:
[----:B------:R-:W-:Y:S05]  /*12990*/  BSYNC B0 ;  /* 0x0000000000007941 */ /* 0x000fea0003800000 */
.L_x_1290:
[----:B------:R-:W-:-:S05]  /*129a0*/  IMAD R8, R8, R3, R3 ;  /* 0x0000000308087224 */ /* 0x000fca00078e0203 */
[----:B------:R-:W-:-:S07]  /*129b0*/  VIMNMX R2, R2, R8, PT ;  /* 0x0000000802027248 */ /* 0x000fce0003fe0100 */
.L_x_1289:
[----:B------:R-:W2:Y:S01]  /*129c0*/  @P1 LDC R4, c[0x0][0x44c] ;  /* 0x00011300ff041b82 */ /* 0x000ea20000000800 */
[----:B------:R-:W-:Y:S01]  /*129d0*/  IMAD.MOV.U32 R5, RZ, RZ, R11 ;  /* 0x000000ffff057224 */ /* 0x000fe200078e000b */
[----:B------:R-:W-:Y:S01]  /*129e0*/  ULDC UR4, c[0x0][0x9dc] ;  /* 0x0002770000047ab9 */ /* 0x000fe20000000800 */
[----:B------:R-:W-:-:S05]  /*129f0*/  VIADD R2, R2, 0x7f ;  /* 0x0000007f02027836 */ /* 0x000fca0000000000 */
[----:B------:R-:W3:Y:S01]  /*12a00*/  @P1 LDC R6, c[0x0][0x450] ;  /* 0x00011400ff061b82 */ /* 0x000ee20000000800 */
[----:B--2---:R-:W-:-:S05]  /*12a10*/  @P1 IMAD.HI.U32 R4, R11, R4, RZ ;  /* 0x000000040b041227 */ /* 0x004fca00078e00ff */
[----:B---3--:R-:W-:-:S04]  /*12a20*/  @P1 SHF.R.U32.HI R5, RZ, R6, R4 ;  /* 0x00000006ff051219 */ /* 0x008fc80000011604 */
[----:B------:R-:W-:Y:S02]  /*12a30*/  IADD3 R6, R5, R0, -R10 ;  /* 0x0000000005067210 */ /* 0x000fe40007ffe80a */
[----:B------:R-:W-:-:S04]  /*12a40*/  SHF.R.S32.HI R0, RZ, 0x1f, R2 ;  /* 0x0000001fff007819 */ /* 0x000fc80000011402 */
[----:B------:R-:W-:Y:S01]  /*12a50*/  LEA.HI R0, R0, R2, RZ, 0x7 ;  /* 0x0000000200007211 */ /* 0x000fe200078f38ff */
[----:B------:R-:W-:-:S03]  /*12a60*/  VIADD R2, R6, -UR4 ;  /* 0x8000000406027c36 */ /* 0x000fc60008000000 */
[----:B------:R-:W-:-:S04]  /*12a70*/  SHF.R.S32.HI R4, RZ, 0x7, R0 ;  /* 0x00000007ff047819 */ /* 0x000fc80000011400 */
[----:B------:R-:W-:Y:S01]  /*12a80*/  VIMNMX R0, R9, R4, PT ;  /* 0x0000000409007248 */ /* 0x000fe20003fe0100 */
[----:B------:R2:W-:Y:S01]  /*12a90*/  STL [R1+0x54], R4 ;  /* 0x0000540401007387 */ /* 0x0005e20000100800 */
[----:B------:R-:W-:Y:S05]  /*12aa0*/  @!P2 BRA `(.L_x_1293) ;  /* 0x000000000044a947 */ /* 0x000fea0003800000 */
[----:B------:R-:W-:Y:S01]  /*12ab0*/  ISETP.GT.AND P0, PT, R6, -0x1, PT ;  /* 0xffffffff0600780c */ /* 0x000fe20003f04270 */
[----:B------:R-:W-:-:S12]  /*12ac0*/  BSSY B0, `(.L_x_1294) ;  /* 0x000000d000007945 */ /* 0x000fd80003800000 */
[----:B------:R-:W-:Y:S05]  /*12ad0*/  @P0 BRA `(.L_x_1295) ;  /* 0x00000000001c0947 */ /* 0x000fea0003800000 */
[----:B------:R-:W-:Y:S02]  /*12ae0*/  ISETP.NE.AND P0, PT, R3, 0x1, PT ;  /* 0x000000010300780c */ /* 0x000fe40003f05270 */
[----:B------:R-:W-:-:S11]  /*12af0*/  LOP3.LUT R6, RZ, R6, RZ, 0x33, !PT ;  /* 0x00000006ff067212 */ /* 0x000fd600078e33ff */
[----:B--2---:R-:W2:Y:S02]  /*12b00*/  @P0 LDC.64 R4, c[0x0][0x9e8] ;  /* 0x00027a00ff040b82 */ /* 0x004ea40000000a00 */
[----:B--2---:R-:W-:-:S05]  /*12b10*/  @P0 IMAD.HI.U32 R4, R6, R4, RZ ;  /* 0x0000000406040227 */ /* 0x004fca00078e00ff */
[----:B------:R-:W-:-:S04]  /*12b20*/  @P0 SHF.R.U32.HI R6, RZ, R5, R4 ;  /* 0x00000005ff060219 */ /* 0x000fc80000011604 */
[----:B------:R-:W-:Y:S01]  /*12b30*/  LOP3.LUT R6, RZ, R6, RZ, 0x33, !PT ;  /* 0x00000006ff067212 */ /* 0x000fe200078e33ff */
[----:B------:R-:W-:Y:S06]  /*12b40*/  BRA `(.L_x_1296) ;  /* 0x0000000000107947 */ /* 0x000fec0003800000 */
.L_x_1295:
[----:B------:R-:W-:-:S13]  /*12b50*/  ISETP.NE.AND P0, PT, R3, 0x1, PT ;  /* 0x000000010300780c */ /* 0x000fda0003f05270 */
[----:B--2---:R-:W2:Y:S02]  /*12b60*/  @P0 LDC.64 R4, c[0x0][0x9e8] ;  /* 0x00027a00ff040b82 */ /* 0x004ea40000000a00 */
[----:B--2---:R-:W-:-:S05]  /*12b70*/  @P0 IMAD.HI.U32 R4, R6, R4, RZ ;  /* 0x0000000406040227 */ /* 0x004fca00078e00ff */
[----:B------:R-:W-:-:S07]  /*12b80*/  @P0 SHF.R.U32.HI R6, RZ, R5, R4 ;  /* 0x00000005ff060219 */ /* 0x000fce0000011604 */
.L_x_1296:
[----:B------:R-:W-:Y:S05]  /*12b90*/  BSYNC B0 ;  /* 0x0000000000007941 */ /* 0x000fea0003800000 */
.L_x_1294:
[----:B------:R-:W-:-:S05]  /*12ba0*/  IMAD R3, R6, R3, RZ ;  /* 0x0000000306037224 */ /* 0x000fca00078e02ff */
[----:B------:R-:W-:-:S07]  /*12bb0*/  VIMNMX R2, R2, R3, !PT ;  /* 0x0000000302027248 */ /* 0x000fce0007fe0100 */
.L_x_1293:
[----:B------:R-:W-:Y:S01]  /*12bc0*/  SHF.R.S32.HI R3, RZ, 0x1f, R2 ;  /* 0x0000001fff037819 */ /* 0x000fe20000011402 */
[----:B------:R-:W-:Y:S01]  /*12bd0*/  IMAD.MOV.U32 R5, RZ, RZ, RZ ;  /* 0x000000ffff057224 */ /* 0x000fe200078e00ff */
[----:B--2---:R-:W-:Y:S01]  /*12be0*/  SHF.R.U32.HI R4, RZ, 0x10, R7 ;  /* 0x00000010ff047819 */ /* 0x004fe20000011607 */
[----:B------:R-:W-:Y:S01]  /*12bf0*/  BSSY B0, `(.L_x_1297) ;  /* 0x0000029000007945 */ /* 0x000fe20003800000 */
[----:B------:R-:W-:Y:S01]  /*12c00*/  LEA.HI R3, R3, R2, RZ, 0x7 ;  /* 0x0000000203037211 */ /* 0x000fe200078f38ff */
[----:B01----:R-:W-:Y:S01]  /*12c10*/  IMAD.MOV.U32 R10, RZ, RZ, R5 ;  /* 0x000000ffff0a7224 */ /* 0x003fe200078e0005 */
[----:B------:R-:W-:Y:S02]  /*12c20*/  ISETP.NE.AND P0, PT, R4, RZ, PT ;  /* 0x000000ff0400720c */ /* 0x000fe40003f05270 */
[----:B------:R-:W-:Y:S02]  /*12c30*/  SHF.R.S32.HI R3, RZ, 0x7, R3 ;  /* 0x00000007ff037819 */ /* 0x000fe40000011403 */
[----:B------:R-:W-:-:S02]  /*12c40*/  LOP3.LUT R8, R7, 0xff, RZ, 0xc0, !PT ;  /* 0x000000ff07087812 */ /* 0x000fc400078ec0ff */
[----:B------:R-:W-:-:S04]  /*12c50*/  VIMNMX R9, RZ, R3, !PT ;  /* 0x00000003ff097248 */ /* 0x000fc80007fe0100 */
[----:B------:R-:W-:Y:S01]  /*12c60*/  ISETP.GT.AND P1, PT, R0, R9, PT ;  /* 0x000000090000720c */ /* 0x000fe20003f24270 */
[----:B------:R0:W-:Y:S02]  /*12c70*/  STL [R1+0x34], R9 ;  /* 0x0000340901007387 */ /* 0x0001e40000100800 */
[----:B------:R-:W1:Y:S02]  /*12c80*/  @!P0 LDC R4, c[0x0][0x9f0] ;  /* 0x00027c00ff048b82 */ /* 0x000e640000000800 */
[----:B------:R0:W-:Y:S04]  /*12c90*/  STL [R1+0x38], R5 ;  /* 0x0000380501007387 */ /* 0x0001e80000100800 */
[----:B------:R0:W-:Y:S04]  /*12ca0*/  STL [R1+0x50], R8 ;  /* 0x0000500801007387 */ /* 0x0001e80000100800 */
[----:B------:R-:W-:Y:S05]  /*12cb0*/  @!P1 BRA `(.L_x_1298) ;  /* 0x0000000000709947 */ /* 0x000fea0003800000 */
[-C--:B01----:R-:W-:Y:S02]  /*12cc0*/  IABS R5, R4.reuse ;  /* 0x0000000400057213 */ /* 0x083fe40000000000 */
[----:B------:R-:W-:Y:S02]  /*12cd0*/  IABS R7, R4 ;  /* 0x0000000400077213 */ /* 0x000fe40000000000 */
[----:B------:R-:W0:Y:S03]  /*12ce0*/  I2F.RP R2, R5 ;  /* 0x0000000500027306 */ /* 0x000e260000209400 */
[----:B------:R-:W-:-:S05]  /*12cf0*/  IMAD.MOV R7, RZ, RZ, -R7 ;  /* 0x000000ffff077224 */ /* 0x000fca00078e0a07 */
[----:B0-----:R-:W0:Y:S02]  /*12d00*/  MUFU.RCP R2, R2 ;  /* 0x0000000200027308 */ /* 0x001e240000001000 */
[----:B0-----:R-:W-:-:S06]  /*12d10*/  VIADD R2, R2, 0xffffffe ;  /* 0x0ffffffe02027836 */ /* 0x001fcc0000000000 */
[----:B------:R-:W0:Y:S02]  /*12d20*/  F2I.FTZ.U32.TRUNC.NTZ R3, R2 ;  /* 0x0000000200037305 */ /* 0x000e24000021f000 */
[----:B0-----:R-:W-:-:S04]  /*12d30*/  IMAD.MOV R2, RZ, RZ, -R3 ;  /* 0x000000ffff027224 */ /* 0x001fc800078e0a03 */
[----:B------:R-:W-:Y:S02]  /*12d40*/  IMAD R6, R2, R5, RZ ;  /* 0x0000000502067224 */ /* 0x000fe400078e02ff */
[----:B------:R-:W-:-:S04]  /*12d50*/  IMAD.MOV.U32 R2, RZ, RZ, RZ ;  /* 0x000000ffff027224 */ /* 0x000fc800078e00ff */
[----:B------:R-:W-:Y:S01]  /*12d60*/  IMAD.HI.U32 R6, R3, R6, R2 ;  /* 0x0000000603067227 */ /* 0x000fe200078e0002 */
[----:B------:R-:W-:-:S05]  /*12d70*/  IADD3 R3, R4, -0x1, R0 ;  /* 0xffffffff04037810 */ /* 0x000fca0007ffe000 */
[----:B------:R-:W-:-:S05]  /*12d80*/  IMAD.IADD R3, R3, 0x1, -R9 ;  /* 0x0000000103037824 */ /* 0x000fca00078e0a09 */
[----:B------:R-:W-:Y:S02]  /*12d90*/  IABS R2, R3 ;  /* 0x0000000300027213 */ /* 0x000fe40000000000 */
[----:B------:R-:W-:-:S03]  /*12da0*/  LOP3.LUT R3, R3, R4, RZ, 0x3c, !PT ;  /* 0x0000000403037212 */ /* 0x000fc600078e3cff */
        /* <DEDUP_REMOVED lines=13> */
.L_x_1298:
[----:B------:R-:W-:Y:S05]  /*12e80*/  BSYNC B0 ;  /* 0x0000000000007941 */ /* 0x000fea0003800000 */
.L_x_1297:
[----:B------:R-:W-:Y:S01]  /*12e90*/  IMAD.MOV.U32 R3, RZ, RZ, R10 ;  /* 0x000000ffff037224 */ /* 0x000fe200078e000a */
[----:B------:R-:W-:Y:S03]  /*12ea0*/  BSSY B7, `(.L_x_1299) ;  /* 0x00003cf000077945 */ /* 0x000fe60003800000 */
[----:B------:R-:W-:-:S05]  /*12eb0*/  IMAD R2, R8, R3, R9 ;  /* 0x0000000308027224 */ /* 0x000fca00078e0209 */
[----:B------:R-:W-:Y:S01]  /*12ec0*/  VIADDMNMX R0, R2, R3, R0, PT ;  /* 0x0000000302007246 */ /* 0x000fe20003800100 */
        /* <DEDUP_REMOVED lines=8> */
[----:B0-----:R-:W0:Y:S01]  /*12f50*/  S2R R5, SR_LANEID ;  /* 0x0000000000057919 */ /* 0x001e220000000000 */
[----:B------:R-:W-:Y:S01]  /*12f60*/  VOTEU.ANY UR4, UPT, PT ;  /* 0x0000000000047886 */ /* 0x000fe200038e0100 */
[----:B------:R-:W3:Y:S01]  /*12f70*/  LDC.64 R2, c[0x0][0xc60] ;  /* 0x00031800ff027b82 */ /* 0x000ee20000000a00 */
[----:B------:R-:W0:Y:S02]  /*12f80*/  FLO.U32 R0, UR4 ;  /* 0x0000000400007d00 */ /* 0x000e2400080e0000 */
[----:B0-----:R-:W-:-:S06]  /*12f90*/  ISETP.EQ.U32.AND P0, PT, R0, R5, PT ;  /* 0x000000050000720c */ /* 0x001fcc0003f02070 */
[----:B------:R-:W3:Y:S07]  /*12fa0*/  POPC R5, UR4 ;  /* 0x0000000400057d09 */ /* 0x000eee0008000000 */
[----:B---3--:R-:W3:Y:S01]  /*12fb0*/  @P0 ATOMG.E.ADD.STRONG.GPU PT, R3, desc[UR52][R2.64], R5 ;  /* 0x00000005020309a8 */ /* 0x008ee200081ee1f4 */
[----:B-1----:R-:W0:Y:S02]  /*12fc0*/  S2R R4, SR_LTMASK ;  /* 0x0000000000047919 */ /* 0x002e240000003900 */
[----:B0-----:R-:W-:-:S04]  /*12fd0*/  LOP3.LUT R4, R4, UR4, RZ, 0xc0, !PT ;  /* 0x0000000404047c12 */ /* 0x001fc8000f8ec0ff */
[----:B------:R-:W0:Y:S01]  /*12fe0*/  POPC R7, R4 ;  /* 0x0000000400077309 */ /* 0x000e220000000000 */
[----:B---3--:R-:W0:Y:S02]  /*12ff0*/  SHFL.IDX PT, R0, R3, R0, 0x1f ;  /* 0x00001f0003007589 */ /* 0x008e2400000e0000 */
[----:B0-----:R-:W-:-:S05]  /*13000*/  IADD3 R0, R0, UR37, R7 ;  /* 0x0000002500007c10 */ /* 0x001fca000fffe007 */
[----:B------:R4:W-:Y:S01]  /*13010*/  STL [R1], R0 ;  /* 0x0000000001007387 */ /* 0x0009e20000100800 */
[----:B------:R-:W-:Y:S05]  /*13020*/  BRA `(.L_x_1301) ;  /* 0x0000003800d87947 */ /* 0x000fea0003800000 */
.L_x_1300:
        /* <DEDUP_REMOVED lines=8> */
[----:B-1----:R-:W-:Y:S02]  /*130b0*/  IMAD.U32 R4, RZ, RZ, UR6 ;  /* 0x00000006ff047e24 */ /* 0x002fe4000f8e00ff */
[----:B------:R-:W1:Y:S01]  /*130c0*/  LDC.64 R2, c[0x4][R2] ;  /* 0x0100000002027b82 */ /* 0x000e620000000a00 */
[----:B0-----:R-:W-:Y:S02]  /*130d0*/  IMAD.U32 R5, RZ, RZ, UR7 ;  /* 0x00000007ff057e24 */ /* 0x001fe4000f8e00ff */
[----:B------:R-:W-:Y:S02]  /*130e0*/  IMAD.U32 R6, RZ, RZ, UR8 ;  /* 0x00000008ff067e24 */ /* 0x000fe4000f8e00ff */
[----:B------:R-:W-:-:S02]  /*130f0*/  IMAD.U32 R7, RZ, RZ, UR9 ;  /* 0x00000009ff077e24 */ /* 0x000fc4000f8e00ff */
[----:B--2---:R-:W-:Y:S02]  /*13100*/  IMAD.U32 R10, RZ, RZ, UR4 ;  /* 0x00000004ff0a7e24 */ /* 0x004fe4000f8e00ff */
[----:B------:R-:W-:Y:S02]  /*13110*/  IMAD.U32 R11, RZ, RZ, UR5 ;  /* 0x00000005ff0b7e24 */ /* 0x000fe4000f8e00ff */
[----:B------:R-:W-:Y:S02]  /*13120*/  IMAD.MOV.U32 R8, RZ, RZ, 0x70 ;  /* 0x00000070ff087424 */ /* 0x000fe400078e00ff */
[----:B------:R-:W-:Y:S02]  /*13130*/  IMAD.MOV.U32 R12, RZ, RZ, 0x1 ;  /* 0x00000001ff0c7424 */ /* 0x000fe400078e00ff */
[----:B------:R-:W-:-:S07]  /*13140*/  IMAD.MOV.U32 R13, RZ, RZ, RZ ;  /* 0x000000ffff0d7224 */ /* 0x000fce00078e00ff */
[----:B------:R-:W-:-:S07]  /*13150*/  LEPC R20, `(.L_x_1303) ;  /* 0x000000001014794e */ /* 0x000fce0000000000 */
[----:B-1----:R-:W-:Y:S05]  /*13160*/  CALL.ABS.NOINC R2 ;  /* 0x0000000002007343 */ /* 0x002fea0003c00000 */
.L_x_1303:
[----:B------:R-:W-:Y:S05]  /*13170*/  BSYNC B6 ;  /* 0x0000000000067941 */ /* 0x000fea0003800000 */
.L_x_1302:
        /* <DEDUP_REMOVED lines=9> */
[----:B-1----:R-:W-:Y:S02]  /*13210*/  IMAD.U32 R4, RZ, RZ, UR6 ;  /* 0x00000006ff047e24 */ /* 0x002fe4000f8e00ff */
[----:B0-----:R-:W-:Y:S02]  /*13220*/  IMAD.U32 R5, RZ, RZ, UR7 ;  /* 0x00000007ff057e24 */ /* 0x001fe4000f8e00ff */
[----:B------:R-:W-:Y:S02]  /*13230*/  IMAD.U32 R6, RZ, RZ, UR8 ;  /* 0x00000008ff067e24 */ /* 0x000fe4000f8e00ff */
[----:B------:R-:W-:-:S02]  /*13240*/  IMAD.U32 R7, RZ, RZ, UR9 ;  /* 0x00000009ff077e24 */ /* 0x000fc4000f8e00ff */
[----:B--2---:R-:W-:Y:S02]  /*13250*/  IMAD.U32 R10, RZ, RZ, UR4 ;  /* 0x00000004ff0a7e24 */ /* 0x004fe4000f8e00ff */
[----:B------:R-:W-:Y:S02]  /*13260*/  IMAD.U32 R11, RZ, RZ, UR5 ;  /* 0x00000005ff0b7e24 */ /* 0x000fe4000f8e00ff */
[----:B------:R-:W-:Y:S02]  /*13270*/  IMAD.MOV.U32 R8, RZ, RZ, 0x70 ;  /* 0x00000070ff087424 */ /* 0x000fe400078e00ff */
[----:B------:R-:W-:Y:S02]  /*13280*/  IMAD.MOV.U32 R12, RZ, RZ, 0x1 ;  /* 0x00000001ff0c7424 */ /* 0x000fe400078e00ff */
[----:B---3--:R-:W-:-:S07]  /*13290*/  IMAD.MOV.U32 R13, RZ, RZ, RZ ;  /* 0x000000ffff0d7224 */ /* 0x008fce00078e00ff */
[----:B------:R-:W-:-:S07]  /*132a0*/  LEPC R20, `(.L_x_1306) ;  /* 0x000000001014794e */ /* 0x000fce0000000000 */
[----:B----4-:R-:W-:Y:S05]  /*132b0*/  CALL.ABS.NOINC R2 ;  /* 0x0000000002007343 */ /* 0x010fea0003c00000 */
.L_x_1306:
        /* <DEDUP_REMOVED lines=15> */
.L_x_1305:
[----:B------:R-:W-:Y:S05]  /*133b0*/  BSYNC B6 ;  /* 0x0000000000067941 */ /* 0x000fea0003800000 */
.L_x_1304:
[----:B------:R-:W3:Y:S01]  /*133c0*/  LDL R0, [R1+0xc] ;  /* 0x00000c0001007983 */ /* 0x000ee20000100800 */
[----:B------:R-:W-:Y:S02]  /*133d0*/  ULDC.64 UR4, c[0x0][0x9f8] ;  /* 0x00027e0000047ab9 */ /* 0x000fe40000000a00 */
[----:B------:R-:W-:Y:S01]  /*133e0*/  ISETP.NE.U32.AND P0, PT, RZ, UR4, PT ;  /* 0x00000004ff007c0c */ /* 0x000fe2000bf05070 */
[----:B------:R-:W4:Y:S03]  /*133f0*/  LDL R17, [R1+0x30] ;  /* 0x0000300001117983 */ /* 0x000f260000100800 */
[----:B------:R-:W-:Y:S01]  /*13400*/  ISETP.NE.AND.EX P0, PT, RZ, UR5, PT, P0 ;  /* 0x00000005ff007c0c */ /* 0x000fe2000bf05300 */
[----:B------:R-:W-:-:S12]  /*13410*/  ULDC.64 UR4, c[0x0][0xa08] ;  /* 0x0002820000047ab9 */ /* 0x000fd80000000a00 */
[----:B------:R-:W5:Y:S01]  /*13420*/  @P0 LDC.64 R2, c[0x0][0x9f8] ;  /* 0x00027e00ff020b82 */ /* 0x000f620000000a00 */
[----:B---3--:R-:W-:Y:S02]  /*13430*/  IMAD.MOV.U32 R7, RZ, RZ, R0 ;  /* 0x000000ffff077224 */ /* 0x008fe400078e0000 */
[----:B-----5:R-:W-:-:S05]  /*13440*/  @P0 IMAD.WIDE R2, R0, 0x4, R2 ;  /* 0x0000000400020825 */ /* 0x020fca00078e0202 */
[----:B------:R3:W0:Y:S01]  /*13450*/  @P0 LDG.E R7, desc[UR52][R2.64] ;  /* 0x0000003402070981 */ /* 0x000622000c1e1900 */
[----:B----4-:R-:W-:Y:S01]  /*13460*/  VIADD R0, R17, 0xffffffff ;  /* 0xffffffff11007836 */ /* 0x010fe20000000000 */
[----:B---3--:R-:W3:Y:S02]  /*13470*/  LDC.64 R2, c[0x0][0x418] ;  /* 0x00010600ff027b82 */ /* 0x008ee40000000a00 */
[----:B---3--:R-:W-:Y:S01]  /*13480*/  LOP3.LUT P0, RZ, R2, UR4, RZ, 0xfc, !PT ;  /* 0x0000000402ff7c12 */ /* 0x008fe2000f80fcff */
[----:B------:R-:W-:-:S03]  /*13490*/  UMOV UR4, 0xffffffff ;  /* 0xffffffff00047882 */ /* 0x000fc60000000000 */
[----:B------:R-:W-:Y:S02]  /*134a0*/  LOP3.LUT P0, RZ, R3, UR5, RZ, 0xfc, P0 ;  /* 0x0000000503ff7c12 */ /* 0x000fe4000800fcff */
[----:B0-----:R-:W-:Y:S01]  /*134b0*/  SHF.R.S32.HI R8, RZ, 0x1f, R7 ;  /* 0x0000001fff087819 */ /* 0x001fe20000011407 */
[----:B------:R0:W-:Y:S01]  /*134c0*/  STL [R1+0x8], R7 ;  /* 0x0000080701007387 */ /* 0x0001e20000100800 */
[----:B------:R-:W-:-:S03]  /*134d0*/  SEL R17, R7, RZ, !P0 ;  /* 0x000000ff07117207 */ /* 0x000fc60004000000 */
[----:B------:R0:W-:Y:S01]  /*134e0*/  STL [R1+0x1c], R8 ;  /* 0x00001c0801007387 */ /* 0x0001e20000100800 */
[----:B------:R-:W-:Y:S05]  /*134f0*/  BRA.DIV UR4, `(.L_x_1307) ;  /* 0x0000004e04e07947 */ /* 0x000fea000b800000 */
[----:B-1----:R-:W1:Y:S02]  /*13500*/  S2R R4, SR_TID.X ;  /* 0x0000000000047919 */ /* 0x002e640000002100 */
[----:B-1----:R-:W-:-:S04]  /*13510*/  SHF.R.U32.HI R4, RZ, 0x5, R4 ;  /* 0x00000005ff047819 */ /* 0x002fc80000011604 */
[----:B------:R-:W-:-:S05]  /*13520*/  LOP3.LUT R4, R4, 0x3, RZ, 0xc0, !PT ;  /* 0x0000000304047812 */ /* 0x000fca00078ec0ff */
[----:B------:R1:W3:Y:S02]  /*13530*/  SHFL.IDX PT, R14, R4, RZ, 0x1f ;  /* 0x00001fff040e7589 */ /* 0x0002e400000e0000 */
.L_x_1410:
[----:B-1----:R-:W4:Y:S01]  /*13540*/  LDL.LU R4, [R1+0x18] ;  /* 0x0000180001047983 */ /* 0x002f220000300800 */
[----:B------:R-:W-:Y:S02]  /*13550*/  PLOP3.LUT P1, PT, PT, PT, PT, 0x8, 0x0 ;  /* 0x000000000000781c */ /* 0x000fe40003f2e170 */
[----:B---3--:R-:W-:Y:S01]  /*13560*/  ISETP.NE.AND P0, PT, R14, RZ, PT ;  /* 0x000000ff0e00720c */ /* 0x008fe20003f05270 */
[----:B------:R1:W-:Y:S01]  /*13570*/  STL [R1+0x4], R0 ;  /* 0x0000040001007387 */ /* 0x0003e20000100800 */
[----:B----4-:R-:W-:-:S09]  /*13580*/  LOP3.LUT R4, R4, 0xfffffffe, RZ, 0xc0, !PT ;  /* 0xfffffffe04047812 */ /* 0x010fd200078ec0ff */
[----:B------:R-:W-:-:S05]  /*13590*/  @P1 LOP3.LUT R4, R4, 0x1, RZ, 0xfc, !PT ;  /* 0x0000000104041812 */ /* 0x000fca00078efcff */
[----:B------:R1:W-:Y:S01]  /*135a0*/  STL [R1+0x18], R4 ;  /* 0x0000180401007387 */ /* 0x0003e20000100800 */
[----:B------:R-:W-:Y:S05]  /*135b0*/  @P0 BRA `(.L_x_1308) ;  /* 0x0000000400200947 */ /* 0x000fea0003800000 */
[----:B------:R-:W-:-:S03]  /*135c0*/  UMOV UR4, 0xffffffff ;  /* 0xffffffff00047882 */ /* 0x000fc60000000000 */
[----:B------:R-:W-:Y:S05]  /*135d0*/  BRA.DIV UR4, `(.L_x_1309) ;  /* 0x0000004e04dc7947 */ /* 0x000fea000b800000 */
[----:B------:R-:W-:-:S13]  /*135e0*/  ELECT P6, URZ, PT ;  /* 0x00000000003f782f */ /* 0x000fda00038c0000 */
.L_x_1413:
[----:B------:R-:W-:Y:S05]  /*135f0*/  @!P6 BRA `(.L_x_1308) ;  /* 0x000000040010e947 */ /* 0x000fea0003800000 */
[----:B------:R-:W-:-:S04]  /*13600*/  ISETP.NE.U32.AND P0, PT, R2, RZ, PT ;  /* 0x000000ff0200720c */ /* 0x000fc80003f05070 */
[----:B------:R-:W-:-:S13]  /*13610*/  ISETP.NE.AND.EX P0, PT, R3, RZ, PT, P0 ;  /* 0x000000ff0300720c */ /* 0x000fda0003f05300 */
[----:B------:R-:W-:Y:S05]  /*13620*/  @!P0 BRA `(.L_x_1310) ;  /* 0x0000000000508947 */ /* 0x000fea0003800000 */
[----:B------:R-:W3:Y:S01]  /*13630*/  LDC R6, c[0x0][0x43c] ;  /* 0x00010f00ff067b82 */ /* 0x000ee20000000800 */
[----:B------:R-:W-:Y:S01]  /*13640*/  IMAD.MOV.U32 R9, RZ, RZ, R0 ;  /* 0x000000ffff097224 */ /* 0x000fe200078e0000 */
[----:B------:R-:W-:-:S03]  /*13650*/  ULDC.64 UR4, c[0x0][0x428] ;  /* 0x00010a0000047ab9 */ /* 0x000fc60000000a00 */
[----:B-1----:R-:W-:Y:S01]  /*13660*/  IMAD.MOV.U32 R0, RZ, RZ, R9 ;  /* 0x000000ffff007224 */ /* 0x002fe200078e0009 */
[----:B---3--:R-:W-:-:S13]  /*13670*/  ISETP.NE.AND P0, PT, R6, 0x1, PT ;  /* 0x000000010600780c */ /* 0x008fda0003f05270 */
        /* <DEDUP_REMOVED lines=15> */
.L_x_1310:
[----:B---3--:R-:W3:Y:S01]  /*13770*/  LDL R2, [R1+0x10] ;  /* 0x0000100001027983 */ /* 0x008ee20000100800 */
[----:B-1----:R-:W-:Y:S01]  /*13780*/  IMAD R0, R19, 0x8, R18 ;  /* 0x0000000813007824 */ /* 0x002fe200078e0212 */
[----:B---3--:R-:W-:-:S04]  /*13790*/  SHF.L.U32 R2, R2, 0x1f, RZ ;  /* 0x0000001f02027819 */ /* 0x008fc800000006ff */
[----:B------:R-:W1:Y:S02]  /*137a0*/  SYNCS.PHASECHK.TRANS64.TRYWAIT P0, [R0+URZ+0x28840], R2 ;  /* 0x02884002000075a7 */ /* 0x000e64000800017f */
[----:B-1----:R-:W-:Y:S05]  /*137b0*/  @!P0 BRA `(.L_x_1311) ;  /* 0x0000004c00848947 */ /* 0x002fea0003800000 */
.L_x_1414:
[----:B------:R-:W3:Y:S02]  /*137c0*/  S2R R3, SR_TID.X ;  /* 0x0000000000037919 */ /* 0x000ee40000002100 */
[----:B---3--:R-:W-:-:S04]  /*137d0*/  LOP3.LUT R3, R3, 0x7f, RZ, 0xc0, !PT ;  /* 0x0000007f03037812 */ /* 0x008fc800078ec0ff */
[----:B------:R-:W-:-:S13]  /*137e0*/  ISETP.NE.AND P0, PT, R3, RZ, PT ;  /* 0x000000ff0300720c */ /* 0x000fda0003f05270 */
        /* <DEDUP_REMOVED lines=8> */
.L_x_1312:
[----:B------:R-:W3:Y:S04]  /*13870*/  LDL R4, [R1+0x4] ;  /* 0x0000040001047983 */ /* 0x000ee80000100800 */
[----:B------:R-:W4:Y:S04]  /*13880*/  LDL R3, [R1+0x14] ;  /* 0x0000140001037983 */ /* 0x000f280000100800 */
[----:B-1----:R-:W2:Y:S01]  /*13890*/  LDL.LU R2, [R1+0x18] ;  /* 0x0000180001027983 */ /* 0x002ea20000300800 */
        /* <DEDUP_REMOVED lines=18> */
[----:B------:R-:W-:Y:S01]  /*139c0*/  ULEA UR11, UR11, UR5, 0x7 ;  /* 0x000000050b0b7291 */ /* 0x000fe2000f8e383f */
[----:B------:R3:W-:Y:S01]  /*139d0*/  STL [R1+0x18], R2 ;  /* 0x0000180201007387 */ /* 0x0007e20000100800 */
[----:B------:R-:W-:-:S09]  /*139e0*/  UIADD3.X UR5, URZ, UR39, URZ, UP0, !UPT ;  /* 0x000000273f057290 */ /* 0x000fd200087fe43f */
[----:B------:R1:W-:Y:S02]  /*139f0*/  UTMALDG.4D [UR8], [UR4], desc[UR6] ;  /* 0x00000608040075b4 */ /* 0x0003e40008019000 */
[----:B-1----:R-:W-:Y:S01]  /*13a00*/  UMOV UR8, UR14 ;  /* 0x0000000e00087c82 */ /* 0x002fe20008000000 */
[----:B------:R-:W-:Y:S02]  /*13a10*/  UMOV UR10, UR15 ;  /* 0x0000000f000a7c82 */ /* 0x000fe40008000000 */
[----:B------:R3:W-:Y:S02]  /*13a20*/  UTMALDG.4D [UR8], [UR4], desc[UR6] ;  /* 0x00000608040075b4 */ /* 0x0007e40008019000 */
[----:B---3--:R-:W-:Y:S01]  /*13a30*/  NOP ;  /* 0x0000000000007918 */ /* 0x008fe20000000000 */
.L_x_1308:
[----:B------:R-:W1:Y:S01]  /*13a40*/  LDL.LU R3, [R1+0x3c] ;  /* 0x00003c0001037983 */ /* 0x000e620000300800 */
[----:B------:R-:W-:Y:S05]  /*13a50*/  WARPSYNC.ALL ;  /* 0x0000000000007948 */ /* 0x000fea0003800000 */
[----:B------:R-:W-:Y:S01]  /*13a60*/  ULDC.64 UR4, c[0x0][0x298] ;  /* 0x0000a60000047ab9 */ /* 0x000fe20000000a00 */
[----:B------:R-:W-:Y:S01]  /*13a70*/  BSSY B6, `(.L_x_1313) ;  /* 0x000001c000067945 */ /* 0x000fe20003800000 */
[----:B------:R-:W-:Y:S01]  /*13a80*/  BAR.SYNC.DEFER_BLOCKING 0x8, 0x180 ;  /* 0x0206000000007b1d */ /* 0x000fe20000010000 */
[----:B-1----:R-:W-:Y:S01]  /*13a90*/  SHF.R.S32.HI R0, RZ, 0x1f, R3 ;  /* 0x0000001fff007819 */ /* 0x002fe20000011403 */
[----:B------:R-:W-:-:S04]  /*13aa0*/  IMAD.WIDE.U32 R4, R3, UR4, RZ ;  /* 0x0000000403047c25 */ /* 0x000fc8000f8e00ff */
[----:B------:R-:W-:Y:S01]  /*13ab0*/  IMAD R2, R0, UR4, RZ ;  /* 0x0000000400027c24 */ /* 0x000fe2000f8e02ff */
[----:B------:R1:W-:Y:S01]  /*13ac0*/  STL.64 [R1+0x48], R4 ;  /* 0x0000480401007387 */ /* 0x0003e20000100a00 */
[----:B------:R-:W-:Y:S02]  /*13ad0*/  VIADD R0, R18, 0x10400 ;  /* 0x0001040012007836 */ /* 0x000fe40000000000 */
[----:B------:R-:W-:-:S03]  /*13ae0*/  IMAD R2, R3, UR5, R2 ;  /* 0x0000000503027c24 */ /* 0x000fc6000f8e0202 */
[----:B------:R-:W-:Y:S01]  /*13af0*/  LOP3.LUT P0, RZ, R0, 0x3ff, RZ, 0xc0, !PT ;  /* 0x000003ff00ff7812 */ /* 0x000fe2000780c0ff */
[----:B------:R-:W-:-:S05]  /*13b00*/  IMAD.IADD R0, R5, 0x1, R2 ;  /* 0x0000000105007824 */ /* 0x000fca00078e0202 */
[----:B------:R1:W-:Y:S07]  /*13b10*/  STL [R1+0x3c], R0 ;  /* 0x00003c0001007387 */ /* 0x0003ee0000100800 */
[----:B------:R-:W-:Y:S05]  /*13b20*/  @!P0 BRA `(.L_x_1314) ;  /* 0x0000000000408947 */ /* 0x000fea0003800000 */
[----:B------:R-:W-:Y:S01]  /*13b30*/  MOV R2, 0x0 ;  /* 0x0000000000027802 */ /* 0x000fe20000000f00 */
[----:B------:R-:W-:Y:S01]  /*13b40*/  ULDC.64 UR4, c[0x4][0xa0] ;  /* 0x0100280000047ab9 */ /* 0x000fe20000000a00 */
[----:B------:R-:W-:Y:S01]  /*13b50*/  ULDC.64 UR6, c[0x4][0xa8] ;  /* 0x01002a0000067ab9 */ /* 0x000fe20000000a00 */
[----:B------:R-:W-:Y:S01]  /*13b60*/  ULDC.64 UR8, c[0x4][0x20] ;  /* 0x0100080000087ab9 */ /* 0x000fe20000000a00 */
[----:B-1----:R-:W-:Y:S02]  /*13b70*/  IMAD.U32 R4, RZ, RZ, UR4 ;  /* 0x00000004ff047e24 */ /* 0x002fe4000f8e00ff */
[----:B------:R-:W1:Y:S01]  /*13b80*/  LDC.64 R2, c[0x4][R2] ;  /* 0x0100000002027b82 */ /* 0x000e620000000a00 */
[----:B------:R-:W-:Y:S02]  /*13b90*/  IMAD.U32 R5, RZ, RZ, UR5 ;  /* 0x00000005ff057e24 */ /* 0x000fe4000f8e00ff */
[----:B------:R-:W-:Y:S02]  /*13ba0*/  IMAD.U32 R6, RZ, RZ, UR6 ;  /* 0x00000006ff067e24 */ /* 0x000fe4000f8e00ff */
[----:B0-----:R-:W-:-:S02]  /*13bb0*/  IMAD.U32 R7, RZ, RZ, UR7 ;  /* 0x00000007ff077e24 */ /* 0x001fc4000f8e00ff */
[----:B--2---:R-:W-:Y:S02]  /*13bc0*/  IMAD.U32 R10, RZ, RZ, UR8 ;  /* 0x00000008ff0a7e24 */ /* 0x004fe4000f8e00ff */
[----:B------:R-:W-:Y:S02]  /*13bd0*/  IMAD.U32 R11, RZ, RZ, UR9 ;  /* 0x00000009ff0b7e24 */ /* 0x000fe4000f8e00ff */
[----:B------:R-:W-:Y:S02]  /*13be0*/  IMAD.MOV.U32 R8, RZ, RZ, 0x70 ;  /* 0x00000070ff087424 */ /* 0x000fe400078e00ff */
[----:B------:R-:W-:Y:S02]  /*13bf0*/  IMAD.MOV.U32 R12, RZ, RZ, 0x1 ;  /* 0x00000001ff0c7424 */ /* 0x000fe400078e00ff */
[----:B------:R-:W-:-:S07]  /*13c00*/  IMAD.MOV.U32 R13, RZ, RZ, RZ ;  /* 0x000000ffff0d7224 */ /* 0x000fce00078e00ff */
[----:B------:R-:W-:-:S07]  /*13c10*/  LEPC R20, `(.L_x_1314) ;  /* 0x000000001014794e */ /* 0x000fce0000000000 */
[----:B-1----:R-:W-:Y:S05]  /*13c20*/  CALL.ABS.NOINC R2 ;  /* 0x0000000002007343 */ /* 0x002fea0003c00000 */
.L_x_1314:
[----:B------:R-:W-:Y:S05]  /*13c30*/  BSYNC B6 ;  /* 0x0000000000067941 */ /* 0x000fea0003800000 */
.L_x_1313:
[----:B-1----:R-:W3:Y:S01]  /*13c40*/  LDL.LU R0, [R1+0x3c] ;  /* 0x00003c0001007983 */ /* 0x002ee20000300800 */
[----:B------:R-:W-:Y:S01]  /*13c50*/  ULDC.64 UR6, c[0x0][0xa00] ;  /* 0x0002800000067ab9 */ /* 0x000fe20000000a00 */
[----:B0-----:R-:W0:Y:S01]  /*13c60*/  LDC R7, c[0x0][0x448] ;  /* 0x00011200ff077b82 */ /* 0x001e220000000800 */
[----:B------:R-:W-:Y:S01]  /*13c70*/  ULDC.64 UR4, c[0x0][0x2d8] ;  /* 0x0000b60000047ab9 */ /* 0x000fe20000000a00 */
[----:B------:R-:W3:Y:S04]  /*13c80*/  LDL.LU.64 R2, [R1+0x48] ;  /* 0x0000480001027983 */ /* 0x000ee80000300a00 */
[----:B------:R-:W4:Y:S04]  /*13c90*/  LDL R5, [R1+0xc] ;  /* 0x00000c0001057983 */ /* 0x000f280000100800 */
[----:B------:R-:W2:Y:S01]  /*13ca0*/  LDL R8, [R1+0x28] ;  /* 0x0000280001087983 */ /* 0x000ea20000100800 */
[----:B------:R-:W-:-:S04]  /*13cb0*/  ISETP.NE.U32.AND P0, PT, RZ, UR6, PT ;  /* 0x00000006ff007c0c */ /* 0x000fc8000bf05070 */
[----:B------:R-:W-:Y:S01]  /*13cc0*/  ISETP.NE.AND.EX P0, PT, RZ, UR7, PT, P0 ;  /* 0x00000007ff007c0c */ /* 0x000fe2000bf05300 */
[----:B------:R-:W1:Y:S01]  /*13cd0*/  S2R R9, SR_TID.X ;  /* 0x0000000000097919 */ /* 0x000e620000002100 */
[----:B------:R-:W-:Y:S01]  /*13ce0*/  ULDC.64 UR6, c[0x0][0x280] ;  /* 0x0000a00000067ab9 */ /* 0x000fe20000000a00 */
[----:B-1----:R-:W-:Y:S02]  /*13cf0*/  IMAD.SHL.U32 R9, R9, 0x10, RZ ;  /* 0x0000001009097824 */ /* 0x002fe400078e00ff */
[----:B---3--:R-:W-:Y:S01]  /*13d00*/  IMAD.MOV.U32 R3, RZ, RZ, R0 ;  /* 0x000000ffff037224 */ /* 0x008fe200078e0000 */
[----:B----4-:R-:W-:-:S04]  /*13d10*/  SHF.R.S32.HI R0, RZ, 0x1f, R5 ;  /* 0x0000001fff007819 */ /* 0x010fc80000011405 */
[----:B------:R-:W-:Y:S02]  /*13d20*/  SEL R4, R0, RZ, !P0 ;  /* 0x000000ff00047207 */ /* 0x000fe40004000000 */
[----:B------:R-:W-:Y:S02]  /*13d30*/  SEL R0, R5, RZ, !P0 ;  /* 0x000000ff05007207 */ /* 0x000fe40004000000 */
[----:B------:R-:W1:Y:S01]  /*13d40*/  S2R R5, SR_TID.X ;  /* 0x0000000000057919 */ /* 0x000e620000002100 */
[----:B0-----:R-:W-:Y:S01]  /*13d50*/  ISETP.NE.AND P0, PT, R7, 0x1, PT ;  /* 0x000000010700780c */ /* 0x001fe20003f05270 */
[----:B------:R-:W-:-:S04]  /*13d60*/  IMAD.WIDE.U32 R2, R16, UR4, R2 ;  /* 0x0000000410027c25 */ /* 0x000fc8000f8e0002 */
[----:B------:R-:W-:Y:S01]  /*13d70*/  IMAD R3, R16, UR5, R3 ;  /* 0x0000000510037c24 */ /* 0x000fe2000f8e0203 */
[----:B------:R-:W-:Y:S02]  /*13d80*/  ULDC.64 UR4, c[0x0][0x2e0] ;  /* 0x0000b80000047ab9 */ /* 0x000fe40000000a00 */
[----:B------:R-:W-:-:S05]  /*13d90*/  IMAD R4, R4, UR4, RZ ;  /* 0x0000000404047c24 */ /* 0x000fca000f8e02ff */
[----:B------:R-:W0:Y:S01]  /*13da0*/  @P0 LDC R6, c[0x0][0x450] ;  /* 0x00011400ff060b82 */ /* 0x000e220000000800 */
[----:B-1----:R-:W-:-:S04]  /*13db0*/  LOP3.LUT R5, R5, 0x7f, RZ, 0xc0, !PT ;  /* 0x0000007f05057812 */ /* 0x002fc800078ec0ff */
[----:B------:R-:W-:-:S04]  /*13dc0*/  SHF.R.U32.HI R5, RZ, 0x3, R5 ;  /* 0x00000003ff057819 */ /* 0x000fc80000011605 */
[----:B------:R-:W-:Y:S02]  /*13dd0*/  LOP3.LUT R9, R5, 0x70, R9, 0xf8, !PT ;  /* 0x0000007005097812 */ /* 0x000fe400078ef809 */
[----:B------:R-:W1:Y:S01]  /*13de0*/  @P0 LDC R5, c[0x0][0x44c] ;  /* 0x00011300ff050b82 */ /* 0x000e620000000800 */
[----:B------:R-:W-:-:S04]  /*13df0*/  IMAD.WIDE.U32 R2, R0, UR4, R2 ;  /* 0x0000000400027c25 */ /* 0x000fc8000f8e0002 */
[----:B------:R-:W-:Y:S01]  /*13e00*/  IMAD R0, R0, UR5, R4 ;  /* 0x0000000500007c24 */ /* 0x000fe2000f8e0204 */
[----:B------:R-:W-:Y:S01]  /*13e10*/  ULDC.64 UR4, c[0x0][0x2d0] ;  /* 0x0000b40000047ab9 */ /* 0x000fe20000000a00 */
[----:B--2---:R-:W-:Y:S02]  /*13e20*/  IMAD.IADD R4, R9, 0x1, R8 ;  /* 0x0000000109047824 */ /* 0x004fe400078e0208 */
[----:B------:R-:W2:Y:S01]  /*13e30*/  S2R R9, SR_TID.X ;  /* 0x0000000000097919 */ /* 0x000ea20000002100 */
[----:B------:R-:W-:Y:S02]  /*13e40*/  IMAD.IADD R3, R3, 0x1, R0 ;  /* 0x0000000103037824 */ /* 0x000fe400078e0200 */
[----:B------:R-:W-:Y:S02]  /*13e50*/  IMAD.MOV.U32 R0, RZ, RZ, R4 ;  /* 0x000000ffff007224 */ /* 0x000fe400078e0004 */
[----:B-1----:R-:W-:-:S05]  /*13e60*/  @P0 IMAD.HI.U32 R5, R4, R5, RZ ;  /* 0x0000000504050227 */ /* 0x002fca00078e00ff */
[----:B0-----:R-:W-:-:S05]  /*13e70*/  @P0 SHF.R.U32.HI R0, RZ, R6, R5 ;  /* 0x00000006ff000219 */ /* 0x001fca0000011605 */
[----:B------:R-:W-:-:S04]  /*13e80*/  IMAD.MOV R5, RZ, RZ, -R0 ;  /* 0x000000ffff057224 */ /* 0x000fc800078e0a00 */
[----:B------:R-:W-:Y:S01]  /*13e90*/  IMAD R4, R7, R5, R4 ;  /* 0x0000000507047224 */ /* 0x000fe200078e0204 */
[----:B------:R-:W-:Y:S01]  /*13ea0*/  SHF.R.S32.HI R5, RZ, 0x1f, R0 ;  /* 0x0000001fff057819 */ /* 0x000fe20000011400 */
[----:B------:R-:W-:-:S04]  /*13eb0*/  IMAD.WIDE.U32 R2, R0, UR4, R2 ;  /* 0x0000000400027c25 */ /* 0x000fc8000f8e0002 */
[----:B------:R-:W-:Y:S02]  /*13ec0*/  IMAD R5, R5, UR4, RZ ;  /* 0x0000000405057c24 */ /* 0x000fe4000f8e02ff */
[----:B--2---:R-:W-:Y:S02]  /*13ed0*/  IMAD.SHL.U32 R9, R9, 0x8, RZ ;  /* 0x0000000809097824 */ /* 0x004fe400078e00ff */
[----:B------:R-:W-:Y:S01]  /*13ee0*/  IMAD R0, R0, UR5, R5 ;  /* 0x0000000500007c24 */ /* 0x000fe2000f8e0205 */
[----:B------:R-:W-:Y:S02]  /*13ef0*/  ULDC.64 UR4, c[0x0][0x2c8] ;  /* 0x0000b20000047ab9 */ /* 0x000fe40000000a00 */
[----:B------:R-:W-:Y:S01]  /*13f00*/  LOP3.LUT R9, R9, 0x38, RZ, 0xc0, !PT ;  /* 0x0000003809097812 */ /* 0x000fe200078ec0ff */
[----:B------:R-:W-:Y:S01]  /*13f10*/  IMAD.IADD R3, R3, 0x1, R0 ;  /* 0x0000000103037824 */ /* 0x000fe200078e0200 */
[----:B------:R-:W-:Y:S02]  /*13f20*/  SHF.R.S32.HI R0, RZ, 0x1f, R4 ;  /* 0x0000001fff007819 */ /* 0x000fe40000011404 */
[----:B------:R-:W-:Y:S01]  /*13f30*/  LOP3.LUT R9, R9, 0x40, RZ, 0xfc, !PT ;  /* 0x0000004009097812 */ /* 0x000fe200078efcff */
        /* <DEDUP_REMOVED lines=15> */
[----:B------:R-:W0:Y:S01]  /*14030*/  S2R R6, SR_TID.X ;  /* 0x0000000000067919 */ /* 0x000e220000002100 */
[----:B------:R-:W2:Y:S01]  /*14040*/  LDL.LU R11, [R1+0x28] ;  /* 0x00002800010b7983 */ /* 0x000ea20000300800 */
[----:B0-----:R-:W-:-:S04]  /*14050*/  LOP3.LUT R6, R6, 0x7f, RZ, 0xc0, !PT ;  /* 0x0000007f06067812 */ /* 0x001fc800078ec0ff */
[----:B------:R-:W-:Y:S02]  /*14060*/  SHF.R.U32.HI R8, RZ, 0x3, R6 ;  /* 0x00000003ff087819 */ /* 0x000fe40000011606 */
[----:B------:R-:W3:Y:S03]  /*14070*/  LDL.LU R6, [R1+0x2c] ;  /* 0x00002c0001067983 */ /* 0x000ee60000300800 */
[----:B--2---:R-:W-:-:S04]  /*14080*/  IMAD.IADD R0, R8, 0x1, R11 ;  /* 0x0000000108007824 */ /* 0x004fc800078e020b */
[----:B------:R-:W-:Y:S02]  /*14090*/  VIADD R5, R0, 0x10 ;  /* 0x0000001000057836 */ /* 0x000fe40000000000 */
[----:B---3--:R-:W-:Y:S02]  /*140a0*/  IMAD R2, R6, R7, RZ ;  /* 0x0000000706027224 */ /* 0x008fe400078e02ff */
[----:B------:R-:W0:Y:S04]  /*140b0*/  SHFL.IDX PT, R7, R4, RZ, 0x181f ;  /* 0x00181fff04077589 */ /* 0x000e2800000e0000 */
[----:B------:R-:W1:Y:S01]  /*140c0*/  SHFL.IDX PT, R6, R3, RZ, 0x181f ;  /* 0x00181fff03067589 */ /* 0x000e6200000e0000 */
[-C--:B------:R-:W-:Y:S02]  /*140d0*/  ISETP.GE.AND P4, PT, R0, R2.reuse, PT ;  /* 0x000000020000720c */ /* 0x080fe40003f86270 */
[----:B------:R-:W-:-:S02]  /*140e0*/  ISETP.GE.AND P2, PT, R5, R2, PT ;  /* 0x000000020500720c */ /* 0x000fc40003f46270 */
[----:B------:R-:W2:Y:S04]  /*140f0*/  SHFL.IDX PT, R5, R4, 0x1, 0x181f ;  /* 0x00381f0004057f89 */ /* 0x000ea800000e0000 */
[----:B------:R-:W3:Y:S05]  /*14100*/  SHFL.IDX PT, R8, R3, 0x1, 0x181f ;  /* 0x00381f0003087f89 */ /* 0x000eea00000e0000 */
[----:B0-----:R-:W-:-:S05]  /*14110*/  @!P4 LEA R7, P3, R10, R7, 0x1 ;  /* 0x000000070a07c211 */ /* 0x001fca00078608ff */
[----:B-1----:R-:W-:-:S05]  /*14120*/  @!P4 IMAD.X R6, RZ, RZ, R6, P3 ;  /* 0x000000ffff06c224 */ /* 0x002fca00018e0606 */
[----:B------:R-:W-:-:S04]  /*14130*/  @!P4 LOP3.LUT R7, R7, R6, RZ, 0x3c, !PT ;  /* 0x000000060707c212 */ /* 0x000fc800078e3cff */
[----:B------:R-:W-:-:S04]  /*14140*/  @!P4 LOP3.LUT R6, R7, R6, RZ, 0x3c, !PT ;  /* 0x000000060706c212 */ /* 0x000fc800078e3cff */
[----:B------:R-:W-:-:S05]  /*14150*/  @!P4 LOP3.LUT R7, R7, R6, RZ, 0x3c, !PT ;  /* 0x000000060707c212 */ /* 0x000fca00078e3cff */
[----:B-----5:R-:W-:Y:S04]  /*14160*/  @!P4 LDGSTS.E.BYPASS.LTC128B.128 [R9+0x10400], desc[UR52][R6.64], !P0 ;  /* 0x104000000609cfae */ /* 0x020fe8000c101d74 */
[----:B------:R2:W-:Y:S02]  /*14170*/  @!P4 LDGSTS.E.BYPASS.LTC128B.128 [R9+0x14400], desc[UR52][R6.64+0x80], !P1 ;  /* 0x144000800609cfae */ /* 0x0005e4000c901d74 */
[----:B--2---:R-:W-:-:S05]  /*14180*/  @!P2 LEA R7, P3, R10, R5, 0x1 ;  /* 0x000000050a07a211 */ /* 0x004fca00078608ff */
[----:B---3--:R-:W-:-:S05]  /*14190*/  @!P2 IMAD.X R6, RZ, RZ, R8, P3 ;  /* 0x000000ffff06a224 */ /* 0x008fca00018e0608 */
[----:B------:R-:W-:-:S04]  /*141a0*/  @!P2 LOP3.LUT R7, R7, R6, RZ, 0x3c, !PT ;  /* 0x000000060707a212 */ /* 0x000fc800078e3cff */
[----:B------:R-:W-:Y:S01]  /*141b0*/  @!P2 LOP3.LUT R6, R7, R6, RZ, 0x3c, !PT ;  /* 0x000000060706a212 */ /* 0x000fe200078e3cff */
[----:B------:R-:W-:-:S03]  /*141c0*/  VIADD R5, R0, 0x20 ;  /* 0x0000002000057836 */ /* 0x000fc60000000000 */
        /* <DEDUP_REMOVED lines=54> */
.L_x_1431:
[----:B------:R-:W-:Y:S01]  /*14530*/  VIADD R0, R0, 0x70 ;  /* 0x0000007000007836 */ /* 0x000fe20000000000 */
[----:B------:R-:W-:Y:S04]  /*14540*/  BSSY B0, `(.L_x_1316) ;  /* 0x000000a000007945 */ /* 0x000fe80003800000 */
[----:B------:R-:W-:-:S13]  /*14550*/  ISETP.GE.AND P2, PT, R0, R2, PT ;  /* 0x000000020000720c */ /* 0x000fda0003f46270 */
[----:B------:R-:W-:Y:S05]  /*14560*/  @P2 BRA `(.L_x_1317) ;  /* 0x00000000001c2947 */ /* 0x000fea0003800000 */
[----:B--2---:R-:W-:-:S05]  /*14570*/  LEA R2, P2, R10, R3, 0x1 ;  /* 0x000000030a027211 */ /* 0x004fca00078408ff */
[----:B01----:R-:W-:-:S05]  /*14580*/  IMAD.X R3, RZ, RZ, R5, P2 ;  /* 0x000000ffff037224 */ /* 0x003fca00010e0605 */
[----:B------:R-:W-:Y:S01]  /*14590*/  @!PT LDS RZ, [RZ] ;  /* 0x00000000fffff984 */ /* 0x000fe20000000800 */
[----:B------:R-:W-:Y:S01]  /*145a0*/  @!PT LDS RZ, [RZ] ;  /* 0x00000000fffff984 */ /* 0x000fe20000000800 */
[----:B------:R-:W-:Y:S01]  /*145b0*/  @!PT LDS RZ, [RZ] ;  /* 0x00000000fffff984 */ /* 0x000fe20000000800 */
[----:B------:R3:W-:Y:S04]  /*145c0*/  LDGSTS.E.BYPASS.LTC128B.128 [R9+0x13c00], desc[UR52][R2.64], !P0 ;  /* 0x13c0000002097fae */ /* 0x0007e8000c101d74 */
[----:B------:R3:W-:Y:S02]  /*145d0*/  LDGSTS.E.BYPASS.LTC128B.128 [R9+0x17c00], desc[UR52][R2.64+0x80], !P1 ;  /* 0x17c0008002097fae */ /* 0x0007e4000c901d74 */
.L_x_1317:
[----:B------:R-:W-:Y:S05]  /*145e0*/  BSYNC B0 ;  /* 0x0000000000007941 */ /* 0x000fea0003800000 */
.L_x_1316:
[----:B------:R-:W-:Y:S01]  /*145f0*/  NOP ;  /* 0x0000000000007918 */ /* 0x000fe20000000000 */
[----:B------:R-:W-:Y:S01]  /*14600*/  PLOP3.LUT P0, PT, PT, PT, PT, 0x80, 0x0 ;  /* 0x000000000000781c */ /* 0x000fe20003f0f070 */
[----:B0-----:R-:W-:-:S12]  /*14610*/  VIADD R6, R18, 0x28800 ;  /* 0x0002880012067836 */ /* 0x001fd80000000000 */
.L_x_1318:
        /* <DEDUP_REMOVED lines=18> */
.L_x_1432:
[----:B------:R-:W-:Y:S05]  /*14740*/  BSYNC B0 ;  /* 0x0000000000007941 */ /* 0x000fea0003800000 */
.L_x_1319:
[----:B------:R-:W0:Y:S04]  /*14750*/  LDL R2, [R1+0x30] ;  /* 0x0000300001027983 */ /* 0x000e280000100800 */
[----:B------:R-:W3:Y:S01]  /*14760*/  LDL R4, [R1+0x20] ;  /* 0x0000200001047983 */ /* 0x000ee20000100800 */
[----:B------:R-:W-:Y:S01]  /*14770*/  BSSY B0, `(.L_x_1321) ;  /* 0x00001eb000007945 */ /* 0x000fe20003800000 */
[----:B0-----:R-:W-:-:S05]  /*14780*/  VIADD R0, R2, 0xfffffffe ;  /* 0xfffffffe02007836 */ /* 0x001fca0000000000 */
[----:B---3--:R-:W-:-:S13]  /*14790*/  ISETP.GE.AND P0, PT, R0, R4, PT ;  /* 0x000000040000720c */ /* 0x008fda0003f06270 */
[----:B------:R-:W-:Y:S05]  /*147a0*/  @!P0 BRA `(.L_x_1322) ;  /* 0x0000001c009c8947 */ /* 0x000fea0003800000 */
[----:B------:R-:W3:Y:S04]  /*147b0*/  LDL.LU R2, [R1+0x50] ;  /* 0x0000500001027983 */ /* 0x000ee80000300800 */
[----:B------:R-:W4:Y:S04]  /*147c0*/  LDL.LU R8, [R1+0x38] ;  /* 0x0000380001087983 */ /* 0x000f280000300800 */
[----:B--2---:R-:W2:Y:S04]  /*147d0*/  LDL.LU R3, [R1+0x54] ;  /* 0x0000540001037983 */ /* 0x004ea80000300800 */
[----:B------:R-:W5:Y:S04]  /*147e0*/  LDL.LU R7, [R1+0x34] ;  /* 0x0000340001077983 */ /* 0x000f680000300800 */
[----:B-1----:R-:W5:Y:S01]  /*147f0*/  LDL.LU R5, [R1+0x58] ;  /* 0x0000580001057983 */ /* 0x002f620000300800 */
[----:B------:R-:W-:Y:S01]  /*14800*/  LOP3.LUT R11, RZ, R4, RZ, 0x33, !PT ;  /* 0x00000004ff0b7212 */ /* 0x000fe200078e33ff */
[----:B------:R-:W-:Y:S01]  /*14810*/  BSSY B2, `(.L_x_1323) ;  /* 0x00000aa000027945 */ /* 0x000fe20003800000 */
[----:B---3--:R-:W-:-:S04]  /*14820*/  VIADD R2, R2, 0x1 ;  /* 0x0000000102027836 */ /* 0x008fc80000000000 */
[----:B----4-:R-:W-:Y:S01]  /*14830*/  IMAD R2, R2, R8, RZ ;  /* 0x0000000802027224 */ /* 0x010fe200078e02ff */
[----:B--2---:R-:W-:-:S04]  /*14840*/  LOP3.LUT R3, RZ, R3, RZ, 0x33, !PT ;  /* 0x00000003ff037212 */ /* 0x004fc800078e33ff */
[----:B------:R-:W-:-:S04]  /*14850*/  LOP3.LUT R2, RZ, R2, RZ, 0x33, !PT ;  /* 0x00000002ff027212 */ /* 0x000fc800078e33ff */
[----:B-----5:R-:W-:Y:S02]  /*14860*/  VIADDMNMX R2, R2, -R7, R3, !PT ;  /* 0x8000000702027246 */ /* 0x020fe40007800103 */
[----:B------:R-:W-:-:S04]  /*14870*/  LOP3.LUT R7, RZ, R5, RZ, 0x33, !PT ;  /* 0x00000005ff077212 */ /* 0x000fc800078e33ff */
[----:B------:R-:W-:-:S04]  /*14880*/  VIMNMX R7, R2, R7, !PT ;  /* 0x0000000702077248 */ /* 0x000fc80007fe0100 */
[----:B------:R-:W-:Y:S02]  /*14890*/  VIADDMNMX R11, R7, 0x2, R11, !PT ;  /* 0x00000002070b7846 */ /* 0x000fe4000780010b */
[----:B------:R-:W-:-:S05]  /*148a0*/  LOP3.LUT R2, RZ, R7, RZ, 0x33, !PT ;  /* 0x00000007ff027212 */ /* 0x000fca00078e33ff */
        /* <DEDUP_REMOVED lines=38> */
.L_x_1327:
[----:B------:R-:W-:Y:S01]  /*14b10*/  IMAD R3, R8, 0x8, R18 ;  /* 0x0000000808037824 */ /* 0x000fe200078e0212 */
[----:B------:R-:W-:Y:S01]  /*14b20*/  SHF.L.U32 R2, R10, 0x1f, RZ ;  /* 0x0000001f0a027819 */ /* 0x000fe200000006ff */
[----:B------:R-:W-:Y:S03]  /*14b30*/  BSSY B3, `(.L_x_1328) ;  /* 0x0000003000037945 */ /* 0x000fe60003800000 */
[----:B------:R-:W1:Y:S02]  /*14b40*/  SYNCS.PHASECHK.TRANS64.TRYWAIT P0, [R3+URZ+0x28840], R2 ;  /* 0x02884002030075a7 */ /* 0x000e64000800017f */
[----:B-1----:R-:W-:Y:S05]  /*14b50*/  @!P0 BRA `(.L_x_1329) ;  /* 0x0000004400808947 */ /* 0x002fea0003800000 */
.L_x_1433:
[----:B------:R-:W-:Y:S05]  /*14b60*/  BSYNC B3 ;  /* 0x0000000000037941 */ /* 0x000fea0003800000 */
.L_x_1328:
        /* <DEDUP_REMOVED lines=12> */
.L_x_1331:
[----:B------:R-:W-:Y:S05]  /*14c30*/  BSYNC B3 ;  /* 0x0000000000037941 */ /* 0x000fea0003800000 */
.L_x_1330:
        /* <DEDUP_REMOVED lines=12> */
.L_x_1332:
        /* <DEDUP_REMOVED lines=16> */
.L_x_1333:
        /* <DEDUP_REMOVED lines=16> */
.L_x_1434:
[----:B------:R-:W-:Y:S05]  /*14f00*/  BSYNC B3 ;  /* 0x0000000000037941 */ /* 0x000fea0003800000 */
.L_x_1334:
        /* <DEDUP_REMOVED lines=12> */
.L_x_1337:
[----:B------:R-:W-:Y:S05]  /*14fd0*/  BSYNC B3 ;  /* 0x0000000000037941 */ /* 0x000fea0003800000 */
.L_x_1336:
        /* <DEDUP_REMOVED lines=13> */
.L_x_1338:
        /* <DEDUP_REMOVED lines=15> */
.L_x_1339:
        /* <DEDUP_REMOVED lines=12> */
.L_x_1326:
[----:B------:R-:W-:Y:S05]  /*15260*/  BSYNC B1 ;  /* 0x0000000000017941 */ /* 0x000fea0003800000 */
.L_x_1325:
[----:B0-----:R-:W2:Y:S01]  /*15270*/  LDL.LU R0, [R1+0x30] ;  /* 0x0000300001007983 */ /* 0x001ea20000300800 */
[----:B------:R-:W-:-:S03]  /*15280*/  IMAD.MOV.U32 R19, RZ, RZ, R8 ;  /* 0x000000ffff137224 */ /* 0x000fc600078e0008 */
[----:B------:R0:W-:Y:S02]  /*15290*/  STL [R1+0x10], R10 ;  /* 0x0000100a01007387 */ /* 0x0001e40000100800 */
[----:B0-2---:R-:W-:-:S07]  /*152a0*/  VIADD R0, R0, 0xfffffffd ;  /* 0xfffffffd00007836 */ /* 0x005fce0000000000 */
.L_x_1324:
[----:B------:R-:W-:Y:S05]  /*152b0*/  BSYNC B2 ;  /* 0x0000000000027941 */ /* 0x000fea0003800000 */
.L_x_1323:
[----:B------:R-:W-:-:S05]  /*152c0*/  VIADD R11, R11, 0xfffffffe ;  /* 0xfffffffe0b0b7836 */ /* 0x000fca0000000000 */
[----:B------:R-:W-:-:S13]  /*152d0*/  ISETP.NE.AND P0, PT, R11, R7, PT ;  /* 0x000000070b00720c */ /* 0x000fda0003f05270 */
[----:B------:R-:W-:Y:S05]  /*152e0*/  @!P0 BRA `(.L_x_1322) ;  /* 0x0000001000cc8947 */ /* 0x000fea0003800000 */
[----:B------:R-:W-:-:S07]  /*152f0*/  IMAD.MOV.U32 R9, RZ, RZ, R17 ;  /* 0x000000ffff097224 */ /* 0x000fce00078e0011 */
.L_x_1370:
        /* <DEDUP_REMOVED lines=35> */
.L_x_1342:
[----:B------:R-:W-:Y:S01]  /*15530*/  IMAD R3, R4, 0x8, R18 ;  /* 0x0000000804037824 */ /* 0x000fe200078e0212 */
[----:B------:R-:W-:Y:S01]  /*15540*/  SHF.L.U32 R2, R5, 0x1f, RZ ;  /* 0x0000001f05027819 */ /* 0x000fe200000006ff */
[----:B------:R-:W-:Y:S03]  /*15550*/  BSSY B2, `(.L_x_1343) ;  /* 0x0000003000027945 */ /* 0x000fe60003800000 */
[----:B------:R-:W1:Y:S02]  /*15560*/  SYNCS.PHASECHK.TRANS64.TRYWAIT P0, [R3+URZ+0x28840], R2 ;  /* 0x02884002030075a7 */ /* 0x000e64000800017f */
[----:B-1----:R-:W-:Y:S05]  /*15570*/  @!P0 BRA `(.L_x_1344) ;  /* 0x0000003c00208947 */ /* 0x002fea0003800000 */
.L_x_1435:
[----:B------:R-:W-:Y:S05]  /*15580*/  BSYNC B2 ;  /* 0x0000000000027941 */ /* 0x000fea0003800000 */
.L_x_1343:
        /* <DEDUP_REMOVED lines=12> */
.L_x_1346:
[----:B------:R-:W-:Y:S05]  /*15650*/  BSYNC B2 ;  /* 0x0000000000027941 */ /* 0x000fea0003800000 */
.L_x_1345:
        /* <DEDUP_REMOVED lines=12> */
.L_x_1347:
        /* <DEDUP_REMOVED lines=16> */
.L_x_1348:
        /* <DEDUP_REMOVED lines=16> */
.L_x_1436:
[----:B------:R-:W-:Y:S05]  /*15920*/  BSYNC B2 ;  /* 0x0000000000027941 */ /* 0x000fea0003800000 */
.L_x_1349:
        /* <DEDUP_REMOVED lines=11> */
.L_x_1352:
[----:B------:R-:W-:Y:S05]  /*159e0*/  BSYNC B2 ;  /* 0x0000000000027941 */ /* 0x000fea0003800000 */
.L_x_1351:
        /* <DEDUP_REMOVED lines=12> */
.L_x_1353:
        /* <DEDUP_REMOVED lines=15> */
.L_x_1354:
        /* <DEDUP_REMOVED lines=12> */
.L_x_1341:
[----:B------:R-:W-:Y:S05]  /*15c60*/  BSYNC B1 ;  /* 0x0000000000017941 */ /* 0x000fea0003800000 */
.L_x_1340:
        /* <DEDUP_REMOVED lines=35> */
.L_x_1357:
[----:B------:R-:W-:Y:S01]  /*15ea0*/  IMAD R2, R19, 0x8, R18 ;  /* 0x0000000813027824 */ /* 0x000fe200078e0212 */
[----:B------:R-:W-:Y:S01]  /*15eb0*/  SHF.L.U32 R3, R12, 0x1f, RZ ;  /* 0x0000001f0c037819 */ /* 0x000fe200000006ff */
[----:B------:R-:W-:Y:S03]  /*15ec0*/  BSSY B2, `(.L_x_1358) ;  /* 0x0000003000027945 */ /* 0x000fe60003800000 */
[----:B------:R-:W2:Y:S02]  /*15ed0*/  SYNCS.PHASECHK.TRANS64.TRYWAIT P0, [R2+URZ+0x28840], R3 ;  /* 0x02884003020075a7 */ /* 0x000ea4000800017f */
[----:B--2---:R-:W-:Y:S05]  /*15ee0*/  @!P0 BRA `(.L_x_1359) ;  /* 0x0000003000ec8947 */ /* 0x004fea0003800000 */
.L_x_1437:
[----:B------:R-:W-:Y:S05]  /*15ef0*/  BSYNC B2 ;  /* 0x0000000000027941 */ /* 0x000fea0003800000 */
.L_x_1358:
        /* <DEDUP_REMOVED lines=12> */
.L_x_1361:
[----:B------:R-:W-:Y:S05]  /*15fc0*/  BSYNC B2 ;  /* 0x0000000000027941 */ /* 0x000fea0003800000 */
.L_x_1360:
        /* <DEDUP_REMOVED lines=13> */
.L_x_1362:
        /* <DEDUP_REMOVED lines=16> */
.L_x_1363:
        /* <DEDUP_REMOVED lines=15> */
.L_x_1438:
[----:B------:R-:W-:Y:S05]  /*16290*/  BSYNC B2 ;  /* 0x0000000000027941 */ /* 0x000fea0003800000 */
.L_x_1364:
        /* <DEDUP_REMOVED lines=11> */
.L_x_1367:
[----:B------:R-:W-:Y:S05]  /*16350*/  BSYNC B2 ;  /* 0x0000000000027941 */ /* 0x000fea0003800000 */
.L_x_1366:
        /* <DEDUP_REMOVED lines=12> */
.L_x_1368:
        /* <DEDUP_REMOVED lines=15> */
.L_x_1369:
        /* <DEDUP_REMOVED lines=12> */
.L_x_1356:
[----:B------:R-:W-:Y:S05]  /*165d0*/  BSYNC B1 ;  /* 0x0000000000017941 */ /* 0x000fea0003800000 */
.L_x_1355:
[----:B------:R-:W2:Y:S01]  /*165e0*/  LDL R2, [R1+0x20] ;  /* 0x0000200001027983 */ /* 0x000ea20000100800 */
[----:B------:R-:W-:Y:S01]  /*165f0*/  VIADD R0, R0, 0xfffffffe ;  /* 0xfffffffe00007836 */ /* 0x000fe20000000000 */
[----:B--2---:R-:W-:-:S13]  /*16600*/  ISETP.GT.AND P0, PT, R7, R2, PT ;  /* 0x000000020700720c */ /* 0x004fda0003f04270 */
[----:B------:R-:W-:Y:S05]  /*16610*/  @P0 BRA `(.L_x_1370) ;  /* 0xffffffec00380947 */ /* 0x000fea000383ffff */
.L_x_1322:
[----:B------:R-:W-:Y:S05]  /*16620*/  BSYNC B0 ;  /* 0x0000000000007941 */ /* 0x000fea0003800000 */
.L_x_1321:
[----:B------:R-:W3:Y:S01]  /*16630*/  S2R R7, SR_TID.X ;  /* 0x0000000000077919 */ /* 0x000ee20000002100 */
[----:B------:R-:W-:Y:S01]  /*16640*/  BSSY B0, `(.L_x_1371) ;  /* 0x0000011000007945 */ /* 0x000fe20003800000 */
[----:B---3--:R-:W-:-:S04]  /*16650*/  LOP3.LUT R7, R7, 0x7f, RZ, 0xc0, !PT ;  /* 0x0000007f07077812 */ /* 0x008fc800078ec0ff */
[----:B------:R-:W-:-:S13]  /*16660*/  ISETP.NE.AND P0, PT, R7, RZ, PT ;  /* 0x000000ff0700720c */ /* 0x000fda0003f05270 */
[----:B------:R-:W-:Y:S05]  /*16670*/  @P0 BRA `(.L_x_1372) ;  /* 0x0000000000340947 */ /* 0x000fea0003800000 */
[----:B--2---:R-:W2:Y:S01]  /*16680*/  S2R R3, SR_LANEID ;  /* 0x0000000000037919 */ /* 0x004ea20000000000 */
[----:B------:R-:W-:Y:S02]  /*16690*/  VOTEU.ANY UR4, UPT, PT ;  /* 0x0000000000047886 */ /* 0x000fe400038e0100 */
[----:B------:R-:W2:Y:S08]  /*166a0*/  FLO.U32 R0, UR4 ;  /* 0x0000000400007d00 */ /* 0x000eb000080e0000 */
[----:B------:R-:W3:Y:S01]  /*166b0*/  POPC R4, UR4 ;  /* 0x0000000400047d09 */ /* 0x000ee20008000000 */
[----:B--2---:R-:W-:-:S02]  /*166c0*/  ISETP.EQ.U32.AND P0, PT, R0, R3, PT ;  /* 0x000000030000720c */ /* 0x004fc40003f02070 */
[----:B------:R-:W3:Y:S11]  /*166d0*/  LDC.64 R2, c[0x0][0xc60] ;  /* 0x00031800ff027b82 */ /* 0x000ef60000000a00 */
[----:B---3--:R-:W2:Y:S01]  /*166e0*/  @P0 ATOMG.E.ADD.STRONG.GPU PT, R3, desc[UR52][R2.64], R4 ;  /* 0x00000004020309a8 */ /* 0x008ea200081ee1f4 */
[----:B-1----:R-:W1:Y:S02]  /*166f0*/  S2R R5, SR_LTMASK ;  /* 0x0000000000057919 */ /* 0x002e640000003900 */
[----:B-1----:R-:W-:-:S06]  /*16700*/  LOP3.LUT R5, R5, UR4, RZ, 0xc0, !PT ;  /* 0x0000000405057c12 */ /* 0x002fcc000f8ec0ff */
[----:B------:R-:W1:Y:S01]  /*16710*/  POPC R5, R5 ;  /* 0x0000000500057309 */ /* 0x000e620000000000 */
[----:B--2---:R-:W1:Y:S02]  /*16720*/  SHFL.IDX PT, R0, R3, R0, 0x1f ;  /* 0x00001f0003007589 */ /* 0x004e6400000e0000 */
[----:B-1----:R-:W-:-:S05]  /*16730*/  IADD3 R0, R0, UR37, R5 ;  /* 0x0000002500007c10 */ /* 0x002fca000fffe005 */
[----:B------:R3:W-:Y:S02]  /*16740*/  STL [R1], R0 ;  /* 0x0000000001007387 */ /* 0x0007e40000100800 */
.L_x_1372:
[----:B------:R-:W-:Y:S05]  /*16750*/  BSYNC B0 ;  /* 0x0000000000007941 */ /* 0x000fea0003800000 */
.L_x_1371:
[----:B---3--:R-:W3:Y:S01]  /*16760*/  LDL R0, [R1+0x18] ;  /* 0x0000180001007983 */ /* 0x008ee20000100800 */
[----:B------:R-:W-:Y:S01]  /*16770*/  BSSY B0, `(.L_x_1373) ;  /* 0x000003a000007945 */ /* 0x000fe20003800000 */
[----:B---3--:R-:W-:-:S13]  /*16780*/  LOP3.LUT P0, RZ, R0, 0x1, RZ, 0xc0, !PT ;  /* 0x0000000100ff7812 */ /* 0x008fda000780c0ff */
        /* <DEDUP_REMOVED lines=8> */
.L_x_1439:
[----:B------:R-:W-:Y:S05]  /*16810*/  BSYNC B1 ;  /* 0x0000000000017941 */ /* 0x000fea0003800000 */
.L_x_1375:
        /* <DEDUP_REMOVED lines=9> */
.L_x_1378:
[----:B------:R-:W-:Y:S05]  /*168b0*/  BSYNC B1 ;  /* 0x0000000000017941 */ /* 0x000fea0003800000 */
.L_x_1377:
[----:B--2---:R-:W2:Y:S04]  /*168c0*/  LDL.LU R3, [R1+0x14] ;  /* 0x0000140001037983 */ /* 0x004ea80000300800 */
[----:B------:R-:W2:Y:S01]  /*168d0*/  LDL.LU R2, [R1+0x4] ;  /* 0x0000040001027983 */ /* 0x000ea20000300800 */
[----:B------:R-:W-:Y:S01]  /*168e0*/  UIADD3 UR4, UP0, UR38, 0x470, URZ ;  /* 0x0000047026047890 */ /* 0x000fe2000ff1e03f */
[----:B------:R-:W-:Y:S01]  /*168f0*/  PLOP3.LUT P0, PT, PT, PT, PT, 0x80, 0x0 ;  /* 0x000000000000781c */ /* 0x000fe20003f0f070 */
[----:B------:R-:W-:Y:S01]  /*16900*/  VIADD R0, R0, 0x28850 ;  /* 0x0002885000007836 */ /* 0x000fe20000000000 */
[----:B------:R-:W-:Y:S01]  /*16910*/  UMOV UR6, 0x0 ;  /* 0x0000000000067882 */ /* 0x000fe20000000000 */
[----:B------:R-:W-:Y:S01]  /*16920*/  UIADD3.X UR5, URZ, UR39, URZ, UP0, !UPT ;  /* 0x000000273f057290 */ /* 0x000fe200087fe43f */
[----:B------:R-:W-:Y:S01]  /*16930*/  UMOV UR7, 0x14f00000 ;  /* 0x14f0000000077882 */ /* 0x000fe20000000000 */
[----:B------:R-:W-:Y:S01]  /*16940*/  UMOV UR10, URZ ;  /* 0x0000003f000a7c82 */ /* 0x000fe20008000000 */
[----:B--2---:R-:W-:-:S02]  /*16950*/  IMAD R2, R2, 0x80, R3 ;  /* 0x0000008002027824 */ /* 0x004fc400078e0203 */
[----:B------:R-:W-:-:S04]  /*16960*/  IMAD R3, R19, 0x8000, R18 ;  /* 0x0000800013037824 */ /* 0x000fc800078e0212 */
[----:B------:R-:W-:-:S07]  /*16970*/  VIADD R4, R3, 0x400 ;  /* 0x0000040003047836 */ /* 0x000fce0000000000 */
.L_x_1379:
        /* <DEDUP_REMOVED lines=15> */
.L_x_1380:
        /* <DEDUP_REMOVED lines=9> */
[----:B---3--:R-:W-:Y:S05]  /*16b00*/  @P0 BRA.U.ANY `(.L_x_1380) ;  /* 0xfffffffd00d80947 */ /* 0x008fea000393ffff */
.L_x_1374:
[----:B------:R-:W-:Y:S05]  /*16b10*/  BSYNC B0 ;  /* 0x0000000000007941 */ /* 0x000fea0003800000 */
.L_x_1373:
[----:B------:R-:W3:Y:S01]  /*16b20*/  LDL.LU R4, [R1+0x10] ;  /* 0x0000100001047983 */ /* 0x000ee20000300800 */
[----:B------:R-:W-:-:S05]  /*16b30*/  VIADD R19, R19, 0x1 ;  /* 0x0000000113137836 */ /* 0x000fca0000000000 */
[----:B------:R-:W-:-:S04]  /*16b40*/  ISETP.NE.AND P0, PT, R19, 0x2, PT ;  /* 0x000000021300780c */ /* 0x000fc80003f05270 */
[----:B------:R-:W-:Y:S02]  /*16b50*/  SEL R0, RZ, 0x1, P0 ;  /* 0x00000001ff007807 */ /* 0x000fe40000000000 */
[----:B------:R-:W-:Y:S02]  /*16b60*/  SEL R19, R19, RZ, P0 ;  /* 0x000000ff13137207 */ /* 0x000fe40000000000 */
[----:B---3--:R-:W-:-:S05]  /*16b70*/  LOP3.LUT R4, R4, R0, RZ, 0x3c, !PT ;  /* 0x0000000004047212 */ /* 0x008fca00078e3cff */
[----:B------:R3:W-:Y:S02]  /*16b80*/  STL [R1+0x10], R4 ;  /* 0x0000100401007387 */ /* 0x0007e40000100800 */
.L_x_1301:
[----:B------:R-:W-:Y:S05]  /*16b90*/  BSYNC B7 ;  /* 0x0000000000077941 */ /* 0x000fea0003800000 */
.L_x_1299:
        /* <DEDUP_REMOVED lines=9> */
[----:B01-3--:R-:W0:Y:S04]  /*16c30*/  LDS.128 R4, [R18+0x288d0] ;  /* 0x0288d00012047984 */ /* 0x00be280000000c00 */
[----:B0-----:R0:W-:Y:S04]  /*16c40*/  STL.64 [R1], R4 ;  /* 0x0000000401007387 */ /* 0x0011e80000100a00 */
[----:B------:R0:W-:Y:S01]  /*16c50*/  STL.64 [R1+0x8], R6 ;  /* 0x0000080601007387 */ /* 0x0001e20000100a00 */
[----:B------:R-:W-:Y:S06]  /*16c60*/  BAR.ARV 0x4, 0x180 ;  /* 0x0106000000007b1d */ /* 0x000fec0000002000 */
[----:B------:R-:W-:Y:S05]  /*16c70*/  BRA `(.L_x_1382) ;  /* 0x00000010002c7947 */ /* 0x000fea0003800000 */
.L_x_1381:
[----:B------:R-:W4:Y:S01]  /*16c80*/  S2R R16, SR_TID.X ;  /* 0x0000000000107919 */ /* 0x000f220000002100 */
[----:B------:R-:W-:Y:S01]  /*16c90*/  UMOV UR4, 0xffffffff ;  /* 0xffffffff00047882 */ /* 0x000fe20000000000 */
[----:B----4-:R-:W-:-:S04]  /*16ca0*/  LOP3.LUT R16, R16, 0x1f, RZ, 0xc0, !PT ;  /* 0x0000001f10107812 */ /* 0x010fc800078ec0ff */
[----:B------:R-:W-:Y:S01]  /*16cb0*/  ISETP.NE.AND P0, PT, R16, 0x1f, PT ;  /* 0x0000001f1000780c */ /* 0x000fe20003f05270 */
[----:B------:R-:W-:-:S12]  /*16cc0*/  BRA.DIV UR4, `(.L_x_1383) ;  /* 0x0000002604b07947 */ /* 0x000fd8000b800000 */
[----:B--2---:R-:W0:Y:S01]  /*16cd0*/  LDL.LU R3, [R1] ;  /* 0x0000000001037983 */ /* 0x004e220000300800 */
[----:B------:R-:W-:-:S03]  /*16ce0*/  ULDC UR4, c[0x0][0xc3c] ;  /* 0x00030f0000047ab9 */ /* 0x000fc60000000800 */
[----:B-1-3--:R-:W2:Y:S01]  /*16cf0*/  LDL R4, [R1+0xc] ;  /* 0x00000c0001047983 */ /* 0x00aea20000100800 */
[----:B0-----:R-:W-:Y:S02]  /*16d00*/  IMAD.MOV.U32 R8, RZ, RZ, R3 ;  /* 0x000000ffff087224 */ /* 0x001fe400078e0003 */
[----:B--2---:R-:W-:-:S05]  /*16d10*/  IMAD.IADD R0, R4, 0x1, R16 ;  /* 0x0000000104007824 */ /* 0x004fca00078e0210 */
[----:B------:R-:W-:-:S13]  /*16d20*/  ISETP.GE.OR P1, PT, R0, UR4, !P0 ;  /* 0x0000000400007c0c */ /* 0x000fda000c726670 */
[----:B------:R-:W0:Y:S08]  /*16d30*/  @!P1 LDC.64 R2, c[0x0][0xc80] ;  /* 0x00032000ff029b82 */ /* 0x000e300000000a00 */
[----:B------:R-:W1:Y:S01]  /*16d40*/  @!P1 LDC.64 R4, c[0x0][0xc78] ;  /* 0x00031e00ff049b82 */ /* 0x000e620000000a00 */
[----:B0-----:R-:W-:-:S05]  /*16d50*/  @!P1 IMAD.WIDE R2, R0, 0x4, R2 ;  /* 0x0000000400029825 */ /* 0x001fca00078e0202 */
[----:B------:R1:W2:Y:S02]  /*16d60*/  @!P1 LDG.E R6, desc[UR52][R2.64] ;  /* 0x0000003402069981 */ /* 0x0002a4000c1e1900 */
[----:B-1----:R-:W-:-:S05]  /*16d70*/  @!P1 IMAD.WIDE R2, R0, 0x4, R4 ;  /* 0x0000000400029825 */ /* 0x002fca00078e0204 */
[----:B------:R-:W3:Y:S01]  /*16d80*/  @!P1 LDG.E R4, desc[UR52][R2.64] ;  /* 0x0000003402049981 */ /* 0x000ee2000c1e1900 */
[----:B------:R-:W-:Y:S01]  /*16d90*/  IMAD.MOV.U32 R5, RZ, RZ, RZ ;  /* 0x000000ffff057224 */ /* 0x000fe200078e00ff */
[C---:B------:R-:W-:Y:S02]  /*16da0*/  ISETP.GE.U32.AND P2, PT, R16.reuse, 0x2, PT ;  /* 0x000000021000780c */ /* 0x040fe40003f46070 */
[C---:B------:R-:W-:Y:S01]  /*16db0*/  ISETP.GE.U32.AND P3, PT, R16.reuse, 0x4, PT ;  /* 0x000000041000780c */ /* 0x040fe20003f66070 */
[----:B------:R-:W-:Y:S01]  /*16dc0*/  SHFL.IDX PT, R0, R8, RZ, 0x1f ;  /* 0x00001fff08007589 */ /* 0x000fe200000e0000 */
[C---:B------:R-:W-:Y:S02]  /*16dd0*/  ISETP.GE.U32.AND P4, PT, R16.reuse, 0x8, PT ;  /* 0x000000081000780c */ /* 0x040fe40003f86070 */
[----:B------:R-:W-:Y:S01]  /*16de0*/  ISETP.GE.U32.AND P5, PT, R16, 0x10, PT ;  /* 0x000000101000780c */ /* 0x000fe20003fa6070 */
[----:B--2---:R-:W-:Y:S01]  /*16df0*/  @!P1 IMAD.MOV.U32 R5, RZ, RZ, R6 ;  /* 0x000000ffff059224 */ /* 0x004fe200078e0006 */
[----:B------:R-:W-:-:S02]  /*16e00*/  CS2R R6, SRZ ;  /* 0x0000000000067805 */ /* 0x000fc4000001ff00 */
[----:B---3--:R-:W-:Y:S01]  /*16e10*/  @!P1 IMAD.MOV.U32 R7, RZ, RZ, R4 ;  /* 0x000000ffff079224 */ /* 0x008fe200078e0004 */
[----:B------:R-:W-:-:S03]  /*16e20*/  ISETP.NE.AND P1, PT, R16, RZ, PT ;  /* 0x000000ff1000720c */ /* 0x000fc60003f25270 */
[----:B------:R-:W-:-:S05]  /*16e30*/  IMAD R2, R7, R5, RZ ;  /* 0x0000000507027224 */ /* 0x000fca00078e02ff */
[----:B------:R-:W0:Y:S02]  /*16e40*/  SHFL.UP PT, R14, R2, 0x1, RZ ;  /* 0x04200000020e7989 */ /* 0x000e2400000e00ff */
[----:B0-----:R-:W-:-:S05]  /*16e50*/  SEL R9, R14, RZ, P1 ;  /* 0x000000ff0e097207 */ /* 0x001fca0000800000 */
[----:B------:R-:W-:Y:S02]  /*16e60*/  IMAD.IADD R2, R2, 0x1, R9 ;  /* 0x0000000102027824 */ /* 0x000fe400078e0209 */
[----:B------:R-:W-:Y:S04]  /*16e70*/  SHFL.IDX PT, R9, R8, 0x1, 0x1f ;  /* 0x00201f0008097f89 */ /* 0x000fe800000e0000 */
        /* <DEDUP_REMOVED lines=13> */
.L_x_1449:
[----:B------:R-:W-:Y:S02]  /*16f50*/  ULDC UR4, c[0x0][0xc38] ;  /* 0x00030e0000047ab9 */ /* 0x000fe40000000800 */
[----:B------:R-:W-:-:S04]  /*16f60*/  IMAD.U32 R8, RZ, RZ, UR4 ;  /* 0x00000004ff087e24 */ /* 0x000fc8000f8e00ff */
[----:B-1----:R-:W-:-:S04]  /*16f70*/  IMAD R10, R10, R8, RZ ;  /* 0x000000080a0a7224 */ /* 0x002fc800078e02ff */
[----:B------:R-:W-:-:S05]  /*16f80*/  IMAD.IADD R4, R9, 0x1, R10 ;  /* 0x0000000109047824 */ /* 0x000fca00078e020a */
[----:B------:R-:W-:-:S13]  /*16f90*/  ISETP.GT.AND P6, PT, R4, R0, PT ;  /* 0x000000000400720c */ /* 0x000fda0003fc4270 */
[----:B------:R-:W-:Y:S05]  /*16fa0*/  @P6 BRA `(.L_x_1384) ;  /* 0x0000000000ac6947 */ /* 0x000fea0003800000 */
.L_x_1387:
[----:B0-----:R-:W2:Y:S01]  /*16fb0*/  LDL.LU R2, [R1+0xc] ;  /* 0x00000c0001027983 */ /* 0x001ea20000300800 */
[----:B------:R-:W0:Y:S01]  /*16fc0*/  LDC R3, c[0x0][0xc3c] ;  /* 0x00030f00ff037b82 */ /* 0x000e220000000800 */
[----:B--2---:R-:W-:-:S05]  /*16fd0*/  VIADD R2, R2, 0x1f ;  /* 0x0000001f02027836 */ /* 0x004fca0000000000 */
[----:B0-----:R-:W-:-:S13]  /*16fe0*/  ISETP.GE.AND P6, PT, R2, R3, PT ;  /* 0x000000030200720c */ /* 0x001fda0003fc6270 */
[----:B------:R-:W-:Y:S05]  /*16ff0*/  @P6 BRA `(.L_x_1385) ;  /* 0x0000000800e46947 */ /* 0x000fea0003800000 */
[----:B------:R-:W0:Y:S01]  /*17000*/  S2R R5, SR_TID.X ;  /* 0x0000000000057919 */ /* 0x000e220000002100 */
[----:B------:R1:W-:Y:S01]  /*17010*/  STL [R1+0xc], R2 ;  /* 0x00000c0201007387 */ /* 0x0003e20000100800 */
[----:B0-----:R-:W-:-:S05]  /*17020*/  LOP3.LUT R5, R5, 0x1f, RZ, 0xc0, !PT ;  /* 0x0000001f05057812 */ /* 0x001fca00078ec0ff */
[----:B------:R-:W-:Y:S02]  /*17030*/  IMAD.IADD R7, R2, 0x1, R5 ;  /* 0x0000000102077824 */ /* 0x000fe400078e0205 */
[----:B------:R-:W-:-:S03]  /*17040*/  IMAD.MOV.U32 R5, RZ, RZ, RZ ;  /* 0x000000ffff057224 */ /* 0x000fc600078e00ff */
[----:B------:R-:W-:-:S13]  /*17050*/  ISETP.GE.OR P6, PT, R7, R3, !P0 ;  /* 0x000000030700720c */ /* 0x000fda00047c6670 */
[----:B-1----:R-:W0:Y:S02]  /*17060*/  @!P6 LDC.64 R2, c[0x0][0xc80] ;  /* 0x00032000ff02eb82 */ /* 0x002e240000000a00 */
[----:B0-----:R-:W-:-:S05]  /*17070*/  @!P6 IMAD.WIDE R2, R7, 0x4, R2 ;  /* 0x000000040702e825 */ /* 0x001fca00078e0202 */
[----:B------:R0:W2:Y:S02]  /*17080*/  @!P6 LDG.E R5, desc[UR52][R2.64] ;  /* 0x000000340205e981 */ /* 0x0000a4000c1e1900 */
[----:B0-----:R-:W0:Y:S02]  /*17090*/  @!P6 LDC.64 R2, c[0x0][0xc78] ;  /* 0x00031e00ff02eb82 */ /* 0x001e240000000a00 */
[----:B0-----:R-:W-:-:S04]  /*170a0*/  @!P6 IMAD.WIDE R2, R7, 0x4, R2 ;  /* 0x000000040702e825 */ /* 0x001fc800078e0202 */
[----:B------:R-:W-:-:S06]  /*170b0*/  IMAD.MOV.U32 R7, RZ, RZ, RZ ;  /* 0x000000ffff077224 */ /* 0x000fcc00078e00ff */
[----:B------:R-:W2:Y:S01]  /*170c0*/  @!P6 LDG.E R7, desc[UR52][R2.64] ;  /* 0x000000340207e981 */ /* 0x000ea2000c1e1900 */
[----:B------:R-:W-:Y:S01]  /*170d0*/  UMOV UR4, 0xffffffff ;  /* 0xffffffff00047882 */ /* 0x000fe20000000000 */
[----:B--2---:R-:W-:Y:S02]  /*170e0*/  IMAD R2, R7, R5, RZ ;  /* 0x0000000507027224 */ /* 0x004fe400078e02ff */
[----:B------:R-:W-:Y:S05]  /*170f0*/  BRA.DIV UR4, `(.L_x_1386) ;  /* 0x0000002604ec7947 */ /* 0x000fea000b800000 */
        /* <DEDUP_REMOVED lines=16> */
.L_x_1457:
[----:B------:R-:W-:Y:S02]  /*17200*/  ULDC UR4, c[0x0][0xc38] ;  /* 0x00030e0000047ab9 */ /* 0x000fe40000000800 */
[----:B------:R-:W-:-:S04]  /*17210*/  IMAD.U32 R8, RZ, RZ, UR4 ;  /* 0x00000004ff087e24 */ /* 0x000fc8000f8e00ff */
[----:B-1----:R-:W-:-:S04]  /*17220*/  IMAD R10, R10, R8, RZ ;  /* 0x000000080a0a7224 */ /* 0x002fc800078e02ff */
[----:B------:R-:W-:-:S05]  /*17230*/  IMAD.IADD R4, R10, 0x1, R4 ;  /* 0x000000010a047824 */ /* 0x000fca00078e0204 */
[----:B------:R-:W-:-:S13]  /*17240*/  ISETP.GT.AND P6, PT, R4, R0, PT ;  /* 0x000000000400720c */ /* 0x000fda0003fc4270 */
[----:B------:R-:W-:Y:S05]  /*17250*/  @!P6 BRA `(.L_x_1387) ;  /* 0xfffffffc0054e947 */ /* 0x000fea000383ffff */
.L_x_1384:
[----:B------:R-:W-:Y:S01]  /*17260*/  IMAD.IADD R10, R4, 0x1, -R10 ;  /* 0x00000001040a7824 */ /* 0x000fe200078e0a0a */
[----:B------:R-:W-:-:S03]  /*17270*/  UMOV UR4, 0xffffffff ;  /* 0xffffffff00047882 */ /* 0x000fc60000000000 */
[----:B------:R-:W-:-:S05]  /*17280*/  IMAD R3, R2, R8, R10 ;  /* 0x0000000802037224 */ /* 0x000fca00078e020a */
[----:B------:R-:W-:Y:S01]  /*17290*/  ISETP.GT.AND P6, PT, R3, R0, PT ;  /* 0x000000000300720c */ /* 0x000fe20003fc4270 */
[----:B------:R-:W-:-:S12]  /*172a0*/  BRA.DIV UR4, `(.L_x_1388) ;  /* 0x0000002a04447947 */ /* 0x000fd8000b800000 */
[----:B------:R-:W2:Y:S01]  /*172b0*/  LDL.LU R11, [R1+0xc] ;  /* 0x00000c00010b7983 */ /* 0x000ea20000300800 */
[----:B------:R-:W-:-:S04]  /*172c0*/  VOTE.ANY R3, PT, !P6 ;  /* 0x0000000000037806 */ /* 0x000fc800070e0100 */
[----:B------:R-:W1:Y:S02]  /*172d0*/  POPC R9, R3 ;  /* 0x0000000300097309 */ /* 0x000e640000000000 */
[----:B-1----:R2:W1:Y:S04]  /*172e0*/  SHFL.IDX PT, R4, R5, R9, 0x1f ;  /* 0x00001f0905047589 */ /* 0x00246800000e0000 */
[----:B------:R3:W4:Y:S01]  /*172f0*/  SHFL.IDX PT, R7, R7, R9, 0x1f ;  /* 0x00001f0907077589 */ /* 0x00072200000e0000 */
[----:B--2---:R-:W-:-:S05]  /*17300*/  IMAD.IADD R5, R9, 0x1, R11 ;  /* 0x0000000109057824 */ /* 0x004fca00078e020b */
[----:B-1--4-:R3:W-:Y:S02]  /*17310*/  STL [R1+0xc], R5 ;  /* 0x00000c0501007387 */ /* 0x0127e40000100800 */
.L_x_1462:
[----:B------:R-:W-:-:S13]  /*17320*/  ISETP.NE.AND P0, PT, R3, RZ, PT ;  /* 0x000000ff0300720c */ /* 0x000fda0003f05270 */
[----:B------:R-:W-:Y:S05]  /*17330*/  @!P0 BRA `(.L_x_1389) ;  /* 0x0000000000108947 */ /* 0x000fea0003800000 */
[----:B------:R-:W-:Y:S01]  /*17340*/  UMOV UR4, 0xffffffff ;  /* 0xffffffff00047882 */ /* 0x000fe20000000000 */
[----:B---3--:R-:W-:Y:S02]  /*17350*/  VIADD R9, R9, 0xffffffff ;  /* 0xffffffff09097836 */ /* 0x008fe40000000000 */
[----:B------:R-:W-:Y:S05]  /*17360*/  BRA.DIV UR4, `(.L_x_1390) ;  /* 0x0000002a047c7947 */ /* 0x000fea000b800000 */
[----:B------:R1:W2:Y:S02]  /*17370*/  SHFL.IDX PT, R6, R2, R9, 0x1f ;  /* 0x00001f0902067589 */ /* 0x0002a400000e0000 */
.L_x_1389:
[----:B--2---:R-:W-:Y:S01]  /*17380*/  IMAD R3, R6, R8, R10 ;  /* 0x0000000806037224 */ /* 0x004fe200078e020a */
[----:B------:R-:W-:-:S03]  /*17390*/  ISETP.NE.AND P0, PT, R7, 0x1, PT ;  /* 0x000000010700780c */ /* 0x000fc60003f05270 */
[----:B------:R-:W-:Y:S01]  /*173a0*/  IMAD.IADD R0, R0, 0x1, -R3 ;  /* 0x0000000100007824 */ /* 0x000fe200078e0a03 */
[----:B------:R2:W-:Y:S09]  /*173b0*/  STL [R1], R3 ;  /* 0x0000000301007387 */ /* 0x0005f20000100800 */
[----:B------:R-:W-:Y:S05]  /*173c0*/  @!P0 BRA `(.L_x_1391) ;  /* 0x0000000000e48947 */ /* 0x000fea0003800000 */
[----:B0--3--:R-:W-:-:S04]  /*173d0*/  IABS R5, R4 ;  /* 0x0000000400057213 */ /* 0x009fc80000000000 */
[----:B------:R-:W0:Y:S08]  /*173e0*/  I2F.RP R6, R5 ;  /* 0x0000000500067306 */ /* 0x000e300000209400 */
[----:B0-----:R-:W1:Y:S02]  /*173f0*/  MUFU.RCP R6, R6 ;  /* 0x0000000600067308 */ /* 0x001e640000001000 */
[----:B-1----:R-:W-:-:S06]  /*17400*/  VIADD R9, R6, 0xffffffe ;  /* 0x0ffffffe06097836 */ /* 0x002fcc0000000000 */
[----:B--2---:R-:W0:Y:S02]  /*17410*/  F2I.FTZ.U32.TRUNC.NTZ R3, R9 ;  /* 0x0000000900037305 */ /* 0x004e24000021f000 */
[----:B0-----:R-:W-:-:S04]  /*17420*/  IMAD.MOV R2, RZ, RZ, -R3 ;  /* 0x000000ffff027224 */ /* 0x001fc800078e0a03 */
[----:B------:R-:W-:Y:S02]  /*17430*/  IMAD R8, R2, R5, RZ ;  /* 0x0000000502087224 */ /* 0x000fe400078e02ff */
[----:B------:R-:W-:-:S04]  /*17440*/  IMAD.MOV.U32 R2, RZ, RZ, RZ ;  /* 0x000000ffff027224 */ /* 0x000fc800078e00ff */
[----:B------:R-:W-:Y:S01]  /*17450*/  IMAD.HI.U32 R8, R3, R8, R2 ;  /* 0x0000000803087227 */ /* 0x000fe200078e0002 */
[----:B------:R-:W-:Y:S02]  /*17460*/  IABS R2, R0 ;  /* 0x0000000000027213 */ /* 0x000fe40000000000 */
[----:B------:R-:W-:-:S03]  /*17470*/  IABS R3, R4 ;  /* 0x0000000400037213 */ /* 0x000fc60000000000 */
[----:B------:R-:W-:-:S04]  /*17480*/  IMAD.HI.U32 R8, R8, R2, RZ ;  /* 0x0000000208087227 */ /* 0x000fc800078e00ff */
[----:B------:R-:W-:-:S04]  /*17490*/  IMAD.MOV R3, RZ, RZ, -R3 ;  /* 0x000000ffff037224 */ /* 0x000fc800078e0a03 */
[----:B------:R-:W-:-:S05]  /*174a0*/  IMAD R2, R8, R3, R2 ;  /* 0x0000000308027224 */ /* 0x000fca00078e0202 */
[----:B------:R-:W-:-:S13]  /*174b0*/  ISETP.GT.U32.AND P1, PT, R5, R2, PT ;  /* 0x000000020500720c */ /* 0x000fda0003f24070 */
[----:B------:R-:W-:Y:S02]  /*174c0*/  @!P1 IMAD.IADD R2, R2, 0x1, -R5 ;  /* 0x0000000102029824 */ /* 0x000fe400078e0a05 */
[----:B------:R-:W-:Y:S01]  /*174d0*/  @!P1 VIADD R8, R8, 0x1 ;  /* 0x0000000108089836 */ /* 0x000fe20000000000 */
[----:B------:R-:W-:Y:S02]  /*174e0*/  ISETP.NE.AND P1, PT, R4, RZ, PT ;  /* 0x000000ff0400720c */ /* 0x000fe40003f25270 */
[----:B------:R-:W-:Y:S02]  /*174f0*/  ISETP.GE.U32.AND P0, PT, R2, R5, PT ;  /* 0x000000050200720c */ /* 0x000fe40003f06070 */
[----:B------:R-:W-:-:S04]  /*17500*/  IABS R5, R7 ;  /* 0x0000000700057213 */ /* 0x000fc80000000000 */
        /* <DEDUP_REMOVED lines=9> */
[----:B------:R-:W-:-:S03]  /*175a0*/  LOP3.LUT R2, R0, R4, RZ, 0x3c, !PT ;  /* 0x0000000400027212 */ /* 0x000fc600078e3cff */
[----:B------:R-:W-:Y:S01]  /*175b0*/  IMAD.MOV.U32 R3, RZ, RZ, R8 ;  /* 0x000000ffff037224 */ /* 0x000fe200078e0008 */
[----:B------:R-:W-:Y:S02]  /*175c0*/  ISETP.GE.AND P2, PT, R2, RZ, PT ;  /* 0x000000ff0200720c */ /* 0x000fe40003f46270 */
[----:B------:R-:W-:-:S05]  /*175d0*/  IABS R8, R7 ;  /* 0x0000000700087213 */ /* 0x000fca0000000000 */
[----:B------:R-:W-:-:S06]  /*175e0*/  IMAD.MOV R8, RZ, RZ, -R8 ;  /* 0x000000ffff087224 */ /* 0x000fcc00078e0a08 */
        /* <DEDUP_REMOVED lines=9> */
[----:B------:R-:W-:Y:S01]  /*17680*/  ISETP.GE.U32.AND P0, PT, R2, R5, PT ;  /* 0x000000050200720c */ /* 0x000fe20003f06070 */
[----:B------:R-:W-:Y:S01]  /*17690*/  IMAD.MOV R5, RZ, RZ, -R3 ;  /* 0x000000ffff057224 */ /* 0x000fe200078e0a03 */
[----:B------:R-:W-:-:S03]  /*176a0*/  LOP3.LUT R2, R3, R7, RZ, 0x3c, !PT ;  /* 0x0000000703027212 */ /* 0x000fc600078e3cff */
[----:B------:R-:W-:Y:S01]  /*176b0*/  IMAD R0, R4, R5, R0 ;  /* 0x0000000504007224 */ /* 0x000fe200078e0200 */
[----:B------:R-:W-:-:S07]  /*176c0*/  ISETP.GE.AND P2, PT, R2, RZ, PT ;  /* 0x000000ff0200720c */ /* 0x000fce0003f46270 */
        /* <DEDUP_REMOVED lines=9> */
.L_x_1391:
[----:B0--3--:R-:W3:Y:S01]  /*17760*/  LDL R5, [R1+0xc] ;  /* 0x00000c0001057983 */ /* 0x009ee20000100800 */
[----:B-12---:R-:W3:Y:S02]  /*17770*/  LDC.64 R2, c[0x0][0xc90] ;  /* 0x00032400ff027b82 */ /* 0x006ee40000000a00 */
[----:B---3--:R-:W-:-:S05]  /*17780*/  IMAD.WIDE R2, R5, 0x4, R2 ;  /* 0x0000000405027825 */ /* 0x008fca00078e0202 */
[----:B------:R-:W2:Y:S02]  /*17790*/  LDG.E R6, desc[UR52][R2.64] ;  /* 0x0000003402067981 */ /* 0x000ea4000c1e1900 */
[----:B--2---:R-:W-:-:S05]  /*177a0*/  IMAD R5, R4, R6, RZ ;  /* 0x0000000604057224 */ /* 0x004fca00078e02ff */
[----:B------:R-:W-:-:S04]  /*177b0*/  IABS R7, R5 ;  /* 0x0000000500077213 */ /* 0x000fc80000000000 */
[----:B------:R-:W0:Y:S08]  /*177c0*/  I2F.RP R2, R7 ;  /* 0x0000000700027306 */ /* 0x000e300000209400 */
[----:B0-----:R-:W0:Y:S02]  /*177d0*/  MUFU.RCP R2, R2 ;  /* 0x0000000200027308 */ /* 0x001e240000001000 */
[----:B0-----:R-:W-:-:S06]  /*177e0*/  VIADD R2, R2, 0xffffffe ;  /* 0x0ffffffe02027836 */ /* 0x001fcc0000000000 */
[----:B------:R-:W0:Y:S02]  /*177f0*/  F2I.FTZ.U32.TRUNC.NTZ R3, R2 ;  /* 0x0000000200037305 */ /* 0x000e24000021f000 */
        /* <DEDUP_REMOVED lines=19> */
[----:B------:R-:W-:Y:S02]  /*17930*/  IMAD R7, R6, R2, RZ ;  /* 0x0000000206077224 */ /* 0x000fe400078e02ff */
[----:B------:R-:W-:Y:S02]  /*17940*/  IMAD.MOV R2, RZ, RZ, -R2 ;  /* 0x000000ffff027224 */ /* 0x000fe400078e0a02 */
[----:B------:R-:W-:Y:S02]  /*17950*/  IMAD.MOV R3, RZ, RZ, -R7 ;  /* 0x000000ffff037224 */ /* 0x000fe400078e0a07 */
[----:B------:R-:W-:-:S03]  /*17960*/  IMAD R0, R5, R2, R0 ;  /* 0x0000000205007224 */ /* 0x000fc600078e0200 */
[----:B------:R-:W-:Y:S02]  /*17970*/  VIADDMNMX R6, R3, R8, R6, PT ;  /* 0x0000000803067246 */ /* 0x000fe40003800106 */
[----:B------:R-:W-:Y:S02]  /*17980*/  IADD3 R7, R7, 0x1000000, R0 ;  /* 0x0100000007077810 */ /* 0x000fe40007ffe000 */
        /* <DEDUP_REMOVED lines=25> */
[----:B------:R-:W-:Y:S02]  /*17b20*/  IMAD R3, R2, R6, R7 ;  /* 0x0000000602037224 */ /* 0x000fe400078e0207 */
[----:B------:R-:W-:-:S03]  /*17b30*/  IMAD.MOV.U32 R0, RZ, RZ, R2 ;  /* 0x000000ffff007224 */ /* 0x000fc600078e0002 */
[----:B------:R0:W-:Y:S04]  /*17b40*/  STL [R1+0x8], R3 ;  /* 0x0000080301007387 */ /* 0x0001e80000100800 */
.L_x_1392:
[----:B0-----:R-:W-:-:S05]  /*17b50*/  LOP3.LUT R3, RZ, R0, RZ, 0x33, !PT ;  /* 0x00000000ff037212 */ /* 0x001fca00078e33ff */
[----:B------:R-:W-:-:S05]  /*17b60*/  IMAD.IADD R0, R4, 0x1, R3 ;  /* 0x0000000104007824 */ /* 0x000fca00078e0203 */
[----:B------:R0:W-:Y:S01]  /*17b70*/  STL [R1+0x4], R0 ;  /* 0x0000040001007387 */ /* 0x0001e20000100800 */
[----:B------:R-:W-:Y:S05]  /*17b80*/  BRA `(.L_x_1393) ;  /* 0x0000000000287947 */ /* 0x000fea0003800000 */
.L_x_1385:
[----:B------:R-:W-:Y:S01]  /*17b90*/  UMOV UR4, URZ ;  /* 0x0000003f00047c82 */ /* 0x000fe20008000000 */
[----:B------:R-:W-:Y:S01]  /*17ba0*/  ULDC UR6, c[0x0][0xc3c] ;  /* 0x00030f0000067ab9 */ /* 0x000fe20000000800 */
[----:B------:R-:W-:Y:S01]  /*17bb0*/  UMOV UR5, URZ ;  /* 0x0000003f00057c82 */ /* 0x000fe20008000000 */
[----:B------:R0:W-:Y:S01]  /*17bc0*/  STL [R1], R0 ;  /* 0x0000000001007387 */ /* 0x0001e20000100800 */
[----:B------:R-:W-:Y:S02]  /*17bd0*/  IMAD.U32 R3, RZ, RZ, UR4 ;  /* 0x00000004ff037e24 */ /* 0x000fe4000f8e00ff */
[----:B------:R-:W-:-:S03]  /*17be0*/  IMAD.U32 R2, RZ, RZ, UR5 ;  /* 0x00000005ff027e24 */ /* 0x000fc6000f8e00ff */
[----:B------:R1:W-:Y:S01]  /*17bf0*/  STL [R1+0x4], R3 ;  /* 0x0000040301007387 */ /* 0x0003e20000100800 */
[----:B0-----:R-:W-:-:S05]  /*17c00*/  IMAD.U32 R0, RZ, RZ, UR6 ;  /* 0x00000006ff007e24 */ /* 0x001fca000f8e00ff */
[----:B------:R1:W-:Y:S04]  /*17c10*/  STL [R1+0xc], R0 ;  /* 0x00000c0001007387 */ /* 0x0003e80000100800 */
[----:B------:R1:W-:Y:S02]  /*17c20*/  STL [R1+0x8], R2 ;  /* 0x0000080201007387 */ /* 0x0003e40000100800 */
.L_x_1393:
[----:B-1----:R-:W2:Y:S04]  /*17c30*/  LDL R3, [R1+0x8] ;  /* 0x0000080001037983 */ /* 0x002ea80000100800 */
[----:B------:R-:W3:Y:S04]  /*17c40*/  LDL R2, [R1+0xc] ;  /* 0x00000c0001027983 */ /* 0x000ee80000100800 */
[----:B------:R-:W4:Y:S04]  /*17c50*/  LDL R5, [R1+0x4] ;  /* 0x0000040001057983 */ /* 0x000f280000100800 */
[----:B------:R-:W4:Y:S01]  /*17c60*/  LDL R4, [R1] ;  /* 0x0000000001047983 */ /* 0x000f220000100800 */
[----:B0-----:R-:W0:Y:S01]  /*17c70*/  S2R R0, SR_TID.X ;  /* 0x0000000000007919 */ /* 0x001e220000002100 */
[----:B------:R-:W-:Y:S05]  /*17c80*/  WARPSYNC.ALL ;  /* 0x0000000000007948 */ /* 0x000fea0003800000 */
[----:B0-----:R-:W-:Y:S01]  /*17c90*/  LOP3.LUT R0, R0, 0x1f, RZ, 0xc0, !PT ;  /* 0x0000001f00007812 */ /* 0x001fe200078ec0ff */
[----:B------:R-:W-:Y:S03]  /*17ca0*/  BAR.SYNC.DEFER_BLOCKING 0x4, 0x180 ;  /* 0x0106000000007b1d */ /* 0x000fe60000010000 */
[----:B------:R-:W-:-:S13]  /*17cb0*/  ISETP.NE.AND P0, PT, R0, RZ, PT ;  /* 0x000000ff0000720c */ /* 0x000fda0003f05270 */
[----:B------:R-:W-:Y:S01]  /*17cc0*/  @!P0 MOV R0, 0x400 ;  /* 0x0000040000008802 */ /* 0x000fe20000000f00 */
[----:B--2---:R-:W-:Y:S02]  /*17cd0*/  IMAD.MOV.U32 R6, RZ, RZ, R3 ;  /* 0x000000ffff067224 */ /* 0x004fe400078e0003 */
[----:B------:R-:W0:Y:S01]  /*17ce0*/  @!P0 S2R R3, SR_CgaCtaId ;  /* 0x0000000000038919 */ /* 0x000e220000008800 */
[----:B---3--:R-:W-:Y:S01]  /*17cf0*/  IMAD.MOV.U32 R7, RZ, RZ, R2 ;  /* 0x000000ffff077224 */ /* 0x008fe200078e0002 */
[----:B0-----:R-:W-:-:S05]  /*17d00*/  @!P0 LEA R18, R3, R0, 0x18 ;  /* 0x0000000003128211 */ /* 0x001fca00078ec0ff */
[----:B----4-:R1:W-:Y:S01]  /*17d10*/  @!P0 STS.128 [R18+0x288d0], R4 ;  /* 0x0288d00412008388 */ /* 0x0103e20000000c00 */
[----:B------:R-:W-:Y:S06]  /*17d20*/  BAR.ARV 0x5, 0x180 ;  /* 0x0146000000007b1d */ /* 0x000fec0000002000 */
.L_x_1382:
[----:B------:R-:W3:Y:S01]  /*17d30*/  LDL R0, [R1+0xc] ;  /* 0x00000c0001007983 */ /* 0x000ee20000100800 */
[----:B------:R-:W-:Y:S02]  /*17d40*/  ULDC UR4, c[0x0][0xc3c] ;  /* 0x00030f0000047ab9 */ /* 0x000fe40000000800 */
[----:B---3--:R-:W-:-:S13]  /*17d50*/  ISETP.GE.AND P0, PT, R0, UR4, PT ;  /* 0x0000000400007c0c */ /* 0x008fda000bf06270 */
[----:B------:R-:W-:Y:S05]  /*17d60*/  @!P0 BRA `(.L_x_1394) ;  /* 0xffffffa400648947 */ /* 0x000fea000383ffff */
[----:B------:R-:W-:Y:S05]  /*17d70*/  BSYNC B8 ;  /* 0x0000000000087941 */ /* 0x000fea0003800000 */
.L_x_1285:
        /* <DEDUP_REMOVED lines=12> */
.L_x_1465:
[----:B------:R-:W-:Y:S05]  /*17e40*/  BSYNC B0 ;  /* 0x0000000000007941 */ /* 0x000fea0003800000 */
.L_x_1395:
[----:B------:R-:W-:-:S03]  /*17e50*/  UMOV UR4, 0xffffffff ;  /* 0xffffffff00047882 */ /* 0x000fc60000000000 */
[----:B------:R-:W-:Y:S05]  /*17e60*/  BRA.DIV UR4, `(.L_x_1397) ;  /* 0x0000001e04fc7947 */ /* 0x000fea000b800000 */
[----:B------:R-:W1:Y:S02]  /*17e70*/  S2R R2, SR_TID.X ;  /* 0x0000000000027919 */ /* 0x000e640000002100 */
[----:B-1----:R-:W-:-:S04]  /*17e80*/  SHF.R.U32.HI R2, RZ, 0x5, R2 ;  /* 0x00000005ff027819 */ /* 0x002fc80000011602 */
[----:B------:R-:W-:-:S05]  /*17e90*/  LOP3.LUT R2, R2, 0x3, RZ, 0xc0, !PT ;  /* 0x0000000302027812 */ /* 0x000fca00078ec0ff */
[----:B------:R1:W2:Y:S02]  /*17ea0*/  SHFL.IDX PT, R14, R2, RZ, 0x1f ;  /* 0x00001fff020e7589 */ /* 0x0002a400000e0000 */
.L_x_1468:
[----:B--2---:R-:W-:Y:S01]  /*17eb0*/  ISETP.NE.AND P0, PT, R14, RZ, PT ;  /* 0x000000ff0e00720c */ /* 0x004fe20003f05270 */
[----:B------:R-:W-:-:S12]  /*17ec0*/  BSSY B0, `(.L_x_1398) ;  /* 0x0000025000007945 */ /* 0x000fd80003800000 */
[----:B------:R-:W-:Y:S05]  /*17ed0*/  @P0 BRA `(.L_x_1399) ;  /* 0x00000000008c0947 */ /* 0x000fea0003800000 */
[----:B------:R-:W-:-:S03]  /*17ee0*/  UMOV UR4, 0xffffffff ;  /* 0xffffffff00047882 */ /* 0x000fc60000000000 */
[----:B------:R-:W-:Y:S05]  /*17ef0*/  BRA.DIV UR4, `(.L_x_1400) ;  /* 0x00000022040c7947 */ /* 0x000fea000b800000 */
[----:B------:R-:W-:-:S13]  /*17f00*/  ELECT P6, URZ, PT ;  /* 0x00000000003f782f */ /* 0x000fda00038c0000 */
.L_x_1471:
[----:B------:R-:W-:Y:S05]  /*17f10*/  @!P6 BRA `(.L_x_1399) ;  /* 0x00000000007ce947 */ /* 0x000fea0003800000 */
[----:B------:R-:W-:-:S06]  /*17f20*/  ULOP3.LUT UR4, UR36, 0x2, URZ, 0xfc, !UPT ;  /* 0x0000000224047892 */ /* 0x000fcc000f8efc3f */
[----:B-1----:R-:W-:-:S05]  /*17f30*/  IMAD.U32 R2, RZ, RZ, UR4 ;  /* 0x00000004ff027e24 */ /* 0x002fca000f8e00ff */
[----:B------:R-:W-:-:S13]  /*17f40*/  ISETP.NE.AND P2, PT, R2, 0x3, PT ;  /* 0x000000030200780c */ /* 0x000fda0003f45270 */
[----:B------:R-:W-:Y:S05]  /*17f50*/  @!P2 BRA `(.L_x_1401) ;  /* 0x000000000004a947 */ /* 0x000fea0003800000 */
[----:B------:R-:W-:Y:S01]  /*17f60*/  BPT.TRAP 0x1 ;  /* 0x000000040000795c */ /* 0x000fe20000300000 */
.L_x_1401:
        /* <DEDUP_REMOVED lines=13> */
.L_x_1472:
[----:B------:R-:W1:Y:S02]  /*18040*/  SYNCS.PHASECHK.TRANS64.TRYWAIT P0, [R7+URZ], R2 ;  /* 0x00000002070075a7 */ /* 0x000e64000800017f */
[----:B-1----:R-:W-:Y:S05]  /*18050*/  @!P0 BRA `(.L_x_1403) ;  /* 0x0000001c00e88947 */ /* 0x002fea0003800000 */
.L_x_1473:
[----:B------:R-:W-:Y:S05]  /*18060*/  @!P2 BRA `(.L_x_1404) ;  /* 0x000000000004a947 */ /* 0x000fea0003800000 */
[----:B------:R-:W-:Y:S01]  /*18070*/  BPT.TRAP 0x1 ;  /* 0x000000040000795c */ /* 0x000fe20000300000 */
.L_x_1404:
[----:B------:R-:W-:-:S04]  /*18080*/  VIADD R0, R0, 0x28860 ;  /* 0x0002886000007836 */ /* 0x000fc80000000000 */
[----:B------:R-:W-:-:S04]  /*18090*/  IMAD R4, R19, 0x8, R0 ;  /* 0x0000000813047824 */ /* 0x000fc800078e0200 */
[----:B------:R-:W2:Y:S02]  /*180a0*/  SYNCS.PHASECHK.TRANS64.TRYWAIT P0, [R4+URZ], R5 ;  /* 0x00000005040075a7 */ /* 0x000ea4000800017f */
[----:B--2---:R-:W-:Y:S05]  /*180b0*/  @!P0 BRA `(.L_x_1405) ;  /* 0x0000001c00e48947 */ /* 0x004fea0003800000 */
.L_x_1474:
[----:B------:R-:W-:-:S07]  /*180c0*/  IMAD R3, R3, 0x8, R0 ;  /* 0x0000000803037824 */ /* 0x000fce00078e0200 */
.L_x_1406:
[----:B----4-:R4:W0:Y:S02]  /*180d0*/  SYNCS.PHASECHK.TRANS64.TRYWAIT P0, [R3+URZ], R2 ;  /* 0x00000002030075a7 */ /* 0x010824000800017f */
[----:B0-----:R-:W-:Y:S05]  /*180e0*/  @!P0 NANOSLEEP.SYNCS 0x989680 ;  /* 0x009896800000895d */ /* 0x001fea0003900000 */
[----:B------:R-:W0:Y:S02]  /*180f0*/  @!P0 SYNCS.PHASECHK.TRANS64 P0, [R3+URZ], R2 ;  /* 0x00000002030085a7 */ /* 0x000e24000800007f */
[----:B0-----:R-:W-:Y:S05]  /*18100*/  @!P0 BRA `(.L_x_1406) ;  /* 0xfffffffc00f08947 */ /* 0x001fea000383ffff */
.L_x_1399:
[----:B------:R-:W-:Y:S05]  /*18110*/  BSYNC B0 ;  /* 0x0000000000007941 */ /* 0x000fea0003800000 */
.L_x_1398:
[----:B------:R-:W-:Y:S05]  /*18120*/  EXIT ;  /* 0x000000000000794d */ /* 0x000fea0003800000 */
.L_x_1184:
[----:B0-----:R-:W-:-:S04]  /*18130*/  IMAD.U32 R3, RZ, RZ, UR41 ;  /* 0x00000029ff037e24 */ /* 0x001fc8000f8e00ff */
[----:B------:R0:W1:Y:S03]  /*18140*/  SYNCS.PHASECHK.TRANS64.TRYWAIT P1, [R3+URZ+0x28800], R0 ;  /* 0x02880000030075a7 */ /* 0x000066000802017f */
[----:B-1----:R-:W-:Y:S05]  /*18150*/  @!P1 NANOSLEEP.SYNCS 0x989680 ;  /* 0x009896800000995d */ /* 0x002fea0003900000 */
[----:B------:R-:W1:Y:S02]  /*18160*/  @!P1 SYNCS.PHASECHK.TRANS64 P1, [R3+URZ+0x28800], R0 ;  /* 0x02880000030095a7 */ /* 0x000e64000802007f */
[----:B-1----:R-:W-:Y:S05]  /*18170*/  @!P1 BRA `(.L_x_1184) ;  /* 0xfffffffc00ec9947 */ /* 0x002fea000383ffff */
[----:B------:R-:W-:Y:S05]  /*18180*/  BRA `(.L_x_1407) ;  /* 0xfffffe9c00d87947 */ /* 0x000fea000383ffff */
.L_x_1188:
[----:B-1----:R1:W2:Y:S02]  /*18190*/  SYNCS.PHASECHK.TRANS64.TRYWAIT P2, [R5+URZ+0x28830], R0 ;  /* 0x02883000050075a7 */ /* 0x0022a4000804017f */
[----:B--2---:R-:W-:Y:S05]  /*181a0*/  @!P2 NANOSLEEP.SYNCS 0x989680 ;  /* 0x009896800000a95d */ /* 0x004fea0003900000 */
[----:B------:R-:W2:Y:S02]  /*181b0*/  @!P2 SYNCS.PHASECHK.TRANS64 P2, [R5+URZ+0x28830], R0 ;  /* 0x028830000500a5a7 */ /* 0x000ea4000804007f */
[----:B--2---:R-:W-:Y:S05]  /*181c0*/  @!P2 BRA `(.L_x_1188) ;  /* 0xfffffffc00f0a947 */ /* 0x004fea000383ffff */
[----:B------:R-:W-:Y:S05]  /*181d0*/  BRA `(.L_x_1187) ;  /* 0xfffffea000007947 */ /* 0x000fea000383ffff */
.L_x_1204:
[----:B-1----:R-:W-:-:S04]  /*181e0*/  IMAD.U32 R7, RZ, RZ, UR6 ;  /* 0x00000006ff077e24 */ /* 0x002fc8000f8e00ff */
[----:B------:R1:W2:Y:S03]  /*181f0*/  SYNCS.PHASECHK.TRANS64.TRYWAIT P2, [R7+URZ+0x28830], R6 ;  /* 0x02883006070075a7 */ /* 0x0002a6000804017f */
[----:B--2---:R-:W-:Y:S05]  /*18200*/  @!P2 NANOSLEEP.SYNCS 0x989680 ;  /* 0x009896800000a95d */ /* 0x004fea0003900000 */
[----:B------:R-:W2:Y:S02]  /*18210*/  @!P2 SYNCS.PHASECHK.TRANS64 P2, [R7+URZ+0x28830], R6 ;  /* 0x028830060700a5a7 */ /* 0x000ea4000804007f */
[----:B--2---:R-:W-:Y:S05]  /*18220*/  @!P2 BRA `(.L_x_1204) ;  /* 0xfffffffc00eca947 */ /* 0x004fea000383ffff */
[----:B------:R-:W-:Y:S05]  /*18230*/  BRA `(.L_x_1201) ;  /* 0xfffffed0009c7947 */ /* 0x000fea000383ffff */
.L_x_1208:
[----:B-1----:R-:W-:-:S04]  /*18240*/  IMAD.U32 R7, RZ, RZ, UR6 ;  /* 0x00000006ff077e24 */ /* 0x002fc8000f8e00ff */
[----:B------:R1:W2:Y:S03]  /*18250*/  SYNCS.PHASECHK.TRANS64.TRYWAIT P2, [R7+URZ+0x28850], R6 ;  /* 0x02885006070075a7 */ /* 0x0002a6000804017f */
[----:B--2---:R-:W-:Y:S05]  /*18260*/  @!P2 NANOSLEEP.SYNCS 0x989680 ;  /* 0x009896800000a95d */ /* 0x004fea0003900000 */
[----:B------:R-:W2:Y:S02]  /*18270*/  @!P2 SYNCS.PHASECHK.TRANS64 P2, [R7+URZ+0x28850], R6 ;  /* 0x028850060700a5a7 */ /* 0x000ea4000804007f */
[----:B--2---:R-:W-:Y:S05]  /*18280*/  @!P2 BRA `(.L_x_1208) ;  /* 0xfffffffc00eca947 */ /* 0x004fea000383ffff */
[----:B------:R-:W-:Y:S05]  /*18290*/  BRA `(.L_x_1205) ;  /* 0xfffffed400647947 */ /* 0x000fea000383ffff */
.L_x_1225:
[----:B-1----:R-:W-:-:S04]  /*182a0*/  IMAD.U32 R5, RZ, RZ, UR6 ;  /* 0x00000006ff057e24 */ /* 0x002fc8000f8e00ff */
[----:B------:R1:W2:Y:S03]  /*182b0*/  SYNCS.PHASECHK.TRANS64.TRYWAIT P2, [R5+URZ+0x28830], R0 ;  /* 0x02883000050075a7 */ /* 0x0002a6000804017f */
[----:B--2---:R-:W-:Y:S05]  /*182c0*/  @!P2 NANOSLEEP.SYNCS 0x989680 ;  /* 0x009896800000a95d */ /* 0x004fea0003900000 */
[----:B------:R-:W2:Y:S02]  /*182d0*/  @!P2 SYNCS.PHASECHK.TRANS64 P2, [R5+URZ+0x28830], R0 ;  /* 0x028830000500a5a7 */ /* 0x000ea4000804007f */
[----:B--2---:R-:W-:Y:S05]  /*182e0*/  @!P2 BRA `(.L_x_1225) ;  /* 0xfffffffc00eca947 */ /* 0x004fea000383ffff */
[----:B------:R-:W-:Y:S05]  /*182f0*/  BRA `(.L_x_1222) ;  /* 0xffffff0400547947 */ /* 0x000fea000383ffff */
.L_x_1229:
[----:B-1----:R-:W-:-:S04]  /*18300*/  IMAD.U32 R5, RZ, RZ, UR6 ;  /* 0x00000006ff057e24 */ /* 0x002fc8000f8e00ff */
[----:B------:R1:W2:Y:S03]  /*18310*/  SYNCS.PHASECHK.TRANS64.TRYWAIT P2, [R5+URZ+0x28850], R0 ;  /* 0x02885000050075a7 */ /* 0x0002a6000804017f */
[----:B--2---:R-:W-:Y:S05]  /*18320*/  @!P2 NANOSLEEP.SYNCS 0x989680 ;  /* 0x009896800000a95d */ /* 0x004fea0003900000 */
[----:B------:R-:W2:Y:S02]  /*18330*/  @!P2 SYNCS.PHASECHK.TRANS64 P2, [R5+URZ+0x28850], R0 ;  /* 0x028850000500a5a7 */ /* 0x000ea4000804007f */
[----:B--2---:R-:W-:Y:S05]  /*18340*/  @!P2 BRA `(.L_x_1229) ;  /* 0xfffffffc00eca947 */ /* 0x004fea000383ffff */
[----:B------:R-:W-:Y:S05]  /*18350*/  BRA `(.L_x_1226) ;  /* 0xffffff08001c7947 */ /* 0x000fea000383ffff */
.L_x_1235:
[----:B-1----:R-:W-:-:S04]  /*18360*/  IMAD.U32 R5, RZ, RZ, UR6 ;  /* 0x00000006ff057e24 */ /* 0x002fc8000f8e00ff */
[----:B------:R1:W2:Y:S03]  /*18370*/  SYNCS.PHASECHK.TRANS64.TRYWAIT P2, [R5+URZ+0x28830], R0 ;  /* 0x02883000050075a7 */ /* 0x0002a6000804017f */
[----:B--2---:R-:W-:Y:S05]  /*18380*/  @!P2 NANOSLEEP.SYNCS 0x989680 ;  /* 0x009896800000a95d */ /* 0x004fea0003900000 */
[----:B------:R-:W2:Y:S02]  /*18390*/  @!P2 SYNCS.PHASECHK.TRANS64 P2, [R5+URZ+0x28830], R0 ;  /* 0x028830000500a5a7 */ /* 0x000ea4000804007f */
[----:B--2---:R-:W-:Y:S05]  /*183a0*/  @!P2 BRA `(.L_x_1235) ;  /* 0xfffffffc00eca947 */ /* 0x004fea000383ffff */
[----:B------:R-:W-:Y:S05]  /*183b0*/  BRA `(.L_x_1232) ;  /* 0xffffff2400407947 */ /* 0x000fea000383ffff */
.L_x_1239:
[----:B-1----:R-:W-:-:S04]  /*183c0*/  IMAD.U32 R5, RZ, RZ, UR6 ;  /* 0x00000006ff057e24 */ /* 0x002fc8000f8e00ff */
[----:B------:R1:W2:Y:S03]  /*183d0*/  SYNCS.PHASECHK.TRANS64.TRYWAIT P2, [R5+URZ+0x28850], R0 ;  /* 0x02885000050075a7 */ /* 0x0002a6000804017f */
[----:B--2---:R-:W-:Y:S05]  /*183e0*/  @!P2 NANOSLEEP.SYNCS 0x989680 ;  /* 0x009896800000a95d */ /* 0x004fea0003900000 */
[----:B------:R-:W2:Y:S02]  /*183f0*/  @!P2 SYNCS.PHASECHK.TRANS64 P2, [R5+URZ+0x28850], R0 ;  /* 0x028850000500a5a7 */ /* 0x000ea4000804007f */
[----:B--2---:R-:W-:Y:S05]  /*18400*/  @!P2 BRA `(.L_x_1239) ;  /* 0xfffffffc00eca947 */ /* 0x004fea000383ffff */
[----:B------:R-:W-:Y:S05]  /*18410*/  BRA `(.L_x_1236) ;  /* 0xffffff2800087947 */ /* 0x000fea000383ffff */
.L_x_1252:
[----:B-1----:R-:W-:-:S04]  /*18420*/  IMAD.U32 R7, RZ, RZ, UR5 ;  /* 0x00000005ff077e24 */ /* 0x002fc8000f8e00ff */
[----:B------:R1:W2:Y:S03]  /*18430*/  SYNCS.PHASECHK.TRANS64.TRYWAIT P0, [R7+URZ+0x28850], R4 ;  /* 0x02885004070075a7 */ /* 0x0002a6000800017f */
[----:B--2---:R-:W-:Y:S05]  /*18440*/  @!P0 NANOSLEEP.SYNCS 0x989680 ;  /* 0x009896800000895d */ /* 0x004fea0003900000 */
[----:B------:R-:W2:Y:S02]  /*18450*/  @!P0 SYNCS.PHASECHK.TRANS64 P0, [R7+URZ+0x28850], R4 ;  /* 0x02885004070085a7 */ /* 0x000ea4000800007f */
[----:B--2---:R-:W-:Y:S05]  /*18460*/  @!P0 BRA `(.L_x_1252) ;  /* 0xfffffffc00ec8947 */ /* 0x004fea000383ffff */
[----:B------:R-:W-:Y:S05]  /*18470*/  BRA `(.L_x_1251) ;  /* 0xffffff5400147947 */ /* 0x000fea000383ffff */
.L_x_1307:
[----:B-1----:R-:W1:Y:S01]  /*18480*/  S2R R4, SR_TID.X ;  /* 0x0000000000047919 */ /* 0x002e620000002100 */
[----:B------:R-:W-:Y:S01]  /*18490*/  BSSY B0, `(.L_x_1408) ;  /* 0x000000a000007945 */ /* 0x000fe20003800000 */
[----:B------:R-:W-:Y:S02]  /*184a0*/  IMAD.MOV.U32 R12, RZ, RZ, RZ ;  /* 0x000000ffff0c7224 */ /* 0x000fe400078e00ff */
[----:B------:R-:W-:Y:S02]  /*184b0*/  IMAD.MOV.U32 R11, RZ, RZ, 0x1f ;  /* 0x0000001fff0b7424 */ /* 0x000fe400078e00ff */
[----:B------:R-:W-:Y:S01]  /*184c0*/  IMAD.MOV.U32 R15, RZ, RZ, -0x1 ;  /* 0xffffffffff0f7424 */ /* 0x000fe200078e00ff */
[----:B-1----:R-:W-:-:S04]  /*184d0*/  SHF.R.U32.HI R4, RZ, 0x5, R4 ;  /* 0x00000005ff047819 */ /* 0x002fc80000011604 */
[----:B------:R-:W-:-:S05]  /*184e0*/  LOP3.LUT R4, R4, 0x3, RZ, 0xc0, !PT ;  /* 0x0000000304047812 */ /* 0x000fca00078ec0ff */
[----:B------:R-:W-:-:S07]  /*184f0*/  IMAD.MOV.U32 R13, RZ, RZ, R4 ;  /* 0x000000ffff0d7224 */ /* 0x000fce00078e0004 */
[----:B0-2---:R-:W-:Y:S05]  /*18500*/  WARPSYNC.COLLECTIVE R15, `(.L_x_1409) ;  /* 0x000000000f087348 */ /* 0x005fea0003c00000 */
[----:B------:R1:W3:Y:S02]  /*18510*/  SHFL.IDX P6, R14, R13, R12, R11 ;  /* 0x0000000c0d0e7389 */ /* 0x0002e400000c000b */
[----:B0123--:R-:W-:Y:S01]  /*18520*/  ENDCOLLECTIVE ;  /* 0x000000000000791b */ /* 0x00ffe20003800000 */
.L_x_1409:
[----:B------:R-:W-:Y:S05]  /*18530*/  BSYNC B0 ;  /* 0x0000000000007941 */ /* 0x000fea0003800000 */
.L_x_1408:
[----:B------:R-:W-:Y:S05]  /*18540*/  BRA `(.L_x_1410) ;  /* 0xffffffac00fc7947 */ /* 0x000fea000383ffff */
.L_x_1309:
[----:B------:R-:W-:Y:S01]  /*18550*/  BSSY B0, `(.L_x_1411) ;  /* 0x0000006000007945 */ /* 0x000fe20003800000 */
[----:B------:R-:W-:-:S07]  /*18560*/  IMAD.MOV.U32 R15, RZ, RZ, -0x1 ;  /* 0xffffffffff0f7424 */ /* 0x000fce00078e00ff */
[----:B012---:R-:W-:Y:S05]  /*18570*/  WARPSYNC.COLLECTIVE R15, `(.L_x_1412) ;  /* 0x000000000f0c7348 */ /* 0x007fea0003c00000 */
[----:B------:R-:W-:Y:S02]  /*18580*/  ELECT P6, UR62, PT ;  /* 0x00000000003e782f */ /* 0x000fe400038c0000 */
[----:B------:R-:W-:Y:S01]  /*18590*/  MOV R14, UR62 ;  /* 0x0000003e000e7c02 */ /* 0x000fe20008000f00 */
[----:B012---:R-:W-:Y:S10]  /*185a0*/  ENDCOLLECTIVE ;  /* 0x000000000000791b */ /* 0x007ff40003800000 */
.L_x_1412:
[----:B------:R-:W-:Y:S05]  /*185b0*/  BSYNC B0 ;  /* 0x0000000000007941 */ /* 0x000fea0003800000 */
.L_x_1411:
[----:B------:R-:W-:Y:S05]  /*185c0*/  BRA `(.L_x_1413) ;  /* 0xffffffb000087947 */ /* 0x000fea000383ffff */
.L_x_1311:
[----:B-1----:R1:W3:Y:S02]  /*185d0*/  SYNCS.PHASECHK.TRANS64.TRYWAIT P0, [R0+URZ+0x28840], R2 ;  /* 0x02884002000075a7 */ /* 0x0022e4000800017f */
[----:B---3--:R-:W-:Y:S05]  /*185e0*/  @!P0 NANOSLEEP.SYNCS 0x989680 ;  /* 0x009896800000895d */ /* 0x008fea0003900000 */
[----:B------:R-:W3:Y:S02]  /*185f0*/  @!P0 SYNCS.PHASECHK.TRANS64 P0, [R0+URZ+0x28840], R2 ;  /* 0x02884002000085a7 */ /* 0x000ee4000800007f */
[----:B---3--:R-:W-:Y:S05]  /*18600*/  @!P0 BRA `(.L_x_1311) ;  /* 0xfffffffc00f08947 */ /* 0x008fea000383ffff */
[----:B------:R-:W-:Y:S05]  /*18610*/  BRA `(.L_x_1414) ;  /* 0xffffffb000687947 */ /* 0x000fea000383ffff */
.L_x_1315:
        /* <DEDUP_REMOVED lines=15> */
.L_x_1415:
[----:B------:R-:W-:Y:S02]  /*18710*/  IMAD.MOV.U32 R13, RZ, RZ, R4 ;  /* 0x000000ffff0d7224 */ /* 0x000fe400078e0004 */
[----:B------:R-:W-:-:S07]  /*18720*/  IMAD.MOV.U32 R6, RZ, RZ, R14 ;  /* 0x000000ffff067224 */ /* 0x000fce00078e000e */
[----:B------:R-:W-:Y:S05]  /*18730*/  WARPSYNC.COLLECTIVE R15, `(.L_x_1416) ;  /* 0x000000000f087348 */ /* 0x000fea0003c00000 */
[----:B------:R0:W1:Y:S02]  /*18740*/  SHFL.IDX P6, R14, R13, R12, R11 ;  /* 0x0000000c0d0e7389 */ /* 0x00006400000c000b */
[----:B01----:R-:W-:Y:S01]  /*18750*/  ENDCOLLECTIVE ;  /* 0x000000000000791b */ /* 0x003fe20003800000 */
.L_x_1416:
[----:B------:R-:W-:Y:S02]  /*18760*/  IMAD.MOV.U32 R13, RZ, RZ, R3 ;  /* 0x000000ffff0d7224 */ /* 0x000fe400078e0003 */
[----:B------:R-:W-:Y:S02]  /*18770*/  IMAD.MOV.U32 R12, RZ, RZ, 0x1 ;  /* 0x00000001ff0c7424 */ /* 0x000fe400078e00ff */
[----:B------:R-:W-:-:S07]  /*18780*/  IMAD.MOV.U32 R7, RZ, RZ, R14 ;  /* 0x000000ffff077224 */ /* 0x000fce00078e000e */
[----:B------:R-:W-:Y:S05]  /*18790*/  WARPSYNC.COLLECTIVE R15, `(.L_x_1417) ;  /* 0x000000000f087348 */ /* 0x000fea0003c00000 */
[----:B------:R0:W1:Y:S02]  /*187a0*/  SHFL.IDX P6, R14, R13, R12, R11 ;  /* 0x0000000c0d0e7389 */ /* 0x00006400000c000b */
[----:B01----:R-:W-:Y:S01]  /*187b0*/  ENDCOLLECTIVE ;  /* 0x000000000000791b */ /* 0x003fe20003800000 */
.L_x_1417:
[----:B------:R-:W-:-:S05]  /*187c0*/  @!P2 LEA R7, P3, R10, R7, 0x1 ;  /* 0x000000070a07a211 */ /* 0x000fca00078608ff */
[----:B------:R-:W-:-:S05]  /*187d0*/  @!P2 IMAD.X R6, RZ, RZ, R6, P3 ;  /* 0x000000ffff06a224 */ /* 0x000fca00018e0606 */
[----:B------:R-:W-:Y:S01]  /*187e0*/  @!P2 LOP3.LUT R7, R7, R6, RZ, 0x3c, !PT ;  /* 0x000000060707a212 */ /* 0x000fe200078e3cff */
[----:B------:R-:W-:-:S03]  /*187f0*/  IMAD.MOV.U32 R13, RZ, RZ, R4 ;  /* 0x000000ffff0d7224 */ /* 0x000fc600078e0004 */
[----:B------:R-:W-:-:S04]  /*18800*/  @!P2 LOP3.LUT R6, R7, R6, RZ, 0x3c, !PT ;  /* 0x000000060706a212 */ /* 0x000fc800078e3cff */
[----:B------:R-:W-:Y:S01]  /*18810*/  @!P2 LOP3.LUT R7, R7, R6, RZ, 0x3c, !PT ;  /* 0x000000060707a212 */ /* 0x000fe200078e3cff */
[----:B------:R-:W-:-:S07]  /*18820*/  IMAD.MOV.U32 R8, RZ, RZ, R14 ;  /* 0x000000ffff087224 */ /* 0x000fce00078e000e */
[----:B------:R-:W-:Y:S05]  /*18830*/  WARPSYNC.COLLECTIVE R15, `(.L_x_1418) ;  /* 0x000000000f087348 */ /* 0x000fea0003c00000 */
[----:B------:R0:W1:Y:S02]  /*18840*/  SHFL.IDX P6, R14, R13, R12, R11 ;  /* 0x0000000c0d0e7389 */ /* 0x00006400000c000b */
[----:B01----:R-:W-:Y:S01]  /*18850*/  ENDCOLLECTIVE ;  /* 0x000000000000791b */ /* 0x003fe20003800000 */
.L_x_1418:
[----:B------:R-:W-:Y:S01]  /*18860*/  @!PT LDS RZ, [RZ] ;  /* 0x00000000fffff984 */ /* 0x000fe20000000800 */
[----:B------:R-:W-:Y:S01]  /*18870*/  @!PT LDS RZ, [RZ] ;  /* 0x00000000fffff984 */ /* 0x000fe20000000800 */
[----:B------:R-:W-:Y:S01]  /*18880*/  @!PT LDS RZ, [RZ] ;  /* 0x00000000fffff984 */ /* 0x000fe20000000800 */
[----:B------:R0:W-:Y:S04]  /*18890*/  @!P2 LDGSTS.E.BYPASS.LTC128B.128 [R9+0x10400], desc[UR52][R6.64], !P0 ;  /* 0x104000000609afae */ /* 0x0001e8000c101d74 */
[----:B------:R0:W-:Y:S01]  /*188a0*/  @!P2 LDGSTS.E.BYPASS.LTC128B.128 [R9+0x14400], desc[UR52][R6.64+0x80], !P1 ;  /* 0x144000800609afae */ /* 0x0001e2000c901d74 */
[----:B------:R-:W-:Y:S01]  /*188b0*/  ISETP.GE.AND P2, PT, R5, R2, PT ;  /* 0x000000020500720c */ /* 0x000fe20003f46270 */
[----:B------:R-:W-:Y:S02]  /*188c0*/  IMAD.MOV.U32 R13, RZ, RZ, R3 ;  /* 0x000000ffff0d7224 */ /* 0x000fe400078e0003 */
[----:B------:R-:W-:Y:S02]  /*188d0*/  IMAD.MOV.U32 R12, RZ, RZ, 0x2 ;  /* 0x00000002ff0c7424 */ /* 0x000fe400078e00ff */
[----:B------:R-:W-:-:S08]  /*188e0*/  IMAD.MOV.U32 R5, RZ, RZ, R14 ;  /* 0x000000ffff057224 */ /* 0x000fd000078e000e */
[----:B0-----:R-:W-:Y:S05]  /*188f0*/  WARPSYNC.COLLECTIVE R15, `(.L_x_1419) ;  /* 0x000000000f087348 */ /* 0x001fea0003c00000 */
[----:B------:R1:W2:Y:S02]  /*18900*/  SHFL.IDX P6, R14, R13, R12, R11 ;  /* 0x0000000c0d0e7389 */ /* 0x0002a400000c000b */
[----:B012---:R-:W-:Y:S01]  /*18910*/  ENDCOLLECTIVE ;  /* 0x000000000000791b */ /* 0x007fe20003800000 */
.L_x_1419:
[----:B------:R-:W-:Y:S01]  /*18920*/  @!P2 LEA R7, P3, R10, R5, 0x1 ;  /* 0x000000050a07a211 */ /* 0x000fe200078608ff */
[----:B------:R-:W-:-:S04]  /*18930*/  VIADD R5, R0, 0x20 ;  /* 0x0000002000057836 */ /* 0x000fc80000000000 */
[----:B------:R-:W-:-:S05]  /*18940*/  @!P2 IMAD.X R6, RZ, RZ, R8, P3 ;  /* 0x000000ffff06a224 */ /* 0x000fca00018e0608 */
[----:B------:R-:W-:Y:S01]  /*18950*/  @!P2 LOP3.LUT R7, R7, R6, RZ, 0x3c, !PT ;  /* 0x000000060707a212 */ /* 0x000fe200078e3cff */
[----:B------:R-:W-:-:S03]  /*18960*/  IMAD.MOV.U32 R13, RZ, RZ, R4 ;  /* 0x000000ffff0d7224 */ /* 0x000fc600078e0004 */
[----:B------:R-:W-:-:S04]  /*18970*/  @!P2 LOP3.LUT R6, R7, R6, RZ, 0x3c, !PT ;  /* 0x000000060706a212 */ /* 0x000fc800078e3cff */
[----:B------:R-:W-:-:S05]  /*18980*/  @!P2 LOP3.LUT R7, R7, R6, RZ, 0x3c, !PT ;  /* 0x000000060707a212 */ /* 0x000fca00078e3cff */
[----:B------:R-:W-:Y:S01]  /*18990*/  @!PT LDS RZ, [RZ] ;  /* 0x00000000fffff984 */ /* 0x000fe20000000800 */
[----:B------:R-:W-:Y:S01]  /*189a0*/  @!PT LDS RZ, [RZ] ;  /* 0x00000000fffff984 */ /* 0x000fe20000000800 */
[----:B------:R-:W-:Y:S01]  /*189b0*/  @!PT LDS RZ, [RZ] ;  /* 0x00000000fffff984 */ /* 0x000fe20000000800 */
[----:B------:R-:W-:Y:S04]  /*189c0*/  @!P2 LDGSTS.E.BYPASS.LTC128B.128 [R9+0x10c00], desc[UR52][R6.64], !P0 ;  /* 0x10c000000609afae */ /* 0x000fe8000c101d74 */
[----:B------:R0:W-:Y:S01]  /*189d0*/  @!P2 LDGSTS.E.BYPASS.LTC128B.128 [R9+0x14c00], desc[UR52][R6.64+0x80], !P1 ;  /* 0x14c000800609afae */ /* 0x0001e2000c901d74 */
[----:B------:R-:W-:Y:S01]  /*189e0*/  ISETP.GE.AND P2, PT, R5, R2, PT ;  /* 0x000000020500720c */ /* 0x000fe20003f46270 */
[----:B0-----:R-:W-:-:S12]  /*189f0*/  IMAD.MOV.U32 R6, RZ, RZ, R14 ;  /* 0x000000ffff067224 */ /* 0x001fd800078e000e */
[----:B------:R-:W-:Y:S05]  /*18a00*/  WARPSYNC.COLLECTIVE R15, `(.L_x_1420) ;  /* 0x000000000f087348 */ /* 0x000fea0003c00000 */
[----:B------:R0:W1:Y:S02]  /*18a10*/  SHFL.IDX P6, R14, R13, R12, R11 ;  /* 0x0000000c0d0e7389 */ /* 0x00006400000c000b */
[----:B01----:R-:W-:Y:S01]  /*18a20*/  ENDCOLLECTIVE ;  /* 0x000000000000791b */ /* 0x003fe20003800000 */
.L_x_1420:
[----:B------:R-:W-:Y:S02]  /*18a30*/  IMAD.MOV.U32 R13, RZ, RZ, R3 ;  /* 0x000000ffff0d7224 */ /* 0x000fe400078e0003 */
[----:B------:R-:W-:Y:S02]  /*18a40*/  IMAD.MOV.U32 R12, RZ, RZ, 0x3 ;  /* 0x00000003ff0c7424 */ /* 0x000fe400078e00ff */
[----:B------:R-:W-:-:S07]  /*18a50*/  IMAD.MOV.U32 R5, RZ, RZ, R14 ;  /* 0x000000ffff057224 */ /* 0x000fce00078e000e */
[----:B------:R-:W-:Y:S05]  /*18a60*/  WARPSYNC.COLLECTIVE R15, `(.L_x_1421) ;  /* 0x000000000f087348 */ /* 0x000fea0003c00000 */
[----:B------:R0:W1:Y:S02]  /*18a70*/  SHFL.IDX P6, R14, R13, R12, R11 ;  /* 0x0000000c0d0e7389 */ /* 0x00006400000c000b */
[----:B01----:R-:W-:Y:S01]  /*18a80*/  ENDCOLLECTIVE ;  /* 0x000000000000791b */ /* 0x003fe20003800000 */
.L_x_1421:
[----:B------:R-:W-:-:S05]  /*18a90*/  @!P2 LEA R5, P3, R10, R5, 0x1 ;  /* 0x000000050a05a211 */ /* 0x000fca00078608ff */
[----:B------:R-:W-:-:S04]  /*18aa0*/  @!P2 IMAD.X R6, RZ, RZ, R6, P3 ;  /* 0x000000ffff06a224 */ /* 0x000fc800018e0606 */
[----:B------:R-:W-:Y:S02]  /*18ab0*/  @!P2 IMAD.MOV.U32 R7, RZ, RZ, R6 ;  /* 0x000000ffff07a224 */ /* 0x000fe400078e0006 */
[----:B------:R-:W-:Y:S02]  /*18ac0*/  @!P2 IMAD.MOV.U32 R6, RZ, RZ, R5 ;  /* 0x000000ffff06a224 */ /* 0x000fe400078e0005 */
[----:B------:R-:W-:Y:S02]  /*18ad0*/  IMAD.MOV.U32 R13, RZ, RZ, R4 ;  /* 0x000000ffff0d7224 */ /* 0x000fe400078e0004 */
[----:B------:R-:W-:Y:S01]  /*18ae0*/  VIADD R5, R0, 0x30 ;  /* 0x0000003000057836 */ /* 0x000fe20000000000 */
        /* <DEDUP_REMOVED lines=10> */
.L_x_1422:
[----:B------:R-:W-:Y:S02]  /*18b90*/  IMAD.MOV.U32 R13, RZ, RZ, R3 ;  /* 0x000000ffff0d7224 */ /* 0x000fe400078e0003 */
[----:B------:R-:W-:Y:S02]  /*18ba0*/  IMAD.MOV.U32 R12, RZ, RZ, 0x4 ;  /* 0x00000004ff0c7424 */ /* 0x000fe400078e00ff */
[----:B------:R-:W-:-:S07]  /*18bb0*/  IMAD.MOV.U32 R5, RZ, RZ, R14 ;  /* 0x000000ffff057224 */ /* 0x000fce00078e000e */
[----:B------:R-:W-:Y:S05]  /*18bc0*/  WARPSYNC.COLLECTIVE R15, `(.L_x_1423) ;  /* 0x000000000f087348 */ /* 0x000fea0003c00000 */
[----:B------:R0:W1:Y:S02]  /*18bd0*/  SHFL.IDX P6, R14, R13, R12, R11 ;  /* 0x0000000c0d0e7389 */ /* 0x00006400000c000b */
[----:B01----:R-:W-:Y:S01]  /*18be0*/  ENDCOLLECTIVE ;  /* 0x000000000000791b */ /* 0x003fe20003800000 */
.L_x_1423:
        /* <DEDUP_REMOVED lines=16> */
.L_x_1424:
[----:B------:R-:W-:Y:S02]  /*18cf0*/  IMAD.MOV.U32 R13, RZ, RZ, R3 ;  /* 0x000000ffff0d7224 */ /* 0x000fe400078e0003 */
[----:B------:R-:W-:Y:S02]  /*18d00*/  IMAD.MOV.U32 R12, RZ, RZ, 0x5 ;  /* 0x00000005ff0c7424 */ /* 0x000fe400078e00ff */
[----:B------:R-:W-:-:S07]  /*18d10*/  IMAD.MOV.U32 R5, RZ, RZ, R14 ;  /* 0x000000ffff057224 */ /* 0x000fce00078e000e */
[----:B------:R-:W-:Y:S05]  /*18d20*/  WARPSYNC.COLLECTIVE R15, `(.L_x_1425) ;  /* 0x000000000f087348 */ /* 0x000fea0003c00000 */
[----:B------:R0:W1:Y:S02]  /*18d30*/  SHFL.IDX P6, R14, R13, R12, R11 ;  /* 0x0000000c0d0e7389 */ /* 0x00006400000c000b */
[----:B01----:R-:W-:Y:S01]  /*18d40*/  ENDCOLLECTIVE ;  /* 0x000000000000791b */ /* 0x003fe20003800000 */
.L_x_1425:
        /* <DEDUP_REMOVED lines=16> */
.L_x_1426:
[----:B------:R-:W-:Y:S02]  /*18e50*/  IMAD.MOV.U32 R13, RZ, RZ, R3 ;  /* 0x000000ffff0d7224 */ /* 0x000fe400078e0003 */
[----:B------:R-:W-:Y:S02]  /*18e60*/  IMAD.MOV.U32 R12, RZ, RZ, 0x6 ;  /* 0x00000006ff0c7424 */ /* 0x000fe400078e00ff */
[----:B------:R-:W-:-:S07]  /*18e70*/  IMAD.MOV.U32 R5, RZ, RZ, R14 ;  /* 0x000000ffff057224 */ /* 0x000fce00078e000e */
[----:B------:R-:W-:Y:S05]  /*18e80*/  WARPSYNC.COLLECTIVE R15, `(.L_x_1427) ;  /* 0x000000000f087348 */ /* 0x000fea0003c00000 */
[----:B------:R0:W1:Y:S02]  /*18e90*/  SHFL.IDX P6, R14, R13, R12, R11 ;  /* 0x0000000c0d0e7389 */ /* 0x00006400000c000b */
[----:B01----:R-:W-:Y:S01]  /*18ea0*/  ENDCOLLECTIVE ;  /* 0x000000000000791b */ /* 0x003fe20003800000 */
.L_x_1427:
[----:B------:R-:W-:-:S05]  /*18eb0*/  @!P2 LEA R5, P3, R10, R5, 0x1 ;  /* 0x000000050a05a211 */ /* 0x000fca00078608ff */
[----:B------:R-:W-:-:S04]  /*18ec0*/  @!P2 IMAD.X R6, RZ, RZ, R6, P3 ;  /* 0x000000ffff06a224 */ /* 0x000fc800018e0606 */
[----:B------:R-:W-:Y:S02]  /*18ed0*/  @!P2 IMAD.MOV.U32 R7, RZ, RZ, R6 ;  /* 0x000000ffff07a224 */ /* 0x000fe400078e0006 */
[----:B------:R-:W-:Y:S02]  /*18ee0*/  @!P2 IMAD.MOV.U32 R6, RZ, RZ, R5 ;  /* 0x000000ffff06a224 */ /* 0x000fe400078e0005 */
[----:B------:R-:W-:-:S03]  /*18ef0*/  IMAD.MOV.U32 R13, RZ, RZ, R4 ;  /* 0x000000ffff0d7224 */ /* 0x000fc600078e0004 */
[----:B------:R-:W-:Y:S01]  /*18f00*/  @!PT LDS RZ, [RZ] ;  /* 0x00000000fffff984 */ /* 0x000fe20000000800 */
[----:B------:R-:W-:Y:S01]  /*18f10*/  @!PT LDS RZ, [RZ] ;  /* 0x00000000fffff984 */ /* 0x000fe20000000800 */
[----:B------:R-:W-:Y:S01]  /*18f20*/  @!PT LDS RZ, [RZ] ;  /* 0x00000000fffff984 */ /* 0x000fe20000000800 */
[----:B------:R-:W-:Y:S04]  /*18f30*/  @!P2 LDGSTS.E.BYPASS.LTC128B.128 [R9+0x12c00], desc[UR52][R6.64], !P0 ;  /* 0x12c000000609afae */ /* 0x000fe8000c101d74 */
[----:B------:R0:W-:Y:S02]  /*18f40*/  @!P2 LDGSTS.E.BYPASS.LTC128B.128 [R9+0x16c00], desc[UR52][R6.64+0x80], !P1 ;  /* 0x16c000800609afae */ /* 0x0001e4000c901d74 */
[----:B0-----:R-:W-:-:S07]  /*18f50*/  IMAD.MOV.U32 R6, RZ, RZ, R14 ;  /* 0x000000ffff067224 */ /* 0x001fce00078e000e */
[----:B------:R-:W-:Y:S05]  /*18f60*/  WARPSYNC.COLLECTIVE R15, `(.L_x_1428) ;  /* 0x000000000f087348 */ /* 0x000fea0003c00000 */
[----:B------:R0:W1:Y:S02]  /*18f70*/  SHFL.IDX P6, R14, R13, R12, R11 ;  /* 0x0000000c0d0e7389 */ /* 0x00006400000c000b */
[----:B01----:R-:W-:Y:S01]  /*18f80*/  ENDCOLLECTIVE ;  /* 0x000000000000791b */ /* 0x003fe20003800000 */
.L_x_1428:
[----:B------:R-:W-:-:S05]  /*18f90*/  VIADD R7, R0, 0x60 ;  /* 0x0000006000077836 */ /* 0x000fca0000000000 */
[----:B------:R-:W-:Y:S01]  /*18fa0*/  ISETP.GE.AND P2, PT, R7, R2, PT ;  /* 0x000000020700720c */ /* 0x000fe20003f46270 */
[----:B------:R-:W-:Y:S02]  /*18fb0*/  IMAD.MOV.U32 R13, RZ, RZ, R3 ;  /* 0x000000ffff0d7224 */ /* 0x000fe400078e0003 */
[----:B------:R-:W-:Y:S02]  /*18fc0*/  IMAD.MOV.U32 R12, RZ, RZ, 0x7 ;  /* 0x00000007ff0c7424 */ /* 0x000fe400078e00ff */
[----:B------:R-:W-:-:S08]  /*18fd0*/  IMAD.MOV.U32 R5, RZ, RZ, R14 ;  /* 0x000000ffff057224 */ /* 0x000fd000078e000e */
[----:B------:R-:W-:Y:S05]  /*18fe0*/  WARPSYNC.COLLECTIVE R15, `(.L_x_1429) ;  /* 0x000000000f087348 */ /* 0x000fea0003c00000 */
[----:B------:R0:W1:Y:S02]  /*18ff0*/  SHFL.IDX P6, R14, R13, R12, R11 ;  /* 0x0000000c0d0e7389 */ /* 0x00006400000c000b */
[----:B01----:R-:W-:Y:S01]  /*19000*/  ENDCOLLECTIVE ;  /* 0x000000000000791b */ /* 0x003fe20003800000 */
.L_x_1429:
[----:B------:R-:W-:-:S05]  /*19010*/  @!P2 LEA R5, P3, R10, R5, 0x1 ;  /* 0x000000050a05a211 */ /* 0x000fca00078608ff */
[----:B------:R-:W-:-:S04]  /*19020*/  @!P2 IMAD.X R6, RZ, RZ, R6, P3 ;  /* 0x000000ffff06a224 */ /* 0x000fc800018e0606 */
[----:B------:R-:W-:Y:S02]  /*19030*/  @!P2 IMAD.MOV.U32 R7, RZ, RZ, R6 ;  /* 0x000000ffff07a224 */ /* 0x000fe400078e0006 */
[----:B------:R-:W-:Y:S02]  /*19040*/  IMAD.MOV.U32 R13, RZ, RZ, R4 ;  /* 0x000000ffff0d7224 */ /* 0x000fe400078e0004 */
[----:B------:R-:W-:-:S05]  /*19050*/  @!P2 IMAD.MOV.U32 R6, RZ, RZ, R5 ;  /* 0x000000ffff06a224 */ /* 0x000fca00078e0005 */
[----:B------:R-:W-:Y:S01]  /*19060*/  @!PT LDS RZ, [RZ] ;  /* 0x00000000fffff984 */ /* 0x000fe20000000800 */
[----:B------:R-:W-:Y:S01]  /*19070*/  @!PT LDS RZ, [RZ] ;  /* 0x00000000fffff984 */ /* 0x000fe20000000800 */
[----:B------:R-:W-:Y:S01]  /*19080*/  @!PT LDS RZ, [RZ] ;  /* 0x00000000fffff984 */ /* 0x000fe20000000800 */
[----:B------:R0:W-:Y:S01]  /*19090*/  @!P2 LDGSTS.E.BYPASS.LTC128B.128 [R9+0x13400], desc[UR52][R6.64], !P0 ;  /* 0x134000000609afae */ /* 0x0001e2000c101d74 */
[----:B------:R-:W-:-:S03]  /*190a0*/  IMAD.MOV.U32 R5, RZ, RZ, R14 ;  /* 0x000000ffff057224 */ /* 0x000fc600078e000e */
[----:B------:R0:W-:Y:S04]  /*190b0*/  @!P2 LDGSTS.E.BYPASS.LTC128B.128 [R9+0x17400], desc[UR52][R6.64+0x80], !P1 ;  /* 0x174000800609afae */ /* 0x0001e8000c901d74 */
[----:B0-----:R-:W-:Y:S05]  /*190c0*/  WARPSYNC.COLLECTIVE R15, `(.L_x_1430) ;  /* 0x000000000f087348 */ /* 0x001fea0003c00000 */
[----:B------:R1:W2:Y:S02]  /*190d0*/  SHFL.IDX P6, R14, R13, R12, R11 ;  /* 0x0000000c0d0e7389 */ /* 0x0002a400000c000b */
[----:B012---:R-:W-:Y:S01]  /*190e0*/  ENDCOLLECTIVE ;  /* 0x000000000000791b */ /* 0x007fe20003800000 */
.L_x_1430:
[----:B------:R-:W-:Y:S01]  /*190f0*/  IMAD.MOV.U32 R3, RZ, RZ, R14 ;  /* 0x000000ffff037224 */ /* 0x000fe200078e000e */
[----:B------:R-:W-:Y:S06]  /*19100*/  BRA `(.L_x_1431) ;  /* 0xffffffb400087947 */ /* 0x000fec000383ffff */
.L_x_1320:
[----:B0-----:R0:W3:Y:S02]  /*19110*/  SYNCS.PHASECHK.TRANS64.TRYWAIT P0, [R18+URZ+0x28820], R0 ;  /* 0x02882000120075a7 */ /* 0x0010e4000800017f */
[----:B---3--:R-:W-:Y:S05]  /*19120*/  @!P0 NANOSLEEP.SYNCS 0x989680 ;  /* 0x009896800000895d */ /* 0x008fea0003900000 */
[----:B------:R-:W3:Y:S02]  /*19130*/  @!P0 SYNCS.PHASECHK.TRANS64 P0, [R18+URZ+0x28820], R0 ;  /* 0x02882000120085a7 */ /* 0x000ee4000800007f */
[----:B---3--:R-:W-:Y:S05]  /*19140*/  @!P0 BRA `(.L_x_1320) ;  /* 0xfffffffc00f08947 */ /* 0x008fea000383ffff */
[----:B------:R-:W-:Y:S05]  /*19150*/  BRA `(.L_x_1432) ;  /* 0xffffffb400787947 */ /* 0x000fea000383ffff */
.L_x_1329:
[----:B-1----:R1:W2:Y:S02]  /*19160*/  SYNCS.PHASECHK.TRANS64.TRYWAIT P0, [R3+URZ+0x28840], R2 ;  /* 0x02884002030075a7 */ /* 0x0022a4000800017f */
[----:B--2---:R-:W-:Y:S05]  /*19170*/  @!P0 NANOSLEEP.SYNCS 0x989680 ;  /* 0x009896800000895d */ /* 0x004fea0003900000 */
[----:B------:R-:W2:Y:S02]  /*19180*/  @!P0 SYNCS.PHASECHK.TRANS64 P0, [R3+URZ+0x28840], R2 ;  /* 0x02884002030085a7 */ /* 0x000ea4000800007f */
[----:B--2---:R-:W-:Y:S05]  /*19190*/  @!P0 BRA `(.L_x_1329) ;  /* 0xfffffffc00f08947 */ /* 0x004fea000383ffff */
[----:B------:R-:W-:Y:S05]  /*191a0*/  BRA `(.L_x_1433) ;  /* 0xffffffb8006c7947 */ /* 0x000fea000383ffff */
.L_x_1335:
[----:B0-----:R0:W1:Y:S02]  /*191b0*/  SYNCS.PHASECHK.TRANS64.TRYWAIT P0, [R3+URZ+0x60], R2 ;  /* 0x00006002030075a7 */ /* 0x001064000800017f */
[----:B-1----:R-:W-:Y:S05]  /*191c0*/  @!P0 NANOSLEEP.SYNCS 0x989680 ;  /* 0x009896800000895d */ /* 0x002fea0003900000 */
[----:B------:R-:W1:Y:S02]  /*191d0*/  @!P0 SYNCS.PHASECHK.TRANS64 P0, [R3+URZ+0x60], R2 ;  /* 0x00006002030085a7 */ /* 0x000e64000800007f */
[----:B-1----:R-:W-:Y:S05]  /*191e0*/  @!P0 BRA `(.L_x_1335) ;  /* 0xfffffffc00f08947 */ /* 0x002fea000383ffff */
[----:B------:R-:W-:Y:S05]  /*191f0*/  BRA `(.L_x_1434) ;  /* 0xffffffbc00407947 */ /* 0x000fea000383ffff */
.L_x_1344:
[----:B-1----:R1:W2:Y:S02]  /*19200*/  SYNCS.PHASECHK.TRANS64.TRYWAIT P0, [R3+URZ+0x28840], R2 ;  /* 0x02884002030075a7 */ /* 0x0022a4000800017f */
[----:B--2---:R-:W-:Y:S05]  /*19210*/  @!P0 NANOSLEEP.SYNCS 0x989680 ;  /* 0x009896800000895d */ /* 0x004fea0003900000 */
[----:B------:R-:W2:Y:S02]  /*19220*/  @!P0 SYNCS.PHASECHK.TRANS64 P0, [R3+URZ+0x28840], R2 ;  /* 0x02884002030085a7 */ /* 0x000ea4000800007f */
[----:B--2---:R-:W-:Y:S05]  /*19230*/  @!P0 BRA `(.L_x_1344) ;  /* 0xfffffffc00f08947 */ /* 0x004fea000383ffff */
[----:B------:R-:W-:Y:S05]  /*19240*/  BRA `(.L_x_1435) ;  /* 0xffffffc000cc7947 */ /* 0x000fea000383ffff */
.L_x_1350:
[----:B0-----:R0:W1:Y:S02]  /*19250*/  SYNCS.PHASECHK.TRANS64.TRYWAIT P0, [R2+URZ+0x60], R3 ;  /* 0x00006003020075a7 */ /* 0x001064000800017f */
[----:B-1----:R-:W-:Y:S05]  /*19260*/  @!P0 NANOSLEEP.SYNCS 0x989680 ;  /* 0x009896800000895d */ /* 0x002fea0003900000 */
[----:B------:R-:W1:Y:S02]  /*19270*/  @!P0 SYNCS.PHASECHK.TRANS64 P0, [R2+URZ+0x60], R3 ;  /* 0x00006003020085a7 */ /* 0x000e64000800007f */
[----:B-1----:R-:W-:Y:S05]  /*19280*/  @!P0 BRA `(.L_x_1350) ;  /* 0xfffffffc00f08947 */ /* 0x002fea000383ffff */
[----:B------:R-:W-:Y:S05]  /*19290*/  BRA `(.L_x_1436) ;  /* 0xffffffc400a07947 */ /* 0x000fea000383ffff */
.L_x_1359:
[----:B--2---:R2:W3:Y:S02]  /*192a0*/  SYNCS.PHASECHK.TRANS64.TRYWAIT P0, [R2+URZ+0x28840], R3 ;  /* 0x02884003020075a7 */ /* 0x0044e4000800017f */
[----:B---3--:R-:W-:Y:S05]  /*192b0*/  @!P0 NANOSLEEP.SYNCS 0x989680 ;  /* 0x009896800000895d */ /* 0x008fea0003900000 */
[----:B------:R-:W3:Y:S02]  /*192c0*/  @!P0 SYNCS.PHASECHK.TRANS64 P0, [R2+URZ+0x28840], R3 ;  /* 0x02884003020085a7 */ /* 0x000ee4000800007f */
[----:B---3--:R-:W-:Y:S05]  /*192d0*/  @!P0 BRA `(.L_x_1359) ;  /* 0xfffffffc00f08947 */ /* 0x008fea000383ffff */
[----:B------:R-:W-:Y:S05]  /*192e0*/  BRA `(.L_x_1437) ;  /* 0xffffffcc00007947 */ /* 0x000fea000383ffff */
.L_x_1365:
[----:B0-----:R0:W1:Y:S02]  /*192f0*/  SYNCS.PHASECHK.TRANS64.TRYWAIT P0, [R2+URZ+0x60], R5 ;  /* 0x00006005020075a7 */ /* 0x001064000800017f */
[----:B-1----:R-:W-:Y:S05]  /*19300*/  @!P0 NANOSLEEP.SYNCS 0x989680 ;  /* 0x009896800000895d */ /* 0x002fea0003900000 */
[----:B------:R-:W1:Y:S02]  /*19310*/  @!P0 SYNCS.PHASECHK.TRANS64 P0, [R2+URZ+0x60], R5 ;  /* 0x00006005020085a7 */ /* 0x000e64000800007f */
[----:B-1----:R-:W-:Y:S05]  /*19320*/  @!P0 BRA `(.L_x_1365) ;  /* 0xfffffffc00f08947 */ /* 0x002fea000383ffff */
[----:B------:R-:W-:Y:S05]  /*19330*/  BRA `(.L_x_1438) ;  /* 0xffffffcc00d47947 */ /* 0x000fea000383ffff */
.L_x_1376:
[----:B--2---:R2:W3:Y:S02]  /*19340*/  SYNCS.PHASECHK.TRANS64.TRYWAIT P0, [R0+URZ+0x28860], R3 ;  /* 0x02886003000075a7 */ /* 0x0044e4000800017f */
[----:B---3--:R-:W-:Y:S05]  /*19350*/  @!P0 NANOSLEEP.SYNCS 0x989680 ;  /* 0x009896800000895d */ /* 0x008fea0003900000 */
[----:B------:R-:W3:Y:S02]  /*19360*/  @!P0 SYNCS.PHASECHK.TRANS64 P0, [R0+URZ+0x28860], R3 ;  /* 0x02886003000085a7 */ /* 0x000ee4000800007f */
[----:B---3--:R-:W-:Y:S05]  /*19370*/  @!P0 BRA `(.L_x_1376) ;  /* 0xfffffffc00f08947 */ /* 0x008fea000383ffff */
[----:B------:R-:W-:Y:S05]  /*19380*/  BRA `(.L_x_1439) ;  /* 0xffffffd400207947 */ /* 0x000fea000383ffff */
.L_x_1383:
[----:B--2---:R-:W2:Y:S01]  /*19390*/  LDL R3, [R1] ;  /* 0x0000000001037983 */ /* 0x004ea20000100800 */
[----:B------:R-:W-:Y:S01]  /*193a0*/  BSSY B0, `(.L_x_1440) ;  /* 0x0000008000007945 */ /* 0x000fe20003800000 */
[----:B0-----:R-:W-:Y:S02]  /*193b0*/  IMAD.MOV.U32 R12, RZ, RZ, RZ ;  /* 0x000000ffff0c7224 */ /* 0x001fe400078e00ff */
[----:B------:R-:W-:Y:S02]  /*193c0*/  IMAD.MOV.U32 R11, RZ, RZ, 0x1f ;  /* 0x0000001fff0b7424 */ /* 0x000fe400078e00ff */
[----:B------:R-:W-:Y:S02]  /*193d0*/  IMAD.MOV.U32 R15, RZ, RZ, -0x1 ;  /* 0xffffffffff0f7424 */ /* 0x000fe400078e00ff */
[----:B--2---:R-:W-:-:S07]  /*193e0*/  IMAD.MOV.U32 R13, RZ, RZ, R3 ;  /* 0x000000ffff0d7224 */ /* 0x004fce00078e0003 */
[----:B-1-3--:R-:W-:Y:S05]  /*193f0*/  WARPSYNC.COLLECTIVE R15, `(.L_x_1441) ;  /* 0x000000000f087348 */ /* 0x00afea0003c00000 */
[----:B------:R0:W2:Y:S02]  /*19400*/  SHFL.IDX P6, R14, R13, R12, R11 ;  /* 0x0000000c0d0e7389 */ /* 0x0000a400000c000b */
[----:B0123--:R-:W-:Y:S01]  /*19410*/  ENDCOLLECTIVE ;  /* 0x000000000000791b */ /* 0x00ffe20003800000 */
.L_x_1441:
[----:B------:R-:W-:Y:S05]  /*19420*/  BSYNC B0 ;  /* 0x0000000000007941 */ /* 0x000fea0003800000 */
.L_x_1440:
        /* <DEDUP_REMOVED lines=9> */
.L_x_1442:
[----:B------:R-:W-:Y:S01]  /*194c0*/  ULDC UR4, c[0x0][0xc3c] ;  /* 0x00030f0000047ab9 */ /* 0x000fe20000000800 */
        /* <DEDUP_REMOVED lines=24> */
.L_x_1443:
[----:B------:R-:W-:Y:S01]  /*19650*/  IMAD.MOV.U32 R12, RZ, RZ, 0x2 ;  /* 0x00000002ff0c7424 */ /* 0x000fe200078e00ff */
[----:B------:R-:W-:-:S05]  /*19660*/  SEL R3, R14, RZ, P1 ;  /* 0x000000ff0e037207 */ /* 0x000fca0000800000 */
[----:B------:R-:W-:-:S04]  /*19670*/  IMAD.IADD R2, R2, 0x1, R3 ;  /* 0x0000000102027824 */ /* 0x000fc800078e0203 */
[----:B------:R-:W-:-:S07]  /*19680*/  IMAD.MOV.U32 R13, RZ, RZ, R2 ;  /* 0x000000ffff0d7224 */ /* 0x000fce00078e0002 */
[----:B------:R-:W-:Y:S05]  /*19690*/  WARPSYNC.COLLECTIVE R15, `(.L_x_1444) ;  /* 0x000000000f087348 */ /* 0x000fea0003c00000 */
[----:B------:R0:W1:Y:S02]  /*196a0*/  SHFL.UP P6, R14, R13, R12, R11 ;  /* 0x0400000c0d0e7389 */ /* 0x00006400000c000b */
[----:B01----:R-:W-:Y:S01]  /*196b0*/  ENDCOLLECTIVE ;  /* 0x000000000000791b */ /* 0x003fe20003800000 */
.L_x_1444:
[----:B------:R-:W-:Y:S01]  /*196c0*/  IMAD.MOV.U32 R12, RZ, RZ, 0x4 ;  /* 0x00000004ff0c7424 */ /* 0x000fe200078e00ff */
[----:B------:R-:W-:-:S05]  /*196d0*/  SEL R3, R14, RZ, P2 ;  /* 0x000000ff0e037207 */ /* 0x000fca0001000000 */
[----:B------:R-:W-:-:S04]  /*196e0*/  IMAD.IADD R2, R2, 0x1, R3 ;  /* 0x0000000102027824 */ /* 0x000fc800078e0203 */
[----:B------:R-:W-:-:S07]  /*196f0*/  IMAD.MOV.U32 R13, RZ, RZ, R2 ;  /* 0x000000ffff0d7224 */ /* 0x000fce00078e0002 */
[----:B------:R-:W-:Y:S05]  /*19700*/  WARPSYNC.COLLECTIVE R15, `(.L_x_1445) ;  /* 0x000000000f087348 */ /* 0x000fea0003c00000 */
[----:B------:R0:W1:Y:S02]  /*19710*/  SHFL.UP P6, R14, R13, R12, R11 ;  /* 0x0400000c0d0e7389 */ /* 0x00006400000c000b */
[----:B01----:R-:W-:Y:S01]  /*19720*/  ENDCOLLECTIVE ;  /* 0x000000000000791b */ /* 0x003fe20003800000 */
.L_x_1445:
[----:B------:R-:W-:Y:S01]  /*19730*/  IMAD.MOV.U32 R12, RZ, RZ, 0x8 ;  /* 0x00000008ff0c7424 */ /* 0x000fe200078e00ff */
[----:B------:R-:W-:-:S05]  /*19740*/  SEL R3, R14, RZ, P3 ;  /* 0x000000ff0e037207 */ /* 0x000fca0001800000 */
[----:B------:R-:W-:-:S04]  /*19750*/  IMAD.IADD R2, R2, 0x1, R3 ;  /* 0x0000000102027824 */ /* 0x000fc800078e0203 */
[----:B------:R-:W-:-:S07]  /*19760*/  IMAD.MOV.U32 R13, RZ, RZ, R2 ;  /* 0x000000ffff0d7224 */ /* 0x000fce00078e0002 */
[----:B------:R-:W-:Y:S05]  /*19770*/  WARPSYNC.COLLECTIVE R15, `(.L_x_1446) ;  /* 0x000000000f087348 */ /* 0x000fea0003c00000 */
[----:B------:R0:W1:Y:S02]  /*19780*/  SHFL.UP P6, R14, R13, R12, R11 ;  /* 0x0400000c0d0e7389 */ /* 0x00006400000c000b */
[----:B01----:R-:W-:Y:S01]  /*19790*/  ENDCOLLECTIVE ;  /* 0x000000000000791b */ /* 0x003fe20003800000 */
.L_x_1446:
[----:B------:R-:W-:Y:S01]  /*197a0*/  IMAD.MOV.U32 R12, RZ, RZ, 0x10 ;  /* 0x00000010ff0c7424 */ /* 0x000fe200078e00ff */
[----:B------:R-:W-:-:S05]  /*197b0*/  SEL R3, R14, RZ, P4 ;  /* 0x000000ff0e037207 */ /* 0x000fca0002000000 */
[----:B------:R-:W-:-:S04]  /*197c0*/  IMAD.IADD R2, R2, 0x1, R3 ;  /* 0x0000000102027824 */ /* 0x000fc800078e0203 */
[----:B------:R-:W-:-:S07]  /*197d0*/  IMAD.MOV.U32 R13, RZ, RZ, R2 ;  /* 0x000000ffff0d7224 */ /* 0x000fce00078e0002 */
[----:B------:R-:W-:Y:S05]  /*197e0*/  WARPSYNC.COLLECTIVE R15, `(.L_x_1447) ;  /* 0x000000000f087348 */ /* 0x000fea0003c00000 */
[----:B------:R0:W1:Y:S02]  /*197f0*/  SHFL.UP P6, R14, R13, R12, R11 ;  /* 0x0400000c0d0e7389 */ /* 0x00006400000c000b */
[----:B01----:R-:W-:Y:S01]  /*19800*/  ENDCOLLECTIVE ;  /* 0x000000000000791b */ /* 0x003fe20003800000 */
.L_x_1447:
[----:B------:R-:W-:Y:S02]  /*19810*/  IMAD.MOV.U32 R12, RZ, RZ, 0x1f ;  /* 0x0000001fff0c7424 */ /* 0x000fe400078e00ff */
[----:B------:R-:W-:Y:S01]  /*19820*/  IMAD.MOV.U32 R11, RZ, RZ, 0x1f ;  /* 0x0000001fff0b7424 */ /* 0x000fe200078e00ff */
[----:B------:R-:W-:-:S05]  /*19830*/  SEL R3, R14, RZ, P5 ;  /* 0x000000ff0e037207 */ /* 0x000fca0002800000 */
[----:B------:R-:W-:-:S04]  /*19840*/  IMAD.IADD R2, R2, 0x1, R3 ;  /* 0x0000000102027824 */ /* 0x000fc800078e0203 */
[----:B------:R-:W-:-:S07]  /*19850*/  IMAD.MOV.U32 R13, RZ, RZ, R2 ;  /* 0x000000ffff0d7224 */ /* 0x000fce00078e0002 */
[----:B------:R-:W-:Y:S05]  /*19860*/  WARPSYNC.COLLECTIVE R15, `(.L_x_1448) ;  /* 0x000000000f087348 */ /* 0x000fea0003c00000 */
[----:B------:R0:W1:Y:S02]  /*19870*/  SHFL.IDX P6, R14, R13, R12, R11 ;  /* 0x0000000c0d0e7389 */ /* 0x00006400000c000b */
[----:B01----:R-:W-:Y:S01]  /*19880*/  ENDCOLLECTIVE ;  /* 0x000000000000791b */ /* 0x003fe20003800000 */
.L_x_1448:
[----:B------:R-:W-:Y:S01]  /*19890*/  IMAD.MOV.U32 R10, RZ, RZ, R14 ;  /* 0x000000ffff0a7224 */ /* 0x000fe200078e000e */
[----:B------:R-:W-:Y:S06]  /*198a0*/  BRA `(.L_x_1449) ;  /* 0xffffffd400a87947 */ /* 0x000fec000383ffff */
.L_x_1386:
[----:B------:R-:W-:Y:S01]  /*198b0*/  BSSY B0, `(.L_x_1450) ;  /* 0x0000008000007945 */ /* 0x000fe20003800000 */
[----:B------:R-:W-:Y:S02]  /*198c0*/  IMAD.MOV.U32 R13, RZ, RZ, R2 ;  /* 0x000000ffff0d7224 */ /* 0x000fe400078e0002 */
[----:B------:R-:W-:Y:S02]  /*198d0*/  IMAD.MOV.U32 R12, RZ, RZ, 0x1 ;  /* 0x00000001ff0c7424 */ /* 0x000fe400078e00ff */
[----:B------:R-:W-:Y:S02]  /*198e0*/  IMAD.MOV.U32 R11, RZ, RZ, RZ ;  /* 0x000000ffff0b7224 */ /* 0x000fe400078e00ff */
[----:B------:R-:W-:-:S07]  /*198f0*/  IMAD.MOV.U32 R15, RZ, RZ, -0x1 ;  /* 0xffffffffff0f7424 */ /* 0x000fce00078e00ff */
[----:B------:R-:W-:Y:S05]  /*19900*/  WARPSYNC.COLLECTIVE R15, `(.L_x_1451) ;  /* 0x000000000f087348 */ /* 0x000fea0003c00000 */
[----:B------:R0:W1:Y:S02]  /*19910*/  SHFL.UP P6, R14, R13, R12, R11 ;  /* 0x0400000c0d0e7389 */ /* 0x00006400000c000b */
[----:B01----:R-:W-:Y:S01]  /*19920*/  ENDCOLLECTIVE ;  /* 0x000000000000791b */ /* 0x003fe20003800000 */
.L_x_1451:
[----:B------:R-:W-:Y:S05]  /*19930*/  BSYNC B0 ;  /* 0x0000000000007941 */ /* 0x000fea0003800000 */
.L_x_1450:
[----:B------:R-:W-:Y:S01]  /*19940*/  SEL R3, R14, RZ, P1 ;  /* 0x000000ff0e037207 */ /* 0x000fe20000800000 */
[----:B------:R-:W-:Y:S02]  /*19950*/  IMAD.MOV.U32 R12, RZ, RZ, 0x2 ;  /* 0x00000002ff0c7424 */ /* 0x000fe400078e00ff */
[----:B------:R-:W-:Y:S02]  /*19960*/  IMAD.MOV.U32 R11, RZ, RZ, RZ ;  /* 0x000000ffff0b7224 */ /* 0x000fe400078e00ff */
[----:B------:R-:W-:Y:S02]  /*19970*/  IMAD.IADD R2, R2, 0x1, R3 ;  /* 0x0000000102027824 */ /* 0x000fe400078e0203 */
[----:B------:R-:W-:Y:S02]  /*19980*/  IMAD.MOV.U32 R15, RZ, RZ, -0x1 ;  /* 0xffffffffff0f7424 */ /* 0x000fe400078e00ff */
[----:B------:R-:W-:-:S07]  /*19990*/  IMAD.MOV.U32 R13, RZ, RZ, R2 ;  /* 0x000000ffff0d7224 */ /* 0x000fce00078e0002 */
[----:B------:R-:W-:Y:S05]  /*199a0*/  WARPSYNC.COLLECTIVE R15, `(.L_x_1452) ;  /* 0x000000000f087348 */ /* 0x000fea0003c00000 */
[----:B------:R0:W1:Y:S02]  /*199b0*/  SHFL.UP P6, R14, R13, R12, R11 ;  /* 0x0400000c0d0e7389 */ /* 0x00006400000c000b */
[----:B01----:R-:W-:Y:S01]  /*199c0*/  ENDCOLLECTIVE ;  /* 0x000000000000791b */ /* 0x003fe20003800000 */
.L_x_1452:
[----:B------:R-:W-:Y:S01]  /*199d0*/  IMAD.MOV.U32 R12, RZ, RZ, 0x4 ;  /* 0x00000004ff0c7424 */ /* 0x000fe200078e00ff */
[----:B------:R-:W-:-:S05]  /*199e0*/  SEL R3, R14, RZ, P2 ;  /* 0x000000ff0e037207 */ /* 0x000fca0001000000 */
[----:B------:R-:W-:-:S04]  /*199f0*/  IMAD.IADD R2, R2, 0x1, R3 ;  /* 0x0000000102027824 */ /* 0x000fc800078e0203 */
[----:B------:R-:W-:-:S07]  /*19a00*/  IMAD.MOV.U32 R13, RZ, RZ, R2 ;  /* 0x000000ffff0d7224 */ /* 0x000fce00078e0002 */
[----:B------:R-:W-:Y:S05]  /*19a10*/  WARPSYNC.COLLECTIVE R15, `(.L_x_1453) ;  /* 0x000000000f087348 */ /* 0x000fea0003c00000 */
[----:B------:R0:W1:Y:S02]  /*19a20*/  SHFL.UP P6, R14, R13, R12, R11 ;  /* 0x0400000c0d0e7389 */ /* 0x00006400000c000b */
[----:B01----:R-:W-:Y:S01]  /*19a30*/  ENDCOLLECTIVE ;  /* 0x000000000000791b */ /* 0x003fe20003800000 */
.L_x_1453:
[----:B------:R-:W-:Y:S01]  /*19a40*/  IMAD.MOV.U32 R12, RZ, RZ, 0x8 ;  /* 0x00000008ff0c7424 */ /* 0x000fe200078e00ff */
[----:B------:R-:W-:-:S05]  /*19a50*/  SEL R3, R14, RZ, P3 ;  /* 0x000000ff0e037207 */ /* 0x000fca0001800000 */
[----:B------:R-:W-:-:S04]  /*19a60*/  IMAD.IADD R2, R2, 0x1, R3 ;  /* 0x0000000102027824 */ /* 0x000fc800078e0203 */
[----:B------:R-:W-:-:S07]  /*19a70*/  IMAD.MOV.U32 R13, RZ, RZ, R2 ;  /* 0x000000ffff0d7224 */ /* 0x000fce00078e0002 */
[----:B------:R-:W-:Y:S05]  /*19a80*/  WARPSYNC.COLLECTIVE R15, `(.L_x_1454) ;  /* 0x000000000f087348 */ /* 0x000fea0003c00000 */
[----:B------:R0:W1:Y:S02]  /*19a90*/  SHFL.UP P6, R14, R13, R12, R11 ;  /* 0x0400000c0d0e7389 */ /* 0x00006400000c000b */
[----:B01----:R-:W-:Y:S01]  /*19aa0*/  ENDCOLLECTIVE ;  /* 0x000000000000791b */ /* 0x003fe20003800000 */
.L_x_1454:
[----:B------:R-:W-:Y:S01]  /*19ab0*/  IMAD.MOV.U32 R12, RZ, RZ, 0x10 ;  /* 0x00000010ff0c7424 */ /* 0x000fe200078e00ff */
[----:B------:R-:W-:-:S05]  /*19ac0*/  SEL R3, R14, RZ, P4 ;  /* 0x000000ff0e037207 */ /* 0x000fca0002000000 */
[----:B------:R-:W-:-:S04]  /*19ad0*/  IMAD.IADD R2, R2, 0x1, R3 ;  /* 0x0000000102027824 */ /* 0x000fc800078e0203 */
[----:B------:R-:W-:-:S07]  /*19ae0*/  IMAD.MOV.U32 R13, RZ, RZ, R2 ;  /* 0x000000ffff0d7224 */ /* 0x000fce00078e0002 */
[----:B------:R-:W-:Y:S05]  /*19af0*/  WARPSYNC.COLLECTIVE R15, `(.L_x_1455) ;  /* 0x000000000f087348 */ /* 0x000fea0003c00000 */
[----:B------:R0:W1:Y:S02]  /*19b00*/  SHFL.UP P6, R14, R13, R12, R11 ;  /* 0x0400000c0d0e7389 */ /* 0x00006400000c000b */
[----:B01----:R-:W-:Y:S01]  /*19b10*/  ENDCOLLECTIVE ;  /* 0x000000000000791b */ /* 0x003fe20003800000 */
.L_x_1455:
        /* <DEDUP_REMOVED lines=8> */
.L_x_1456:
[----:B------:R-:W-:Y:S01]  /*19ba0*/  IMAD.MOV.U32 R10, RZ, RZ, R14 ;  /* 0x000000ffff0a7224 */ /* 0x000fe200078e000e */
[----:B------:R-:W-:Y:S06]  /*19bb0*/  BRA `(.L_x_1457) ;  /* 0xffffffd400907947 */ /* 0x000fec000383ffff */
.L_x_1388:
[----:B------:R-:W-:Y:S01]  /*19bc0*/  BSSY B0, `(.L_x_1458) ;  /* 0x0000006000007945 */ /* 0x000fe20003800000 */
[----:B------:R-:W-:Y:S01]  /*19bd0*/  PLOP3.LUT P6, PT, P6, PT, PT, 0x8, 0x0 ;  /* 0x000000000000781c */ /* 0x000fe200037ce170 */
[----:B------:R-:W-:-:S12]  /*19be0*/  IMAD.MOV.U32 R15, RZ, RZ, -0x1 ;  /* 0xffffffffff0f7424 */ /* 0x000fd800078e00ff */
[----:B0-----:R-:W-:Y:S05]  /*19bf0*/  WARPSYNC.COLLECTIVE R15, `(.L_x_1459) ;  /* 0x000000000f087348 */ /* 0x001fea0003c00000 */
[----:B------:R-:W-:Y:S01]  /*19c00*/  VOTE.ANY R14, PT, P6 ;  /* 0x00000000000e7806 */ /* 0x000fe200030e0100 */
[----:B0-----:R-:W-:Y:S06]  /*19c10*/  ENDCOLLECTIVE ;  /* 0x000000000000791b */ /* 0x001fec0003800000 */
.L_x_1459:
[----:B------:R-:W-:Y:S05]  /*19c20*/  BSYNC B0 ;  /* 0x0000000000007941 */ /* 0x000fea0003800000 */
.L_x_1458:
[----:B------:R0:W5:Y:S01]  /*19c30*/  LDL.LU R16, [R1+0xc] ;  /* 0x00000c0001107983 */ /* 0x0001620000300800 */
[----:B------:R-:W-:Y:S02]  /*19c40*/  IMAD.MOV.U32 R3, RZ, RZ, R14 ;  /* 0x000000ffff037224 */ /* 0x000fe400078e000e */
[----:B------:R-:W-:Y:S02]  /*19c50*/  IMAD.MOV.U32 R13, RZ, RZ, R5 ;  /* 0x000000ffff0d7224 */ /* 0x000fe400078e0005 */
[----:B------:R-:W1:Y:S01]  /*19c60*/  POPC R9, R3 ;  /* 0x0000000300097309 */ /* 0x000e620000000000 */
[----:B------:R-:W-:Y:S02]  /*19c70*/  IMAD.MOV.U32 R11, RZ, RZ, 0x1f ;  /* 0x0000001fff0b7424 */ /* 0x000fe400078e00ff */
[----:B------:R-:W-:Y:S02]  /*19c80*/  IMAD.MOV.U32 R15, RZ, RZ, -0x1 ;  /* 0xffffffffff0f7424 */ /* 0x000fe400078e00ff */
[----:B01----:R-:W-:-:S07]  /*19c90*/  IMAD.MOV.U32 R12, RZ, RZ, R9 ;  /* 0x000000ffff0c7224 */ /* 0x003fce00078e0009 */
[----:B-----5:R-:W-:Y:S05]  /*19ca0*/  WARPSYNC.COLLECTIVE R15, `(.L_x_1460) ;  /* 0x000000000f087348 */ /* 0x020fea0003c00000 */
[----:B------:R0:W1:Y:S02]  /*19cb0*/  SHFL.IDX P6, R14, R13, R12, R11 ;  /* 0x0000000c0d0e7389 */ /* 0x00006400000c000b */
[----:B01---5:R-:W-:Y:S01]  /*19cc0*/  ENDCOLLECTIVE ;  /* 0x000000000000791b */ /* 0x023fe20003800000 */
.L_x_1460:
[----:B------:R-:W-:Y:S02]  /*19cd0*/  IMAD.MOV.U32 R13, RZ, RZ, R7 ;  /* 0x000000ffff0d7224 */ /* 0x000fe400078e0007 */
[----:B------:R-:W-:-:S07]  /*19ce0*/  IMAD.MOV.U32 R4, RZ, RZ, R14 ;  /* 0x000000ffff047224 */ /* 0x000fce00078e000e */
[----:B------:R-:W-:Y:S05]  /*19cf0*/  WARPSYNC.COLLECTIVE R15, `(.L_x_1461) ;  /* 0x000000000f087348 */ /* 0x000fea0003c00000 */
[----:B------:R0:W1:Y:S02]  /*19d00*/  SHFL.IDX P6, R14, R13, R12, R11 ;  /* 0x0000000c0d0e7389 */ /* 0x00006400000c000b */
[----:B01----:R-:W-:Y:S01]  /*19d10*/  ENDCOLLECTIVE ;  /* 0x000000000000791b */ /* 0x003fe20003800000 */
.L_x_1461:
[----:B------:R-:W-:Y:S02]  /*19d20*/  IMAD.MOV.U32 R7, RZ, RZ, R14 ;  /* 0x000000ffff077224 */ /* 0x000fe400078e000e */
[----:B------:R-:W-:-:S05]  /*19d30*/  IMAD.IADD R5, R9, 0x1, R16 ;  /* 0x0000000109057824 */ /* 0x000fca00078e0210 */
[----:B------:R0:W-:Y:S01]  /*19d40*/  STL [R1+0xc], R5 ;  /* 0x00000c0501007387 */ /* 0x0001e20000100800 */
[----:B------:R-:W-:Y:S05]  /*19d50*/  BRA `(.L_x_1462) ;  /* 0xffffffd400707947 */ /* 0x000fea000383ffff */
.L_x_1390:
[----:B------:R-:W-:Y:S01]  /*19d60*/  BSSY B0, `(.L_x_1463) ;  /* 0x0000008000007945 */ /* 0x000fe20003800000 */
[----:B------:R-:W-:Y:S02]  /*19d70*/  IMAD.MOV.U32 R13, RZ, RZ, R2 ;  /* 0x000000ffff0d7224 */ /* 0x000fe400078e0002 */
[----:B------:R-:W-:Y:S02]  /*19d80*/  IMAD.MOV.U32 R12, RZ, RZ, R9 ;  /* 0x000000ffff0c7224 */ /* 0x000fe400078e0009 */
[----:B------:R-:W-:Y:S02]  /*19d90*/  IMAD.MOV.U32 R11, RZ, RZ, 0x1f ;  /* 0x0000001fff0b7424 */ /* 0x000fe400078e00ff */
[----:B------:R-:W-:-:S07]  /*19da0*/  IMAD.MOV.U32 R15, RZ, RZ, -0x1 ;  /* 0xffffffffff0f7424 */ /* 0x000fce00078e00ff */
[----:B0-----:R-:W-:Y:S05]  /*19db0*/  WARPSYNC.COLLECTIVE R15, `(.L_x_1464) ;  /* 0x000000000f087348 */ /* 0x001fea0003c00000 */
[----:B------:R1:W2:Y:S02]  /*19dc0*/  SHFL.IDX P6, R14, R13, R12, R11 ;  /* 0x0000000c0d0e7389 */ /* 0x0002a400000c000b */
[----:B012---:R-:W-:Y:S01]  /*19dd0*/  ENDCOLLECTIVE ;  /* 0x000000000000791b */ /* 0x007fe20003800000 */
.L_x_1464:
[----:B------:R-:W-:Y:S05]  /*19de0*/  BSYNC B0 ;  /* 0x0000000000007941 */ /* 0x000fea0003800000 */
.L_x_1463:
[----:B------:R-:W-:Y:S01]  /*19df0*/  IMAD.MOV.U32 R6, RZ, RZ, R14 ;  /* 0x000000ffff067224 */ /* 0x000fe200078e000e */
[----:B------:R-:W-:Y:S06]  /*19e00*/  BRA `(.L_x_1389) ;  /* 0xffffffd4005c7947 */ /* 0x000fec000383ffff */
.L_x_1396:
[----:B0-----:R0:W1:Y:S02]  /*19e10*/  SYNCS.PHASECHK.TRANS64.TRYWAIT P0, [R0+URZ+0x28820], R3 ;  /* 0x02882003000075a7 */ /* 0x001064000800017f */
[----:B-1----:R-:W-:Y:S05]  /*19e20*/  @!P0 NANOSLEEP.SYNCS 0x989680 ;  /* 0x009896800000895d */ /* 0x002fea0003900000 */
[----:B------:R-:W1:Y:S02]  /*19e30*/  @!P0 SYNCS.PHASECHK.TRANS64 P0, [R0+URZ+0x28820], R3 ;  /* 0x02882003000085a7 */ /* 0x000e64000800007f */
[----:B-1----:R-:W-:Y:S05]  /*19e40*/  @!P0 BRA `(.L_x_1396) ;  /* 0xfffffffc00f08947 */ /* 0x002fea000383ffff */
[----:B------:R-:W-:Y:S05]  /*19e50*/  BRA `(.L_x_1465) ;  /* 0xffffffdc00f87947 */ /* 0x000fea000383ffff */
.L_x_1397:
[----:B------:R-:W1:Y:S01]  /*19e60*/  S2R R2, SR_TID.X ;  /* 0x0000000000027919 */ /* 0x000e620000002100 */
[----:B------:R-:W-:Y:S01]  /*19e70*/  BSSY B0, `(.L_x_1466) ;  /* 0x000000a000007945 */ /* 0x000fe20003800000 */
[----:B------:R-:W-:Y:S02]  /*19e80*/  IMAD.MOV.U32 R12, RZ, RZ, RZ ;  /* 0x000000ffff0c7224 */ /* 0x000fe400078e00ff */
[----:B---3--:R-:W-:Y:S02]  /*19e90*/  IMAD.MOV.U32 R11, RZ, RZ, 0x1f ;  /* 0x0000001fff0b7424 */ /* 0x008fe400078e00ff */
[----:B------:R-:W-:Y:S01]  /*19ea0*/  IMAD.MOV.U32 R15, RZ, RZ, -0x1 ;  /* 0xffffffffff0f7424 */ /* 0x000fe200078e00ff */
[----:B-1----:R-:W-:-:S04]  /*19eb0*/  SHF.R.U32.HI R2, RZ, 0x5, R2 ;  /* 0x00000005ff027819 */ /* 0x002fc80000011602 */
[----:B------:R-:W-:-:S05]  /*19ec0*/  LOP3.LUT R2, R2, 0x3, RZ, 0xc0, !PT ;  /* 0x0000000302027812 */ /* 0x000fca00078ec0ff */
[----:B------:R-:W-:-:S07]  /*19ed0*/  IMAD.MOV.U32 R13, RZ, RZ, R2 ;  /* 0x000000ffff0d7224 */ /* 0x000fce00078e0002 */
[----:B0-----:R-:W-:Y:S05]  /*19ee0*/  WARPSYNC.COLLECTIVE R15, `(.L_x_1467) ;  /* 0x000000000f087348 */ /* 0x001fea0003c00000 */
[----:B------:R1:W2:Y:S02]  /*19ef0*/  SHFL.IDX P6, R14, R13, R12, R11 ;  /* 0x0000000c0d0e7389 */ /* 0x0002a400000c000b */
[----:B012---:R-:W-:Y:S01]  /*19f00*/  ENDCOLLECTIVE ;  /* 0x000000000000791b */ /* 0x007fe20003800000 */
.L_x_1467:
[----:B------:R-:W-:Y:S05]  /*19f10*/  BSYNC B0 ;  /* 0x0000000000007941 */ /* 0x000fea0003800000 */
.L_x_1466:
[----:B------:R-:W-:Y:S05]  /*19f20*/  BRA `(.L_x_1468) ;  /* 0xffffffdc00e07947 */ /* 0x000fea000383ffff */
.L_x_1400:
[----:B------:R-:W-:Y:S01]  /*19f30*/  BSSY B1, `(.L_x_1469) ;  /* 0x0000006000017945 */ /* 0x000fe20003800000 */
[----:B------:R-:W-:-:S07]  /*19f40*/  IMAD.MOV.U32 R15, RZ, RZ, -0x1 ;  /* 0xffffffffff0f7424 */ /* 0x000fce00078e00ff */
[----:B01-3--:R-:W-:Y:S05]  /*19f50*/  WARPSYNC.COLLECTIVE R15, `(.L_x_1470) ;  /* 0x000000000f0c7348 */ /* 0x00bfea0003c00000 */
[----:B------:R-:W-:Y:S02]  /*19f60*/  ELECT P6, UR62, PT ;  /* 0x00000000003e782f */ /* 0x000fe400038c0000 */
[----:B------:R-:W-:Y:S01]  /*19f70*/  MOV R14, UR62 ;  /* 0x0000003e000e7c02 */ /* 0x000fe20008000f00 */
[----:B01-3--:R-:W-:Y:S10]  /*19f80*/  ENDCOLLECTIVE ;  /* 0x000000000000791b */ /* 0x00bff40003800000 */
.L_x_1470:
[----:B------:R-:W-:Y:S05]  /*19f90*/  BSYNC B1 ;  /* 0x0000000000017941 */ /* 0x000fea0003800000 */
.L_x_1469:
[----:B------:R-:W-:Y:S05]  /*19fa0*/  BRA `(.L_x_1471) ;  /* 0xffffffdc00d87947 */ /* 0x000fea000383ffff */
.L_x_1402:
[----:B0-----:R0:W1:Y:S02]  /*19fb0*/  SYNCS.PHASECHK.TRANS64.TRYWAIT P0, [R6+URZ], R5 ;  /* 0x00000005060075a7 */ /* 0x001064000800017f */
[----:B-1----:R-:W-:Y:S05]  /*19fc0*/  @!P0 NANOSLEEP.SYNCS 0x989680 ;  /* 0x009896800000895d */ /* 0x002fea0003900000 */
[----:B------:R-:W1:Y:S02]  /*19fd0*/  @!P0 SYNCS.PHASECHK.TRANS64 P0, [R6+URZ], R5 ;  /* 0x00000005060085a7 */ /* 0x000e64000800007f */
[----:B-1----:R-:W-:Y:S05]  /*19fe0*/  @!P0 BRA `(.L_x_1402) ;  /* 0xfffffffc00f08947 */ /* 0x002fea000383ffff */
[----:B------:R-:W-:Y:S05]  /*19ff0*/  BRA `(.L_x_1472) ;  /* 0xffffffe000107947 */ /* 0x000fea000383ffff */
.L_x_1403:
[----:B-1----:R1:W2:Y:S02]  /*1a000*/  SYNCS.PHASECHK.TRANS64.TRYWAIT P0, [R7+URZ], R2 ;  /* 0x00000002070075a7 */ /* 0x0022a4000800017f */
[----:B--2---:R-:W-:Y:S05]  /*1a010*/  @!P0 NANOSLEEP.SYNCS 0x989680 ;  /* 0x009896800000895d */ /* 0x004fea0003900000 */
[----:B------:R-:W2:Y:S02]  /*1a020*/  @!P0 SYNCS.PHASECHK.TRANS64 P0, [R7+URZ], R2 ;  /* 0x00000002070085a7 */ /* 0x000ea4000800007f */
[----:B--2---:R-:W-:Y:S05]  /*1a030*/  @!P0 BRA `(.L_x_1403) ;  /* 0xfffffffc00f08947 */ /* 0x004fea000383ffff */
[----:B------:R-:W-:Y:S05]  /*1a040*/  BRA `(.L_x_1473) ;  /* 0xffffffe000047947 */ /* 0x000fea000383ffff */
.L_x_1405:
[----:B--2---:R2:W4:Y:S02]  /*1a050*/  SYNCS.PHASECHK.TRANS64.TRYWAIT P0, [R4+URZ], R5 ;  /* 0x00000005040075a7 */ /* 0x004524000800017f */
[----:B----4-:R-:W-:Y:S05]  /*1a060*/  @!P0 NANOSLEEP.SYNCS 0x989680 ;  /* 0x009896800000895d */ /* 0x010fea0003900000 */
[----:B------:R-:W4:Y:S02]  /*1a070*/  @!P0 SYNCS.PHASECHK.TRANS64 P0, [R4+URZ], R5 ;  /* 0x00000005040085a7 */ /* 0x000f24000800007f */
[----:B----4-:R-:W-:Y:S05]  /*1a080*/  @!P0 BRA `(.L_x_1405) ;  /* 0xfffffffc00f08947 */ /* 0x010fea000383ffff */
[----:B------:R-:W-:Y:S05]  /*1a090*/  BRA `(.L_x_1474) ;  /* 0xffffffe000087947 */ /* 0x000fea000383ffff */
.L_x_1475:
        /* <DEDUP_REMOVED lines=14> */
.L_x_3095:


//--------------------- .text._ZN7cutlass13device_kernelIN5flash11enable_sm90INS1_16FlashAttnFwdSm90INS1_25CollectiveMainloopFwdSm90ILi2EN4cute5tupleIJNS5_1CILi1EEES8_S8_EEENS6_IJNS7_ILi128EEESA_SA_EEELi128ENS_10bfloat16_tEfNS_4arch4Sm90ELb0ELb1ELb0ELb1ELb0ELb1ELb0ELb1ELb1ELb1ELb1ELb0EEENS1_21CollectiveEpilogueFwdISB_S9_SC_SE_Li256ELb1ELb1ELb1ELb0EEENS1_36VarlenDynamicPersistentTileSchedulerILi128ELi128ELi256ELi128ELb1ELb1ELb1ELb1ELb0ELb1EEEEEEEEEvNT_6ParamsE --------------------------
	.section	.text._ZN7cutlass13device_kernelIN5flash11enable_sm90INS1_16FlashAttnFwdSm90INS1_25CollectiveMainloopFwdSm90ILi2EN4cute5tupleIJNS5_1CILi1EEES8_S8_EEENS6_IJNS7_ILi128EEESA_SA_EEELi128ENS_10bfloat16_tEfNS_4arch4Sm90ELb0ELb1ELb0ELb1ELb0ELb1ELb0ELb1ELb1ELb1ELb1ELb0EEENS1_21CollectiveEpilogueFwdISB_S9_SC_SE_Li256ELb1ELb1ELb1ELb0EEENS1_36VarlenDynamicPersistentTileSchedulerILi128ELi128ELi256ELi128ELb1ELb1ELb1ELb1ELb0ELb1EEEEEEEEEvNT_6ParamsE,"ax",@progbits
	.align	128
.text._ZN7cutlass13device_kernelIN5flash11enable_sm90INS1_16FlashAttnFwdSm90INS1_25CollectiveMainloopFwdSm90ILi2EN4cute5tupleIJNS5_1CILi1EEES8_S8_EEENS6_IJNS7_ILi128EEESA_SA_EEELi128ENS_10bfloat16_tEfNS_4arch4Sm90ELb0ELb1ELb0ELb1ELb0ELb1ELb0ELb1ELb1ELb1ELb1ELb0EEENS1_21CollectiveEpilogueFwdISB_S9_SC_SE_Li256ELb1ELb1ELb1ELb0EEENS1_36VarlenDynamicPersistentTileSchedulerILi128ELi128ELi256ELi128ELb1ELb1ELb1ELb1ELb0ELb1EEEEEEEEEvNT_6ParamsE:
        .type           _ZN7cutlass13device_kernelIN5flash11enable_sm90INS1_16FlashAttnFwdSm90INS1_25CollectiveMainloopFwdSm90ILi2EN4cute5tupleIJNS5_1CILi1EEES8_S8_EEENS6_IJNS7_ILi128EEESA_SA_EEELi128ENS_10bfloat16_tEfNS_4arch4Sm90ELb0ELb1ELb0ELb1ELb0ELb1ELb0ELb1ELb1ELb1ELb1ELb0EEENS1_21CollectiveEpilogueFwdISB_S9_SC_SE_Li256ELb1ELb1ELb1ELb0EEENS1_36VarlenDynamicPersistentTileSchedulerILi128ELi128ELi256ELi128ELb1ELb1ELb1ELb1ELb0ELb1EEEEEEEEEvNT_6ParamsE,@function
        .size           _ZN7cutlass13device_kernelIN5flash11enable_sm90INS1_16FlashAttnFwdSm90INS1_25CollectiveMainloopFwdSm90ILi2EN4cute5tupleIJNS5_1CILi1EEES8_S8_EEENS6_IJNS7_ILi128EEESA_SA_EEELi128ENS_10bfloat16_tEfNS_4arch4Sm90ELb0ELb1ELb0ELb1ELb0ELb1ELb0ELb1ELb1ELb1ELb1ELb0EEENS1_21CollectiveEpilogueFwdISB_S9_SC_SE_Li256ELb1ELb1ELb1ELb0EEENS1_36VarlenDynamicPersistentTileSchedulerILi128ELi128ELi256ELi128ELb1ELb1ELb1ELb1ELb0ELb1EEEEEEEEEvNT_6ParamsE,(.L_x_3096 - _ZN7cutlass13device_kernelIN5flash11enable_sm90INS1_16FlashAttnFwdSm90INS1_25CollectiveMainloopFwdSm90ILi2EN4cute5tupleIJNS5_1CILi1EEES8_S8_EEENS6_IJNS7_ILi128EEESA_SA_EEELi128ENS_10bfloat16_tEfNS_4arch4Sm90ELb0ELb1ELb0ELb1ELb0ELb1ELb0ELb1ELb1ELb1ELb1ELb0EEENS1_21CollectiveEpilogueFwdISB_S9_SC_SE_Li256ELb1ELb1ELb1ELb0EEENS1_36VarlenDynamicPersistentTileSchedulerILi128ELi128ELi256ELi128ELb1ELb1ELb1ELb1ELb0ELb1EEEEEEEEEvNT_6ParamsE)
        .other          _ZN7cutlass13device_kernelIN5flash11enable_sm90INS1_16FlashAttnFwdSm90INS1_25CollectiveMainloopFwdSm90ILi2EN4cute5tupleIJNS5_1CILi1EEES8_S8_EEENS6_IJNS7_ILi128EEESA_SA_EEELi128ENS_10bfloat16_tEfNS_4arch4Sm90ELb0ELb1ELb0ELb1ELb0ELb1ELb0ELb1ELb1ELb1ELb1ELb0EEENS1_21CollectiveEpilogueFwdISB_S9_SC_SE_Li256ELb1ELb1ELb1ELb0EEENS1_36VarlenDynamicPersistentTileSchedulerILi128ELi128ELi256ELi128ELb1ELb1ELb1ELb1ELb0ELb1EEEEEEEEEvNT_6ParamsE,@"STO_CUDA_ENTRY STV_DEFAULT"
_ZN7cutlass13device_kernelIN5flash11enable_sm90INS1_16FlashAttnFwdSm90INS1_25CollectiveMainloopFwdSm90ILi2EN4cute5tupleIJNS5_1CILi1EEES8_S8_EEENS6_IJNS7_ILi128EEESA_SA_EEELi128ENS_10bfloat16_tEfNS_4arch4Sm90ELb0ELb1ELb0ELb1ELb0ELb1ELb0ELb1ELb1ELb1ELb1ELb0EEENS1_21CollectiveEpilogueFwdISB_S9_SC_SE_Li256ELb1ELb1ELb1ELb0EEENS1_36VarlenDynamicPersistentTileSchedulerILi128ELi128ELi256ELi128ELb1ELb1ELb1ELb1ELb0ELb1EEEEEEEEEvNT_6ParamsE:
        /* <DEDUP_REMOVED lines=24> */
.L_x_1477:
[----:B------:R-:W-:Y:S05]  /*0180*/  BSYNC B0 ;  /* 0x0000000000007941 */ /* 0x000fea0003800000 */
.L_x_1476:
        /* <DEDUP_REMOVED lines=41> */
.L_x_1478:
        /* <DEDUP_REMOVED lines=22> */
.L_x_1479:
        /* <DEDUP_REMOVED lines=18> */
.L_x_1480:
        /* <DEDUP_REMOVED lines=22> */
.L_x_1481:
        /* <DEDUP_REMOVED lines=22> */
.L_x_1482:
[----:B------:R-:W-:Y:S01]  /*0960*/  PLOP3.LUT P0, PT, PT, PT, UP0, 0x80, 0x0 ;  /* 0x000000000000781c */ /* 0x000fe20003f0f008 */
[----:B------:R-:W-:Y:S01]  /*0970*/  UMOV UR40, 0x1 ;  /* 0x0000000100287882 */ /* 0x000fe20000000000 */
[----:B------:R-:W-:Y:S01]  /*0980*/  NOP ;  /* 0x0000000000007918 */ /* 0x000fe20000000000 */
[----:B------:R-:W-:Y:S01]  /*0990*/  USEL UR40, UR40, 0x2, !UP0 ;  /* 0x0000000228287887 */ /* 0x000fe2000c000000 */
[----:B------:R-:W-:Y:S01]  /*09a0*/  BSSY B9, `(.L_x_1483) ;  /* 0x00026ab000097945 */ /* 0x000fe20003800000 */
[----:B------:R-:W-:Y:S01]  /*09b0*/  ULDC.64 UR42, c[0x0][0x208] ;  /* 0x00008200002a7ab9 */ /* 0x000fe20000000a00 */
[----:B012-4-:R-:W-:Y:S07]  /*09c0*/  BAR.SYNC.DEFER_BLOCKING 0x0 ;  /* 0x0000000000007b1d */ /* 0x017fee0000010000 */
[----:B------:R-:W-:Y:S05]  /*09d0*/  @!P0 BRA `(.L_x_1484) ;  /* 0x000001e0002c8947 */ /* 0x000fea0003800000 */
.L_x_1485:
[----:B------:R-:W-:-:S08]  /*09e0*/  NOP ;  /* 0x0000000000007918 */ /* 0x000fd00000000000 */
[----:B------:R-:W0:Y:S02]  /*09f0*/  USETMAXREG.TRY_ALLOC.CTAPOOL UP0, 0xf0 ;  /* 0x000000f0000079c8 */ /* 0x000e240008000600 */
[----:B0-----:R-:W-:-:S13]  /*0a00*/  PLOP3.LUT P0, PT, PT, PT, UP0, 0x80, 0x0 ;  /* 0x000000000000781c */ /* 0x001fda0003f0f008 */
[----:B------:R-:W-:Y:S05]  /*0a10*/  @!P0 BRA `(.L_x_1485) ;  /* 0xfffffffc00f08947 */ /* 0x000fea000383ffff */
[----:B------:R-:W2:Y:S01]  /*0a20*/  LDL.LU R0, [R1+0x10] ;  /* 0x0000100001007983 */ /* 0x000ea20000300800 */
[----:B------:R-:W-:Y:S01]  /*0a30*/  SHF.R.U32.HI R2, RZ, 0x7, R6 ;  /* 0x00000007ff027819 */ /* 0x000fe20000011606 */
        /* <DEDUP_REMOVED lines=11> */
[----:B--2---:R-:W-:-:S04]  /*0af0*/  LOP3.LUT R0, R0, 0xbfffffff, RZ, 0xc0, !PT ;  /* 0xbfffffff00007812 */ /* 0x004fc800078ec0ff */
[----:B------:R-:W-:Y:S02]  /*0b00*/  @P0 LOP3.LUT R0, R0, 0x40000000, RZ, 0xfc, !PT ;  /* 0x4000000000000812 */ /* 0x000fe400078efcff */
[----:B0-----:R-:W-:-:S03]  /*0b10*/  ISETP.GE.AND P0, PT, R27, UR4, PT ;  /* 0x000000041b007c0c */ /* 0x001fc6000bf06270 */
[----:B------:R0:W-:Y:S10]  /*0b20*/  STL [R1+0x10], R0 ;  /* 0x0000100001007387 */ /* 0x0001f40000100800 */
[----:B0-----:R-:W-:Y:S05]  /*0b30*/  @P0 BRA `(.L_x_1486) ;  /* 0x0000026800440947 */ /* 0x001fea0003800000 */
[----:B------:R-:W-:Y:S01]  /*0b40*/  VIADD R13, R6, 0xffffff80 ;  /* 0xffffff80060d7836 */ /* 0x000fe20000000000 */
[----:B------:R-:W-:Y:S01]  /*0b50*/  R2UR UR44, R2 ;  /* 0x00000000022c72ca */ /* 0x000fe200000e0000 */
[----:B------:R-:W-:Y:S01]  /*0b60*/  IMAD.MOV.U32 R213, RZ, RZ, RZ ;  /* 0x000000ffffd57224 */ /* 0x000fe200078e00ff */
[----:B------:R-:W-:Y:S01]  /*0b70*/  ULOP3.LUT UR45, UR40, 0x1, URZ, 0xfc, !UPT ;  /* 0x00000001282d7892 */ /* 0x000fe2000f8efc3f */
[----:B------:R-:W-:Y:S01]  /*0b80*/  IMAD.MOV.U32 R184, RZ, RZ, RZ ;  /* 0x000000ffffb87224 */ /* 0x000fe200078e00ff */
[----:B------:R-:W-:Y:S01]  /*0b90*/  SHF.R.S32.HI R0, RZ, 0x1f, R13 ;  /* 0x0000001fff007819 */ /* 0x000fe2000001140d */
[----:B------:R-:W-:Y:S02]  /*0ba0*/  IMAD.MOV.U32 R191, RZ, RZ, RZ ;  /* 0x000000ffffbf7224 */ /* 0x000fe400078e00ff */
[----:B------:R-:W-:Y:S01]  /*0bb0*/  IMAD.MOV.U32 R186, RZ, RZ, RZ ;  /* 0x000000ffffba7224 */ /* 0x000fe200078e00ff */
[CC--:B------:R-:W-:Y:S01]  /*0bc0*/  LEA.HI R3, R0.reuse, R13.reuse, RZ, 0x7 ;  /* 0x0000000d00037211 */ /* 0x0c0fe200078f38ff */
[----:B------:R-:W-:Y:S01]  /*0bd0*/  IMAD.MOV.U32 R22, RZ, RZ, RZ ;  /* 0x000000ffff167224 */ /* 0x000fe200078e00ff */
[----:B------:R-:W-:-:S02]  /*0be0*/  LEA.HI R5, R0, R13, RZ, 0x5 ;  /* 0x0000000d00057211 */ /* 0x000fc400078f28ff */
[----:B------:R-:W-:Y:S01]  /*0bf0*/  LOP3.LUT R233, R3, 0xffffff80, RZ, 0xc0, !PT ;  /* 0xffffff8003e97812 */ /* 0x000fe200078ec0ff */
[----:B------:R-:W-:Y:S01]  /*0c00*/  UIADD3 UR44, UR44, 0x10400, URZ ;  /* 0x000104002c2c7890 */ /* 0x000fe2000fffe03f */
[----:B------:R-:W-:Y:S01]  /*0c10*/  LEA.HI R4, R0, R13, RZ, 0x4 ;  /* 0x0000000d00047211 */ /* 0x000fe200078f20ff */
[----:B------:R-:W-:Y:S01]  /*0c20*/  IMAD.SHL.U32 R6, R5, 0x20, RZ ;  /* 0x0000002005067824 */ /* 0x000fe200078e00ff */
[----:B------:R-:W-:Y:S01]  /*0c30*/  SHF.R.S32.HI R14, RZ, 0x7, R3 ;  /* 0x00000007ff0e7819 */ /* 0x000fe20000011403 */
[C---:B------:R-:W-:Y:S01]  /*0c40*/  IMAD.IADD R233, R13.reuse, 0x1, -R233 ;  /* 0x000000010de97824 */ /* 0x040fe200078e0ae9 */
[----:B------:R-:W-:Y:S02]  /*0c50*/  LOP3.LUT R5, R4, 0x3fffff0, RZ, 0xc0, !PT ;  /* 0x03fffff004057812 */ /* 0x000fe400078ec0ff */
[----:B------:R-:W-:Y:S02]  /*0c60*/  LOP3.LUT R6, R6, 0xfffffc00, RZ, 0xc0, !PT ;  /* 0xfffffc0006067812 */ /* 0x000fe400078ec0ff */
[----:B------:R-:W-:Y:S01]  /*0c70*/  SHF.R.S32.HI R8, RZ, 0x1f, R233 ;  /* 0x0000001fff087819 */ /* 0x000fe200000114e9 */
[----:B------:R-:W-:Y:S01]  /*0c80*/  IMAD.IADD R5, R13, 0x1, -R5 ;  /* 0x000000010d057824 */ /* 0x000fe200078e0a05 */
[----:B------:R-:W-:-:S02]  /*0c90*/  LEA.HI R3, R3, R14, RZ, 0x1 ;  /* 0x0000000e03037211 */ /* 0x000fc400078f08ff */
[CC--:B------:R-:W-:Y:S02]  /*0ca0*/  LEA.HI R9, R8.reuse, R233.reuse, RZ, 0x2 ;  /* 0x000000e908097211 */ /* 0x0c0fe400078f10ff */
[----:B------:R-:W-:Y:S02]  /*0cb0*/  LEA.HI R8, R8, R233, RZ, 0x5 ;  /* 0x000000e908087211 */ /* 0x000fe400078f28ff */
[--C-:B------:R-:W-:Y:S02]  /*0cc0*/  SHF.R.S32.HI R10, RZ, 0x2, R9.reuse ;  /* 0x00000002ff0a7819 */ /* 0x100fe40000011409 */
[----:B------:R-:W-:Y:S02]  /*0cd0*/  SHF.R.S32.HI R7, RZ, 0x1f, R9 ;  /* 0x0000001fff077819 */ /* 0x000fe40000011409 */
[----:B------:R-:W-:Y:S02]  /*0ce0*/  LEA.HI R23, R0, R13, RZ, 0x3 ;  /* 0x0000000d00177211 */ /* 0x000fe400078f18ff */
[----:B------:R-:W-:-:S02]  /*0cf0*/  LEA.HI R7, R7, R10, RZ, 0x3 ;  /* 0x0000000a07077211 */ /* 0x000fc400078f18ff */
[----:B------:R-:W-:Y:S02]  /*0d00*/  SHF.R.S32.HI R8, RZ, 0x5, R8 ;  /* 0x00000005ff087819 */ /* 0x000fe40000011408 */
[----:B------:R-:W-:Y:S01]  /*0d10*/  LOP3.LUT R11, R7, 0xfffffff8, RZ, 0xc0, !PT ;  /* 0xfffffff8070b7812 */ /* 0x000fe200078ec0ff */
[----:B------:R-:W-:Y:S01]  /*0d20*/  IMAD R7, R5, 0x40, R6 ;  /* 0x0000004005077824 */ /* 0x000fe200078e0206 */
[----:B------:R-:W-:Y:S02]  /*0d30*/  SHF.R.S32.HI R5, RZ, 0x4, R4 ;  /* 0x00000004ff057819 */ /* 0x000fe40000011404 */
[----:B------:R-:W-:Y:S01]  /*0d40*/  LOP3.LUT R3, R3, 0x3fffffe, RZ, 0xc0, !PT ;  /* 0x03fffffe03037812 */ /* 0x000fe200078ec0ff */
[----:B------:R-:W-:Y:S01]  /*0d50*/  IMAD.IADD R11, R10, 0x1, -R11 ;  /* 0x000000010a0b7824 */ /* 0x000fe200078e0a0b */
[----:B------:R-:W-:Y:S02]  /*0d60*/  LEA.HI R4, R4, R5, RZ, 0x1 ;  /* 0x0000000504047211 */ /* 0x000fe400078f08ff */
[----:B------:R-:W-:Y:S01]  /*0d70*/  LOP3.LUT R207, R23, 0xfffffff8, RZ, 0xc0, !PT ;  /* 0xfffffff817cf7812 */ /* 0x000fe200078ec0ff */
[----:B------:R-:W-:Y:S01]  /*0d80*/  IMAD R8, R8, 0x10, R11 ;  /* 0x0000001008087824 */ /* 0x000fe200078e020b */
[----:B------:R-:W-:Y:S01]  /*0d90*/  LOP3.LUT R4, R4, 0x1ffffffe, RZ, 0xc0, !PT ;  /* 0x1ffffffe04047812 */ /* 0x000fe200078ec0ff */
[----:B------:R-:W-:Y:S01]  /*0da0*/  IMAD.IADD R3, R14, 0x1, -R3 ;  /* 0x000000010e037824 */ /* 0x000fe200078e0a03 */
[----:B------:R-:W-:Y:S01]  /*0db0*/  SHF.R.S32.HI R23, RZ, 0x3, R23 ;  /* 0x00000003ff177819 */ /* 0x000fe20000011417 */
[----:B------:R-:W-:Y:S01]  /*0dc0*/  IMAD.IADD R207, R13, 0x1, -R207 ;  /* 0x000000010dcf7824 */ /* 0x000fe200078e0acf */
[CC--:B------:R-:W-:Y:S01]  /*0dd0*/  LEA.HI R12, R0.reuse, R13.reuse, RZ, 0x2 ;  /* 0x0000000d000c7211 */ /* 0x0c0fe200078f10ff */
[----:B------:R-:W-:Y:S01]  /*0de0*/  IMAD.IADD R4, R5, 0x1, -R4 ;  /* 0x0000000105047824 */ /* 0x000fe200078e0a04 */
[----:B------:R-:W-:Y:S01]  /*0df0*/  LEA.HI R0, R0, R13, RZ, 0x6 ;  /* 0x0000000d00007211 */ /* 0x000fe200078f30ff */
[----:B------:R-:W-:Y:S01]  /*0e00*/  VIADD R212, R23, 0x20 ;  /* 0x0000002017d47836 */ /* 0x000fe20000000000 */
[----:B------:R-:W-:Y:S01]  /*0e10*/  LOP3.LUT R12, R12, 0xfffffffc, RZ, 0xc0, !PT ;  /* 0xfffffffc0c0c7812 */ /* 0x000fe200078ec0ff */
[----:B------:R-:W-:Y:S01]  /*0e20*/  IMAD R8, R3, 0x40, R8 ;  /* 0x0000004003087824 */ /* 0x000fe200078e0208 */
[----:B------:R-:W-:Y:S01]  /*0e30*/  SHF.R.S32.HI R216, RZ, 0x1f, R23 ;  /* 0x0000001fffd87819 */ /* 0x000fe20000011417 */
[----:B------:R-:W-:Y:S01]  /*0e40*/  IMAD R4, R4, 0x8, R7 ;  /* 0x0000000804047824 */ /* 0x000fe200078e0207 */
[----:B------:R-:W-:Y:S01]  /*0e50*/  SHF.R.S32.HI R7, RZ, 0x1f, R212 ;  /* 0x0000001fff077819 */ /* 0x000fe200000114d4 */
[----:B------:R-:W-:-:S02]  /*0e60*/  IMAD.SHL.U32 R0, R0, 0x8, RZ ;  /* 0x0000000800007824 */ /* 0x000fc400078e00ff */
[----:B------:R-:W-:Y:S01]  /*0e70*/  IMAD.SHL.U32 R3, R23, 0x40, RZ ;  /* 0x0000004017037824 */ /* 0x000fe200078e00ff */
[----:B------:R-:W-:Y:S01]  /*0e80*/  LEA.HI R7, R7, R212, RZ, 0x3 ;  /* 0x000000d407077211 */ /* 0x000fe200078f18ff */
[C---:B------:R-:W-:Y:S01]  /*0e90*/  VIADD R211, R23.reuse, 0x40 ;  /* 0x0000004017d37836 */ /* 0x040fe20000000000 */
[----:B------:R-:W-:Y:S01]  /*0ea0*/  LOP3.LUT R203, R0, 0xfffffe00, RZ, 0xc0, !PT ;  /* 0xfffffe0000cb7812 */ /* 0x000fe200078ec0ff */
[----:B------:R-:W-:Y:S01]  /*0eb0*/  VIADD R210, R23, 0x60 ;  /* 0x0000006017d27836 */ /* 0x000fe20000000000 */
[----:B------:R-:W-:Y:S01]  /*0ec0*/  LOP3.LUT R3, R3, 0x1c0, RZ, 0xc0, !PT ;  /* 0x000001c003037812 */ /* 0x000fe200078ec0ff */
[----:B------:R-:W-:Y:S01]  /*0ed0*/  IMAD.SHL.U32 R16, R207, 0x8, RZ ;  /* 0x00000008cf107824 */ /* 0x000fe200078e00ff */
[----:B------:R-:W-:Y:S01]  /*0ee0*/  SHF.R.S32.HI R0, RZ, 0x1f, R211 ;  /* 0x0000001fff007819 */ /* 0x000fe200000114d3 */
[----:B------:R-:W-:Y:S01]  /*0ef0*/  IMAD.IADD R12, R13, 0x1, -R12 ;  /* 0x000000010d0c7824 */ /* 0x000fe200078e0a0c */
[----:B------:R-:W-:Y:S01]  /*0f00*/  SHF.R.S32.HI R11, RZ, 0x1f, R210 ;  /* 0x0000001fff0b7819 */ /* 0x000fe200000114d2 */
[----:B------:R-:W-:Y:S01]  /*0f10*/  IMAD.SHL.U32 R198, R212, 0x40, RZ ;  /* 0x00000040d4c67824 */ /* 0x000fe200078e00ff */
[----:B------:R-:W-:Y:S01]  /*0f20*/  SHF.R.U32.HI R202, RZ, 0x3, R3 ;  /* 0x00000003ffca7819 */ /* 0x000fe20000011603 */
[----:B------:R-:W-:Y:S01]  /*0f30*/  IMAD.SHL.U32 R7, R7, 0x40, RZ ;  /* 0x0000004007077824 */ /* 0x000fe200078e00ff */
[----:B------:R-:W-:Y:S01]  /*0f40*/  LOP3.LUT R205, R3, 0x38, R16, 0xf8, !PT ;  /* 0x0000003803cd7812 */ /* 0x000fe200078ef810 */
[----:B------:R-:W-:Y:S01]  /*0f50*/  IMAD.SHL.U32 R197, R211, 0x40, RZ ;  /* 0x00000040d3c57824 */ /* 0x000fe200078e00ff */
[----:B------:R-:W-:Y:S01]  /*0f60*/  LEA.HI R6, R12, R12, RZ, 0x1 ;  /* 0x0000000c0c067211 */ /* 0x000fe200078f08ff */
[----:B------:R-:W-:Y:S01]  /*0f70*/  IMAD.SHL.U32 R196, R210, 0x40, RZ ;  /* 0x00000040d2c47824 */ /* 0x000fe200078e00ff */
[----:B------:R-:W-:Y:S01]  /*0f80*/  LEA.HI R3, R0, R211, RZ, 0x3 ;  /* 0x000000d300037211 */ /* 0x000fe200078f18ff */
[----:B------:R0:W-:Y:S01]  /*0f90*/  STL [R1+0x4c], R4 ;  /* 0x00004c0401007387 */ /* 0x0001e20000100800 */
[----:B------:R-:W-:Y:S01]  /*0fa0*/  LEA.HI R11, R11, R210, RZ, 0x3 ;  /* 0x000000d20b0b7211 */ /* 0x000fe200078f18ff */
[----:B------:R-:W-:Y:S01]  /*0fb0*/  IMAD.SHL.U32 R18, R207, 0x4, RZ ;  /* 0x00000004cf127824 */ /* 0x000fe200078e00ff */
[----:B------:R-:W-:Y:S01]  /*0fc0*/  LOP3.LUT R198, R198, 0x1c0, RZ, 0xc0, !PT ;  /* 0x000001c0c6c67812 */ /* 0x000fe200078ec0ff */
[----:B------:R-:W-:Y:S01]  /*0fd0*/  IMAD.SHL.U32 R3, R3, 0x40, RZ ;  /* 0x0000004003037824 */ /* 0x000fe200078e00ff */
[----:B------:R-:W-:Y:S01]  /*0fe0*/  LOP3.LUT R5, R6, 0x1ffffffe, RZ, 0xc0, !PT ;  /* 0x1ffffffe06057812 */ /* 0x000fe200078ec0ff */
[----:B------:R-:W-:Y:S01]  /*0ff0*/  IMAD.SHL.U32 R11, R11, 0x40, RZ ;  /* 0x000000400b0b7824 */ /* 0x000fe200078e00ff */
[----:B------:R-:W-:Y:S01]  /*1000*/  SHF.R.U32.HI R13, RZ, 0x3, R198 ;  /* 0x00000003ff0d7819 */ /* 0x000fe200000116c6 */
[----:B------:R-:W-:Y:S01]  /*1010*/  STL [R1+0x48], R8 ;  /* 0x0000480801007387 */ /* 0x000fe20000100800 */
[----:B------:R-:W-:Y:S01]  /*1020*/  LOP3.LUT R201, R7, 0xfffffe00, RZ, 0xc0, !PT ;  /* 0xfffffe0007c97812 */ /* 0x000fe200078ec0ff */
[----:B------:R-:W-:Y:S01]  /*1030*/  IMAD.IADD R5, R12, 0x1, -R5 ;  /* 0x000000010c057824 */ /* 0x000fe200078e0a05 */
[----:B0-----:R-:W-:Y:S01]  /*1040*/  LOP3.LUT R4, R198, 0x38, R16, 0xf8, !PT ;  /* 0x00000038c6047812 */ /* 0x001fe200078ef810 */
[----:B------:R-:W-:Y:S01]  /*1050*/  VIADD R185, R18, 0x20 ;  /* 0x0000002012b97836 */ /* 0x000fe20000000000 */
[----:B------:R-:W-:Y:S01]  /*1060*/  LOP3.LUT R197, R197, 0x1c0, RZ, 0xc0, !PT ;  /* 0x000001c0c5c57812 */ /* 0x000fe200078ec0ff */
[----:B------:R-:W-:Y:S01]  /*1070*/  VIADD R190, R16, 0x40 ;  /* 0x0000004010be7836 */ /* 0x000fe20000000000 */
[----:B------:R-:W-:Y:S01]  /*1080*/  LOP3.LUT R196, R196, 0x1c0, RZ, 0xc0, !PT ;  /* 0x000001c0c4c47812 */ /* 0x000fe200078ec0ff */
[----:B------:R-:W-:Y:S01]  /*1090*/  IMAD R195, R5, 0x8, R8 ;  /* 0x0000000805c37824 */ /* 0x000fe200078e0208 */
[----:B------:R-:W-:-:S02]  /*10a0*/  LOP3.LUT R0, R9, 0x7ffffffc, RZ, 0xc0, !PT ;  /* 0x7ffffffc09007812 */ /* 0x000fc400078ec0ff */
[----:B------:R-:W-:Y:S02]  /*10b0*/  LOP3.LUT R4, R201, R4, R13, 0xf6, !PT ;  /* 0x00000004c9047212 */ /* 0x000fe400078ef60d */
[----:B------:R-:W-:Y:S01]  /*10c0*/  SHF.R.U32.HI R12, RZ, 0x3, R197 ;  /* 0x00000003ff0c7819 */ /* 0x000fe200000116c5 */
[----:B------:R-:W-:Y:S01]  /*10d0*/  IMAD.IADD R0, R233, 0x1, -R0 ;  /* 0x00000001e9007824 */ /* 0x000fe200078e0a00 */
[----:B------:R-:W-:Y:S02]  /*10e0*/  LOP3.LUT R9, R197, 0x38, R16, 0xf8, !PT ;  /* 0x00000038c5097812 */ /* 0x000fe400078ef810 */
[----:B------:R-:W-:Y:S01]  /*10f0*/  LOP3.LUT R200, R3, 0xfffffe00, RZ, 0xc0, !PT ;  /* 0xfffffe0003c87812 */ /* 0x000fe200078ec0ff */
[----:B------:R-:W-:Y:S01]  /*1100*/  IMAD.SHL.U32 R188, R0, 0x2, RZ ;  /* 0x0000000200bc7824 */ /* 0x000fe200078e00ff */
[----:B------:R-:W-:Y:S02]  /*1110*/  SHF.R.U32.HI R10, RZ, 0x3, R196 ;  /* 0x00000003ff0a7819 */ /* 0x000fe400000116c4 */
[----:B------:R-:W-:Y:S01]  /*1120*/  LOP3.LUT R6, R196, 0x38, R16, 0xf8, !PT ;  /* 0x00000038c4067812 */ /* 0x000fe200078ef810 */
[C---:B------:R-:W-:Y:S01]  /*1130*/  VIADD R231, R188.reuse, 0x8 ;  /* 0x00000008bce77836 */ /* 0x040fe20000000000 */
[----:B------:R-:W-:Y:S01]  /*1140*/  LOP3.LUT R199, R11, 0xfffffe00, RZ, 0xc0, !PT ;  /* 0xfffffe000bc77812 */ /* 0x000fe200078ec0ff */
[----:B------:R-:W-:Y:S01]  /*1150*/  VIADD R230, R188, 0x10 ;  /* 0x00000010bce67836 */ /* 0x000fe20000000000 */
[----:B------:R-:W-:Y:S01]  /*1160*/  LEA R3, R4, UR44, 0x1 ;  /* 0x0000002c04037c11 */ /* 0x000fe2000f8e08ff */
[----:B------:R-:W-:Y:S01]  /*1170*/  VIADD R229, R188, 0x18 ;  /* 0x00000018bce57836 */ /* 0x000fe20000000000 */
[----:B------:R-:W-:Y:S01]  /*1180*/  LOP3.LUT R9, R200, R9, R12, 0xf6, !PT ;  /* 0x00000009c8097212 */ /* 0x000fe200078ef60c */
[C---:B------:R-:W-:Y:S01]  /*1190*/  VIADD R228, R188.reuse, 0x20 ;  /* 0x00000020bce47836 */ /* 0x040fe20000000000 */
[----:B------:R-:W-:Y:S01]  /*11a0*/  LOP3.LUT R6, R199, R6, R10, 0xf6, !PT ;  /* 0x00000006c7067212 */ /* 0x000fe200078ef60a */
[----:B------:R0:W-:Y:S01]  /*11b0*/  STL [R1+0x40], R3 ;  /* 0x0000400301007387 */ /* 0x0001e20000100800 */
[----:B------:R-:W-:Y:S01]  /*11c0*/  LEA R0, R9, UR44, 0x1 ;  /* 0x0000002c09007c11 */ /* 0x000fe2000f8e08ff */
[C---:B------:R-:W-:Y:S01]  /*11d0*/  VIADD R227, R188.reuse, 0x28 ;  /* 0x00000028bce37836 */ /* 0x040fe20000000000 */
[----:B------:R-:W-:Y:S01]  /*11e0*/  LOP3.LUT R205, R203, R205, R202, 0xf6, !PT ;  /* 0x000000cdcbcd7212 */ /* 0x000fe200078ef6ca */
[C---:B------:R-:W-:Y:S01]  /*11f0*/  VIADD R226, R188.reuse, 0x30 ;  /* 0x00000030bce27836 */ /* 0x040fe20000000000 */
[----:B------:R-:W-:Y:S01]  /*1200*/  SHF.R.S32.HI R4, RZ, 0x1f, R229 ;  /* 0x0000001fff047819 */ /* 0x000fe200000114e5 */
[C---:B------:R-:W-:Y:S01]  /*1210*/  VIADD R225, R188.reuse, 0x38 ;  /* 0x00000038bce17836 */ /* 0x040fe20000000000 */
[----:B------:R1:W-:Y:S01]  /*1220*/  STL [R1+0x3c], R0 ;  /* 0x00003c0001007387 */ /* 0x0003e20000100800 */
[C---:B------:R-:W-:Y:S01]  /*1230*/  VIADD R224, R188.reuse, 0x40 ;  /* 0x00000040bce07836 */ /* 0x040fe20000000000 */
[----:B------:R-:W-:Y:S01]  /*1240*/  SHF.R.S32.HI R4, RZ, 0x1f, R226 ;  /* 0x0000001fff047819 */ /* 0x000fe200000114e2 */
[----:B------:R-:W-:Y:S01]  /*1250*/  VIADD R223, R188, 0x48 ;  /* 0x00000048bcdf7836 */ /* 0x000fe20000000000 */
[----:B0-----:R-:W-:Y:S01]  /*1260*/  LEA R3, R6, UR44, 0x1 ;  /* 0x0000002c06037c11 */ /* 0x001fe2000f8e08ff */
[C---:B------:R-:W-:Y:S01]  /*1270*/  VIADD R222, R188.reuse, 0x50 ;  /* 0x00000050bcde7836 */ /* 0x040fe20000000000 */
[----:B------:R-:W-:Y:S01]  /*1280*/  SHF.R.S32.HI R17, RZ, 0x1f, R16 ;  /* 0x0000001fff117819 */ /* 0x000fe20000011410 */
[C---:B------:R-:W-:Y:S01]  /*1290*/  VIADD R221, R188.reuse, 0x58 ;  /* 0x00000058bcdd7836 */ /* 0x040fe20000000000 */
[----:B------:R-:W-:Y:S01]  /*12a0*/  SHF.R.S32.HI R19, RZ, 0x1f, R18 ;  /* 0x0000001fff137819 */ /* 0x000fe20000011412 */
[C---:B------:R-:W-:Y:S01]  /*12b0*/  VIADD R220, R188.reuse, 0x60 ;  /* 0x00000060bcdc7836 */ /* 0x040fe20000000000 */
[----:B-1----:R-:W-:Y:S01]  /*12c0*/  SHF.R.S32.HI R0, RZ, 0x1f, R188 ;  /* 0x0000001fff007819 */ /* 0x002fe200000114bc */
[C---:B------:R-:W-:Y:S01]  /*12d0*/  VIADD R219, R188.reuse, 0x68 ;  /* 0x00000068bcdb7836 */ /* 0x040fe20000000000 */
[----:B------:R0:W-:Y:S01]  /*12e0*/  STL [R1+0x38], R3 ;  /* 0x0000380301007387 */ /* 0x0001e20000100800 */
[C---:B------:R-:W-:Y:S01]  /*12f0*/  VIADD R218, R188.reuse, 0x70 ;  /* 0x00000070bcda7836 */ /* 0x040fe20000000000 */
[----:B------:R-:W-:Y:S01]  /*1300*/  SHF.R.S32.HI R0, RZ, 0x1f, R230 ;  /* 0x0000001fff007819 */ /* 0x000fe200000114e6 */
[----:B------:R-:W-:Y:S01]  /*1310*/  VIADD R217, R188, 0x78 ;  /* 0x00000078bcd97836 */ /* 0x000fe20000000000 */
[----:B------:R-:W-:-:S02]  /*1320*/  SHF.R.S32.HI R0, RZ, 0x1f, R227 ;  /* 0x0000001fff007819 */ /* 0x000fc400000114e3 */
[----:B------:R-:W-:Y:S02]  /*1330*/  SHF.R.S32.HI R0, RZ, 0x1f, R224 ;  /* 0x0000001fff007819 */ /* 0x000fe400000114e0 */
[----:B------:R-:W-:Y:S02]  /*1340*/  SHF.R.S32.HI R232, RZ, 0x1f, R185 ;  /* 0x0000001fffe87819 */ /* 0x000fe400000114b9 */
[----:B0-----:R-:W-:Y:S02]  /*1350*/  SHF.R.S32.HI R3, RZ, 0x1f, R231 ;  /* 0x0000001fff037819 */ /* 0x001fe400000114e7 */
[----:B------:R-:W-:Y:S02]  /*1360*/  SHF.R.S32.HI R3, RZ, 0x1f, R228 ;  /* 0x0000001fff037819 */ /* 0x000fe400000114e4 */
[----:B------:R-:W-:Y:S02]  /*1370*/  SHF.R.S32.HI R3, RZ, 0x1f, R225 ;  /* 0x0000001fff037819 */ /* 0x000fe400000114e1 */
[----:B------:R-:W-:-:S02]  /*1380*/  SHF.R.S32.HI R214, RZ, 0x1f, R190 ;  /* 0x0000001fffd67819 */ /* 0x000fc400000114be */
[----:B------:R-:W-:Y:S02]  /*1390*/  LEA R204, R205, UR44, 0x1 ;  /* 0x0000002ccdcc7c11 */ /* 0x000fe4000f8e08ff */
[----:B------:R-:W-:Y:S02]  /*13a0*/  SHF.R.S32.HI R4, RZ, 0x1f, R223 ;  /* 0x0000001fff047819 */ /* 0x000fe400000114df */
[----:B------:R-:W-:Y:S02]  /*13b0*/  SHF.R.S32.HI R3, RZ, 0x1f, R222 ;  /* 0x0000001fff037819 */ /* 0x000fe400000114de */
[----:B------:R-:W-:Y:S02]  /*13c0*/  SHF.R.S32.HI R0, RZ, 0x1f, R221 ;  /* 0x0000001fff007819 */ /* 0x000fe400000114dd */
[----:B------:R-:W-:Y:S02]  /*13d0*/  SHF.R.S32.HI R237, RZ, 0x1f, R220 ;  /* 0x0000001fffed7819 */ /* 0x000fe400000114dc */
[----:B------:R-:W-:-:S02]  /*13e0*/  SHF.R.S32.HI R236, RZ, 0x1f, R219 ;  /* 0x0000001fffec7819 */ /* 0x000fc400000114db */
[----:B------:R-:W-:Y:S02]  /*13f0*/  SHF.R.S32.HI R235, RZ, 0x1f, R218 ;  /* 0x0000001fffeb7819 */ /* 0x000fe400000114da */
[----:B------:R-:W-:-:S07]  /*1400*/  SHF.R.S32.HI R234, RZ, 0x1f, R217 ;  /* 0x0000001fffea7819 */ /* 0x000fce00000114d9 */
.L_x_1761:
[----:B------:R-:W-:Y:S05]  /*1410*/  YIELD ;  /* 0x0000000000007946 */ /* 0x000fea0003800000 */
[----:B------:R-:W-:Y:S01]  /*1420*/  ULDC.64 UR4, c[0x0][0xa28] ;  /* 0x00028a0000047ab9 */ /* 0x000fe20000000a00 */
[----:B0-2---:R-:W0:Y:S01]  /*1430*/  LDC.64 R6, c[0x0][0xa08] ;  /* 0x00028200ff067b82 */ /* 0x005e220000000a00 */
[----:B------:R-:W-:Y:S01]  /*1440*/  ISETP.NE.U32.AND P1, PT, RZ, UR4, PT ;  /* 0x00000004ff007c0c */ /* 0x000fe2000bf25070 */
[----:B------:R-:W-:Y:S02]  /*1450*/  IMAD.MOV.U32 R12, RZ, RZ, RZ ;  /* 0x000000ffff0c7224 */ /* 0x000fe400078e00ff */
[----:B------:R-:W-:Y:S01]  /*1460*/  IMAD.MOV.U32 R28, RZ, RZ, RZ ;  /* 0x000000ffff1c7224 */ /* 0x000fe200078e00ff */
[----:B------:R-:W-:Y:S01]  /*1470*/  ISETP.NE.AND.EX P1, PT, RZ, UR5, PT, P1 ;  /* 0x00000005ff007c0c */ /* 0x000fe2000bf25310 */
[----:B------:R-:W-:-:S02]  /*1480*/  ULDC.64 UR4, c[0x0][0xa18] ;  /* 0x0002860000047ab9 */ /* 0x000fc40000000a00 */
[----:B------:R-:W-:-:S04]  /*1490*/  ISETP.NE.U32.AND P2, PT, RZ, UR4, PT ;  /* 0x00000004ff007c0c */ /* 0x000fc8000bf45070 */
[----:B------:R-:W-:Y:S01]  /*14a0*/  ISETP.NE.AND.EX P2, PT, RZ, UR5, PT, P2 ;  /* 0x00000005ff007c0c */ /* 0x000fe2000bf45320 */
[----:B------:R-:W-:Y:S02]  /*14b0*/  ULDC.64 UR4, c[0x0][0xa08] ;  /* 0x0002820000047ab9 */ /* 0x000fe40000000a00 */
[----:B------:R-:W-:-:S03]  /*14c0*/  ISETP.NE.U32.AND P0, PT, RZ, UR4, PT ;  /* 0x00000004ff007c0c */ /* 0x000fc6000bf05070 */
[----:B---3--:R-:W1:Y:S01]  /*14d0*/  @P1 LDC.64 R4, c[0x0][0xa28] ;  /* 0x00028a00ff041b82 */ /* 0x008e620000000a00 */
[----:B------:R-:W-:Y:S01]  /*14e0*/  ISETP.NE.AND.EX P0, PT, RZ, UR5, PT, P0 ;  /* 0x00000005ff007c0c */ /* 0x000fe2000bf05300 */
[----:B0-----:R-:W-:-:S06]  /*14f0*/  IMAD.WIDE R10, R27, 0x4, R6 ;  /* 0x000000041b0a7825 */ /* 0x001fcc00078e0206 */
[----:B------:R-:W0:Y:S01]  /*1500*/  @P2 LDC.64 R8, c[0x0][0xa18] ;  /* 0x00028600ff082b82 */ /* 0x000e220000000a00 */
[----:B------:R-:W-:Y:S02]  /*1510*/  ULDC UR4, c[0x0][0x288] ;  /* 0x0000a20000047ab9 */ /* 0x000fe40000000800 */
[----:B------:R-:W-:Y:S01]  /*1520*/  IMAD.U32 R187, RZ, RZ, UR4 ;  /* 0x00000004ffbb7e24 */ /* 0x000fe2000f8e00ff */
[----:B------:R-:W-:Y:S02]  /*1530*/  ULDC.64 UR4, c[0x0][0x418] ;  /* 0x0001060000047ab9 */ /* 0x000fe40000000a00 */
[----:B------:R2:W5:Y:S01]  /*1540*/  @P0 LDG.E R28, desc[UR42][R10.64] ;  /* 0x0000002a0a1c0981 */ /* 0x000562000c1e1900 */
[----:B-1----:R-:W-:-:S05]  /*1550*/  @P1 IMAD.WIDE R4, R27, 0x4, R4 ;  /* 0x000000041b041825 */ /* 0x002fca00078e0204 */
[----:B------:R2:W5:Y:S01]  /*1560*/  @P1 LDG.E R12, desc[UR42][R4.64] ;  /* 0x0000002a040c1981 */ /* 0x000562000c1e1900 */
[----:B0-----:R-:W-:-:S05]  /*1570*/  @P2 IMAD.WIDE R6, R27, 0x4, R8 ;  /* 0x000000041b062825 */ /* 0x001fca00078e0208 */
[----:B------:R2:W5:Y:S01]  /*1580*/  @P2 LDG.E R187, desc[UR42][R6.64] ;  /* 0x0000002a06bb2981 */ /* 0x000562000c1e1900 */
[----:B------:R-:W-:-:S03]  /*1590*/  UISETP.NE.U32.AND UP0, UPT, UR4, URZ, UPT ;  /* 0x0000003f0400728c */ /* 0x000fc6000bf05070 */
[----:B------:R-:W-:Y:S01]  /*15a0*/  ULDC UR4, c[0x0][0x424] ;  /* 0x0001090000047ab9 */ /* 0x000fe20000000800 */
[----:B------:R-:W-:-:S03]  /*15b0*/  UISETP.NE.AND.EX UP0, UPT, UR5, URZ, UPT, UP0 ;  /* 0x0000003f0500728c */ /* 0x000fc6000bf05300 */
[----:B------:R-:W-:Y:S01]  /*15c0*/  ULDC UR5, c[0x0][0x2f0] ;  /* 0x0000bc0000057ab9 */ /* 0x000fe20000000800 */
[----:B------:R-:W-:-:S04]  /*15d0*/  USEL UR4, UR4, 0x1, UP0 ;  /* 0x0000000104047887 */ /* 0x000fc80008000000 */
[----:B------:R-:W-:-:S03]  /*15e0*/  UIMAD UR4, UR4, UR5, URZ ;  /* 0x00000005040472a4 */ /* 0x000fc6000f8e023f */
[----:B------:R-:W-:Y:S02]  /*15f0*/  ULDC UR5, c[0x0][0x348] ;  /* 0x0000d20000057ab9 */ /* 0x000fe40000000800 */
[----:B------:R-:W-:Y:S02]  /*1600*/  IMAD.U32 R24, RZ, RZ, UR5 ;  /* 0x00000005ff187e24 */ /* 0x000fe4000f8e00ff */
[----:B------:R-:W-:Y:S01]  /*1610*/  IMAD.U32 R29, RZ, RZ, UR4 ;  /* 0x00000004ff1d7e24 */ /* 0x000fe2000f8e00ff */
[----:B--2-4-:R-:W-:Y:S06]  /*1620*/  @P2 BRA `(.L_x_1487) ;  /* 0x0000000000242947 */ /* 0x014fec0003800000 */
[----:B------:R-:W-:Y:S02]  /*1630*/  ULDC.64 UR4, c[0x0][0xa00] ;  /* 0x0002800000047ab9 */ /* 0x000fe40000000a00 */
[----:B------:R-:W-:-:S04]  /*1640*/  ISETP.NE.U32.AND P1, PT, RZ, UR4, PT ;  /* 0x00000004ff007c0c */ /* 0x000fc8000bf25070 */
[----:B------:R-:W-:-:S13]  /*1650*/  ISETP.NE.AND.EX P1, PT, RZ, UR5, PT, P1 ;  /* 0x00000005ff007c0c */ /* 0x000fda000bf25310 */
[----:B------:R-:W-:Y:S05]  /*1660*/  @!P1 BRA `(.L_x_1487) ;  /* 0x0000000000149947 */ /* 0x000fea0003800000 */
[----:B------:R-:W0:Y:S02]  /*1670*/  LDC.64 R4, c[0x0][0xa00] ;  /* 0x00028000ff047b82 */ /* 0x000e240000000a00 */
[----:B0-----:R-:W-:-:S05]  /*1680*/  IMAD.WIDE R4, R27, 0x4, R4 ;  /* 0x000000041b047825 */ /* 0x001fca00078e0204 */
[----:B-----5:R-:W2:Y:S04]  /*1690*/  LDG.E R187, desc[UR42][R4.64] ;  /* 0x0000002a04bb7981 */ /* 0x020ea8000c1e1900 */
[----:B------:R-:W2:Y:S02]  /*16a0*/  LDG.E R0, desc[UR42][R4.64+0x4] ;  /* 0x0000042a04007981 */ /* 0x000ea4000c1e1900 */
[----:B--2---:R-:W-:-:S07]  /*16b0*/  IMAD.IADD R187, R0, 0x1, -R187 ;  /* 0x0000000100bb7824 */ /* 0x004fce00078e0abb */
.L_x_1487:
[----:B------:R-:W-:Y:S01]  /*16c0*/  ULDC.64 UR4, c[0x0][0xa20] ;  /* 0x0002880000047ab9 */ /* 0x000fe20000000a00 */
[C---:B------:R-:W-:Y:S01]  /*16d0*/  LOP3.LUT R3, R26.reuse, 0xff000000, RZ, 0xc0, !PT ;  /* 0xff0000001a037812 */ /* 0x040fe200078ec0ff */
[----:B------:R-:W-:Y:S01]  /*16e0*/  IMAD.MOV.U32 R209, RZ, RZ, R27 ;  /* 0x000000ffffd17224 */ /* 0x000fe200078e001b */
[----:B------:R-:W-:Y:S02]  /*16f0*/  ISETP.NE.U32.AND P1, PT, RZ, UR4, PT ;  /* 0x00000004ff007c0c */ /* 0x000fe4000bf25070 */
[C---:B------:R-:W-:Y:S02]  /*1700*/  LOP3.LUT R0, R26.reuse, 0xff0000, RZ, 0xc0, !PT ;  /* 0x00ff00001a007812 */ /* 0x040fe400078ec0ff */
[----:B------:R-:W-:Y:S02]  /*1710*/  ISETP.NE.AND.EX P1, PT, RZ, UR5, PT, P1 ;  /* 0x00000005ff007c0c */ /* 0x000fe4000bf25310 */
[----:B------:R-:W-:Y:S02]  /*1720*/  SHF.R.U32.HI R3, RZ, 0x8, R3 ;  /* 0x00000008ff037819 */ /* 0x000fe40000011603 */
[----:B------:R-:W-:-:S02]  /*1730*/  LOP3.LUT R206, R26, 0xffff, RZ, 0xc0, !PT ;  /* 0x0000ffff1ace7812 */ /* 0x000fc400078ec0ff */
[----:B------:R-:W-:-:S07]  /*1740*/  LEA.HI R208, R0, R3, RZ, 0x10 ;  /* 0x0000000300d07211 */ /* 0x000fce00078f80ff */
[----:B------:R-:W-:Y:S05]  /*1750*/  @!P1 BRA `(.L_x_1488) ;  /* 0x0000000000109947 */ /* 0x000fea0003800000 */
[----:B------:R-:W0:Y:S02]  /*1760*/  LDC.64 R4, c[0x0][0xa20] ;  /* 0x00028800ff047b82 */ /* 0x000e240000000a00 */
[----:B0-----:R-:W-:-:S05]  /*1770*/  IMAD.WIDE R4, R27, 0x4, R4 ;  /* 0x000000041b047825 */ /* 0x001fca00078e0204 */
[----:B------:R0:W5:Y:S01]  /*1780*/  LDG.E R29, desc[UR42][R4.64] ;  /* 0x0000002a041d7981 */ /* 0x000162000c1e1900 */
[----:B------:R-:W-:Y:S05]  /*1790*/  BRA `(.L_x_1489) ;  /* 0x0000000000107947 */ /* 0x000fea0003800000 */
.L_x_1488:
[----:B------:R-:W-:Y:S05]  /*17a0*/  @!P0 BRA `(.L_x_1489) ;  /* 0x00000000000c8947 */ /* 0x000fea0003800000 */
[----:B------:R-:W2:Y:S04]  /*17b0*/  LDG.E R0, desc[UR42][R10.64] ;  /* 0x0000002a0a007981 */ /* 0x000ea8000c1e1900 */
[----:B------:R-:W2:Y:S02]  /*17c0*/  LDG.E R29, desc[UR42][R10.64+0x4] ;  /* 0x0000042a0a1d7981 */ /* 0x000ea4000c1e1900 */
[----:B--2---:R-:W-:-:S07]  /*17d0*/  IMAD.IADD R29, R29, 0x1, -R0 ;  /* 0x000000011d1d7824 */ /* 0x004fce00078e0a00 */
.L_x_1489:
[----:B------:R-:W-:Y:S01]  /*17e0*/  ULDC.64 UR4, c[0x0][0xa10] ;  /* 0x0002840000047ab9 */ /* 0x000fe20000000a00 */
[----:B0-----:R-:W0:Y:S01]  /*17f0*/  LDC R4, c[0x0][0x448] ;  /* 0x00011200ff047b82 */ /* 0x001e220000000800 */
[----:B------:R-:W-:-:S04]  /*1800*/  ISETP.NE.U32.AND P0, PT, RZ, UR4, PT ;  /* 0x00000004ff007c0c */ /* 0x000fc8000bf05070 */
[----:B------:R-:W-:Y:S01]  /*1810*/  ISETP.NE.AND.EX P0, PT, RZ, UR5, PT, P0 ;  /* 0x00000005ff007c0c */ /* 0x000fe2000bf05300 */
[----:B------:R-:W-:Y:S02]  /*1820*/  ULDC.64 UR4, c[0x0][0xa30] ;  /* 0x00028c0000047ab9 */ /* 0x000fe40000000a00 */
[----:B------:R-:W-:-:S04]  /*1830*/  ISETP.NE.U32.AND P1, PT, RZ, UR4, PT ;  /* 0x00000004ff007c0c */ /* 0x000fc8000bf25070 */
[----:B------:R-:W-:-:S06]  /*1840*/  ISETP.NE.AND.EX P1, PT, RZ, UR5, PT, P1 ;  /* 0x00000005ff007c0c */ /* 0x000fcc000bf25310 */
[----:B------:R-:W1:Y:S08]  /*1850*/  @P0 LDC.64 R6, c[0x0][0xa10] ;  /* 0x00028400ff060b82 */ /* 0x000e700000000a00 */
[----:B------:R-:W2:Y:S01]  /*1860*/  @P1 LDC.64 R8, c[0x0][0xa30] ;  /* 0x00028c00ff081b82 */ /* 0x000ea20000000a00 */
[----:B-1----:R-:W-:-:S05]  /*1870*/  @P0 IMAD.WIDE R6, R27, 0x4, R6 ;  /* 0x000000041b060825 */ /* 0x002fca00078e0206 */
[----:B------:R-:W3:Y:S04]  /*1880*/  @P0 LDG.E R0, desc[UR42][R6.64] ;  /* 0x0000002a06000981 */ /* 0x000ee8000c1e1900 */
[----:B------:R-:W3:Y:S01]  /*1890*/  @P0 LDG.E R3, desc[UR42][R6.64+0x4] ;  /* 0x0000042a06030981 */ /* 0x000ee2000c1e1900 */
[----:B-----5:R-:W-:Y:S02]  /*18a0*/  IMAD.MOV.U32 R112, RZ, RZ, R29 ;  /* 0x000000ffff707224 */ /* 0x020fe400078e001d */
[----:B--2---:R-:W-:-:S05]  /*18b0*/  @P1 IMAD.WIDE R8, R27, 0x4, R8 ;  /* 0x000000041b081825 */ /* 0x004fca00078e0208 */
[----:B------:R1:W5:Y:S01]  /*18c0*/  @P1 LDG.E R112, desc[UR42][R8.64] ;  /* 0x0000002a08701981 */ /* 0x000362000c1e1900 */
[----:B0-----:R-:W-:Y:S01]  /*18d0*/  ISETP.NE.AND P1, PT, R4, 0x1, PT ;  /* 0x000000010400780c */ /* 0x001fe20003f25270 */
[----:B------:R-:W-:Y:S01]  /*18e0*/  IMAD.SHL.U32 R192, R25, 0x80, RZ ;  /* 0x0000008019c07824 */ /* 0x000fe200078e00ff */
[----:B------:R-:W0:Y:S01]  /*18f0*/  LDC.64 R4, c[0x0][0x9e0] ;  /* 0x00027800ff047b82 */ /* 0x000e220000000a00 */
[----:B------:R-:W-:-:S10]  /*1900*/  IMAD.IADD R13, R29, 0x1, -R12 ;  /* 0x000000011d0d7824 */ /* 0x000fd400078e0a0c */
[----:B------:R-:W2:Y:S08]  /*1910*/  @P1 LDC R11, c[0x0][0x44c] ;  /* 0x00011300ff0b1b82 */ /* 0x000eb00000000800 */
[----:B------:R-:W4:Y:S01]  /*1920*/  @P1 LDC R10, c[0x0][0x450] ;  /* 0x00011400ff0a1b82 */ /* 0x000f220000000800 */
[----:B0-----:R-:W-:Y:S01]  /*1930*/  ISETP.GE.AND P2, PT, R5, 0x1, PT ;  /* 0x000000010500780c */ /* 0x001fe20003f46270 */
[----:B---3--:R-:W-:-:S02]  /*1940*/  @P0 IMAD.IADD R24, R3, 0x1, -R0 ;  /* 0x0000000103180824 */ /* 0x008fc400078e0a00 */
[----:B------:R-:W-:Y:S02]  /*1950*/  VIADD R0, R192, 0x7f ;  /* 0x0000007fc0007836 */ /* 0x000fe40000000000 */
[----:B------:R-:W-:Y:S02]  /*1960*/  IMAD.IADD R189, R13, 0x1, R24 ;  /* 0x000000010dbd7824 */ /* 0x000fe400078e0218 */
[----:B--2---:R-:W-:-:S03]  /*1970*/  @P1 IMAD.HI.U32 R3, R0, R11, RZ ;  /* 0x0000000b00031227 */ /* 0x004fc600078e00ff */
[C---:B------:R-:W-:Y:S01]  /*1980*/  IADD3 R7, R189.reuse, 0x1, -R187 ;  /* 0x00000001bd077810 */ /* 0x040fe20007ffe8bb */
[----:B------:R-:W-:Y:S01]  /*1990*/  IMAD.MOV.U32 R6, RZ, RZ, R0 ;  /* 0x000000ffff067224 */ /* 0x000fe200078e0000 */
[----:B----4-:R-:W-:Y:S01]  /*19a0*/  @P1 SHF.R.U32.HI R6, RZ, R10, R3 ;  /* 0x0000000aff061219 */ /* 0x010fe20000011603 */
[----:B------:R-:W-:-:S04]  /*19b0*/  VIADD R0, R189, 0x7f ;  /* 0x0000007fbd007836 */ /* 0x000fc80000000000 */
[----:B-1----:R-:W-:Y:S01]  /*19c0*/  IMAD.IADD R9, R7, 0x1, R6 ;  /* 0x0000000107097824 */ /* 0x002fe200078e0206 */
[----:B------:R-:W-:-:S03]  /*19d0*/  SHF.R.S32.HI R3, RZ, 0x1f, R0 ;  /* 0x0000001fff037819 */ /* 0x000fc60000011400 */
[----:B------:R-:W-:Y:S01]  /*19e0*/  IMAD.IADD R4, R9, 0x1, R4 ;  /* 0x0000000109047824 */ /* 0x000fe200078e0204 */
[----:B------:R-:W-:-:S04]  /*19f0*/  LEA.HI R3, R3, R0, RZ, 0x7 ;  /* 0x0000000003037211 */ /* 0x000fc800078f38ff */
[----:B------:R-:W-:Y:S01]  /*1a00*/  SHF.R.S32.HI R126, RZ, 0x7, R3 ;  /* 0x00000007ff7e7819 */ /* 0x000fe20000011403 */
[----:B------:R-:W-:Y:S06]  /*1a10*/  @!P2 BRA `(.L_x_1490) ;  /* 0x000000000048a947 */ /* 0x000fec0003800000 */
[C---:B------:R-:W-:Y:S01]  /*1a20*/  ISETP.GT.AND P0, PT, R9.reuse, RZ, PT ;  /* 0x000000ff0900720c */ /* 0x040fe20003f04270 */
[----:B------:R-:W-:Y:S01]  /*1a30*/  BSSY B0, `(.L_x_1491) ;  /* 0x000000e000007945 */ /* 0x000fe20003800000 */
[----:B------:R-:W-:-:S11]  /*1a40*/  VIADD R0, R9, 0xffffffff ;  /* 0xffffffff09007836 */ /* 0x000fd60000000000 */
        /* <DEDUP_REMOVED lines=8> */
.L_x_1492:
[----:B------:R-:W-:-:S13]  /*1ad0*/  ISETP.NE.AND P0, PT, R5, 0x1, PT ;  /* 0x000000010500780c */ /* 0x000fda0003f05270 */
[----:B------:R-:W0:Y:S02]  /*1ae0*/  @P0 LDC.64 R6, c[0x0][0x9e8] ;  /* 0x00027a00ff060b82 */ /* 0x000e240000000a00 */
[----:B0-----:R-:W-:-:S05]  /*1af0*/  @P0 IMAD.HI.U32 R6, R0, R6, RZ ;  /* 0x0000000600060227 */ /* 0x001fca00078e00ff */
[----:B------:R-:W-:-:S07]  /*1b00*/  @P0 SHF.R.U32.HI R0, RZ, R7, R6 ;  /* 0x00000007ff000219 */ /* 0x000fce0000011606 */
.L_x_1493:
[----:B------:R-:W-:Y:S05]  /*1b10*/  BSYNC B0 ;  /* 0x0000000000007941 */ /* 0x000fea0003800000 */
.L_x_1491:
[----:B------:R-:W-:-:S05]  /*1b20*/  IMAD R3, R0, R5, R5 ;  /* 0x0000000500037224 */ /* 0x000fca00078e0205 */
[----:B------:R-:W-:-:S07]  /*1b30*/  VIMNMX R4, R4, R3, PT ;  /* 0x0000000304047248 */ /* 0x000fce0003fe0100 */
.L_x_1490:
[----:B------:R-:W0:Y:S01]  /*1b40*/  @P1 LDC R7, c[0x0][0x44c] ;  /* 0x00011300ff071b82 */ /* 0x000e220000000800 */
[----:B------:R-:W-:Y:S01]  /*1b50*/  VIADD R4, R4, 0x7f ;  /* 0x0000007f04047836 */ /* 0x000fe20000000000 */
[----:B------:R-:W-:Y:S01]  /*1b60*/  ULDC UR4, c[0x0][0x9dc] ;  /* 0x0002770000047ab9 */ /* 0x000fe20000000800 */
[----:B------:R-:W-:Y:S02]  /*1b70*/  IMAD.MOV.U32 R0, RZ, RZ, R192 ;  /* 0x000000ffff007224 */ /* 0x000fe400078e00c0 */
[----:B------:R-:W-:Y:S01]  /*1b80*/  IMAD.IADD R127, R189, 0x1, -R187 ;  /* 0x00000001bd7f7824 */ /* 0x000fe200078e0abb */
[----:B------:R-:W-:Y:S02]  /*1b90*/  SHF.R.S32.HI R3, RZ, 0x1f, R4 ;  /* 0x0000001fff037819 */ /* 0x000fe40000011404 */
[----:B------:R-:W1:Y:S02]  /*1ba0*/  @P1 LDC R9, c[0x0][0x450] ;  /* 0x00011400ff091b82 */ /* 0x000e640000000800 */
[----:B------:R-:W-:-:S04]  /*1bb0*/  LEA.HI R3, R3, R4, RZ, 0x7 ;  /* 0x0000000403037211 */ /* 0x000fc800078f38ff */
[----:B------:R-:W-:-:S04]  /*1bc0*/  SHF.R.S32.HI R3, RZ, 0x7, R3 ;  /* 0x00000007ff037819 */ /* 0x000fc80000011403 */
[----:B------:R-:W-:Y:S01]  /*1bd0*/  VIMNMX R8, R126, R3, PT ;  /* 0x000000037e087248 */ /* 0x000fe20003fe0100 */
[----:B0-----:R-:W-:-:S05]  /*1be0*/  @P1 IMAD.HI.U32 R6, R192, R7, RZ ;  /* 0x00000007c0061227 */ /* 0x001fca00078e00ff */
[----:B-1----:R-:W-:-:S05]  /*1bf0*/  @P1 SHF.R.U32.HI R0, RZ, R9, R6 ;  /* 0x00000009ff001219 */ /* 0x002fca0000011606 */
[----:B------:R-:W-:-:S04]  /*1c00*/  IMAD.IADD R0, R127, 0x1, R0 ;  /* 0x000000017f007824 */ /* 0x000fc800078e0200 */
[----:B------:R-:W-:Y:S01]  /*1c10*/  VIADD R3, R0, -UR4 ;  /* 0x8000000400037c36 */ /* 0x000fe20008000000 */
[----:B------:R-:W-:Y:S06]  /*1c20*/  @!P2 BRA `(.L_x_1494) ;  /* 0x000000000044a947 */ /* 0x000fec0003800000 */
[----:B------:R-:W-:Y:S01]  /*1c30*/  ISETP.GT.AND P0, PT, R0, -0x1, PT ;  /* 0xffffffff0000780c */ /* 0x000fe20003f04270 */
[----:B------:R-:W-:-:S12]  /*1c40*/  BSSY B0, `(.L_x_1495) ;  /* 0x000000d000007945 */ /* 0x000fd80003800000 */
        /* <DEDUP_REMOVED lines=8> */
.L_x_1496:
[----:B------:R-:W-:-:S13]  /*1cd0*/  ISETP.NE.AND P0, PT, R5, 0x1, PT ;  /* 0x000000010500780c */ /* 0x000fda0003f05270 */
[----:B------:R-:W0:Y:S02]  /*1ce0*/  @P0 LDC.64 R6, c[0x0][0x9e8] ;  /* 0x00027a00ff060b82 */ /* 0x000e240000000a00 */
[----:B0-----:R-:W-:-:S05]  /*1cf0*/  @P0 IMAD.HI.U32 R4, R0, R6, RZ ;  /* 0x0000000600040227 */ /* 0x001fca00078e00ff */
[----:B------:R-:W-:-:S07]  /*1d00*/  @P0 SHF.R.U32.HI R0, RZ, R7, R4 ;  /* 0x00000007ff000219 */ /* 0x000fce0000011604 */
.L_x_1497:
[----:B------:R-:W-:Y:S05]  /*1d10*/  BSYNC B0 ;  /* 0x0000000000007941 */ /* 0x000fea0003800000 */
.L_x_1495:
[----:B------:R-:W-:-:S05]  /*1d20*/  IMAD R0, R0, R5, RZ ;  /* 0x0000000500007224 */ /* 0x000fca00078e02ff */
[----:B------:R-:W-:-:S07]  /*1d30*/  VIMNMX R3, R3, R0, !PT ;  /* 0x0000000003037248 */ /* 0x000fce0007fe0100 */
.L_x_1494:
[----:B------:R-:W-:Y:S01]  /*1d40*/  SHF.R.S32.HI R0, RZ, 0x1f, R3 ;  /* 0x0000001fff007819 */ /* 0x000fe20000011403 */
[----:B------:R-:W-:Y:S01]  /*1d50*/  BSSY B0, `(.L_x_1498) ;  /* 0x0000028000007945 */ /* 0x000fe20003800000 */
[----:B------:R-:W-:Y:S02]  /*1d60*/  LOP3.LUT R215, R208, 0xff, RZ, 0xc0, !PT ;  /* 0x000000ffd0d77812 */ /* 0x000fe400078ec0ff */
[----:B------:R-:W-:Y:S02]  /*1d70*/  LEA.HI R0, R0, R3, RZ, 0x7 ;  /* 0x0000000300007211 */ /* 0x000fe400078f38ff */
[----:B------:R-:W-:Y:S02]  /*1d80*/  SHF.R.U32.HI R208, RZ, 0x10, R208 ;  /* 0x00000010ffd07819 */ /* 0x000fe400000116d0 */
[----:B------:R-:W-:-:S04]  /*1d90*/  SHF.R.S32.HI R0, RZ, 0x7, R0 ;  /* 0x00000007ff007819 */ /* 0x000fc80000011400 */
[----:B------:R-:W-:Y:S01]  /*1da0*/  VIMNMX R9, RZ, R0, !PT ;  /* 0x00000000ff097248 */ /* 0x000fe20007fe0100 */
[----:B------:R-:W-:-:S03]  /*1db0*/  IMAD.MOV.U32 R0, RZ, RZ, RZ ;  /* 0x000000ffff007224 */ /* 0x000fc600078e00ff */
[----:B------:R-:W-:-:S13]  /*1dc0*/  ISETP.GT.AND P0, PT, R8, R9, PT ;  /* 0x000000090800720c */ /* 0x000fda0003f04270 */
[----:B------:R-:W-:Y:S05]  /*1dd0*/  @!P0 BRA `(.L_x_1499) ;  /* 0x00000000007c8947 */ /* 0x000fea0003800000 */
[----:B------:R-:W-:Y:S01]  /*1de0*/  ISETP.NE.AND P0, PT, R208, RZ, PT ;  /* 0x000000ffd000720c */ /* 0x000fe20003f05270 */
[----:B------:R-:W-:-:S03]  /*1df0*/  ULDC UR4, c[0x0][0x9f0] ;  /* 0x00027c0000047ab9 */ /* 0x000fc60000000800 */
[----:B------:R-:W-:-:S04]  /*1e00*/  SEL R11, R208, UR4, P0 ;  /* 0x00000004d00b7c07 */ /* 0x000fc80008000000 */
[-C--:B------:R-:W-:Y:S02]  /*1e10*/  IABS R6, R11.reuse ;  /* 0x0000000b00067213 */ /* 0x080fe40000000000 */
[----:B------:R-:W-:Y:S02]  /*1e20*/  IADD3 R0, R11, -0x1, R8 ;  /* 0xffffffff0b007810 */ /* 0x000fe40007ffe008 */
[----:B------:R-:W0:Y:S01]  /*1e30*/  I2F.RP R3, R6 ;  /* 0x0000000600037306 */ /* 0x000e220000209400 */
[----:B------:R-:W-:Y:S02]  /*1e40*/  IABS R12, R11 ;  /* 0x0000000b000c7213 */ /* 0x000fe40000000000 */
[----:B------:R-:W-:-:S05]  /*1e50*/  IMAD.IADD R0, R0, 0x1, -R9 ;  /* 0x0000000100007824 */ /* 0x000fca00078e0a09 */
        /* <DEDUP_REMOVED lines=23> */
.L_x_1499:
[----:B------:R-:W-:Y:S05]  /*1fd0*/  BSYNC B0 ;  /* 0x0000000000007941 */ /* 0x000fea0003800000 */
.L_x_1498:
[----:B------:R-:W-:-:S05]  /*1fe0*/  IMAD R3, R215, R0, R9 ;  /* 0x00000000d7037224 */ /* 0x000fca00078e0209 */
[C---:B------:R-:W-:Y:S01]  /*1ff0*/  VIADDMNMX R0, R3.reuse, R0, R8, PT ;  /* 0x0000000003007246 */ /* 0x040fe20003800108 */
[----:B------:R-:W-:-:S04]  /*2000*/  IMAD R3, R3, 0x80, -R13 ;  /* 0x0000008003037824 */ /* 0x000fc800078e0a0d */
[----:B------:R-:W-:Y:S01]  /*2010*/  IMAD R5, R0, 0x80, -R13 ;  /* 0x0000008000057824 */ /* 0x000fe200078e0a0d */
[----:B------:R-:W-:-:S04]  /*2020*/  VIMNMX R3, RZ, R3, !PT ;  /* 0x00000003ff037248 */ /* 0x000fc80007fe0100 */
[----:B------:R-:W-:Y:S02]  /*2030*/  VIMNMX R0, R5, R24, PT ;  /* 0x0000001805007248 */ /* 0x000fe40003fe0100 */
[----:B------:R-:W-:Y:S02]  /*2040*/  SHF.R.U32.HI R25, RZ, 0x7, R3 ;  /* 0x00000007ff197819 */ /* 0x000fe40000011603 */
[----:B------:R-:W-:-:S03]  /*2050*/  ISETP.GT.AND P0, PT, R0, R3, PT ;  /* 0x000000030000720c */ /* 0x000fc60003f04270 */
[----:B------:R-:W-:-:S10]  /*2060*/  IMAD.MOV.U32 R26, RZ, RZ, R25 ;  /* 0x000000ffff1a7224 */ /* 0x000fd400078e0019 */
[----:B------:R-:W-:-:S05]  /*2070*/  @P0 VIADD R0, R0, 0x7f ;  /* 0x0000007f00000836 */ /* 0x000fca0000000000 */
[----:B------:R-:W-:-:S04]  /*2080*/  @P0 SHF.R.S32.HI R3, RZ, 0x1f, R0 ;  /* 0x0000001fff030819 */ /* 0x000fc80000011400 */
[----:B------:R-:W-:-:S04]  /*2090*/  @P0 LEA.HI R3, R3, R0, RZ, 0x7 ;  /* 0x0000000003030211 */ /* 0x000fc800078f38ff */
[----:B------:R-:W-:Y:S02]  /*20a0*/  @P0 SHF.R.S32.HI R26, RZ, 0x7, R3 ;  /* 0x00000007ff1a0819 */ /* 0x000fe40000011403 */
        /* <DEDUP_REMOVED lines=23> */
.L_x_1502:
[----:B------:R-:W-:Y:S05]  /*2220*/  BSYNC B6 ;  /* 0x0000000000067941 */ /* 0x000fea0003800000 */
.L_x_1501:
        /* <DEDUP_REMOVED lines=20> */
.L_x_1504:
[----:B------:R-:W-:Y:S05]  /*2370*/  BSYNC B6 ;  /* 0x0000000000067941 */ /* 0x000fea0003800000 */
.L_x_1503:
[----:B------:R-:W-:Y:S01]  /*2380*/  ULDC.64 UR4, c[0x0][0x9f8] ;  /* 0x00027e0000047ab9 */ /* 0x000fe20000000a00 */
[----:B------:R-:W2:Y:S01]  /*2390*/  LDL.LU R20, [R1+0x10] ;  /* 0x0000100001147983 */ /* 0x000ea20000300800 */
[----:B------:R-:W-:Y:S01]  /*23a0*/  ISETP.NE.U32.AND P0, PT, RZ, UR4, PT ;  /* 0x00000004ff007c0c */ /* 0x000fe2000bf05070 */
[----:B------:R-:W0:Y:S03]  /*23b0*/  LDC.64 R98, c[0x0][0x300] ;  /* 0x0000c000ff627b82 */ /* 0x000e260000000a00 */
[----:B------:R-:W-:Y:S01]  /*23c0*/  ISETP.NE.AND.EX P0, PT, RZ, UR5, PT, P0 ;  /* 0x00000005ff007c0c */ /* 0x000fe2000bf05300 */
[----:B------:R-:W1:Y:S01]  /*23d0*/  S2R R30, SR_TID.X ;  /* 0x00000000001e7919 */ /* 0x000e620000002100 */
[----:B------:R-:W-:Y:S01]  /*23e0*/  IMAD.IADD R28, R28, 0x1, R29 ;  /* 0x000000011c1c7824 */ /* 0x000fe200078e021d */
[----:B------:R-:W-:Y:S02]  /*23f0*/  ULDC.64 UR4, c[0x0][0xa08] ;  /* 0x0002820000047ab9 */ /* 0x000fe40000000a00 */
[----:B------:R-:W3:Y:S08]  /*2400*/  LDC R33, c[0x0][0x3f4] ;  /* 0x0000fd00ff217b82 */ /* 0x000ef00000000800 */
[----:B------:R-:W4:Y:S02]  /*2410*/  @P0 LDC.64 R4, c[0x0][0x9f8] ;  /* 0x00027e00ff040b82 */ /* 0x000f240000000a00 */
[----:B----4-:R-:W-:-:S05]  /*2420*/  @P0 IMAD.WIDE R4, R27, 0x4, R4 ;  /* 0x000000041b040825 */ /* 0x010fca00078e0204 */
[----:B------:R4:W2:Y:S01]  /*2430*/  @P0 LDG.E R27, desc[UR42][R4.64] ;  /* 0x0000002a041b0981 */ /* 0x0008a2000c1e1900 */
[----:B------:R-:W-:Y:S01]  /*2440*/  SHF.R.S32.HI R39, RZ, 0x1f, R28 ;  /* 0x0000001fff277819 */ /* 0x000fe2000001141c */
[-C--:B0-----:R-:W-:Y:S01]  /*2450*/  IMAD.WIDE.U32 R6, R28, R98.reuse, RZ ;  /* 0x000000621c067225 */ /* 0x081fe200078e00ff */
[----:B------:R-:W-:Y:S02]  /*2460*/  ISETP.NE.U32.AND P0, PT, RZ, UR4, PT ;  /* 0x00000004ff007c0c */ /* 0x000fe4000bf05070 */
[----:B-1----:R-:W-:Y:S01]  /*2470*/  SHF.R.U32.HI R30, RZ, 0x7, R30 ;  /* 0x00000007ff1e7819 */ /* 0x002fe2000001161e */
[-C--:B------:R-:W-:Y:S01]  /*2480*/  IMAD R0, R39, R98.reuse, RZ ;  /* 0x0000006227007224 */ /* 0x080fe200078e02ff */
[----:B------:R-:W-:Y:S01]  /*2490*/  ISETP.NE.AND.EX P0, PT, RZ, UR5, PT, P0 ;  /* 0x00000005ff007c0c */ /* 0x000fe2000bf05300 */
[----:B------:R-:W-:Y:S01]  /*24a0*/  ULDC.64 UR4, c[0x0][0x308] ;  /* 0x0000c20000047ab9 */ /* 0x000fe20000000a00 */
[----:B------:R-:W-:Y:S01]  /*24b0*/  ISETP.NE.AND P6, PT, R30, 0x1, PT ;  /* 0x000000011e00780c */ /* 0x000fe20003fc5270 */
[----:B------:R-:W-:Y:S01]  /*24c0*/  IMAD R3, R28, R99, R0 ;  /* 0x000000631c037224 */ /* 0x000fe200078e0200 */
[----:B---3--:R-:W-:Y:S01]  /*24d0*/  ISETP.GE.AND P1, PT, R16, R33, PT ;  /* 0x000000211000720c */ /* 0x008fe20003f26270 */
[----:B------:R-:W-:Y:S01]  /*24e0*/  IMAD.SHL.U32 R32, R23, 0x40, RZ ;  /* 0x0000004017207824 */ /* 0x000fe200078e00ff */
[----:B-----5:R-:W-:Y:S01]  /*24f0*/  SHF.R.S32.HI R29, RZ, 0x1f, R112 ;  /* 0x0000001fff1d7819 */ /* 0x020fe20000011470 */
[----:B------:R-:W-:Y:S01]  /*2500*/  IMAD.IADD R7, R7, 0x1, R3 ;  /* 0x0000000107077824 */ /* 0x000fe200078e0203 */
[----:B------:R-:W-:Y:S01]  /*2510*/  SHF.R.U32.HI R31, RZ, 0x3, R198 ;  /* 0x00000003ff1f7819 */ /* 0x000fe200000116c6 */
[----:B------:R-:W-:Y:S01]  /*2520*/  IMAD.SHL.U32 R88, R98, 0x20, RZ ;  /* 0x0000002062587824 */ /* 0x000fe200078e00ff */
[----:B------:R-:W-:Y:S01]  /*2530*/  SHF.R.U32.HI R21, RZ, 0x3, R197 ;  /* 0x00000003ff157819 */ /* 0x000fe200000116c5 */
[----:B----4-:R-:W-:Y:S01]  /*2540*/  IMAD.WIDE.U32 R4, R206, UR4, R6 ;  /* 0x00000004ce047c25 */ /* 0x010fe2000f8e0006 */
[----:B------:R-:W-:Y:S01]  /*2550*/  SHF.L.U64.HI R89, R98, 0x5, R99 ;  /* 0x0000000562597819 */ /* 0x000fe20000010263 */
[----:B------:R-:W0:Y:S01]  /*2560*/  LDC.64 R6, c[0x0][0x3f8] ;  /* 0x0000fe00ff067b82 */ /* 0x000e220000000a00 */
[----:B------:R-:W-:Y:S01]  /*2570*/  SHF.R.S32.HI R116, RZ, 0x1f, R212 ;  /* 0x0000001fff747819 */ /* 0x000fe200000114d4 */
[----:B------:R-:W-:Y:S01]  /*2580*/  IMAD R5, R206, UR5, R5 ;  /* 0x00000005ce057c24 */ /* 0x000fe2000f8e0205 */
[----:B------:R-:W-:Y:S01]  /*2590*/  ULDC.64 UR4, c[0x0][0x310] ;  /* 0x0000c40000047ab9 */ /* 0x000fe20000000a00 */
[----:B------:R-:W-:Y:S01]  /*25a0*/  IMAD.WIDE.U32 R128, R23, R98, R88 ;  /* 0x0000006217807225 */ /* 0x000fe200078e0058 */
[----:B------:R-:W-:-:S02]  /*25b0*/  SHF.R.S32.HI R115, RZ, 0x1f, R211 ;  /* 0x0000001fff737819 */ /* 0x000fc400000114d3 */
[----:B------:R-:W-:Y:S01]  /*25c0*/  SHF.R.S32.HI R114, RZ, 0x1f, R210 ;  /* 0x0000001fff727819 */ /* 0x000fe200000114d2 */
[----:B------:R-:W-:-:S04]  /*25d0*/  IMAD.WIDE.U32 R40, R23, R98, R16 ;  /* 0x0000006217287225 */ /* 0x000fc800078e0010 */
[----:B------:R-:W-:Y:S02]  /*25e0*/  VIADD R124, R30, 0x8 ;  /* 0x000000081e7c7836 */ /* 0x000fe40000000000 */
[----:B------:R-:W-:Y:S02]  /*25f0*/  IMAD.SHL.U32 R110, R33, 0x2, RZ ;  /* 0x00000002216e7824 */ /* 0x000fe400078e00ff */
[----:B------:R-:W-:Y:S02]  /*2600*/  IMAD.SHL.U32 R125, R98, 0x80, RZ ;  /* 0x00000080627d7824 */ /* 0x000fe400078e00ff */
[CC--:B0-----:R-:W-:Y:S01]  /*2610*/  IMAD.WIDE.U32 R92, R23.reuse, R6.reuse, R18 ;  /* 0x00000006175c7225 */ /* 0x0c1fe200078e0012 */
[C-C-:B------:R-:W-:Y:S02]  /*2620*/  SHF.L.U64.HI R15, R6.reuse, 0x6, R7.reuse ;  /* 0x00000006060f7819 */ /* 0x140fe40000010207 */
[----:B------:R-:W-:Y:S01]  /*2630*/  SHF.L.U64.HI R14, R6, 0x7, R7 ;  /* 0x00000007060e7819 */ /* 0x000fe20000010207 */
[----:B------:R-:W-:-:S04]  /*2640*/  IMAD.WIDE.U32 R90, R23, R6, R16 ;  /* 0x00000006175a7225 */ /* 0x000fc800078e0010 */
[----:B------:R-:W-:Y:S02]  /*2650*/  IMAD R12, R29, R6, RZ ;  /* 0x000000061d0c7224 */ /* 0x000fe400078e02ff */
[----:B------:R-:W-:Y:S02]  /*2660*/  IMAD.SHL.U32 R13, R6, 0x20, RZ ;  /* 0x00000020060d7824 */ /* 0x000fe400078e00ff */
[----:B------:R-:W-:Y:S02]  /*2670*/  IMAD R35, R112, R7, R12 ;  /* 0x0000000770237224 */ /* 0x000fe400078e020c */
[----:B------:R-:W-:Y:S01]  /*2680*/  IMAD.SHL.U32 R12, R6, 0x40, RZ ;  /* 0x00000040060c7824 */ /* 0x000fe200078e00ff */
[----:B--2---:R-:W-:-:S04]  /*2690*/  LOP3.LUT R20, R20, 0xfffffffe, RZ, 0xc0, !PT ;  /* 0xfffffffe14147812 */ /* 0x004fc800078ec0ff */
[----:B------:R-:W-:-:S05]  /*26a0*/  @P1 LOP3.LUT R20, R20, 0x1, RZ, 0xfc, !PT ;  /* 0x0000000114141812 */ /* 0x000fca00078efcff */
[----:B------:R0:W-:Y:S02]  /*26b0*/  STL [R1+0x10], R20 ;  /* 0x0000101401007387 */ /* 0x0001e40000100800 */
[----:B0-----:R-:W-:Y:S02]  /*26c0*/  SHF.R.U32.HI R20, RZ, 0x3, R196 ;  /* 0x00000003ff147819 */ /* 0x001fe400000116c4 */
[----:B------:R-:W-:Y:S02]  /*26d0*/  SHF.R.S32.HI R0, RZ, 0x1f, R27 ;  /* 0x0000001fff007819 */ /* 0x000fe4000001141b */
[----:B------:R-:W-:Y:S02]  /*26e0*/  SEL R27, R27, RZ, !P0 ;  /* 0x000000ff1b1b7207 */ /* 0x000fe40004000000 */
[----:B------:R-:W-:Y:S02]  /*26f0*/  SEL R3, R0, RZ, !P0 ;  /* 0x000000ff00037207 */ /* 0x000fe40004000000 */
[----:B------:R-:W-:Y:S01]  /*2700*/  IADD3 R42, P0, R23, R28, RZ ;  /* 0x0000001c172a7210 */ /* 0x000fe20007f1e0ff */
[----:B------:R-:W-:Y:S01]  /*2710*/  IMAD.WIDE.U32 R96, R27, UR4, R4 ;  /* 0x000000041b607c25 */ /* 0x000fe2000f8e0004 */
[----:B------:R-:W-:Y:S01]  /*2720*/  SHF.L.U64.HI R28, R98, 0x6, R99 ;  /* 0x00000006621c7819 */ /* 0x000fe20000010263 */
[----:B------:R-:W0:Y:S02]  /*2730*/  LDC.64 R4, c[0x0][0x408] ;  /* 0x00010200ff047b82 */ /* 0x000e240000000a00 */
[----:B------:R-:W-:-:S02]  /*2740*/  IMAD R0, R3, UR4, RZ ;  /* 0x0000000403007c24 */ /* 0x000fc4000f8e02ff */
[----:B------:R-:W-:Y:S01]  /*2750*/  IMAD.X R43, R216, 0x1, R39, P0 ;  /* 0x00000001d82b7824 */ /* 0x000fe200000e0627 */
[----:B------:R-:W-:Y:S01]  /*2760*/  IADD3 R39, P3, R96, 0x40, RZ ;  /* 0x0000004060277810 */ /* 0x000fe20007f7e0ff */
[----:B------:R-:W-:Y:S01]  /*2770*/  IMAD R37, R27, UR5, R0 ;  /* 0x000000051b257c24 */ /* 0x000fe2000f8e0200 */
[----:B------:R-:W-:Y:S05]  /*2780*/  @!P6 WARPSYNC.ALL ;  /* 0x000000000000e948 */ /* 0x000fea0003800000 */
[----:B------:R-:W-:Y:S01]  /*2790*/  ULDC.64 UR4, c[0x0][0x330] ;  /* 0x0000cc0000047ab9 */ /* 0x000fe20000000a00 */
[----:B------:R-:W-:Y:S01]  /*27a0*/  IMAD.IADD R36, R97, 0x1, R37 ;  /* 0x0000000161247824 */ /* 0x000fe200078e0225 */
[----:B------:R-:W-:Y:S01]  /*27b0*/  @!P6 BAR.SYNC.DEFER_BLOCKING 0x9, 0x100 ;  /* 0x024400000000eb1d */ /* 0x000fe20000010000 */
[----:B------:R-:W-:Y:S01]  /*27c0*/  IMAD.WIDE.U32 R8, R206, UR4, R16 ;  /* 0x00000004ce087c25 */ /* 0x000fe2000f8e0010 */
[----:B------:R-:W-:-:S03]  /*27d0*/  IADD3 R37, P0, R96, R40, RZ ;  /* 0x0000002860257210 */ /* 0x000fc60007f1e0ff */
[----:B------:R-:W-:Y:S01]  /*27e0*/  IMAD R9, R206, UR5, R9 ;  /* 0x00000005ce097c24 */ /* 0x000fe2000f8e0209 */
[----:B------:R-:W-:Y:S01]  /*27f0*/  ULDC.64 UR4, c[0x0][0x338] ;  /* 0x0000ce0000047ab9 */ /* 0x000fe20000000a00 */
[----:B------:R-:W-:Y:S02]  /*2800*/  IMAD.X R104, RZ, RZ, R36, P3 ;  /* 0x000000ffff687224 */ /* 0x000fe400018e0624 */
[----:B------:R-:W-:Y:S01]  /*2810*/  IMAD R0, R3, UR4, RZ ;  /* 0x0000000403007c24 */ /* 0x000fe2000f8e02ff */
[----:B------:R-:W-:Y:S01]  /*2820*/  SEL R3, R33, RZ, P1 ;  /* 0x000000ff21037207 */ /* 0x000fe20000800000 */
[C---:B------:R-:W-:Y:S01]  /*2830*/  IMAD.WIDE.U32 R94, R27.reuse, UR4, R8 ;  /* 0x000000041b5e7c25 */ /* 0x040fe2000f8e0008 */
[----:B------:R-:W-:Y:S02]  /*2840*/  ULDC UR4, c[0x0][0x2f4] ;  /* 0x0000bd0000047ab9 */ /* 0x000fe40000000800 */
[----:B------:R-:W-:Y:S01]  /*2850*/  ISETP.GE.AND P2, PT, R16, UR4, PT ;  /* 0x0000000410007c0c */ /* 0x000fe2000bf46270 */
[----:B------:R-:W-:-:S02]  /*2860*/  IMAD R47, R27, UR5, R0 ;  /* 0x000000051b2f7c24 */ /* 0x000fc4000f8e0200 */
[----:B------:R-:W-:Y:S02]  /*2870*/  IMAD R0, R216, R6, RZ ;  /* 0x00000006d8007224 */ /* 0x000fe400078e02ff */
[----:B------:R-:W-:Y:S02]  /*2880*/  IMAD.IADD R3, R16, 0x1, R3 ;  /* 0x0000000110037824 */ /* 0x000fe400078e0203 */
[C---:B------:R-:W-:Y:S02]  /*2890*/  IMAD R9, R23.reuse, R7, R0 ;  /* 0x0000000717097224 */ /* 0x040fe400078e0200 */
[-C--:B0-----:R-:W-:Y:S02]  /*28a0*/  IMAD R0, R216, R4.reuse, RZ ;  /* 0x00000004d8007224 */ /* 0x081fe400078e02ff */
[----:B------:R-:W-:-:S04]  /*28b0*/  IMAD.WIDE.U32 R86, R23, R4, R18 ;  /* 0x0000000417567225 */ /* 0x000fc800078e0012 */
[C---:B------:R-:W-:Y:S01]  /*28c0*/  IMAD R11, R23.reuse, R5, R0 ;  /* 0x00000005170b7224 */ /* 0x040fe200078e0200 */
[----:B------:R-:W-:Y:S01]  /*28d0*/  SHF.R.S32.HI R0, RZ, 0x1f, R3 ;  /* 0x0000001fff007819 */ /* 0x000fe20000011403 */
[----:B------:R-:W-:-:S03]  /*28e0*/  IMAD.WIDE.U32 R84, R23, R4, R16 ;  /* 0x0000000417547225 */ /* 0x000fc600078e0010 */
[CC--:B------:R-:W-:Y:S01]  /*28f0*/  LEA.HI R45, R0.reuse, R3.reuse, RZ, 0x3 ;  /* 0x00000003002d7211 */ /* 0x0c0fe200078f18ff */
[----:B------:R-:W-:Y:S01]  /*2900*/  IMAD.IADD R93, R93, 0x1, R9 ;  /* 0x000000015d5d7824 */ /* 0x000fe200078e0209 */
[----:B------:R-:W-:Y:S01]  /*2910*/  LEA.HI R8, R0, R3, RZ, 0x6 ;  /* 0x0000000300087211 */ /* 0x000fe200078f30ff */
[----:B------:R-:W-:Y:S01]  /*2920*/  IMAD.IADD R91, R9, 0x1, R91 ;  /* 0x00000001095b7824 */ /* 0x000fe200078e025b */
[----:B------:R-:W-:Y:S01]  /*2930*/  LOP3.LUT R0, R45, 0x38, RZ, 0xc0, !PT ;  /* 0x000000382d007812 */ /* 0x000fe200078ec0ff */
[----:B------:R-:W-:Y:S01]  /*2940*/  IMAD.IADD R87, R87, 0x1, R11 ;  /* 0x0000000157577824 */ /* 0x000fe200078e020b */
[----:B------:R-:W-:Y:S01]  /*2950*/  LOP3.LUT R9, R198, 0x38, R45, 0xf8, !PT ;  /* 0x00000038c6097812 */ /* 0x000fe200078ef82d */
[----:B------:R-:W-:Y:S01]  /*2960*/  IMAD.IADD R85, R11, 0x1, R85 ;  /* 0x000000010b557824 */ /* 0x000fe200078e0255 */
[--C-:B------:R-:W-:Y:S01]  /*2970*/  LOP3.LUT R10, R197, 0x38, R45.reuse, 0xf8, !PT ;  /* 0x00000038c50a7812 */ /* 0x100fe200078ef82d */
[----:B------:R-:W-:Y:S01]  /*2980*/  IMAD.SHL.U32 R8, R8, 0x80, RZ ;  /* 0x0000008008087824 */ /* 0x000fe200078e00ff */
[----:B------:R-:W-:Y:S01]  /*2990*/  LOP3.LUT R11, R196, 0x38, R45, 0xf8, !PT ;  /* 0x00000038c40b7812 */ /* 0x000fe200078ef82d */
[----:B------:R-:W-:Y:S01]  /*29a0*/  IMAD R29, R29, R4, RZ ;  /* 0x000000041d1d7224 */ /* 0x000fe200078e02ff */
[----:B------:R-:W-:Y:S01]  /*29b0*/  LOP3.LUT R3, R0, 0x1c0, R32, 0xf8, !PT ;  /* 0x000001c000037812 */ /* 0x000fe200078ef820 */
[----:B------:R-:W-:Y:S01]  /*29c0*/  IMAD R0, R216, R98, RZ ;  /* 0x00000062d8007224 */ /* 0x000fe200078e02ff */
[----:B------:R-:W-:Y:S01]  /*29d0*/  LOP3.LUT R8, R8, 0xffffe000, RZ, 0xc0, !PT ;  /* 0xffffe00008087812 */ /* 0x000fe200078ec0ff */
[----:B------:R-:W-:Y:S01]  /*29e0*/  IMAD.WIDE.U32 R92, R112, R6, R92 ;  /* 0x00000006705c7225 */ /* 0x000fe200078e005c */
[----:B------:R-:W-:-:S02]  /*29f0*/  LOP3.LUT R9, R9, R31, RZ, 0x3c, !PT ;  /* 0x0000001f09097212 */ /* 0x000fc400078e3cff */
[----:B------:R-:W-:Y:S01]  /*2a00*/  LOP3.LUT R27, R10, R21, RZ, 0x3c, !PT ;  /* 0x000000150a1b7212 */ /* 0x000fe200078e3cff */
[----:B------:R-:W-:Y:S01]  /*2a10*/  IMAD R31, R23, R99, R0 ;  /* 0x00000063171f7224 */ /* 0x000fe200078e0200 */
[----:B------:R-:W-:Y:S01]  /*2a20*/  LOP3.LUT R11, R11, R20, RZ, 0x3c, !PT ;  /* 0x000000140b0b7212 */ /* 0x000fe200078e3cff */
[C---:B------:R-:W-:Y:S01]  /*2a30*/  IMAD.WIDE.U32 R90, R112.reuse, R6, R90 ;  /* 0x00000006705a7225 */ /* 0x040fe200078e005a */
[----:B------:R-:W-:Y:S02]  /*2a40*/  LOP3.LUT R3, R3, R202, RZ, 0x3c, !PT ;  /* 0x000000ca03037212 */ /* 0x000fe400078e3cff */
[-C--:B------:R-:W-:Y:S01]  /*2a50*/  IADD3 R108, R9, R8.reuse, R201 ;  /* 0x00000008096c7210 */ /* 0x080fe20007ffe0c9 */
[C---:B------:R-:W-:Y:S01]  /*2a60*/  IMAD R101, R112.reuse, R5, R29 ;  /* 0x0000000570657224 */ /* 0x040fe200078e021d */
[----:B------:R-:W-:Y:S01]  /*2a70*/  IADD3 R27, R27, R8, R200 ;  /* 0x000000081b1b7210 */ /* 0x000fe20007ffe0c8 */
[----:B------:R-:W-:Y:S01]  /*2a80*/  IMAD.WIDE.U32 R86, R112, R4, R86 ;  /* 0x0000000470567225 */ /* 0x000fe200078e0056 */
[----:B------:R-:W-:-:S02]  /*2a90*/  IADD3 R21, R11, R8, R199 ;  /* 0x000000080b157210 */ /* 0x000fc40007ffe0c7 */
[----:B------:R-:W-:Y:S01]  /*2aa0*/  IADD3 R109, R3, R8, R203 ;  /* 0x00000008036d7210 */ /* 0x000fe20007ffe0cb */
[C---:B------:R-:W-:Y:S01]  /*2ab0*/  IMAD.SHL.U32 R11, R6.reuse, 0x80, RZ ;  /* 0x00000080060b7824 */ /* 0x040fe200078e00ff */
[----:B------:R-:W-:Y:S01]  /*2ac0*/  SHF.L.U64.HI R20, R6, 0x5, R7 ;  /* 0x0000000506147819 */ /* 0x000fe20000010207 */
[C---:B------:R-:W-:Y:S01]  /*2ad0*/  IMAD.SHL.U32 R7, R4.reuse, 0x20, RZ ;  /* 0x0000002004077824 */ /* 0x040fe200078e00ff */
[C-C-:B------:R-:W-:Y:S01]  /*2ae0*/  SHF.L.U64.HI R10, R4.reuse, 0x5, R5.reuse ;  /* 0x00000005040a7819 */ /* 0x140fe20000010205 */
[C---:B------:R-:W-:Y:S01]  /*2af0*/  IMAD.SHL.U32 R6, R4.reuse, 0x40, RZ ;  /* 0x0000004004067824 */ /* 0x040fe200078e00ff */
[----:B------:R-:W-:Y:S01]  /*2b00*/  SHF.L.U64.HI R9, R4, 0x6, R5 ;  /* 0x0000000604097819 */ /* 0x000fe20000010205 */
[----:B------:R-:W-:Y:S01]  /*2b10*/  IMAD.WIDE.U32 R84, R112, R4, R84 ;  /* 0x0000000470547225 */ /* 0x000fe200078e0054 */
[----:B------:R-:W-:Y:S02]  /*2b20*/  SHF.L.U64.HI R8, R4, 0x7, R5 ;  /* 0x0000000704087819 */ /* 0x000fe40000010205 */
[----:B------:R-:W-:Y:S01]  /*2b30*/  IADD3 R3, P1, R88, R128, RZ ;  /* 0x0000008058037210 */ /* 0x000fe20007f3e0ff */
[----:B------:R-:W-:Y:S01]  /*2b40*/  IMAD.SHL.U32 R5, R4, 0x80, RZ ;  /* 0x0000008004057824 */ /* 0x000fe200078e00ff */
[----:B------:R-:W-:Y:S01]  /*2b50*/  SHF.L.U64.HI R0, R98, 0x7, R99 ;  /* 0x0000000762007819 */ /* 0x000fe20000010263 */
[----:B------:R-:W-:Y:S01]  /*2b60*/  IMAD.IADD R4, R31, 0x1, R129 ;  /* 0x000000011f047824 */ /* 0x000fe200078e0281 */
[----:B------:R-:W-:Y:S01]  /*2b70*/  LOP3.LUT R38, R45, 0xfffffff8, RZ, 0xc0, !PT ;  /* 0xfffffff82d267812 */ /* 0x000fe200078ec0ff */
[----:B------:R-:W-:Y:S01]  /*2b80*/  IMAD.IADD R31, R41, 0x1, R31 ;  /* 0x00000001291f7824 */ /* 0x000fe200078e021f */
[----:B------:R-:W-:Y:S01]  /*2b90*/  SHF.R.S32.HI R102, RZ, 0x3, R45 ;  /* 0x00000003ff667819 */ /* 0x000fe2000001142d */
[----:B------:R-:W-:Y:S01]  /*2ba0*/  IMAD.X R29, R4, 0x1, R89, P1 ;  /* 0x00000001041d7824 */ /* 0x000fe200008e0659 */
[----:B------:R-:W-:Y:S01]  /*2bb0*/  IADD3 R30, P1, R3, R88, RZ ;  /* 0x00000058031e7210 */ /* 0x000fe20007f3e0ff */
[----:B------:R-:W-:Y:S01]  /*2bc0*/  IMAD.X R99, R31, 0x1, R36, P0 ;  /* 0x000000011f637824 */ /* 0x000fe200000e0624 */
[----:B------:R-:W-:Y:S01]  /*2bd0*/  IADD3 R100, P0, R37, 0x40, RZ ;  /* 0x0000004025647810 */ /* 0x000fe20007f1e0ff */
[----:B------:R-:W-:Y:S01]  /*2be0*/  IMAD.IADD R33, R93, 0x1, R35 ;  /* 0x000000015d217824 */ /* 0x000fe200078e0223 */
[----:B------:R-:W-:Y:S01]  /*2bf0*/  SHF.R.S32.HI R103, RZ, 0x1f, R38 ;  /* 0x0000001fff677819 */ /* 0x000fe20000011426 */
[----:B------:R-:W-:-:S02]  /*2c00*/  IMAD.IADD R34, R35, 0x1, R91 ;  /* 0x0000000123227824 */ /* 0x000fc400078e025b */
[----:B------:R-:W-:Y:S01]  /*2c10*/  IMAD.X R32, R29, 0x1, R89, P1 ;  /* 0x000000011d207824 */ /* 0x000fe200008e0659 */
[----:B------:R-:W-:Y:S01]  /*2c20*/  ISETP.GE.AND P1, PT, R190, UR4, PT ;  /* 0x00000004be007c0c */ /* 0x000fe2000bf26270 */
[----:B------:R-:W-:Y:S02]  /*2c30*/  IMAD.IADD R35, R87, 0x1, R101 ;  /* 0x0000000157237824 */ /* 0x000fe400078e0265 */
[----:B------:R-:W-:Y:S02]  /*2c40*/  IMAD.IADD R101, R101, 0x1, R85 ;  /* 0x0000000165657824 */ /* 0x000fe400078e0255 */
[----:B------:R-:W-:Y:S02]  /*2c50*/  IMAD.X R105, RZ, RZ, R99, P0 ;  /* 0x000000ffff697224 */ /* 0x000fe400000e0663 */
[----:B------:R-:W-:-:S07]  /*2c60*/  IMAD.IADD R106, R95, 0x1, R47 ;  /* 0x000000015f6a7824 */ /* 0x000fce00078e022f */
.L_x_1590:
[----:B------:R-:W2:Y:S01]  /*2c70*/  LDL.LU R44, [R1+0x10] ;  /* 0x00001000012c7983 */ /* 0x000ea20000300800 */
[----:B------:R-:W-:Y:S01]  /*2c80*/  VIADD R26, R26, 0xffffffff ;  /* 0xffffffff1a1a7836 */ /* 0x000fe20000000000 */
[----:B------:R-:W0:Y:S01]  /*2c90*/  LDC R121, c[0x0][0x3f4] ;  /* 0x0000fd00ff797b82 */ /* 0x000e220000000800 */
[----:B------:R-:W-:Y:S01]  /*2ca0*/  IMAD R111, R184, 0x4000, R205 ;  /* 0x00004000b86f7824 */ /* 0x000fe200078e02cd */
[----:B------:R-:W-:Y:S05]  /*2cb0*/  YIELD ;  /* 0x0000000000007946 */ /* 0x000fea0003800000 */
[----:B------:R-:W-:Y:S01]  /*2cc0*/  ISETP.GT.AND P3, PT, R26, R25, PT ;  /* 0x000000191a00720c */ /* 0x000fe20003f64270 */
[----:B------:R-:W-:Y:S01]  /*2cd0*/  BSSY B0, `(.L_x_1505) ;  /* 0x00005e8000007945 */ /* 0x000fe20003800000 */
[----:B------:R-:W-:Y:S01]  /*2ce0*/  IMAD R111, R111, 0x2, R2 ;  /* 0x000000026f6f7824 */ /* 0x000fe200078e0202 */
[----:B0-----:R-:W-:-:S02]  /*2cf0*/  ISETP.GE.AND P0, PT, R121, 0x1, PT ;  /* 0x000000017900780c */ /* 0x001fc40003f06270 */
[----:B--2---:R-:W-:-:S08]  /*2d00*/  LOP3.LUT R44, R44, 0xfffffffb, RZ, 0xc0, !PT ;  /* 0xfffffffb2c2c7812 */ /* 0x004fd000078ec0ff */
[----:B------:R-:W-:-:S05]  /*2d10*/  @P3 LOP3.LUT R44, R44, 0x4, RZ, 0xfc, !PT ;  /* 0x000000042c2c3812 */ /* 0x000fca00078efcff */
[----:B------:R0:W-:Y:S01]  /*2d20*/  STL [R1+0x10], R44 ;  /* 0x0000102c01007387 */ /* 0x0001e20000100800 */
[----:B------:R-:W-:Y:S05]  /*2d30*/  @!P0 BRA `(.L_x_1506) ;  /* 0x0000005800048947 */ /* 0x000fea0003800000 */
[----:B------:R-:W-:Y:S01]  /*2d40*/  ULDC.U8 UR4, c[0x0][0x410] ;  /* 0x0001040000047ab9 */ /* 0x000fe20000000000 */
[----:B0-----:R-:W-:Y:S01]  /*2d50*/  SHF.R.S32.HI R44, RZ, 0x1f, R26 ;  /* 0x0000001fff2c7819 */ /* 0x001fe2000001141a */
[-C--:B------:R-:W-:Y:S01]  /*2d60*/  IMAD R45, R0, R26.reuse, RZ ;  /* 0x0000001a002d7224 */ /* 0x080fe200078e02ff */
[----:B------:R-:W-:Y:S01]  /*2d70*/  ISETP.NE.AND P0, PT, RZ, UR4, PT ;  /* 0x00000004ff007c0c */ /* 0x000fe2000bf05270 */
[-C--:B------:R-:W-:Y:S02]  /*2d80*/  IMAD R46, R14, R26.reuse, RZ ;  /* 0x0000001a0e2e7224 */ /* 0x080fe400078e02ff */
[----:B------:R-:W-:Y:S02]  /*2d90*/  IMAD R47, R8, R26, RZ ;  /* 0x0000001a082f7224 */ /* 0x000fe400078e02ff */
[----:B------:R-:W-:Y:S02]  /*2da0*/  IMAD R113, R26, -0x80, R24 ;  /* 0xffffff801a717824 */ /* 0x000fe400078e0218 */
[----:B------:R-:W-:-:S02]  /*2db0*/  IMAD R45, R44, R125, R45 ;  /* 0x0000007d2c2d7224 */ /* 0x000fc400078e022d */
[C---:B------:R-:W-:Y:S01]  /*2dc0*/  IMAD R117, R44.reuse, R11, R46 ;  /* 0x0000000b2c757224 */ /* 0x040fe200078e022e */
[----:B------:R-:W-:Y:S01]  /*2dd0*/  VIMNMX R113, R113, 0x80, PT ;  /* 0x0000008071717848 */ /* 0x000fe20003fe0100 */
[----:B------:R-:W-:Y:S02]  /*2de0*/  IMAD R47, R44, R5, R47 ;  /* 0x000000052c2f7224 */ /* 0x000fe400078e022f */
        /* <DEDUP_REMOVED lines=19> */
[----:B------:R-:W-:Y:S01]  /*2f20*/  IMAD.X R46, R117, 0x1, R33, P0 ;  /* 0x00000001752e7824 */ /* 0x000fe200000e0621 */
[----:B------:R-:W-:-:S04]  /*2f30*/  LEA R44, P0, R45, UR4, 0x1 ;  /* 0x000000042d2c7c11 */ /* 0x000fc8000f8008ff */
[----:B------:R-:W-:Y:S01]  /*2f40*/  LEA.HI.X R45, R45, UR5, R46, 0x1, P0 ;  /* 0x000000052d2d7c11 */ /* 0x000fe200080f0c2e */
[----:B------:R-:W-:Y:S01]  /*2f50*/  ULDC.64 UR4, c[0x0][0x400] ;  /* 0x0001000000047ab9 */ /* 0x000fe20000000a00 */
[----:B------:R-:W-:-:S05]  /*2f60*/  IADD3 R47, P0, R86, R76, RZ ;  /* 0x0000004c562f7210 */ /* 0x000fca0007f1e0ff */
[----:B------:R-:W-:Y:S01]  /*2f70*/  IMAD.X R48, R107, 0x1, R35, P0 ;  /* 0x000000016b307824 */ /* 0x000fe200000e0623 */
        /* <DEDUP_REMOVED lines=10> */
.L_x_1509:
[----:B------:R-:W-:Y:S05]  /*3020*/  BSYNC B1 ;  /* 0x0000000000017941 */ /* 0x000fea0003800000 */
.L_x_1508:
[----:B------:R-:W-:Y:S01]  /*3030*/  ISETP.GE.AND P4, PT, R212, R113, PT ;  /* 0x00000071d400720c */ /* 0x000fe20003f86270 */
[----:B0----5:R-:W-:Y:S01]  /*3040*/  IMAD.MOV.U32 R44, RZ, RZ, R72 ;  /* 0x000000ffff2c7224 */ /* 0x021fe200078e0048 */
[----:B------:R-:W-:Y:S01]  /*3050*/  BSSY B1, `(.L_x_1510) ;  /* 0x0000028000017945 */ /* 0x000fe20003800000 */
[----:B------:R-:W-:Y:S01]  /*3060*/  IMAD.MOV.U32 R45, RZ, RZ, R73 ;  /* 0x000000ffff2d7224 */ /* 0x000fe200078e0049 */
[----:B------:R-:W-:Y:S01]  /*3070*/  CS2R R68, SRZ ;  /* 0x0000000000447805 */ /* 0x000fe2000001ff00 */
        /* <DEDUP_REMOVED lines=16> */
[----:B------:R-:W-:Y:S06]  /*3180*/  @P4 BRA `(.L_x_1511) ;  /* 0x0000000000504947 */ /* 0x000fec0003800000 */
[----:B------:R-:W-:Y:S01]  /*3190*/  IADD3 R45, P0, P5, R92, R78, R13 ;  /* 0x0000004e5c2d7210 */ /* 0x000fe20007d1e00d */
[----:B------:R-:W-:Y:S01]  /*31a0*/  ULDC.64 UR4, c[0x0][0x3e8] ;  /* 0x0000fa0000047ab9 */ /* 0x000fe20000000a00 */
[----:B------:R-:W-:Y:S02]  /*31b0*/  CS2R R68, SRZ ;  /* 0x0000000000447805 */ /* 0x000fe4000001ff00 */
[----:B------:R-:W-:Y:S02]  /*31c0*/  CS2R R70, SRZ ;  /* 0x0000000000467805 */ /* 0x000fe4000001ff00 */
[----:B------:R-:W-:Y:S02]  /*31d0*/  IADD3.X R46, R33, R117, R20, P0, P5 ;  /* 0x00000075212e7210 */ /* 0x000fe400007ea414 */
        /* <DEDUP_REMOVED lines=15> */
.L_x_1511:
[----:B------:R-:W-:Y:S05]  /*32d0*/  BSYNC B1 ;  /* 0x0000000000017941 */ /* 0x000fea0003800000 */
.L_x_1510:
        /* <DEDUP_REMOVED lines=22> */
[----:B------:R-:W-:-:S02]  /*3440*/  CS2R R62, SRZ ;  /* 0x00000000003e7805 */ /* 0x000fc4000001ff00 */
[----:B------:R-:W-:Y:S02]  /*3450*/  CS2R R52, SRZ ;  /* 0x0000000000347805 */ /* 0x000fe4000001ff00 */
[----:B------:R-:W-:Y:S02]  /*3460*/  CS2R R50, SRZ ;  /* 0x0000000000327805 */ /* 0x000fe4000001ff00 */
[----:B------:R-:W-:Y:S02]  /*3470*/  CS2R R54, SRZ ;  /* 0x0000000000367805 */ /* 0x000fe4000001ff00 */
[----:B------:R-:W-:Y:S01]  /*3480*/  P2R R122, PR, RZ, 0x1 ;  /* 0x00000001ff7a7803 */ /* 0x000fe20000000000 */
        /* <DEDUP_REMOVED lines=21> */
.L_x_1513:
[----:B------:R-:W-:Y:S05]  /*35e0*/  BSYNC B1 ;  /* 0x0000000000017941 */ /* 0x000fea0003800000 */
.L_x_1512:
[----:B------:R-:W-:Y:S01]  /*35f0*/  ISETP.GE.AND P5, PT, R210, R113, PT ;  /* 0x00000071d200720c */ /* 0x000fe20003fa6270 */
[----:B------:R-:W-:-:S12]  /*3600*/  BSSY B1, `(.L_x_1514) ;  /* 0x000001e000017945 */ /* 0x000fd80003800000 */
[----:B------:R-:W-:Y:S05]  /*3610*/  @P5 BRA `(.L_x_1515) ;  /* 0x0000000000705947 */ /* 0x000fea0003800000 */
[----:B0-----:R-:W0:Y:S01]  /*3620*/  LDC.64 R44, c[0x0][0x3f8] ;  /* 0x0000fe00ff2c7b82 */ /* 0x001e220000000a00 */
[----:B------:R-:W-:Y:S01]  /*3630*/  IMAD.MOV.U32 R79, RZ, RZ, R117 ;  /* 0x000000ffff4f7224 */ /* 0x000fe200078e0075 */
[----:B------:R-:W-:Y:S01]  /*3640*/  ULDC.64 UR4, c[0x0][0x3e8] ;  /* 0x0000fa0000047ab9 */ /* 0x000fe20000000a00 */
[----:B------:R-:W-:Y:S01]  /*3650*/  IMAD.MOV.U32 R77, RZ, RZ, R107 ;  /* 0x000000ffff4d7224 */ /* 0x000fe200078e006b */
[----:B------:R-:W-:Y:S02]  /*3660*/  CS2R R52, SRZ ;  /* 0x0000000000347805 */ /* 0x000fe4000001ff00 */
[----:B------:R-:W-:Y:S01]  /*3670*/  CS2R R54, SRZ ;  /* 0x0000000000367805 */ /* 0x000fe2000001ff00 */
        /* <DEDUP_REMOVED lines=22> */
.L_x_1515:
[----:B------:R-:W-:Y:S05]  /*37e0*/  BSYNC B1 ;  /* 0x0000000000017941 */ /* 0x000fea0003800000 */
.L_x_1514:
[----:B01---5:R-:W-:Y:S01]  /*37f0*/  IMAD.MOV.U32 R44, RZ, RZ, R56 ;  /* 0x000000ffff2c7224 */ /* 0x023fe200078e0038 */
[----:B------:R-:W-:Y:S01]  /*3800*/  UISETP.NE.AND UP0, UPT, UR45, 0x3, UPT ;  /* 0x000000032d00788c */ /* 0x000fe2000bf05270 */
[----:B------:R-:W-:Y:S02]  /*3810*/  IMAD.MOV.U32 R45, RZ, RZ, R57 ;  /* 0x000000ffff2d7224 */ /* 0x000fe400078e0039 */
        /* <DEDUP_REMOVED lines=9> */
[----:B------:R-:W-:Y:S01]  /*38b0*/  PLOP3.LUT P0, PT, PT, PT, UP0, 0x80, 0x0 ;  /* 0x000000000000781c */ /* 0x000fe20003f0f008 */
        /* <DEDUP_REMOVED lines=18> */
[----:B------:R-:W-:Y:S02]  /*39e0*/  PRMT R134, R45, 0x7610, R134 ;  /* 0x000076102d867816 */ /* 0x000fe40000000086 */
[----:B------:R-:W-:Y:S02]  /*39f0*/  PRMT R140, R46, 0x7610, R140 ;  /* 0x000076102e8c7816 */ /* 0x000fe4000000008c */
[----:B------:R-:W-:Y:S01]  /*3a00*/  PRMT R139, R47, 0x7610, R139 ;  /* 0x000076102f8b7816 */ /* 0x000fe2000000008b */
[----:B------:R-:W-:Y:S06]  /*3a10*/  @!P0 BRA `(.L_x_1516) ;  /* 0x0000000000048947 */ /* 0x000fec0003800000 */
[----:B------:R-:W-:Y:S01]  /*3a20*/  BPT.TRAP 0x1 ;  /* 0x000000040000795c */ /* 0x000fe20000300000 */
.L_x_1516:
[----:B------:R-:W-:Y:S01]  /*3a30*/  IMAD R107, R184, 0x8, R2 ;  /* 0x00000008b86b7824 */ /* 0x000fe200078e0202 */
[----:B------:R-:W-:Y:S01]  /*3a40*/  SHF.L.U32 R117, R191, 0x1f, RZ ;  /* 0x0000001fbf757819 */ /* 0x000fe200000006ff */
[----:B------:R-:W-:Y:S03]  /*3a50*/  BSSY B1, `(.L_x_1517) ;  /* 0x0000003000017945 */ /* 0x000fe60003800000 */
[----:B------:R-:W0:Y:S02]  /*3a60*/  SYNCS.PHASECHK.TRANS64.TRYWAIT P6, [R107+URZ+0x28890], R117 ;  /* 0x028890756b0075a7 */ /* 0x000e2400080c017f */
[----:B0-----:R-:W-:Y:S05]  /*3a70*/  @!P6 BRA `(.L_x_1518) ;  /* 0x00000238007ce947 */ /* 0x001fea0003800000 */
.L_x_1937:
[----:B------:R-:W-:Y:S05]  /*3a80*/  BSYNC B1 ;  /* 0x0000000000017941 */ /* 0x000fea0003800000 */
.L_x_1517:
[----:B------:R-:W-:Y:S04]  /*3a90*/  BSSY B1, `(.L_x_1519) ;  /* 0x0000076000017945 */ /* 0x000fe80003800000 */
[----:B------:R-:W-:Y:S05]  /*3aa0*/  @P3 BRA `(.L_x_1520) ;  /* 0x0000000400d03947 */ /* 0x000fea0003800000 */
[----:B------:R-:W-:Y:S01]  /*3ab0*/  IADD3 R151, P3, R40, R118, RZ ;  /* 0x0000007628977210 */ /* 0x000fe20007f7e0ff */
[----:B------:R-:W-:Y:S04]  /*3ac0*/  BSSY B2, `(.L_x_1521) ;  /* 0x000003a000027945 */ /* 0x000fe80003800000 */
[----:B------:R-:W-:Y:S01]  /*3ad0*/  IMAD.X R153, R120, 0x1, R31, P3 ;  /* 0x0000000178997824 */ /* 0x000fe200018e061f */
[----:B------:R-:W-:Y:S07]  /*3ae0*/  @P2 BRA `(.L_x_1522) ;  /* 0x0000000000dc2947 */ /* 0x000fee0003800000 */
[----:B------:R1:W2:Y:S01]  /*3af0*/  LDS.128 R44, [R111+0x18400] ;  /* 0x018400006f2c7984 */ /* 0x0002a20000000c00 */
[----:B------:R-:W-:Y:S01]  /*3b00*/  IADD3 R77, P3, R151, R96, RZ ;  /* 0x00000060974d7210 */ /* 0x000fe20007f7e0ff */
[----:B------:R-:W-:Y:S04]  /*3b10*/  BSSY B3, `(.L_x_1523) ;  /* 0x0000030000037945 */ /* 0x000fe80003800000 */
[----:B------:R-:W-:Y:S01]  /*3b20*/  IMAD.X R152, R153, 0x1, R36, P3 ;  /* 0x0000000199987824 */ /* 0x000fe200018e0624 */
[----:B------:R-:W-:-:S13]  /*3b30*/  ISETP.GE.AND P3, PT, R18, R121, PT ;  /* 0x000000791200720c */ /* 0x000fda0003f66270 */
[----:B-1----:R-:W-:Y:S05]  /*3b40*/  @P3 BRA `(.L_x_1524) ;  /* 0x0000000000b03947 */ /* 0x002fea0003800000 */
[--C-:B------:R-:W-:Y:S02]  /*3b50*/  SHF.R.U64 R76, R80, 0x10, R81.reuse ;  /* 0x00000010504c7819 */ /* 0x100fe40000001251 */
[----:B------:R-:W-:Y:S02]  /*3b60*/  SHF.R.U32.HI R80, RZ, 0x10, R81 ;  /* 0x00000010ff507819 */ /* 0x000fe40000011651 */
[----:B------:R-:W-:Y:S02]  /*3b70*/  SHF.R.U64 R81, R82, 0x10, R83 ;  /* 0x0000001052517819 */ /* 0x000fe40000001253 */
[----:B------:R-:W-:Y:S01]  /*3b80*/  PRMT R157, R157, 0x5410, R76 ;  /* 0x000054109d9d7816 */ /* 0x000fe2000000004c */
[C---:B--2---:R-:W-:Y:S01]  /*3b90*/  IMAD.U32 R76, R45.reuse, 0x10000, RZ ;  /* 0x000100002d4c7824 */ /* 0x044fe200078e00ff */
[----:B------:R-:W-:Y:S02]  /*3ba0*/  PRMT R156, R156, 0x5410, R81 ;  /* 0x000054109c9c7816 */ /* 0x000fe40000000051 */
[----:B------:R-:W-:-:S02]  /*3bb0*/  LOP3.LUT R82, R45, 0xffff0000, RZ, 0xc0, !PT ;  /* 0xffff00002d527812 */ /* 0x000fc400078ec0ff */
[----:B------:R-:W-:Y:S02]  /*3bc0*/  LOP3.LUT R81, R156, 0xffff0000, RZ, 0xc0, !PT ;  /* 0xffff00009c517812 */ /* 0x000fe400078ec0ff */
[C---:B------:R-:W-:Y:S01]  /*3bd0*/  LOP3.LUT R159, R157.reuse, 0xffff0000, RZ, 0xc0, !PT ;  /* 0xffff00009d9f7812 */ /* 0x040fe200078ec0ff */
[----:B------:R-:W-:Y:S01]  /*3be0*/  IMAD.U32 R157, R157, 0x10000, RZ ;  /* 0x000100009d9d7824 */ /* 0x000fe200078e00ff */
[----:B------:R-:W-:Y:S01]  /*3bf0*/  SHF.R.U32.HI R83, RZ, 0x10, R83 ;  /* 0x00000010ff537819 */ /* 0x000fe20000011653 */
[C---:B------:R-:W-:Y:S01]  /*3c00*/  FMUL.FTZ R45, R82.reuse, R81 ;  /* 0x00000051522d7220 */ /* 0x040fe20000410000 */
[----:B------:R-:W-:Y:S01]  /*3c10*/  PRMT R155, R155, 0x5410, R80 ;  /* 0x000054109b9b7816 */ /* 0x000fe20000000050 */
[-C--:B------:R-:W-:Y:S01]  /*3c20*/  FMUL.FTZ R82, R82, R159.reuse ;  /* 0x0000009f52527220 */ /* 0x080fe20000410000 */
[----:B------:R-:W-:Y:S01]  /*3c30*/  PRMT R154, R154, 0x5410, R83 ;  /* 0x000054109a9a7816 */ /* 0x000fe20000000053 */
[----:B------:R-:W-:Y:S01]  /*3c40*/  FFMA.FTZ R45, R76, R159, -R45 ;  /* 0x0000009f4c2d7223 */ /* 0x000fe2000001082d */
[----:B------:R-:W-:-:S02]  /*3c50*/  IMAD.U32 R80, R47, 0x10000, RZ ;  /* 0x000100002f507824 */ /* 0x000fc400078e00ff */
[----:B------:R-:W-:Y:S01]  /*3c60*/  FFMA.FTZ R82, R76, R81, R82 ;  /* 0x000000514c527223 */ /* 0x000fe20000010052 */
[----:B------:R-:W-:Y:S01]  /*3c70*/  LOP3.LUT R76, R46, 0xffff0000, RZ, 0xc0, !PT ;  /* 0xffff00002e4c7812 */ /* 0x000fe200078ec0ff */
[----:B------:R-:W-:Y:S02]  /*3c80*/  IMAD.U32 R81, R154, 0x10000, RZ ;  /* 0x000100009a517824 */ /* 0x000fe400078e00ff */
[C---:B------:R-:W-:Y:S01]  /*3c90*/  IMAD.U32 R83, R155.reuse, 0x10000, RZ ;  /* 0x000100009b537824 */ /* 0x040fe200078e00ff */
[----:B------:R-:W-:Y:S01]  /*3ca0*/  LOP3.LUT R155, R155, 0xffff0000, RZ, 0xc0, !PT ;  /* 0xffff00009b9b7812 */ /* 0x000fe200078ec0ff */
[----:B------:R-:W-:Y:S01]  /*3cb0*/  FMUL.FTZ R159, R76, R81 ;  /* 0x000000514c9f7220 */ /* 0x000fe20000410000 */
[----:B------:R-:W-:Y:S02]  /*3cc0*/  IMAD.U32 R46, R46, 0x10000, RZ ;  /* 0x000100002e2e7824 */ /* 0x000fe400078e00ff */
[----:B------:R-:W-:Y:S01]  /*3cd0*/  FMUL.FTZ R76, R76, R83 ;  /* 0x000000534c4c7220 */ /* 0x000fe20000410000 */
[----:B------:R-:W-:Y:S01]  /*3ce0*/  F2FP.BF16.F32.PACK_AB R45, R82, R45 ;  /* 0x0000002d522d723e */ /* 0x000fe200000010ff */
[----:B------:R-:W-:-:S02]  /*3cf0*/  FFMA.FTZ R159, R46, R83, -R159 ;  /* 0x000000532e9f7223 */ /* 0x000fc4000001089f */
[----:B------:R-:W-:Y:S01]  /*3d00*/  FFMA.FTZ R76, R46, R81, R76 ;  /* 0x000000512e4c7223 */ /* 0x000fe2000001004c */
[----:B------:R-:W-:Y:S02]  /*3d10*/  LOP3.LUT R81, R154, 0xffff0000, RZ, 0xc0, !PT ;  /* 0xffff00009a517812 */ /* 0x000fe400078ec0ff */
[----:B------:R-:W-:-:S05]  /*3d20*/  LOP3.LUT R46, R47, 0xffff0000, RZ, 0xc0, !PT ;  /* 0xffff00002f2e7812 */ /* 0x000fca00078ec0ff */
[C---:B------:R-:W-:Y:S01]  /*3d30*/  FMUL.FTZ R47, R46.reuse, R81 ;  /* 0x000000512e2f7220 */ /* 0x040fe20000410000 */
[----:B------:R-:W-:-:S03]  /*3d40*/  FMUL.FTZ R46, R46, R155 ;  /* 0x0000009b2e2e7220 */ /* 0x000fc60000410000 */
[C---:B------:R-:W-:Y:S01]  /*3d50*/  FFMA.FTZ R47, R80.reuse, R155, -R47 ;  /* 0x0000009b502f7223 */ /* 0x040fe2000001082f */
[----:B------:R-:W-:Y:S01]  /*3d60*/  FFMA.FTZ R46, R80, R81, R46 ;  /* 0x00000051502e7223 */ /* 0x000fe2000001002e */
[----:B------:R-:W-:Y:S01]  /*3d70*/  LOP3.LUT R80, R44, 0xffff0000, RZ, 0xc0, !PT ;  /* 0xffff00002c507812 */ /* 0x000fe200078ec0ff */
[----:B------:R-:W-:Y:S02]  /*3d80*/  IMAD.U32 R81, R156, 0x10000, RZ ;  /* 0x000100009c517824 */ /* 0x000fe400078e00ff */
[----:B------:R-:W-:Y:S01]  /*3d90*/  IMAD.U32 R44, R44, 0x10000, RZ ;  /* 0x000100002c2c7824 */ /* 0x000fe200078e00ff */
[----:B------:R-:W-:Y:S01]  /*3da0*/  F2FP.BF16.F32.PACK_AB R47, R46, R47 ;  /* 0x0000002f2e2f723e */ /* 0x000fe200000010ff */
[C---:B------:R-:W-:Y:S01]  /*3db0*/  FMUL.FTZ R83, R80.reuse, R81 ;  /* 0x0000005150537220 */ /* 0x040fe20000410000 */
[----:B------:R-:W-:Y:S01]  /*3dc0*/  FMUL.FTZ R80, R80, R157 ;  /* 0x0000009d50507220 */ /* 0x000fe20000410000 */
[----:B------:R-:W-:Y:S02]  /*3dd0*/  F2FP.BF16.F32.PACK_AB R46, R76, R159 ;  /* 0x0000009f4c2e723e */ /* 0x000fe400000010ff */
[C---:B------:R-:W-:Y:S01]  /*3de0*/  FFMA.FTZ R83, R44.reuse, R157, -R83 ;  /* 0x0000009d2c537223 */ /* 0x040fe20000010853 */
[----:B------:R-:W-:-:S05]  /*3df0*/  FFMA.FTZ R80, R44, R81, R80 ;  /* 0x000000512c507223 */ /* 0x000fca0000010050 */
[----:B------:R-:W-:-:S07]  /*3e00*/  F2FP.BF16.F32.PACK_AB R44, R80, R83 ;  /* 0x00000053502c723e */ /* 0x000fce00000010ff */
.L_x_1524:
[----:B------:R-:W-:Y:S05]  /*3e10*/  BSYNC B3 ;  /* 0x0000000000037941 */ /* 0x000fea0003800000 */
.L_x_1523:
[----:B------:R-:W-:Y:S02]  /*3e20*/  ULDC.64 UR4, c[0x0][0x2e8] ;  /* 0x0000ba0000047ab9 */ /* 0x000fe40000000a00 */
[----:B------:R-:W-:-:S04]  /*3e30*/  LEA R76, P3, R77, UR4, 0x1 ;  /* 0x000000044d4c7c11 */ /* 0x000fc8000f8608ff */
[----:B------:R-:W-:-:S05]  /*3e40*/  LEA.HI.X R77, R77, UR5, R152, 0x1, P3 ;  /* 0x000000054d4d7c11 */ /* 0x000fca00098f0c98 */
[----:B--2---:R1:W-:Y:S04]  /*3e50*/  STG.E.128 desc[UR42][R76.64], R44 ;  /* 0x0000002c4c007986 */ /* 0x0043e8000c101d2a */
.L_x_1522:
[----:B------:R-:W-:Y:S05]  /*3e60*/  BSYNC B2 ;  /* 0x0000000000027941 */ /* 0x000fea0003800000 */
.L_x_1521:
[----:B------:R-:W-:Y:S05]  /*3e70*/  @P1 BRA `(.L_x_1520) ;  /* 0x0000000000dc1947 */ /* 0x000fea0003800000 */
[----:B-1----:R1:W2:Y:S01]  /*3e80*/  LDS.128 R44, [R111+0x1c400] ;  /* 0x01c400006f2c7984 */ /* 0x0022a20000000c00 */
[----:B------:R-:W-:Y:S01]  /*3e90*/  IADD3 R151, P3, R151, R39, RZ ;  /* 0x0000002797977210 */ /* 0x000fe20007f7e0ff */
[----:B------:R-:W-:Y:S04]  /*3ea0*/  BSSY B2, `(.L_x_1525) ;  /* 0x0000030000027945 */ /* 0x000fe80003800000 */
[----:B------:R-:W-:Y:S01]  /*3eb0*/  IMAD.X R76, R153, 0x1, R104, P3 ;  /* 0x00000001994c7824 */ /* 0x000fe200018e0668 */
[----:B------:R-:W-:-:S13]  /*3ec0*/  ISETP.GE.AND P3, PT, R185, R121, PT ;  /* 0x00000079b900720c */ /* 0x000fda0003f66270 */
[----:B-1----:R-:W-:Y:S05]  /*3ed0*/  @P3 BRA `(.L_x_1526) ;  /* 0x0000000000b03947 */ /* 0x002fea0003800000 */
[--C-:B------:R-:W-:Y:S01]  /*3ee0*/  SHF.R.U64 R77, R72, 0x10, R73.reuse ;  /* 0x00000010484d7819 */ /* 0x100fe20000001249 */
[----:B--2---:R-:W-:Y:S01]  /*3ef0*/  IMAD.U32 R82, R45, 0x10000, RZ ;  /* 0x000100002d527824 */ /* 0x004fe200078e00ff */
[----:B------:R-:W-:Y:S02]  /*3f00*/  SHF.R.U32.HI R72, RZ, 0x10, R73 ;  /* 0x00000010ff487819 */ /* 0x000fe40000011649 */
[--C-:B------:R-:W-:Y:S02]  /*3f10*/  SHF.R.U64 R73, R74, 0x10, R75.reuse ;  /* 0x000000104a497819 */ /* 0x100fe4000000124b */
[----:B------:R-:W-:Y:S01]  /*3f20*/  SHF.R.U32.HI R80, RZ, 0x10, R75 ;  /* 0x00000010ff507819 */ /* 0x000fe2000001164b */
[----:B------:R-:W-:Y:S01]  /*3f30*/  IMAD.U32 R75, R46, 0x10000, RZ ;  /* 0x000100002e4b7824 */ /* 0x000fe200078e00ff */
[----:B------:R-:W-:Y:S02]  /*3f40*/  PRMT R144, R144, 0x5410, R73 ;  /* 0x0000541090907816 */ /* 0x000fe40000000049 */
[----:B------:R-:W-:-:S02]  /*3f50*/  PRMT R146, R146, 0x5410, R77 ;  /* 0x0000541092927816 */ /* 0x000fc4000000004d */
[----:B------:R-:W-:Y:S01]  /*3f60*/  LOP3.LUT R81, R45, 0xffff0000, RZ, 0xc0, !PT ;  /* 0xffff00002d517812 */ /* 0x000fe200078ec0ff */
[----:B------:R-:W-:Y:S01]  /*3f70*/  IMAD.U32 R45, R44, 0x10000, RZ ;  /* 0x000100002c2d7824 */ /* 0x000fe200078e00ff */
[C---:B------:R-:W-:Y:S01]  /*3f80*/  LOP3.LUT R73, R144.reuse, 0xffff0000, RZ, 0xc0, !PT ;  /* 0xffff000090497812 */ /* 0x040fe200078ec0ff */
[----:B------:R-:W-:Y:S01]  /*3f90*/  IMAD.U32 R144, R144, 0x10000, RZ ;  /* 0x0001000090907824 */ /* 0x000fe200078e00ff */
[----:B------:R-:W-:Y:S02]  /*3fa0*/  PRMT R143, R143, 0x5410, R80 ;  /* 0x000054108f8f7816 */ /* 0x000fe40000000050 */
[----:B------:R-:W-:Y:S01]  /*3fb0*/  LOP3.LUT R83, R146, 0xffff0000, RZ, 0xc0, !PT ;  /* 0xffff000092537812 */ /* 0x000fe200078ec0ff */
[----:B------:R-:W-:Y:S01]  /*3fc0*/  FMUL.FTZ R153, R81, R73 ;  /* 0x0000004951997220 */ /* 0x000fe20000410000 */
[----:B------:R-:W-:Y:S01]  /*3fd0*/  PRMT R145, R145, 0x5410, R72 ;  /* 0x0000541091917816 */ /* 0x000fe20000000048 */
[----:B------:R-:W-:Y:S01]  /*3fe0*/  IMAD.U32 R77, R143, 0x10000, RZ ;  /* 0x000100008f4d7824 */ /* 0x000fe200078e00ff */
[----:B------:R-:W-:Y:S01]  /*3ff0*/  LOP3.LUT R46, R46, 0xffff0000, RZ, 0xc0, !PT ;  /* 0xffff00002e2e7812 */ /* 0x000fe200078ec0ff */
[-C--:B------:R-:W-:Y:S01]  /*4000*/  FMUL.FTZ R152, R81, R83.reuse ;  /* 0x0000005351987220 */ /* 0x080fe20000410000 */
[----:B------:R-:W-:Y:S01]  /*4010*/  FFMA.FTZ R72, R82, R83, -R153 ;  /* 0x0000005352487223 */ /* 0x000fe20000010899 */
[----:B------:R-:W-:Y:S01]  /*4020*/  IMAD.U32 R80, R145, 0x10000, RZ ;  /* 0x0001000091507824 */ /* 0x000fe200078e00ff */
[----:B------:R-:W-:Y:S01]  /*4030*/  LOP3.LUT R74, R47, 0xffff0000, RZ, 0xc0, !PT ;  /* 0xffff00002f4a7812 */ /* 0x000fe200078ec0ff */
[----:B------:R-:W-:Y:S01]  /*4040*/  FMUL.FTZ R154, R46, R77 ;  /* 0x0000004d2e9a7220 */ /* 0x000fe20000410000 */
[----:B------:R-:W-:Y:S01]  /*4050*/  FFMA.FTZ R73, R82, R73, R152 ;  /* 0x0000004952497223 */ /* 0x000fe20000010098 */
[-C--:B------:R-:W-:Y:S01]  /*4060*/  FMUL.FTZ R82, R46, R80.reuse ;  /* 0x000000502e527220 */ /* 0x080fe20000410000 */
[----:B------:R-:W-:Y:S01]  /*4070*/  LOP3.LUT R143, R143, 0xffff0000, RZ, 0xc0, !PT ;  /* 0xffff00008f8f7812 */ /* 0x000fe200078ec0ff */
[----:B------:R-:W-:Y:S01]  /*4080*/  IMAD.U32 R146, R146, 0x10000, RZ ;  /* 0x0001000092927824 */ /* 0x000fe200078e00ff */
[----:B------:R-:W-:Y:S01]  /*4090*/  LOP3.LUT R145, R145, 0xffff0000, RZ, 0xc0, !PT ;  /* 0xffff000091917812 */ /* 0x000fe200078ec0ff */
[C---:B------:R-:W-:Y:S01]  /*40a0*/  FFMA.FTZ R46, R75.reuse, R80, -R154 ;  /* 0x000000504b2e7223 */ /* 0x040fe2000001089a */
[----:B------:R-:W-:Y:S01]  /*40b0*/  LOP3.LUT R44, R44, 0xffff0000, RZ, 0xc0, !PT ;  /* 0xffff00002c2c7812 */ /* 0x000fe200078ec0ff */
[----:B------:R-:W-:Y:S01]  /*40c0*/  FFMA.FTZ R75, R75, R77, R82 ;  /* 0x0000004d4b4b7223 */ /* 0x000fe20000010052 */
[----:B------:R-:W-:-:S02]  /*40d0*/  IMAD.U32 R47, R47, 0x10000, RZ ;  /* 0x000100002f2f7824 */ /* 0x000fc400078e00ff */
        /* <DEDUP_REMOVED lines=11> */
[----:B------:R-:W-:-:S07]  /*4190*/  F2FP.BF16.F32.PACK_AB R44, R77, R74 ;  /* 0x0000004a4d2c723e */ /* 0x000fce00000010ff */
.L_x_1526:
[----:B------:R-:W-:Y:S05]  /*41a0*/  BSYNC B2 ;  /* 0x0000000000027941 */ /* 0x000fea0003800000 */
.L_x_1525:
[----:B------:R-:W-:Y:S02]  /*41b0*/  ULDC.64 UR4, c[0x0][0x2e8] ;  /* 0x0000ba0000047ab9 */ /* 0x000fe40000000a00 */
[----:B------:R-:W-:-:S04]  /*41c0*/  LEA R72, P3, R151, UR4, 0x1 ;  /* 0x0000000497487c11 */ /* 0x000fc8000f8608ff */
[----:B------:R-:W-:-:S05]  /*41d0*/  LEA.HI.X R73, R151, UR5, R76, 0x1, P3 ;  /* 0x0000000597497c11 */ /* 0x000fca00098f0c4c */
[----:B--2---:R2:W-:Y:S04]  /*41e0*/  STG.E.128 desc[UR42][R72.64], R44 ;  /* 0x0000002c48007986 */ /* 0x0045e8000c101d2a */
.L_x_1520:
[----:B------:R-:W-:Y:S05]  /*41f0*/  BSYNC B1 ;  /* 0x0000000000017941 */ /* 0x000fea0003800000 */
.L_x_1519:
[----:B------:R-:W-:Y:S04]  /*4200*/  BSSY B1, `(.L_x_1527) ;  /* 0x0000078000017945 */ /* 0x000fe80003800000 */
[----:B------:R-:W-:Y:S05]  /*4210*/  @P4 BRA `(.L_x_1528) ;  /* 0x0000000400d84947 */ /* 0x000fea0003800000 */
[----:B--2---:R-:W-:Y:S01]  /*4220*/  IADD3 R72, P3, P4, R128, R118, R16 ;  /* 0x0000007680487210 */ /* 0x004fe20007c7e010 */
[----:B------:R-:W-:Y:S03]  /*4230*/  BSSY B2, `(.L_x_1529) ;  /* 0x000003b000027945 */ /* 0x000fe60003800000 */
[----:B------:R-:W-:Y:S01]  /*4240*/  IADD3.X R73, R4, R120, R17, P3, P4 ;  /* 0x0000007804497210 */ /* 0x000fe20001fe8411 */
[----:B------:R-:W-:Y:S08]  /*4250*/  @P2 BRA `(.L_x_1530) ;  /* 0x0000000000e02947 */ /* 0x000ff00003800000 */
[----:B-1----:R1:W2:Y:S01]  /*4260*/  LDS.128 R44, [R111+0x19400] ;  /* 0x019400006f2c7984 */ /* 0x0022a20000000c00 */
[----:B------:R-:W-:Y:S01]  /*4270*/  IADD3 R74, P3, R72, R96, RZ ;  /* 0x00000060484a7210 */ /* 0x000fe20007f7e0ff */
[----:B------:R-:W-:Y:S04]  /*4280*/  BSSY B3, `(.L_x_1531) ;  /* 0x0000031000037945 */ /* 0x000fe80003800000 */
[----:B------:R-:W-:Y:S01]  /*4290*/  IMAD.X R75, R73, 0x1, R36, P3 ;  /* 0x00000001494b7824 */ /* 0x000fe200018e0624 */
[----:B------:R-:W-:-:S13]  /*42a0*/  ISETP.GE.AND P3, PT, R18, R121, PT ;  /* 0x000000791200720c */ /* 0x000fda0003f66270 */
[----:B-1----:R-:W-:Y:S05]  /*42b0*/  @P3 BRA `(.L_x_1532) ;  /* 0x0000000000b43947 */ /* 0x002fea0003800000 */
[----:B------:R-:W-:Y:S02]  /*42c0*/  SHF.R.U64 R77, R70, 0x10, R71 ;  /* 0x00000010464d7819 */ /* 0x000fe40000001247 */
[--C-:B------:R-:W-:Y:S01]  /*42d0*/  SHF.R.U64 R81, R68, 0x10, R69.reuse ;  /* 0x0000001044517819 */ /* 0x100fe20000001245 */
[----:B--2---:R-:W-:Y:S01]  /*42e0*/  IMAD.U32 R68, R46, 0x10000, RZ ;  /* 0x000100002e447824 */ /* 0x004fe200078e00ff */
[----:B------:R-:W-:Y:S02]  /*42f0*/  SHF.R.U32.HI R76, RZ, 0x10, R69 ;  /* 0x00000010ff4c7819 */ /* 0x000fe40000011645 */
[----:B------:R-:W-:Y:S01]  /*4300*/  PRMT R136, R136, 0x5410, R77 ;  /* 0x0000541088887816 */ /* 0x000fe2000000004d */
[----:B------:R-:W-:Y:S01]  /*4310*/  IMAD.U32 R77, R45, 0x10000, RZ ;  /* 0x000100002d4d7824 */ /* 0x000fe200078e00ff */
[----:B------:R-:W-:Y:S02]  /*4320*/  SHF.R.U32.HI R70, RZ, 0x10, R71 ;  /* 0x00000010ff467819 */ /* 0x000fe40000011647 */
[----:B------:R-:W-:-:S02]  /*4330*/  PRMT R138, R138, 0x5410, R81 ;  /* 0x000054108a8a7816 */ /* 0x000fc40000000051 */
[----:B------:R-:W-:Y:S02]  /*4340*/  PRMT R137, R137, 0x5410, R76 ;  /* 0x0000541089897816 */ /* 0x000fe4000000004c */
[----:B------:R-:W-:Y:S01]  /*4350*/  LOP3.LUT R71, R45, 0xffff0000, RZ, 0xc0, !PT ;  /* 0xffff00002d477812 */ /* 0x000fe200078ec0ff */
[----:B------:R-:W-:Y:S01]  /*4360*/  IMAD.U32 R45, R44, 0x10000, RZ ;  /* 0x000100002c2d7824 */ /* 0x000fe200078e00ff */
[C---:B------:R-:W-:Y:S01]  /*4370*/  LOP3.LUT R82, R136.reuse, 0xffff0000, RZ, 0xc0, !PT ;  /* 0xffff000088527812 */ /* 0x040fe200078ec0ff */
[----:B------:R-:W-:Y:S01]  /*4380*/  IMAD.U32 R80, R137, 0x10000, RZ ;  /* 0x0001000089507824 */ /* 0x000fe200078e00ff */
[----:B------:R-:W-:Y:S01]  /*4390*/  PRMT R135, R135, 0x5410, R70 ;  /* 0x0000541087877816 */ /* 0x000fe20000000046 */
[----:B------:R-:W-:Y:S01]  /*43a0*/  IMAD.U32 R136, R136, 0x10000, RZ ;  /* 0x0001000088887824 */ /* 0x000fe200078e00ff */
[----:B------:R-:W-:Y:S01]  /*43b0*/  LOP3.LUT R76, R138, 0xffff0000, RZ, 0xc0, !PT ;  /* 0xffff00008a4c7812 */ /* 0x000fe200078ec0ff */
[----:B------:R-:W-:Y:S01]  /*43c0*/  FMUL.FTZ R144, R71, R82 ;  /* 0x0000005247907220 */ /* 0x000fe20000410000 */
[----:B------:R-:W-:Y:S01]  /*43d0*/  LOP3.LUT R69, R46, 0xffff0000, RZ, 0xc0, !PT ;  /* 0xffff00002e457812 */ /* 0x000fe200078ec0ff */
[----:B------:R-:W-:Y:S01]  /*43e0*/  IMAD.U32 R70, R135, 0x10000, RZ ;  /* 0x0001000087467824 */ /* 0x000fe200078e00ff */
[----:B------:R-:W-:Y:S01]  /*43f0*/  LOP3.LUT R46, R47, 0xffff0000, RZ, 0xc0, !PT ;  /* 0xffff00002f2e7812 */ /* 0x000fe200078ec0ff */
[-C--:B------:R-:W-:Y:S01]  /*4400*/  FMUL.FTZ R81, R71, R76.reuse ;  /* 0x0000004c47517220 */ /* 0x080fe20000410000 */
[----:B------:R-:W-:Y:S01]  /*4410*/  LOP3.LUT R71, R44, 0xffff0000, RZ, 0xc0, !PT ;  /* 0xffff00002c477812 */ /* 0x000fe200078ec0ff */
[----:B------:R-:W-:Y:S01]  /*4420*/  FFMA.FTZ R44, R77, R76, -R144 ;  /* 0x0000004c4d2c7223 */ /* 0x000fe20000010890 */
[----:B------:R-:W-:Y:S01]  /*4430*/  FMUL.FTZ R83, R69, R70 ;  /* 0x0000004645537220 */ /* 0x000fe20000410000 */
[----:B------:R-:W-:Y:S01]  /*4440*/  FFMA.FTZ R77, R77, R82, R81 ;  /* 0x000000524d4d7223 */ /* 0x000fe20000010051 */
[-C--:B------:R-:W-:Y:S01]  /*4450*/  FMUL.FTZ R81, R69, R80.reuse ;  /* 0x0000005045517220 */ /* 0x080fe20000410000 */
[----:B------:R-:W-:Y:S01]  /*4460*/  LOP3.LUT R135, R135, 0xffff0000, RZ, 0xc0, !PT ;  /* 0xffff000087877812 */ /* 0x000fe200078ec0ff */
[----:B------:R-:W-:Y:S01]  /*4470*/  FFMA.FTZ R69, R68, R80, -R83 ;  /* 0x0000005044457223 */ /* 0x000fe20000010853 */
[----:B------:R-:W-:Y:S01]  /*4480*/  LOP3.LUT R137, R137, 0xffff0000, RZ, 0xc0, !PT ;  /* 0xffff000089897812 */ /* 0x000fe200078ec0ff */
[----:B------:R-:W-:-:S02]  /*4490*/  IMAD.U32 R138, R138, 0x10000, RZ ;  /* 0x000100008a8a7824 */ /* 0x000fc400078e00ff */
[----:B------:R-:W-:Y:S01]  /*44a0*/  FFMA.FTZ R68, R68, R70, R81 ;  /* 0x0000004644447223 */ /* 0x000fe20000010051 */
[C---:B------:R-:W-:Y:S01]  /*44b0*/  FMUL.FTZ R70, R46.reuse, R135 ;  /* 0x000000872e467220 */ /* 0x040fe20000410000 */
[----:B------:R-:W-:Y:S02]  /*44c0*/  IMAD.U32 R47, R47, 0x10000, RZ ;  /* 0x000100002f2f7824 */ /* 0x000fe400078e00ff */
        /* <DEDUP_REMOVED lines=11> */
[----:B------:R-:W-:-:S07]  /*4580*/  F2FP.BF16.F32.PACK_AB R47, R47, R70 ;  /* 0x000000462f2f723e */ /* 0x000fce00000010ff */
.L_x_1532:
[----:B------:R-:W-:Y:S05]  /*4590*/  BSYNC B3 ;  /* 0x0000000000037941 */ /* 0x000fea0003800000 */
.L_x_1531:
[----:B------:R-:W-:Y:S02]  /*45a0*/  ULDC.64 UR4, c[0x0][0x2e8] ;  /* 0x0000ba0000047ab9 */ /* 0x000fe40000000a00 */
[----:B------:R-:W-:-:S04]  /*45b0*/  LEA R68, P3, R74, UR4, 0x1 ;  /* 0x000000044a447c11 */ /* 0x000fc8000f8608ff */
[----:B------:R-:W-:-:S05]  /*45c0*/  LEA.HI.X R69, R74, UR5, R75, 0x1, P3 ;  /* 0x000000054a457c11 */ /* 0x000fca00098f0c4b */
[----:B--2---:R2:W-:Y:S04]  /*45d0*/  STG.E.128 desc[UR42][R68.64], R44 ;  /* 0x0000002c44007986 */ /* 0x0045e8000c101d2a */
.L_x_1530:
[----:B------:R-:W-:Y:S05]  /*45e0*/  BSYNC B2 ;  /* 0x0000000000027941 */ /* 0x000fea0003800000 */
.L_x_1529:
[----:B------:R-:W-:Y:S05]  /*45f0*/  @P1 BRA `(.L_x_1528) ;  /* 0x0000000000e01947 */ /* 0x000fea0003800000 */
[----:B-12---:R1:W2:Y:S01]  /*4600*/  LDS.128 R44, [R111+0x1d400] ;  /* 0x01d400006f2c7984 */ /* 0x0062a20000000c00 */
[----:B------:R-:W-:Y:S01]  /*4610*/  IADD3 R72, P3, R72, R39, RZ ;  /* 0x0000002748487210 */ /* 0x000fe20007f7e0ff */
[----:B------:R-:W-:Y:S04]  /*4620*/  BSSY B2, `(.L_x_1533) ;  /* 0x0000031000027945 */ /* 0x000fe80003800000 */
[----:B------:R-:W-:Y:S01]  /*4630*/  IMAD.X R73, R73, 0x1, R104, P3 ;  /* 0x0000000149497824 */ /* 0x000fe200018e0668 */
[----:B------:R-:W-:-:S13]  /*4640*/  ISETP.GE.AND P3, PT, R185, R121, PT ;  /* 0x00000079b900720c */ /* 0x000fda0003f66270 */
[----:B-1----:R-:W-:Y:S05]  /*4650*/  @P3 BRA `(.L_x_1534) ;  /* 0x0000000000b43947 */ /* 0x002fea0003800000 */
[----:B------:R-:W-:Y:S02]  /*4660*/  SHF.R.U64 R66, R66, 0x10, R67 ;  /* 0x0000001042427819 */ /* 0x000fe40000001243 */
[----:B------:R-:W-:Y:S02]  /*4670*/  SHF.R.U64 R68, R64, 0x10, R65 ;  /* 0x0000001040447819 */ /* 0x000fe40000001241 */
[----:B------:R-:W-:Y:S02]  /*4680*/  SHF.R.U32.HI R69, RZ, 0x10, R67 ;  /* 0x00000010ff457819 */ /* 0x000fe40000011643 */
[----:B------:R-:W-:Y:S02]  /*4690*/  PRMT R131, R131, 0x5410, R66 ;  /* 0x0000541083837816 */ /* 0x000fe40000000042 */
[----:B------:R-:W-:Y:S02]  /*46a0*/  PRMT R123, R123, 0x5410, R68 ;  /* 0x000054107b7b7816 */ /* 0x000fe40000000044 */
[----:B------:R-:W-:Y:S01]  /*46b0*/  SHF.R.U32.HI R71, RZ, 0x10, R65 ;  /* 0x00000010ff477819 */ /* 0x000fe20000011641 */
[----:B--2---:R-:W-:Y:S01]  /*46c0*/  IMAD.U32 R65, R46, 0x10000, RZ ;  /* 0x000100002e417824 */ /* 0x004fe200078e00ff */
[----:B------:R-:W-:-:S02]  /*46d0*/  PRMT R132, R132, 0x5410, R69 ;  /* 0x0000541084847816 */ /* 0x000fc40000000045 */
[----:B------:R-:W-:Y:S02]  /*46e0*/  LOP3.LUT R66, R45, 0xffff0000, RZ, 0xc0, !PT ;  /* 0xffff00002d427812 */ /* 0x000fe400078ec0ff */
[----:B------:R-:W-:Y:S01]  /*46f0*/  LOP3.LUT R69, R131, 0xffff0000, RZ, 0xc0, !PT ;  /* 0xffff000083457812 */ /* 0x000fe200078ec0ff */
[----:B------:R-:W-:Y:S01]  /*4700*/  IMAD.U32 R74, R132, 0x10000, RZ ;  /* 0x00010000844a7824 */ /* 0x000fe200078e00ff */
[----:B------:R-:W-:Y:S01]  /*4710*/  LOP3.LUT R68, R123, 0xffff0000, RZ, 0xc0, !PT ;  /* 0xffff00007b447812 */ /* 0x000fe200078ec0ff */
[----:B------:R-:W-:Y:S01]  /*4720*/  IMAD.U32 R131, R131, 0x10000, RZ ;  /* 0x0001000083837824 */ /* 0x000fe200078e00ff */
[----:B------:R-:W-:Y:S01]  /*4730*/  PRMT R130, R130, 0x5410, R71 ;  /* 0x0000541082827816 */ /* 0x000fe20000000047 */
[----:B------:R-:W-:Y:S01]  /*4740*/  FMUL.FTZ R76, R66, R69 ;  /* 0x00000045424c7220 */ /* 0x000fe20000410000 */
[----:B------:R-:W-:Y:S01]  /*4750*/  LOP3.LUT R67, R46, 0xffff0000, RZ, 0xc0, !PT ;  /* 0xffff00002e437812 */ /* 0x000fe200078ec0ff */
[C---:B------:R-:W-:Y:S01]  /*4760*/  IMAD.U32 R46, R47.reuse, 0x10000, RZ ;  /* 0x000100002f2e7824 */ /* 0x040fe200078e00ff */
[----:B------:R-:W-:Y:S01]  /*4770*/  LOP3.LUT R64, R47, 0xffff0000, RZ, 0xc0, !PT ;  /* 0xffff00002f407812 */ /* 0x000fe200078ec0ff */
[----:B------:R-:W-:-:S02]  /*4780*/  IMAD.U32 R47, R45, 0x10000, RZ ;  /* 0x000100002d2f7824 */ /* 0x000fc400078e00ff */
[----:B------:R-:W-:Y:S01]  /*4790*/  FMUL.FTZ R66, R66, R68 ;  /* 0x0000004442427220 */ /* 0x000fe20000410000 */
[----:B------:R-:W-:Y:S02]  /*47a0*/  IMAD.U32 R70, R130, 0x10000, RZ ;  /* 0x0001000082467824 */ /* 0x000fe400078e00ff */
[----:B------:R-:W-:Y:S01]  /*47b0*/  FMUL.FTZ R80, R67, R74 ;  /* 0x0000004a43507220 */ /* 0x000fe20000410000 */
[C---:B------:R-:W-:Y:S01]  /*47c0*/  FFMA.FTZ R76, R47.reuse, R68, -R76 ;  /* 0x000000442f4c7223 */ /* 0x040fe2000001084c */
[----:B------:R-:W-:Y:S01]  /*47d0*/  FFMA.FTZ R69, R47, R69, R66 ;  /* 0x000000452f457223 */ /* 0x000fe20000010042 */
[-C--:B------:R-:W-:Y:S01]  /*47e0*/  FMUL.FTZ R66, R67, R70.reuse ;  /* 0x0000004643427220 */ /* 0x080fe20000410000 */
[----:B------:R-:W-:Y:S01]  /*47f0*/  IMAD.U32 R45, R44, 0x10000, RZ ;  /* 0x000100002c2d7824 */ /* 0x000fe200078e00ff */
[----:B------:R-:W-:Y:S01]  /*4800*/  LOP3.LUT R67, R132, 0xffff0000, RZ, 0xc0, !PT ;  /* 0xffff000084437812 */ /* 0x000fe200078ec0ff */
[----:B------:R-:W-:Y:S01]  /*4810*/  FFMA.FTZ R80, R65, R70, -R80 ;  /* 0x0000004641507223 */ /* 0x000fe20000010850 */
[----:B------:R-:W-:Y:S01]  /*4820*/  LOP3.LUT R47, R130, 0xffff0000, RZ, 0xc0, !PT ;  /* 0xffff0000822f7812 */ /* 0x000fe200078ec0ff */
[----:B------:R-:W-:Y:S01]  /*4830*/  IMAD.U32 R123, R123, 0x10000, RZ ;  /* 0x000100007b7b7824 */ /* 0x000fe200078e00ff */
[----:B------:R-:W-:Y:S01]  /*4840*/  LOP3.LUT R44, R44, 0xffff0000, RZ, 0xc0, !PT ;  /* 0xffff00002c2c7812 */ /* 0x000fe200078ec0ff */
[----:B------:R-:W-:Y:S01]  /*4850*/  FFMA.FTZ R65, R65, R74, R66 ;  /* 0x0000004a41417223 */ /* 0x000fe20000010042 */
[C---:B------:R-:W-:Y:S01]  /*4860*/  FMUL.FTZ R71, R64.reuse, R67 ;  /* 0x0000004340477220 */ /* 0x040fe20000410000 */
[----:B------:R-:W-:Y:S01]  /*4870*/  FMUL.FTZ R66, R64, R47 ;  /* 0x0000002f40427220 */ /* 0x000fe20000410000 */
[----:B------:R-:W-:Y:S01]  /*4880*/  F2FP.BF16.F32.PACK_AB R69, R69, R76 ;  /* 0x0000004c4545723e */ /* 0x000fe200000010ff */
        /* <DEDUP_REMOVED lines=9> */
[----:B------:R-:W-:-:S07]  /*4920*/  IMAD.MOV.U32 R45, RZ, RZ, R69 ;  /* 0x000000ffff2d7224 */ /* 0x000fce00078e0045 */
.L_x_1534:
[----:B------:R-:W-:Y:S05]  /*4930*/  BSYNC B2 ;  /* 0x0000000000027941 */ /* 0x000fea0003800000 */
.L_x_1533:
[----:B------:R-:W-:Y:S02]  /*4940*/  ULDC.64 UR4, c[0x0][0x2e8] ;  /* 0x0000ba0000047ab9 */ /* 0x000fe40000000a00 */
[----:B------:R-:W-:-:S04]  /*4950*/  LEA R64, P3, R72, UR4, 0x1 ;  /* 0x0000000448407c11 */ /* 0x000fc8000f8608ff */
[----:B------:R-:W-:-:S05]  /*4960*/  LEA.HI.X R65, R72, UR5, R73, 0x1, P3 ;  /* 0x0000000548417c11 */ /* 0x000fca00098f0c49 */
[----:B--2---:R3:W-:Y:S04]  /*4970*/  STG.E.128 desc[UR42][R64.64], R44 ;  /* 0x0000002c40007986 */ /* 0x0047e8000c101d2a */
.L_x_1528:
[----:B------:R-:W-:Y:S05]  /*4980*/  BSYNC B1 ;  /* 0x0000000000017941 */ /* 0x000fea0003800000 */
.L_x_1527:
[----:B------:R-:W-:Y:S01]  /*4990*/  ISETP.NE.AND P3, PT, R122, RZ, PT ;  /* 0x000000ff7a00720c */ /* 0x000fe20003f65270 */
[----:B------:R-:W-:-:S12]  /*49a0*/  BSSY B1, `(.L_x_1535) ;  /* 0x000007a000017945 */ /* 0x000fd80003800000 */
[----:B------:R-:W-:Y:S05]  /*49b0*/  @P3 BRA `(.L_x_1536) ;  /* 0x0000000400e03947 */ /* 0x000fea0003800000 */
[----:B---3--:R-:W-:Y:S01]  /*49c0*/  IADD3 R64, P3, P4, R3, R118, R16 ;  /* 0x0000007603407210 */ /* 0x008fe20007c7e010 */
[----:B------:R-:W-:Y:S03]  /*49d0*/  BSSY B2, `(.L_x_1537) ;  /* 0x000003c000027945 */ /* 0x000fe60003800000 */
[----:B------:R-:W-:Y:S01]  /*49e0*/  IADD3.X R65, R29, R120, R17, P3, P4 ;  /* 0x000000781d417210 */ /* 0x000fe20001fe8411 */
[----:B------:R-:W-:Y:S08]  /*49f0*/  @P2 BRA `(.L_x_1538) ;  /* 0x0000000000e42947 */ /* 0x000ff00003800000 */
[----:B-12---:R1:W2:Y:S01]  /*4a00*/  LDS.128 R44, [R111+0x1a400] ;  /* 0x01a400006f2c7984 */ /* 0x0062a20000000c00 */
[----:B------:R-:W-:Y:S01]  /*4a10*/  IADD3 R66, P3, R64, R96, RZ ;  /* 0x0000006040427210 */ /* 0x000fe20007f7e0ff */
[----:B------:R-:W-:Y:S04]  /*4a20*/  BSSY B3, `(.L_x_1539) ;  /* 0x0000032000037945 */ /* 0x000fe80003800000 */
[----:B------:R-:W-:Y:S01]  /*4a30*/  IMAD.X R67, R65, 0x1, R36, P3 ;  /* 0x0000000141437824 */ /* 0x000fe200018e0624 */
[----:B------:R-:W-:-:S13]  /*4a40*/  ISETP.GE.AND P3, PT, R18, R121, PT ;  /* 0x000000791200720c */ /* 0x000fda0003f66270 */
[----:B-1----:R-:W-:Y:S05]  /*4a50*/  @P3 BRA `(.L_x_1540) ;  /* 0x0000000000b83947 */ /* 0x002fea0003800000 */
        /* <DEDUP_REMOVED lines=13> */
[C---:B------:R-:W-:Y:S01]  /*4b30*/  LOP3.LUT R70, R161.reuse, 0xffff0000, RZ, 0xc0, !PT ;  /* 0xffff0000a1467812 */ /* 0x040fe200078ec0ff */
        /* <DEDUP_REMOVED lines=20> */
[----:B------:R-:W-:Y:S01]  /*4c80*/  FMUL.FTZ R44, R44, R158 ;  /* 0x0000009e2c2c7220 */ /* 0x000fe20000410000 */
[----:B------:R-:W-:Y:S01]  /*4c90*/  FMUL.FTZ R63, R63, R160 ;  /* 0x000000a03f3f7220 */ /* 0x000fe20000410000 */
        /* <DEDUP_REMOVED lines=10> */
.L_x_1540:
[----:B------:R-:W-:Y:S05]  /*4d40*/  BSYNC B3 ;  /* 0x0000000000037941 */ /* 0x000fea0003800000 */
.L_x_1539:
[----:B------:R-:W-:Y:S02]  /*4d50*/  ULDC.64 UR4, c[0x0][0x2e8] ;  /* 0x0000ba0000047ab9 */ /* 0x000fe40000000a00 */
[----:B------:R-:W-:-:S04]  /*4d60*/  LEA R60, P3, R66, UR4, 0x1 ;  /* 0x00000004423c7c11 */ /* 0x000fc8000f8608ff */
[----:B------:R-:W-:-:S05]  /*4d70*/  LEA.HI.X R61, R66, UR5, R67, 0x1, P3 ;  /* 0x00000005423d7c11 */ /* 0x000fca00098f0c43 */
[----:B--2---:R3:W-:Y:S04]  /*4d80*/  STG.E.128 desc[UR42][R60.64], R44 ;  /* 0x0000002c3c007986 */ /* 0x0047e8000c101d2a */
.L_x_1538:
[----:B------:R-:W-:Y:S05]  /*4d90*/  BSYNC B2 ;  /* 0x0000000000027941 */ /* 0x000fea0003800000 */
.L_x_1537:
[----:B------:R-:W-:Y:S05]  /*4da0*/  @P1 BRA `(.L_x_1536) ;  /* 0x0000000000e41947 */ /* 0x000fea0003800000 */
[----:B-123--:R1:W2:Y:S01]  /*4db0*/  LDS.128 R44, [R111+0x1e400] ;  /* 0x01e400006f2c7984 */ /* 0x00e2a20000000c00 */
        /* <DEDUP_REMOVED lines=51> */
.L_x_1542:
[----:B------:R-:W-:Y:S05]  /*50f0*/  BSYNC B2 ;  /* 0x0000000000027941 */ /* 0x000fea0003800000 */
.L_x_1541:
[----:B------:R-:W-:Y:S02]  /*5100*/  ULDC.64 UR4, c[0x0][0x2e8] ;  /* 0x0000ba0000047ab9 */ /* 0x000fe40000000a00 */
[----:B------:R-:W-:-:S04]  /*5110*/  LEA R56, P3, R64, UR4, 0x1 ;  /* 0x0000000440387c11 */ /* 0x000fc8000f8608ff */
[----:B------:R-:W-:-:S05]  /*5120*/  LEA.HI.X R57, R64, UR5, R65, 0x1, P3 ;  /* 0x0000000540397c11 */ /* 0x000fca00098f0c41 */
[----:B--2---:R4:W-:Y:S04]  /*5130*/  STG.E.128 desc[UR42][R56.64], R44 ;  /* 0x0000002c38007986 */ /* 0x0049e8000c101d2a */
.L_x_1536:
[----:B------:R-:W-:Y:S05]  /*5140*/  BSYNC B1 ;  /* 0x0000000000017941 */ /* 0x000fea0003800000 */
.L_x_1535:
[----:B------:R-:W-:Y:S05]  /*5150*/  @P5 BRA `(.L_x_1543) ;  /* 0x00000038007c5947 */ /* 0x000fea0003800000 */
[----:B------:R-:W-:Y:S01]  /*5160*/  IADD3 R118, P3, P4, R30, R118, R16 ;  /* 0x000000761e767210 */ /* 0x000fe20007c7e010 */
[----:B------:R-:W-:Y:S03]  /*5170*/  BSSY B1, `(.L_x_1544) ;  /* 0x000003c000017945 */ /* 0x000fe60003800000 */
[----:B----4-:R-:W-:Y:S01]  /*5180*/  IADD3.X R57, R32, R120, R17, P3, P4 ;  /* 0x0000007820397210 */ /* 0x010fe20001fe8411 */
[----:B------:R-:W-:Y:S08]  /*5190*/  @P2 BRA `(.L_x_1545) ;  /* 0x0000000000e42947 */ /* 0x000ff00003800000 */
[----:B-123--:R1:W2:Y:S01]  /*51a0*/  LDS.128 R44, [R111+0x1b400] ;  /* 0x01b400006f2c7984 */ /* 0x00e2a20000000c00 */
[----:B------:R-:W-:Y:S01]  /*51b0*/  ISETP.GE.AND P4, PT, R18, R121, PT ;  /* 0x000000791200720c */ /* 0x000fe20003f86270 */
[----:B------:R-:W-:Y:S01]  /*51c0*/  BSSY B2, `(.L_x_1546) ;  /* 0x0000031000027945 */ /* 0x000fe20003800000 */
[----:B------:R-:W-:-:S11]  /*51d0*/  IADD3 R63, P3, R118, R96, RZ ;  /* 0x00000060763f7210 */ /* 0x000fd60007f7e0ff */
[----:B-1----:R-:W-:Y:S05]  /*51e0*/  @P4 BRA `(.L_x_1547) ;  /* 0x0000000000b84947 */ /* 0x002fea0003800000 */
[----:B------:R-:W-:Y:S01]  /*51f0*/  SHF.R.U64 R61, R52, 0x10, R53 ;  /* 0x00000010343d7819 */ /* 0x000fe20000001235 */
[----:B--2---:R-:W-:Y:S01]  /*5200*/  IMAD.U32 R52, R46, 0x10000, RZ ;  /* 0x000100002e347824 */ /* 0x004fe200078e00ff */
[--C-:B------:R-:W-:Y:S01]  /*5210*/  SHF.R.U64 R59, R54, 0x10, R55.reuse ;  /* 0x00000010363b7819 */ /* 0x100fe20000001237 */
[----:B------:R-:W-:Y:S01]  /*5220*/  IMAD.U32 R54, R47, 0x10000, RZ ;  /* 0x000100002f367824 */ /* 0x000fe200078e00ff */
[----:B------:R-:W-:Y:S02]  /*5230*/  SHF.R.U32.HI R56, RZ, 0x10, R55 ;  /* 0x00000010ff387819 */ /* 0x000fe40000011637 */
        /* <DEDUP_REMOVED lines=9> */
[C---:B------:R-:W-:Y:S01]  /*52d0*/  LOP3.LUT R59, R140.reuse, 0xffff0000, RZ, 0xc0, !PT ;  /* 0xffff00008c3b7812 */ /* 0x040fe200078ec0ff */
[----:B------:R-:W-:Y:S01]  /*52e0*/  IMAD.U32 R140, R140, 0x10000, RZ ;  /* 0x000100008c8c7824 */ /* 0x000fe200078e00ff */
[C---:B------:R-:W-:Y:S01]  /*52f0*/  LOP3.LUT R56, R142.reuse, 0xffff0000, RZ, 0xc0, !PT ;  /* 0xffff00008e387812 */ /* 0x040fe200078ec0ff */
[----:B------:R-:W-:Y:S01]  /*5300*/  IMAD.U32 R142, R142, 0x10000, RZ ;  /* 0x000100008e8e7824 */ /* 0x000fe200078e00ff */
[----:B------:R-:W-:Y:S01]  /*5310*/  LOP3.LUT R53, R46, 0xffff0000, RZ, 0xc0, !PT ;  /* 0xffff00002e357812 */ /* 0x000fe200078ec0ff */
[----:B------:R-:W-:Y:S01]  /*5320*/  FMUL.FTZ R61, R47, R59 ;  /* 0x0000003b2f3d7220 */ /* 0x000fe20000410000 */
[----:B------:R-:W-:-:S02]  /*5330*/  IMAD.U32 R46, R45, 0x10000, RZ ;  /* 0x000100002d2e7824 */ /* 0x000fc400078e00ff */
[----:B------:R-:W-:Y:S01]  /*5340*/  FMUL.FTZ R62, R47, R56 ;  /* 0x000000382f3e7220 */ /* 0x000fe20000410000 */
[----:B------:R-:W-:Y:S01]  /*5350*/  LOP3.LUT R139, R139, 0xffff0000, RZ, 0xc0, !PT ;  /* 0xffff00008b8b7812 */ /* 0x000fe200078ec0ff */
[C---:B------:R-:W-:Y:S01]  /*5360*/  FMUL.FTZ R47, R53.reuse, R60 ;  /* 0x0000003c352f7220 */ /* 0x040fe20000410000 */
[-C--:B------:R-:W-:Y:S01]  /*5370*/  FMUL.FTZ R53, R53, R58.reuse ;  /* 0x0000003a35357220 */ /* 0x080fe20000410000 */
[----:B------:R-:W-:Y:S01]  /*5380*/  LOP3.LUT R141, R141, 0xffff0000, RZ, 0xc0, !PT ;  /* 0xffff00008d8d7812 */ /* 0x000fe200078ec0ff */
[C---:B------:R-:W-:Y:S01]  /*5390*/  IMAD.U32 R45, R44.reuse, 0x10000, RZ ;  /* 0x000100002c2d7824 */ /* 0x040fe200078e00ff */
[----:B------:R-:W-:Y:S01]  /*53a0*/  LOP3.LUT R44, R44, 0xffff0000, RZ, 0xc0, !PT ;  /* 0xffff00002c2c7812 */ /* 0x000fe200078ec0ff */
[----:B------:R-:W-:Y:S01]  /*53b0*/  FFMA.FTZ R62, R46, R59, R62 ;  /* 0x0000003b2e3e7223 */ /* 0x000fe2000001003e */
[C---:B------:R-:W-:Y:S01]  /*53c0*/  FFMA.FTZ R58, R52.reuse, R58, -R47 ;  /* 0x0000003a343a7223 */ /* 0x040fe2000001082f */
[----:B------:R-:W-:Y:S01]  /*53d0*/  FFMA.FTZ R53, R52, R60, R53 ;  /* 0x0000003c34357223 */ /* 0x000fe20000010035 */
        /* <DEDUP_REMOVED lines=15> */
.L_x_1547:
[----:B------:R-:W-:Y:S05]  /*54d0*/  BSYNC B2 ;  /* 0x0000000000027941 */ /* 0x000fea0003800000 */
.L_x_1546:
[----:B------:R-:W-:Y:S01]  /*54e0*/  ULDC.64 UR4, c[0x0][0x2e8] ;  /* 0x0000ba0000047ab9 */ /* 0x000fe20000000a00 */
[----:B------:R-:W-:Y:S01]  /*54f0*/  IMAD.X R54, R57, 0x1, R36, P3 ;  /* 0x0000000139367824 */ /* 0x000fe200018e0624 */
[----:B------:R-:W-:-:S04]  /*5500*/  LEA R52, P3, R63, UR4, 0x1 ;  /* 0x000000043f347c11 */ /* 0x000fc8000f8608ff */
[----:B------:R-:W-:-:S05]  /*5510*/  LEA.HI.X R53, R63, UR5, R54, 0x1, P3 ;  /* 0x000000053f357c11 */ /* 0x000fca00098f0c36 */
[----:B--2---:R4:W-:Y:S04]  /*5520*/  STG.E.128 desc[UR42][R52.64], R44 ;  /* 0x0000002c34007986 */ /* 0x0049e8000c101d2a */
.L_x_1545:
[----:B------:R-:W-:Y:S05]  /*5530*/  BSYNC B1 ;  /* 0x0000000000017941 */ /* 0x000fea0003800000 */
.L_x_1544:
[----:B------:R-:W-:Y:S05]  /*5540*/  @P1 BRA `(.L_x_1543) ;  /* 0x0000003400801947 */ /* 0x000fea0003800000 */
[----:B-1234-:R1:W2:Y:S01]  /*5550*/  LDS.128 R44, [R111+0x1f400] ;  /* 0x01f400006f2c7984 */ /* 0x01e2a20000000c00 */
[----:B------:R-:W-:Y:S01]  /*5560*/  ISETP.GE.AND P4, PT, R185, R121, PT ;  /* 0x00000079b900720c */ /* 0x000fe20003f86270 */
[----:B------:R-:W-:Y:S01]  /*5570*/  BSSY B1, `(.L_x_1548) ;  /* 0x0000031000017945 */ /* 0x000fe20003800000 */
[----:B------:R-:W-:-:S11]  /*5580*/  IADD3 R56, P3, R118, R39, RZ ;  /* 0x0000002776387210 */ /* 0x000fd60007f7e0ff */
        /* <DEDUP_REMOVED lines=47> */
.L_x_1549:
[----:B------:R-:W-:Y:S05]  /*5880*/  BSYNC B1 ;  /* 0x0000000000017941 */ /* 0x000fea0003800000 */
.L_x_1548:
[----:B------:R-:W-:Y:S01]  /*5890*/  ULDC.64 UR4, c[0x0][0x2e8] ;  /* 0x0000ba0000047ab9 */ /* 0x000fe20000000a00 */
[----:B------:R-:W-:Y:S01]  /*58a0*/  IMAD.X R57, R57, 0x1, R104, P3 ;  /* 0x0000000139397824 */ /* 0x000fe200018e0668 */
[----:B------:R-:W-:-:S04]  /*58b0*/  LEA R48, P3, R56, UR4, 0x1 ;  /* 0x0000000438307c11 */ /* 0x000fc8000f8608ff */
[----:B------:R-:W-:-:S05]  /*58c0*/  LEA.HI.X R49, R56, UR5, R57, 0x1, P3 ;  /* 0x0000000538317c11 */ /* 0x000fca00098f0c39 */
[----:B--2---:R1:W-:Y:S01]  /*58d0*/  STG.E.128 desc[UR42][R48.64], R44 ;  /* 0x0000002c30007986 */ /* 0x0043e2000c101d2a */
[----:B------:R-:W-:Y:S05]  /*58e0*/  BRA `(.L_x_1543) ;  /* 0x0000003000987947 */ /* 0x000fea0003800000 */
.L_x_1507:
[----:B------:R-:W-:Y:S02]  /*58f0*/  ISETP.GE.AND P3, PT, R212, R113, PT ;  /* 0x00000071d400720c */ /* 0x000fe40003f66270 */
[----:B------:R-:W-:Y:S02]  /*5900*/  CS2R R50, SRZ ;  /* 0x0000000000327805 */ /* 0x000fe4000001ff00 */
[----:B------:R-:W-:-:S13]  /*5910*/  ISETP.GE.OR P3, PT, R16, R121, P3 ;  /* 0x000000791000720c */ /* 0x000fda0001f66670 */
[----:B------:R-:W-:Y:S01]  /*5920*/  @!P3 IADD3 R46, P0, P4, R90, R78, R13 ;  /* 0x0000004e5a2eb210 */ /* 0x000fe20007c1e00d */
[----:B------:R-:W0:Y:S03]  /*5930*/  @!P3 LDC.64 R60, c[0x0][0x3e8] ;  /* 0x0000fa00ff3cbb82 */ /* 0x000e260000000a00 */
[----:B------:R-:W-:Y:S02]  /*5940*/  @!P3 IADD3.X R47, R34, R117, R20, P0, P4 ;  /* 0x00000075222fb210 */ /* 0x000fe400007e8414 */
[----:B------:R-:W-:-:S03]  /*5950*/  @!P3 IADD3 R44, P0, P4, R84, R76, R7 ;  /* 0x0000004c542cb210 */ /* 0x000fc60007c1e007 */
[----:B------:R-:W1:Y:S01]  /*5960*/  @!P3 LDC.64 R62, c[0x0][0x400] ;  /* 0x00010000ff3ebb82 */ /* 0x000e620000000a00 */
[----:B------:R-:W-:Y:S02]  /*5970*/  @!P3 IADD3.X R45, R101, R107, R10, P0, P4 ;  /* 0x0000006b652db210 */ /* 0x000fe400007e840a */
[----:B------:R-:W-:-:S04]  /*5980*/  ISETP.GE.AND P0, PT, R211, R113, PT ;  /* 0x00000071d300720c */ /* 0x000fc80003f06270 */
[----:B------:R-:W-:-:S13]  /*5990*/  ISETP.GE.OR P0, PT, R16, R121, P0 ;  /* 0x000000791000720c */ /* 0x000fda0000706670 */
[----:B------:R-:W-:Y:S01]  /*59a0*/  @!P0 IADD3 R66, P4, P5, R90, R12, R78 ;  /* 0x0000000c5a428210 */ /* 0x000fe20007d9e04e */
[----:B------:R-:W2:Y:S03]  /*59b0*/  @!P0 LDC.64 R68, c[0x0][0x3e8] ;  /* 0x0000fa00ff448b82 */ /* 0x000ea60000000a00 */
[----:B------:R-:W-:Y:S02]  /*59c0*/  @!P0 IADD3.X R67, R34, R15, R117, P4, P5 ;  /* 0x0000000f22438210 */ /* 0x000fe400027ea475 */
[----:B------:R-:W-:-:S03]  /*59d0*/  @!P0 IADD3 R64, P4, P5, R84, R6, R76 ;  /* 0x0000000654408210 */ /* 0x000fc60007d9e04c */
[----:B------:R-:W3:Y:S01]  /*59e0*/  @!P0 LDC.64 R70, c[0x0][0x400] ;  /* 0x00010000ff468b82 */ /* 0x000ee20000000a00 */
[----:B------:R-:W-:Y:S02]  /*59f0*/  @!P0 IADD3.X R65, R101, R9, R107, P4, P5 ;  /* 0x0000000965418210 */ /* 0x000fe400027ea46b */
[----:B------:R-:W-:-:S04]  /*5a00*/  ISETP.GE.AND P4, PT, R23, R113, PT ;  /* 0x000000711700720c */ /* 0x000fc80003f86270 */
[----:B------:R-:W-:-:S13]  /*5a10*/  ISETP.GE.OR P4, PT, R16, R121, P4 ;  /* 0x000000791000720c */ /* 0x000fda0002786670 */
[----:B------:R-:W4:Y:S01]  /*5a20*/  @!P4 LDC.64 R52, c[0x0][0x3e8] ;  /* 0x0000fa00ff34cb82 */ /* 0x000f220000000a00 */
[----:B------:R-:W-:-:S05]  /*5a30*/  @!P4 IADD3 R48, P5, R90, R78, RZ ;  /* 0x0000004e5a30c210 */ /* 0x000fca0007fbe0ff */
[----:B------:R-:W-:Y:S02]  /*5a40*/  @!P4 IMAD.X R49, R117, 0x1, R34, P5 ;  /* 0x000000017531c824 */ /* 0x000fe400028e0622 */
[----:B------:R-:W0:Y:S01]  /*5a50*/  @!P4 LDC.64 R54, c[0x0][0x400] ;  /* 0x00010000ff36cb82 */ /* 0x000e220000000a00 */
[----:B----4-:R-:W-:-:S04]  /*5a60*/  @!P4 LEA R52, P5, R48, R52, 0x1 ;  /* 0x000000343034c211 */ /* 0x010fc800078a08ff */
[----:B------:R-:W-:Y:S02]  /*5a70*/  @!P4 LEA.HI.X R53, R48, R53, R49, 0x1, P5 ;  /* 0x000000353035c211 */ /* 0x000fe400028f0c31 */
[----:B------:R-:W-:-:S05]  /*5a80*/  @!P4 IADD3 R48, P5, R84, R76, RZ ;  /* 0x0000004c5430c210 */ /* 0x000fca0007fbe0ff */
[----:B------:R-:W-:Y:S01]  /*5a90*/  @!P4 IMAD.X R49, R107, 0x1, R101, P5 ;  /* 0x000000016b31c824 */ /* 0x000fe200028e0665 */
[----:B0-----:R-:W-:-:S04]  /*5aa0*/  @!P4 LEA R54, P5, R48, R54, 0x1 ;  /* 0x000000363036c211 */ /* 0x001fc800078a08ff */
[----:B------:R-:W-:Y:S02]  /*5ab0*/  @!P4 LEA.HI.X R55, R48, R55, R49, 0x1, P5 ;  /* 0x000000373037c211 */ /* 0x000fe400028f0c31 */
[----:B------:R-:W-:Y:S02]  /*5ac0*/  CS2R R48, SRZ ;  /* 0x0000000000307805 */ /* 0x000fe4000001ff00 */
[----:B------:R-:W-:-:S04]  /*5ad0*/  @!P3 LEA R60, P5, R46, R60, 0x1 ;  /* 0x0000003c2e3cb211 */ /* 0x000fc800078a08ff */
[----:B------:R-:W-:Y:S02]  /*5ae0*/  @!P3 LEA.HI.X R61, R46, R61, R47, 0x1, P5 ;  /* 0x0000003d2e3db211 */ /* 0x000fe400028f0c2f */
[----:B------:R-:W-:Y:S02]  /*5af0*/  CS2R R46, SRZ ;  /* 0x00000000002e7805 */ /* 0x000fe4000001ff00 */
[C---:B-1----:R-:W-:Y:S01]  /*5b00*/  @!P3 LEA R62, P5, R44.reuse, R62, 0x1 ;  /* 0x0000003e2c3eb211 */ /* 0x042fe200078a08ff */
[----:B------:R0:W5:Y:S03]  /*5b10*/  @!P4 LDG.E.128 R48, desc[UR42][R54.64] ;  /* 0x0000002a3630c981 */ /* 0x000166000c1e1d00 */
[----:B------:R-:W-:Y:S02]  /*5b20*/  @!P3 LEA.HI.X R63, R44, R63, R45, 0x1, P5 ;  /* 0x0000003f2c3fb211 */ /* 0x000fe400028f0c2d */
[----:B------:R-:W-:-:S02]  /*5b30*/  CS2R R44, SRZ ;  /* 0x00000000002c7805 */ /* 0x000fc4000001ff00 */
[----:B------:R-:W-:Y:S02]  /*5b40*/  CS2R R58, SRZ ;  /* 0x00000000003a7805 */ /* 0x000fe4000001ff00 */
[----:B------:R-:W-:Y:S02]  /*5b50*/  CS2R R56, SRZ ;  /* 0x0000000000387805 */ /* 0x000fe4000001ff00 */
[----:B------:R1:W5:Y:S01]  /*5b60*/  @!P4 LDG.E.128 R44, desc[UR42][R52.64] ;  /* 0x0000002a342cc981 */ /* 0x000362000c1e1d00 */
[----:B0-----:R-:W-:-:S03]  /*5b70*/  CS2R R54, SRZ ;  /* 0x0000000000367805 */ /* 0x001fc6000001ff00 */
[----:B------:R0:W5:Y:S01]  /*5b80*/  @!P3 LDG.E.128 R56, desc[UR42][R62.64] ;  /* 0x0000002a3e38b981 */ /* 0x000162000c1e1d00 */
[----:B-1----:R-:W-:-:S06]  /*5b90*/  CS2R R52, SRZ ;  /* 0x0000000000347805 */ /* 0x002fcc000001ff00 */
[----:B------:R1:W5:Y:S01]  /*5ba0*/  @!P3 LDG.E.128 R52, desc[UR42][R60.64] ;  /* 0x0000002a3c34b981 */ /* 0x000362000c1e1d00 */
[----:B--2---:R-:W-:-:S04]  /*5bb0*/  @!P0 LEA R68, P3, R66, R68, 0x1 ;  /* 0x0000004442448211 */ /* 0x004fc800078608ff */
[----:B------:R-:W-:Y:S02]  /*5bc0*/  @!P0 LEA.HI.X R69, R66, R69, R67, 0x1, P3 ;  /* 0x0000004542458211 */ /* 0x000fe400018f0c43 */
[C---:B---3--:R-:W-:Y:S02]  /*5bd0*/  @!P0 LEA R70, P3, R64.reuse, R70, 0x1 ;  /* 0x0000004640468211 */ /* 0x048fe400078608ff */
[----:B0-----:R-:W-:Y:S02]  /*5be0*/  CS2R R62, SRZ ;  /* 0x00000000003e7805 */ /* 0x001fe4000001ff00 */
[----:B------:R-:W-:Y:S02]  /*5bf0*/  CS2R R66, SRZ ;  /* 0x0000000000427805 */ /* 0x000fe4000001ff00 */
[----:B-1----:R-:W-:Y:S02]  /*5c00*/  CS2R R60, SRZ ;  /* 0x00000000003c7805 */ /* 0x002fe4000001ff00 */
[----:B------:R-:W-:-:S02]  /*5c10*/  @!P0 LEA.HI.X R71, R64, R71, R65, 0x1, P3 ;  /* 0x0000004740478211 */ /* 0x000fc400018f0c41 */
[----:B------:R-:W-:Y:S02]  /*5c20*/  CS2R R64, SRZ ;  /* 0x0000000000407805 */ /* 0x000fe4000001ff00 */
[----:B------:R0:W5:Y:S04]  /*5c30*/  @!P0 LDG.E.128 R60, desc[UR42][R68.64] ;  /* 0x0000002a443c8981 */ /* 0x000168000c1e1d00 */
[----:B------:R1:W5:Y:S01]  /*5c40*/  @!P0 LDG.E.128 R64, desc[UR42][R70.64] ;  /* 0x0000002a46408981 */ /* 0x000362000c1e1d00 */
[----:B------:R-:W-:-:S04]  /*5c50*/  ISETP.GE.AND P0, PT, R210, R113, PT ;  /* 0x00000071d200720c */ /* 0x000fc80003f06270 */
[CC--:B------:R-:W-:Y:S01]  /*5c60*/  ISETP.GE.OR P0, PT, R16.reuse, R121.reuse, P0 ;  /* 0x000000791000720c */ /* 0x0c0fe20000706670 */
[----:B------:R-:W-:Y:S01]  /*5c70*/  BSSY B1, `(.L_x_1550) ;  /* 0x000001c000017945 */ /* 0x000fe20003800000 */
[----:B------:R-:W-:Y:S02]  /*5c80*/  ISETP.GE.AND P3, PT, R16, R121, PT ;  /* 0x000000791000720c */ /* 0x000fe40003f66270 */
[----:B0-----:R-:W-:Y:S02]  /*5c90*/  CS2R R68, SRZ ;  /* 0x0000000000447805 */ /* 0x001fe4000001ff00 */
[----:B------:R-:W-:Y:S02]  /*5ca0*/  CS2R R74, SRZ ;  /* 0x00000000004a7805 */ /* 0x000fe4000001ff00 */
[----:B-1----:R-:W-:Y:S02]  /*5cb0*/  CS2R R70, SRZ ;  /* 0x0000000000467805 */ /* 0x002fe4000001ff00 */
[----:B------:R-:W-:-:S03]  /*5cc0*/  CS2R R72, SRZ ;  /* 0x0000000000487805 */ /* 0x000fc6000001ff00 */
[----:B------:R-:W-:Y:S05]  /*5cd0*/  @P0 BRA `(.L_x_1551) ;  /* 0x0000000000540947 */ /* 0x000fea0003800000 */
[----:B------:R-:W0:Y:S01]  /*5ce0*/  LDC.64 R68, c[0x0][0x3f8] ;  /* 0x0000fe00ff447b82 */ /* 0x000e220000000a00 */
[----:B------:R-:W-:Y:S01]  /*5cf0*/  IMAD.MOV.U32 R72, RZ, RZ, R78 ;  /* 0x000000ffff487224 */ /* 0x000fe200078e004e */
[----:B------:R-:W-:Y:S01]  /*5d00*/  ULDC.64 UR4, c[0x0][0x3e8] ;  /* 0x0000fa0000047ab9 */ /* 0x000fe20000000a00 */
[----:B------:R-:W-:Y:S01]  /*5d10*/  IMAD.MOV.U32 R73, RZ, RZ, R117 ;  /* 0x000000ffff497224 */ /* 0x000fe200078e0075 */
[----:B------:R-:W-:Y:S01]  /*5d20*/  ULDC.64 UR6, c[0x0][0x400] ;  /* 0x0001000000067ab9 */ /* 0x000fe20000000a00 */
[----:B------:R-:W-:-:S03]  /*5d30*/  IMAD.MOV.U32 R77, RZ, RZ, R107 ;  /* 0x000000ffff4d7224 */ /* 0x000fc600078e006b */
[----:B------:R-:W1:Y:S01]  /*5d40*/  LDC.64 R70, c[0x0][0x408] ;  /* 0x00010200ff467b82 */ /* 0x000e620000000a00 */
[----:B0-----:R-:W-:-:S04]  /*5d50*/  IMAD.WIDE.U32 R72, R68, 0x60, R72 ;  /* 0x0000006044487825 */ /* 0x001fc800078e0048 */
[----:B------:R-:W-:Y:S01]  /*5d60*/  IMAD R75, R69, 0x60, RZ ;  /* 0x00000060454b7824 */ /* 0x000fe200078e02ff */
[----:B------:R-:W-:Y:S01]  /*5d70*/  IADD3 R69, P0, R90, R72, RZ ;  /* 0x000000485a457210 */ /* 0x000fe20007f1e0ff */
[----:B-1----:R-:W-:-:S03]  /*5d80*/  IMAD.WIDE.U32 R76, R70, 0x60, R76 ;  /* 0x00000060464c7825 */ /* 0x002fc600078e004c */
[----:B------:R-:W-:Y:S01]  /*5d90*/  IADD3.X R72, R34, R73, R75, P0, !PT ;  /* 0x0000004922487210 */ /* 0x000fe200007fe44b */
[----:B------:R-:W-:Y:S01]  /*5da0*/  IMAD R71, R71, 0x60, RZ ;  /* 0x0000006047477824 */ /* 0x000fe200078e02ff */
[----:B------:R-:W-:-:S04]  /*5db0*/  IADD3 R70, P0, R84, R76, RZ ;  /* 0x0000004c54467210 */ /* 0x000fc80007f1e0ff */
[----:B------:R-:W-:Y:S02]  /*5dc0*/  IADD3.X R77, R101, R77, R71, P0, !PT ;  /* 0x0000004d654d7210 */ /* 0x000fe400007fe447 */
[----:B------:R-:W-:-:S04]  /*5dd0*/  LEA R68, P0, R69, UR4, 0x1 ;  /* 0x0000000445447c11 */ /* 0x000fc8000f8008ff */
[----:B------:R-:W-:Y:S02]  /*5de0*/  LEA.HI.X R69, R69, UR5, R72, 0x1, P0 ;  /* 0x0000000545457c11 */ /* 0x000fe400080f0c48 */
[----:B------:R-:W-:-:S04]  /*5df0*/  LEA R72, P0, R70, UR6, 0x1 ;  /* 0x0000000646487c11 */ /* 0x000fc8000f8008ff */
[----:B------:R-:W-:Y:S02]  /*5e00*/  LEA.HI.X R73, R70, UR7, R77, 0x1, P0 ;  /* 0x0000000746497c11 */ /* 0x000fe400080f0c4d */
[----:B------:R-:W5:Y:S04]  /*5e10*/  LDG.E.128 R68, desc[UR42][R68.64] ;  /* 0x0000002a44447981 */ /* 0x000f68000c1e1d00 */
[----:B------:R-:W5:Y:S03]  /*5e20*/  LDG.E.128 R72, desc[UR42][R72.64] ;  /* 0x0000002a48487981 */ /* 0x000f66000c1e1d00 */
.L_x_1551:
[----:B------:R-:W-:Y:S05]  /*5e30*/  BSYNC B1 ;  /* 0x0000000000017941 */ /* 0x000fea0003800000 */
.L_x_1550:
[----:B-----5:R-:W-:Y:S01]  /*5e40*/  IMAD.MOV.U32 R76, RZ, RZ, R70 ;  /* 0x000000ffff4c7224 */ /* 0x020fe200078e0046 */
        /* <DEDUP_REMOVED lines=67> */
.L_x_1552:
[----:B------:R-:W-:Y:S01]  /*6280*/  IMAD R107, R184, 0x8, R2 ;  /* 0x00000008b86b7824 */ /* 0x000fe200078e0202 */
[----:B------:R-:W-:Y:S01]  /*6290*/  SHF.L.U32 R117, R191, 0x1f, RZ ;  /* 0x0000001fbf757819 */ /* 0x000fe200000006ff */
[----:B------:R-:W0:Y:S01]  /*62a0*/  LDC R130, c[0x0][0x2f4] ;  /* 0x0000bd00ff827b82 */ /* 0x000e220000000800 */
[----:B------:R-:W-:Y:S01]  /*62b0*/  IMAD.MOV.U32 R119, RZ, RZ, R120 ;  /* 0x000000ffff777224 */ /* 0x000fe200078e0078 */
[----:B------:R-:W-:Y:S01]  /*62c0*/  BSSY B1, `(.L_x_1553) ;  /* 0x0000005000017945 */ /* 0x000fe20003800000 */
[----:B------:R-:W1:Y:S05]  /*62d0*/  SYNCS.PHASECHK.TRANS64.TRYWAIT P4, [R107+URZ+0x28890], R117 ;  /* 0x028890756b0075a7 */ /* 0x000e6a000808017f */
[----:B------:R-:W2:Y:S01]  /*62e0*/  LDC.64 R120, c[0x0][0x300] ;  /* 0x0000c000ff787b82 */ /* 0x000ea20000000a00 */
[----:B0-----:R-:W-:Y:S01]  /*62f0*/  IMAD.IADD R131, R130, 0x1, -R110 ;  /* 0x0000000182837824 */ /* 0x001fe200078e0a6e */
[----:B-1----:R-:W-:Y:S06]  /*6300*/  @!P4 BRA `(.L_x_1554) ;  /* 0x00000210006cc947 */ /* 0x002fec0003800000 */
.L_x_1938:
[----:B------:R-:W-:Y:S05]  /*6310*/  BSYNC B1 ;  /* 0x0000000000017941 */ /* 0x000fea0003800000 */
.L_x_1553:
[----:B------:R-:W-:Y:S01]  /*6320*/  ISETP.GE.OR P4, PT, R23, R113, P2 ;  /* 0x000000711700720c */ /* 0x000fe20001786670 */
[----:B------:R-:W-:-:S12]  /*6330*/  BSSY B1, `(.L_x_1555) ;  /* 0x0000088000017945 */ /* 0x000fd80003800000 */
[----:B------:R-:W-:Y:S05]  /*6340*/  @P4 BRA `(.L_x_1556) ;  /* 0x0000000800184947 */ /* 0x000fea0003800000 */
[----:B------:R-:W3:Y:S01]  /*6350*/  LDL R76, [R1+0x10] ;  /* 0x00001000014c7983 */ /* 0x000ee20000100800 */
[C---:B------:R-:W-:Y:S01]  /*6360*/  IMAD.SHL.U32 R78, R23.reuse, 0x40, RZ ;  /* 0x00000040174e7824 */ /* 0x040fe200078e00ff */
[----:B------:R-:W-:Y:S01]  /*6370*/  BSSY B2, `(.L_x_1557) ;  /* 0x0000078000027945 */ /* 0x000fe20003800000 */
[----:B------:R-:W-:Y:S02]  /*6380*/  IMAD R79, R184, 0x4000, R109 ;  /* 0x00004000b84f7824 */ /* 0x000fe400078e026d */
[----:B--2---:R-:W-:-:S03]  /*6390*/  IMAD.WIDE.U32 R122, R23, R120, R118 ;  /* 0x00000078177a7225 */ /* 0x004fc600078e0076 */
[----:B------:R-:W-:Y:S02]  /*63a0*/  IADD3 R145, P4, P5, R96, R122, R38 ;  /* 0x0000007a60917210 */ /* 0x000fe40007d9e026 */
        /* <DEDUP_REMOVED lines=12> */
[----:B------:R-:W-:-:S03]  /*6470*/  LOP3.LUT R77, R149, 0x38, RZ, 0xc0, !PT ;  /* 0x00000038954d7812 */ /* 0x000fc600078ec0ff */
[----:B------:R-:W-:Y:S01]  /*6480*/  IMAD.SHL.U32 R76, R76, 0x400, RZ ;  /* 0x000004004c4c7824 */ /* 0x000fe200078e00ff */
[----:B------:R-:W-:-:S04]  /*6490*/  LOP3.LUT R77, R77, 0x1c0, R78, 0xf8, !PT ;  /* 0x000001c04d4d7812 */ /* 0x000fc800078ef84e */
[----:B------:R-:W-:Y:S02]  /*64a0*/  LOP3.LUT R76, R76, 0x7fffe000, RZ, 0xc0, !PT ;  /* 0x7fffe0004c4c7812 */ /* 0x000fe400078ec0ff */
[----:B------:R-:W-:-:S04]  /*64b0*/  LOP3.LUT R77, R77, R202, RZ, 0x3c, !PT ;  /* 0x000000ca4d4d7212 */ /* 0x000fc800078e3cff */
[----:B------:R-:W-:Y:S01]  /*64c0*/  IADD3 R77, R77, R76, R203 ;  /* 0x0000004c4d4d7210 */ /* 0x000fe20007ffe0cb */
[----:B------:R-:W-:-:S04]  /*64d0*/  IMAD R76, R79, 0x2, R2 ;  /* 0x000000024f4c7824 */ /* 0x000fc800078e0202 */
[----:B------:R-:W-:-:S04]  /*64e0*/  IMAD R77, R184, 0x4000, R77 ;  /* 0x00004000b84d7824 */ /* 0x000fc800078e024d */
[----:B------:R-:W-:Y:S02]  /*64f0*/  IMAD R80, R77, 0x2, R2 ;  /* 0x000000024d507824 */ /* 0x000fe400078e0202 */
[----:B------:R-:W1:Y:S04]  /*6500*/  LDS.128 R76, [R76+0x18400] ;  /* 0x018400004c4c7984 */ /* 0x000e680000000c00 */
[----:B------:R-:W2:Y:S01]  /*6510*/  LDS.128 R80, [R80+0x18400] ;  /* 0x0184000050507984 */ /* 0x000ea20000000c00 */
[----:B------:R-:W-:Y:S05]  /*6520*/  @P3 BRA `(.L_x_1558) ;  /* 0x0000000400703947 */ /* 0x000fea0003800000 */
[----:B------:R-:W-:Y:S01]  /*6530*/  SHF.R.U32.HI R151, RZ, 0x10, R49 ;  /* 0x00000010ff977819 */ /* 0x000fe20000011631 */
[----:B--2---:R-:W-:Y:S01]  /*6540*/  IMAD.U32 R154, R81, 0x10000, RZ ;  /* 0x00010000519a7824 */ /* 0x004fe200078e00ff */
[----:B------:R-:W-:Y:S02]  /*6550*/  SHF.R.U32.HI R152, RZ, 0x10, R45 ;  /* 0x00000010ff987819 */ /* 0x000fe4000001162d */
[----:B------:R-:W-:Y:S01]  /*6560*/  PRMT R151, R148, 0x5410, R151 ;  /* 0x0000541094977816 */ /* 0x000fe20000000097 */
[----:B-1----:R-:W-:Y:S01]  /*6570*/  IMAD.U32 R148, R77, 0x10000, RZ ;  /* 0x000100004d947824 */ /* 0x002fe200078e00ff */
[----:B------:R-:W-:Y:S02]  /*6580*/  PRMT R152, R135, 0x5432, R152 ;  /* 0x0000543287987816 */ /* 0x000fe40000000098 */
[----:B------:R-:W-:Y:S01]  /*6590*/  SHF.R.U64 R44, R44, 0x10, R45 ;  /* 0x000000102c2c7819 */ /* 0x000fe2000000122d */
[C---:B------:R-:W-:Y:S01]  /*65a0*/  IMAD.U32 R157, R151.reuse, 0x10000, RZ ;  /* 0x00010000979d7824 */ /* 0x040fe200078e00ff */
[----:B------:R-:W-:Y:S01]  /*65b0*/  SHF.R.U64 R45, R48, 0x10, R49 ;  /* 0x00000010302d7819 */ /* 0x000fe20000001231 */
[----:B------:R-:W-:Y:S01]  /*65c0*/  IMAD.U32 R159, R152, 0x10000, RZ ;  /* 0x00010000989f7824 */ /* 0x000fe200078e00ff */
        /* <DEDUP_REMOVED lines=8> */
[C---:B------:R-:W-:Y:S01]  /*6650*/  FMUL.FTZ R154, R81.reuse, R48 ;  /* 0x00000030519a7220 */ /* 0x040fe20000410000 */
[----:B------:R-:W-:Y:S01]  /*6660*/  FMUL.FTZ R81, R81, R152 ;  /* 0x0000009851517220 */ /* 0x000fe20000410000 */
[----:B------:R-:W-:Y:S01]  /*6670*/  PRMT R45, R156, 0x5410, R45 ;  /* 0x000054109c2d7816 */ /* 0x000fe2000000002d */
[----:B------:R-:W-:-:S02]  /*6680*/  IMAD.U32 R157, R83, 0x10000, RZ ;  /* 0x00010000539d7824 */ /* 0x000fc400078e00ff */
[C---:B------:R-:W-:Y:S01]  /*6690*/  FFMA.FTZ R77, R49.reuse, R152, -R154 ;  /* 0x00000098314d7223 */ /* 0x040fe2000001089a */
[----:B------:R-:W-:Y:S01]  /*66a0*/  PRMT R152, R134, 0x5432, R44 ;  /* 0x0000543286987816 */ /* 0x000fe2000000002c */
[----:B------:R-:W-:Y:S01]  /*66b0*/  FFMA.FTZ R49, R49, R48, R81 ;  /* 0x0000003031317223 */ /* 0x000fe20000010051 */
[----:B------:R-:W-:Y:S01]  /*66c0*/  SHF.R.U32.HI R44, RZ, 0x10, R51 ;  /* 0x00000010ff2c7819 */ /* 0x000fe20000011633 */
[----:B------:R-:W-:Y:S01]  /*66d0*/  IMAD.U32 R81, R79, 0x10000, RZ ;  /* 0x000100004f517824 */ /* 0x000fe200078e00ff */
[----:B------:R-:W-:Y:S02]  /*66e0*/  SHF.R.U32.HI R48, RZ, 0x10, R47 ;  /* 0x00000010ff307819 */ /* 0x000fe4000001162f */
[----:B------:R-:W-:Y:S02]  /*66f0*/  PRMT R44, R132, 0x5432, R44 ;  /* 0x00005432842c7816 */ /* 0x000fe4000000002c */
[----:B------:R-:W-:Y:S02]  /*6700*/  PRMT R48, R133, 0x5432, R48 ;  /* 0x0000543285307816 */ /* 0x000fe40000000030 */
[----:B------:R-:W-:Y:S01]  /*6710*/  SHF.R.U64 R51, R50, 0x10, R51 ;  /* 0x0000001032337819 */ /* 0x000fe20000001233 */
[----:B------:R-:W-:Y:S01]  /*6720*/  IMAD.U32 R154, R44, 0x10000, RZ ;  /* 0x000100002c9a7824 */ /* 0x000fe200078e00ff */
[C---:B------:R-:W-:Y:S01]  /*6730*/  LOP3.LUT R159, R48.reuse, 0xffff0000, RZ, 0xc0, !PT ;  /* 0xffff0000309f7812 */ /* 0x040fe200078ec0ff */
[----:B------:R-:W-:Y:S01]  /*6740*/  IMAD.U32 R156, R48, 0x10000, RZ ;  /* 0x00010000309c7824 */ /* 0x000fe200078e00ff */
[----:B------:R-:W-:Y:S01]  /*6750*/  SHF.R.U64 R46, R46, 0x10, R47 ;  /* 0x000000102e2e7819 */ /* 0x000fe2000000122f */
[C---:B------:R-:W-:Y:S01]  /*6760*/  FMUL.FTZ R158, R157.reuse, R154 ;  /* 0x0000009a9d9e7220 */ /* 0x040fe20000410000 */
[----:B------:R-:W-:Y:S01]  /*6770*/  LOP3.LUT R47, R152, 0xffff0000, RZ, 0xc0, !PT ;  /* 0xffff0000982f7812 */ /* 0x000fe200078ec0ff */
[-C--:B------:R-:W-:Y:S01]  /*6780*/  FMUL.FTZ R157, R157, R156.reuse ;  /* 0x0000009c9d9d7220 */ /* 0x080fe20000410000 */
[----:B------:R-:W-:Y:S01]  /*6790*/  PRMT R162, R162, 0x5410, R51 ;  /* 0x00005410a2a27816 */ /* 0x000fe20000000033 */
[----:B------:R-:W-:Y:S01]  /*67a0*/  FFMA.FTZ R151, R81, R156, -R158 ;  /* 0x0000009c51977223 */ /* 0x000fe2000001089e */
[----:B------:R-:W-:-:S02]  /*67b0*/  IMAD.U32 R156, R152, 0x10000, RZ ;  /* 0x00010000989c7824 */ /* 0x000fc400078e00ff */
[----:B------:R-:W-:Y:S01]  /*67c0*/  FFMA.FTZ R81, R81, R154, R157 ;  /* 0x0000009a51517223 */ /* 0x000fe2000001009d */
[----:B------:R-:W-:Y:S02]  /*67d0*/  LOP3.LUT R157, R44, 0xffff0000, RZ, 0xc0, !PT ;  /* 0xffff00002c9d7812 */ /* 0x000fe400078ec0ff */
[----:B------:R-:W-:Y:S01]  /*67e0*/  LOP3.LUT R154, R83, 0xffff0000, RZ, 0xc0, !PT ;  /* 0xffff0000539a7812 */ /* 0x000fe200078ec0ff */
[C---:B------:R-:W-:Y:S01]  /*67f0*/  IMAD.U32 R83, R80.reuse, 0x10000, RZ ;  /* 0x0001000050537824 */ /* 0x040fe200078e00ff */
[----:B------:R-:W-:Y:S02]  /*6800*/  LOP3.LUT R44, R79, 0xffff0000, RZ, 0xc0, !PT ;  /* 0xffff00004f2c7812 */ /* 0x000fe400078ec0ff */
[----:B------:R-:W-:Y:S01]  /*6810*/  LOP3.LUT R80, R80, 0xffff0000, RZ, 0xc0, !PT ;  /* 0xffff000050507812 */ /* 0x000fe200078ec0ff */
[C---:B------:R-:W-:Y:S01]  /*6820*/  FMUL.FTZ R79, R154.reuse, R157 ;  /* 0x0000009d9a4f7220 */ /* 0x040fe20000410000 */
[----:B------:R-:W-:Y:S01]  /*6830*/  FMUL.FTZ R154, R154, R159 ;  /* 0x0000009f9a9a7220 */ /* 0x000fe20000410000 */
[----:B------:R-:W-:Y:S01]  /*6840*/  PRMT R161, R161, 0x5410, R46 ;  /* 0x00005410a1a17816 */ /* 0x000fe2000000002e */
[----:B------:R-:W-:-:S02]  /*6850*/  IMAD.U32 R46, R162, 0x10000, RZ ;  /* 0x00010000a22e7824 */ /* 0x000fc400078e00ff */
[C---:B------:R-:W-:Y:S01]  /*6860*/  FFMA.FTZ R48, R44.reuse, R159, -R79 ;  /* 0x0000009f2c307223 */ /* 0x040fe2000001084f */
[----:B------:R-:W-:Y:S01]  /*6870*/  FFMA.FTZ R44, R44, R157, R154 ;  /* 0x0000009d2c2c7223 */ /* 0x000fe2000001009a */
[C---:B------:R-:W-:Y:S01]  /*6880*/  IMAD.U32 R154, R45.reuse, 0x10000, RZ ;  /* 0x000100002d9a7824 */ /* 0x040fe200078e00ff */
[----:B------:R-:W-:Y:S01]  /*6890*/  LOP3.LUT R45, R45, 0xffff0000, RZ, 0xc0, !PT ;  /* 0xffff00002d2d7812 */ /* 0x000fe200078ec0ff */
[C---:B------:R-:W-:Y:S01]  /*68a0*/  IMAD.U32 R79, R76.reuse, 0x10000, RZ ;  /* 0x000100004c4f7824 */ /* 0x040fe200078e00ff */
[----:B------:R-:W-:Y:S01]  /*68b0*/  LOP3.LUT R76, R76, 0xffff0000, RZ, 0xc0, !PT ;  /* 0xffff00004c4c7812 */ /* 0x000fe200078ec0ff */
[C---:B------:R-:W-:Y:S01]  /*68c0*/  FMUL.FTZ R158, R83.reuse, R154 ;  /* 0x0000009a539e7220 */ /* 0x040fe20000410000 */
[-C--:B------:R-:W-:Y:S01]  /*68d0*/  FMUL.FTZ R83, R83, R156.reuse ;  /* 0x0000009c53537220 */ /* 0x080fe20000410000 */
[C---:B------:R-:W-:Y:S01]  /*68e0*/  IMAD.U32 R50, R161.reuse, 0x10000, RZ ;  /* 0x00010000a1327824 */ /* 0x040fe200078e00ff */
[----:B------:R-:W-:Y:S01]  /*68f0*/  LOP3.LUT R161, R161, 0xffff0000, RZ, 0xc0, !PT ;  /* 0xffff0000a1a17812 */ /* 0x000fe200078ec0ff */
[C---:B------:R-:W-:Y:S01]  /*6900*/  FFMA.FTZ R158, R79.reuse, R156, -R158 ;  /* 0x0000009c4f9e7223 */ /* 0x040fe2000001089e */
[----:B------:R-:W-:Y:S01]  /*6910*/  FFMA.FTZ R83, R79, R154, R83 ;  /* 0x0000009a4f537223 */ /* 0x000fe20000010053 */
[C---:B------:R-:W-:Y:S01]  /*6920*/  FMUL.FTZ R79, R80.reuse, R45 ;  /* 0x0000002d504f7220 */ /* 0x040fe20000410000 */
[----:B------:R-:W-:Y:S01]  /*6930*/  FMUL.FTZ R80, R80, R47 ;  /* 0x0000002f50507220 */ /* 0x000fe20000410000 */
[----:B------:R-:W-:-:S02]  /*6940*/  F2FP.BF16.F32.PACK_AB R48, R48, R151 ;  /* 0x000000973030723e */ /* 0x000fc400000010ff */
[----:B------:R-:W-:Y:S01]  /*6950*/  FFMA.FTZ R79, R76, R47, -R79 ;  /* 0x0000002f4c4f7223 */ /* 0x000fe2000001084f */
[----:B------:R-:W-:Y:S02]  /*6960*/  IMAD.U32 R47, R82, 0x10000, RZ ;  /* 0x00010000522f7824 */ /* 0x000fe400078e00ff */
[----:B------:R-:W-:Y:S01]  /*6970*/  FFMA.FTZ R80, R76, R45, R80 ;  /* 0x0000002d4c507223 */ /* 0x000fe20000010050 */
[----:B------:R-:W-:Y:S01]  /*6980*/  IMAD.U32 R45, R78, 0x10000, RZ ;  /* 0x000100004e2d7824 */ /* 0x000fe200078e00ff */
[----:B------:R-:W-:Y:S01]  /*6990*/  LOP3.LUT R82, R82, 0xffff0000, RZ, 0xc0, !PT ;  /* 0xffff000052527812 */ /* 0x000fe200078ec0ff */
[C---:B------:R-:W-:Y:S01]  /*69a0*/  FMUL.FTZ R76, R47.reuse, R46 ;  /* 0x0000002e2f4c7220 */ /* 0x040fe20000410000 */
[-C--:B------:R-:W-:Y:S01]  /*69b0*/  FMUL.FTZ R47, R47, R50.reuse ;  /* 0x000000322f2f7220 */ /* 0x080fe20000410000 */
[----:B------:R-:W-:Y:S02]  /*69c0*/  LOP3.LUT R78, R78, 0xffff0000, RZ, 0xc0, !PT ;  /* 0xffff00004e4e7812 */ /* 0x000fe400078ec0ff */
[C---:B------:R-:W-:Y:S01]  /*69d0*/  FFMA.FTZ R76, R45.reuse, R50, -R76 ;  /* 0x000000322d4c7223 */ /* 0x040fe2000001084c */
[----:B------:R-:W-:Y:S01]  /*69e0*/  FFMA.FTZ R47, R45, R46, R47 ;  /* 0x0000002e2d2f7223 */ /* 0x000fe2000001002f */
[----:B------:R-:W-:-:S02]  /*69f0*/  LOP3.LUT R45, R162, 0xffff0000, RZ, 0xc0, !PT ;  /* 0xffff0000a22d7812 */ /* 0x000fc400078ec0ff */
[----:B------:R-:W-:Y:S02]  /*6a00*/  F2FP.BF16.F32.PACK_AB R49, R49, R148 ;  /* 0x000000943131723e */ /* 0x000fe400000010ff */
[----:B------:R-:W-:Y:S01]  /*6a10*/  F2FP.BF16.F32.PACK_AB R44, R44, R81 ;  /* 0x000000512c2c723e */ /* 0x000fe200000010ff */
[C---:B------:R-:W-:Y:S01]  /*6a20*/  FMUL.FTZ R51, R82.reuse, R45 ;  /* 0x0000002d52337220 */ /* 0x040fe20000410000 */
[-C--:B------:R-:W-:Y:S01]  /*6a30*/  FMUL.FTZ R82, R82, R161.reuse ;  /* 0x000000a152527220 */ /* 0x080fe20000410000 */
        /* <DEDUP_REMOVED lines=8> */
[----:B------:R-:W-:Y:S01]  /*6ac0*/  F2FP.BF16.F32.PACK_AB R78, R51, R76 ;  /* 0x0000004c334e723e */ /* 0x000fe200000010ff */
[----:B------:R-:W-:Y:S01]  /*6ad0*/  IMAD.MOV.U32 R76, RZ, RZ, R158 ;  /* 0x000000ffff4c7224 */ /* 0x000fe200078e009e */
[----:B------:R-:W-:-:S07]  /*6ae0*/  F2FP.BF16.F32.PACK_AB R82, R82, R47 ;  /* 0x0000002f5252723e */ /* 0x000fce00000010ff */
.L_x_1558:
[----:B------:R-:W-:Y:S05]  /*6af0*/  BSYNC B2 ;  /* 0x0000000000027941 */ /* 0x000fea0003800000 */
.L_x_1557:
[----:B------:R-:W-:Y:S01]  /*6b00*/  ISETP.GE.AND P4, PT, R149, R130, PT ;  /* 0x000000829500720c */ /* 0x000fe20003f86270 */
[----:B------:R-:W-:-:S12]  /*6b10*/  ULDC.64 UR4, c[0x0][0x2e8] ;  /* 0x0000ba0000047ab9 */ /* 0x000fd80000000a00 */
[--C-:B------:R-:W-:Y:S02]  /*6b20*/  @!P4 SHF.R.S32.HI R44, RZ, 0x1f, R149.reuse ;  /* 0x0000001fff2cc819 */ /* 0x100fe40000011495 */
[----:B------:R-:W-:-:S04]  /*6b30*/  @!P4 IADD3 R122, P5, P6, R96, R122, R149 ;  /* 0x0000007a607ac210 */ /* 0x000fc80007ebe095 */
[----:B------:R-:W-:Y:S02]  /*6b40*/  @!P4 IADD3.X R147, R36, R147, R44, P5, P6 ;  /* 0x000000932493c210 */ /* 0x000fe40002fec42c */
[----:B------:R-:W-:-:S04]  /*6b50*/  LEA R44, P5, R145, UR4, 0x1 ;  /* 0x00000004912c7c11 */ /* 0x000fc8000f8a08ff */
[----:B------:R-:W-:Y:S02]  /*6b60*/  LEA.HI.X R45, R145, UR5, R146, 0x1, P5 ;  /* 0x00000005912d7c11 */ /* 0x000fe4000a8f0c92 */
[----:B------:R-:W-:-:S03]  /*6b70*/  @!P4 LEA R46, P5, R122, UR4, 0x1 ;  /* 0x000000047a2ecc11 */ /* 0x000fc6000f8a08ff */
[----:B-1----:R1:W-:Y:S01]  /*6b80*/  STG.E.128 desc[UR42][R44.64], R76 ;  /* 0x0000004c2c007986 */ /* 0x0023e2000c101d2a */
[----:B------:R-:W-:-:S05]  /*6b90*/  @!P4 LEA.HI.X R47, R122, UR5, R147, 0x1, P5 ;  /* 0x000000057a2fcc11 */ /* 0x000fca000a8f0c93 */
[----:B--2---:R1:W-:Y:S04]  /*6ba0*/  @!P4 STG.E.128 desc[UR42][R46.64], R80 ;  /* 0x000000502e00c986 */ /* 0x0043e8000c101d2a */
.L_x_1556:
[----:B------:R-:W-:Y:S05]  /*6bb0*/  BSYNC B1 ;  /* 0x0000000000017941 */ /* 0x000fea0003800000 */
.L_x_1555:
[----:B------:R-:W-:Y:S01]  /*6bc0*/  ISETP.GE.OR P4, PT, R212, R113, P2 ;  /* 0x00000071d400720c */ /* 0x000fe20001786670 */
[----:B------:R-:W-:-:S12]  /*6bd0*/  BSSY B1, `(.L_x_1559) ;  /* 0x0000088000017945 */ /* 0x000fd80003800000 */
[----:B------:R-:W-:Y:S05]  /*6be0*/  @P4 BRA `(.L_x_1560) ;  /* 0x0000000800184947 */ /* 0x000fea0003800000 */
[----:B-1----:R-:W3:Y:S01]  /*6bf0*/  LDL R44, [R1+0x10] ;  /* 0x00001000012c7983 */ /* 0x002ee20000100800 */
[----:B------:R-:W-:Y:S01]  /*6c00*/  SHF.R.U32.HI R46, RZ, 0x3, R198 ;  /* 0x00000003ff2e7819 */ /* 0x000fe200000116c6 */
[----:B--2---:R-:W-:Y:S01]  /*6c10*/  IMAD.WIDE.U32 R76, R212, R120, R118 ;  /* 0x00000078d44c7225 */ /* 0x004fe200078e0076 */
[----:B------:R-:W-:Y:S02]  /*6c20*/  BSSY B2, `(.L_x_1561) ;  /* 0x0000077000027945 */ /* 0x000fe40003800000 */
        /* <DEDUP_REMOVED lines=13> */
[----:B------:R-:W-:-:S03]  /*6d00*/  LOP3.LUT R44, R198, 0x38, R83, 0xf8, !PT ;  /* 0x00000038c62c7812 */ /* 0x000fc600078ef853 */
[----:B------:R-:W-:Y:S01]  /*6d10*/  IMAD.SHL.U32 R45, R45, 0x400, RZ ;  /* 0x000004002d2d7824 */ /* 0x000fe200078e00ff */
[----:B------:R-:W-:-:S04]  /*6d20*/  LOP3.LUT R44, R44, R46, RZ, 0x3c, !PT ;  /* 0x0000002e2c2c7212 */ /* 0x000fc800078e3cff */
[----:B------:R-:W-:-:S04]  /*6d30*/  LOP3.LUT R45, R45, 0x7fffe000, RZ, 0xc0, !PT ;  /* 0x7fffe0002d2d7812 */ /* 0x000fc800078ec0ff */
[----:B------:R-:W-:Y:S01]  /*6d40*/  IADD3 R47, R44, R45, R201 ;  /* 0x0000002d2c2f7210 */ /* 0x000fe20007ffe0c9 */
[----:B------:R-:W-:-:S04]  /*6d50*/  IMAD R45, R184, 0x4000, R108 ;  /* 0x00004000b82d7824 */ /* 0x000fc800078e026c */
[----:B------:R-:W-:Y:S02]  /*6d60*/  IMAD R47, R184, 0x4000, R47 ;  /* 0x00004000b82f7824 */ /* 0x000fe400078e022f */
[--C-:B------:R-:W-:Y:S02]  /*6d70*/  IMAD R45, R45, 0x2, R2.reuse ;  /* 0x000000022d2d7824 */ /* 0x100fe400078e0202 */
[----:B------:R-:W-:-:S04]  /*6d80*/  IMAD R48, R47, 0x2, R2 ;  /* 0x000000022f307824 */ /* 0x000fc800078e0202 */
[----:B------:R-:W1:Y:S04]  /*6d90*/  LDS.128 R44, [R45+0x18400] ;  /* 0x018400002d2c7984 */ /* 0x000e680000000c00 */
[----:B------:R-:W2:Y:S01]  /*6da0*/  LDS.128 R48, [R48+0x18400] ;  /* 0x0184000030307984 */ /* 0x000ea20000000c00 */
[----:B------:R-:W-:Y:S05]  /*6db0*/  @P3 BRA `(.L_x_1562) ;  /* 0x0000000400743947 */ /* 0x000fea0003800000 */
[----:B------:R-:W-:Y:S01]  /*6dc0*/  SHF.R.U32.HI R82, RZ, 0x10, R57 ;  /* 0x00000010ff527819 */ /* 0x000fe20000011639 */
[----:B--2---:R-:W-:Y:S01]  /*6dd0*/  IMAD.U32 R80, R49, 0x10000, RZ ;  /* 0x0001000031507824 */ /* 0x004fe200078e00ff */
[----:B------:R-:W-:Y:S02]  /*6de0*/  SHF.R.U32.HI R122, RZ, 0x10, R53 ;  /* 0x00000010ff7a7819 */ /* 0x000fe40000011635 */
[----:B------:R-:W-:Y:S02]  /*6df0*/  PRMT R171, R171, 0x5410, R82 ;  /* 0x00005410abab7816 */ /* 0x000fe40000000052 */
[----:B------:R-:W-:Y:S01]  /*6e00*/  PRMT R167, R167, 0x5410, R122 ;  /* 0x00005410a7a77816 */ /* 0x000fe2000000007a */
[----:B-1----:R-:W-:Y:S01]  /*6e10*/  IMAD.U32 R122, R45, 0x10000, RZ ;  /* 0x000100002d7a7824 */ /* 0x002fe200078e00ff */
[C---:B------:R-:W-:Y:S01]  /*6e20*/  LOP3.LUT R146, R171.reuse, 0xffff0000, RZ, 0xc0, !PT ;  /* 0xffff0000ab927812 */ /* 0x040fe200078ec0ff */
[----:B------:R-:W-:Y:S01]  /*6e30*/  IMAD.U32 R145, R171, 0x10000, RZ ;  /* 0x00010000ab917824 */ /* 0x000fe200078e00ff */
[----:B------:R-:W-:Y:S01]  /*6e40*/  LOP3.LUT R49, R49, 0xffff0000, RZ, 0xc0, !PT ;  /* 0xffff000031317812 */ /* 0x000fe200078ec0ff */
[----:B------:R-:W-:Y:S01]  /*6e50*/  IMAD.U32 R123, R167, 0x10000, RZ ;  /* 0x00010000a77b7824 */ /* 0x000fe200078e00ff */
[----:B------:R-:W-:Y:S01]  /*6e60*/  LOP3.LUT R45, R45, 0xffff0000, RZ, 0xc0, !PT ;  /* 0xffff00002d2d7812 */ /* 0x000fe200078ec0ff */
[----:B------:R-:W-:Y:S01]  /*6e70*/  FMUL.FTZ R147, R80, R145 ;  /* 0x0000009150937220 */ /* 0x000fe20000410000 */
[----:B------:R-:W-:Y:S01]  /*6e80*/  SHF.R.U64 R57, R56, 0x10, R57 ;  /* 0x0000001038397819 */ /* 0x000fe20000001239 */
[-C--:B------:R-:W-:Y:S01]  /*6e90*/  FMUL.FTZ R80, R80, R123.reuse ;  /* 0x0000007b50507220 */ /* 0x080fe20000410000 */
[----:B------:R-:W-:Y:S01]  /*6ea0*/  FMUL.FTZ R148, R49, R146 ;  /* 0x0000009231947220 */ /* 0x000fe20000410000 */
[----:B------:R-:W-:Y:S01]  /*6eb0*/  FFMA.FTZ R82, R122, R123, -R147 ;  /* 0x0000007b7a527223 */ /* 0x000fe20000010893 */
[----:B------:R-:W-:Y:S01]  /*6ec0*/  SHF.R.U64 R53, R52, 0x10, R53 ;  /* 0x0000001034357819 */ /* 0x000fe20000001235 */
[----:B------:R-:W-:Y:S01]  /*6ed0*/  FFMA.FTZ R80, R122, R145, R80 ;  /* 0x000000917a507223 */ /* 0x000fe20000010050 */
[----:B------:R-:W-:Y:S01]  /*6ee0*/  LOP3.LUT R122, R167, 0xffff0000, RZ, 0xc0, !PT ;  /* 0xffff0000a77a7812 */ /* 0x000fe200078ec0ff */
[----:B------:R-:W-:Y:S01]  /*6ef0*/  IMAD.U32 R52, R44, 0x10000, RZ ;  /* 0x000100002c347824 */ /* 0x000fe200078e00ff */
[----:B------:R-:W-:-:S02]  /*6f00*/  PRMT R170, R170, 0x5410, R57 ;  /* 0x00005410aaaa7816 */ /* 0x000fc40000000039 */
[----:B------:R-:W-:Y:S01]  /*6f10*/  LOP3.LUT R56, R47, 0xffff0000, RZ, 0xc0, !PT ;  /* 0xffff00002f387812 */ /* 0x000fe200078ec0ff */
[-C--:B------:R-:W-:Y:S01]  /*6f20*/  FMUL.FTZ R123, R49, R122.reuse ;  /* 0x0000007a317b7220 */ /* 0x080fe20000410000 */
[C---:B------:R-:W-:Y:S01]  /*6f30*/  FFMA.FTZ R49, R45.reuse, R122, -R148 ;  /* 0x0000007a2d317223 */ /* 0x040fe20000010894 */
[----:B------:R-:W-:Y:S01]  /*6f40*/  SHF.R.U32.HI R122, RZ, 0x10, R59 ;  /* 0x00000010ff7a7819 */ /* 0x000fe2000001163b */
[----:B------:R-:W-:Y:S02]  /*6f50*/  IMAD.U32 R57, R170, 0x10000, RZ ;  /* 0x00010000aa397824 */ /* 0x000fe400078e00ff */
[----:B------:R-:W-:Y:S01]  /*6f60*/  FFMA.FTZ R45, R45, R146, R123 ;  /* 0x000000922d2d7223 */ /* 0x000fe2000001007b */
[----:B------:R-:W-:Y:S02]  /*6f70*/  SHF.R.U32.HI R146, RZ, 0x10, R55 ;  /* 0x00000010ff927819 */ /* 0x000fe40000011637 */
[----:B------:R-:W-:Y:S01]  /*6f80*/  PRMT R169, R169, 0x5410, R122 ;  /* 0x00005410a9a97816 */ /* 0x000fe2000000007a */
[----:B------:R-:W-:Y:S01]  /*6f90*/  IMAD.U32 R122, R47, 0x10000, RZ ;  /* 0x000100002f7a7824 */ /* 0x000fe200078e00ff */
[----:B------:R-:W-:Y:S01]  /*6fa0*/  PRMT R165, R165, 0x5410, R146 ;  /* 0x00005410a5a57816 */ /* 0x000fe20000000092 */
[C---:B------:R-:W-:Y:S01]  /*6fb0*/  IMAD.U32 R146, R51.reuse, 0x10000, RZ ;  /* 0x0001000033927824 */ /* 0x040fe200078e00ff */
[----:B------:R-:W-:Y:S01]  /*6fc0*/  LOP3.LUT R51, R51, 0xffff0000, RZ, 0xc0, !PT ;  /* 0xffff000033337812 */ /* 0x000fe200078ec0ff */
[C---:B------:R-:W-:Y:S01]  /*6fd0*/  IMAD.U32 R145, R169.reuse, 0x10000, RZ ;  /* 0x00010000a9917824 */ /* 0x040fe200078e00ff */
[----:B------:R-:W-:Y:S01]  /*6fe0*/  LOP3.LUT R169, R169, 0xffff0000, RZ, 0xc0, !PT ;  /* 0xffff0000a9a97812 */ /* 0x000fe200078ec0ff */
[----:B------:R-:W-:Y:S01]  /*6ff0*/  IMAD.U32 R123, R165, 0x10000, RZ ;  /* 0x00010000a57b7824 */ /* 0x000fe200078e00ff */
[----:B------:R-:W-:Y:S01]  /*7000*/  PRMT R166, R166, 0x5410, R53 ;  /* 0x00005410a6a67816 */ /* 0x000fe20000000035 */
[----:B------:R-:W-:Y:S01]  /*7010*/  FMUL.FTZ R147, R146, R145 ;  /* 0x0000009192937220 */ /* 0x000fe20000410000 */
[----:B------:R-:W-:Y:S01]  /*7020*/  SHF.R.U64 R55, R54, 0x10, R55 ;  /* 0x0000001036377819 */ /* 0x000fe20000001237 */
[----:B------:R-:W-:Y:S01]  /*7030*/  FMUL.FTZ R146, R146, R123 ;  /* 0x0000007b92927220 */ /* 0x000fe20000410000 */
[----:B------:R-:W-:Y:S01]  /*7040*/  FMUL.FTZ R53, R51, R169 ;  /* 0x000000a933357220 */ /* 0x000fe20000410000 */
[----:B------:R-:W-:Y:S01]  /*7050*/  FFMA.FTZ R123, R122, R123, -R147 ;  /* 0x0000007b7a7b7223 */ /* 0x000fe20000010893 */
[----:B------:R-:W-:Y:S01]  /*7060*/  SHF.R.U64 R59, R58, 0x10, R59 ;  /* 0x000000103a3b7819 */ /* 0x000fe2000000123b */
[----:B------:R-:W-:Y:S01]  /*7070*/  FFMA.FTZ R122, R122, R145, R146 ;  /* 0x000000917a7a7223 */ /* 0x000fe20000010092 */
[----:B------:R-:W-:Y:S01]  /*7080*/  LOP3.LUT R146, R165, 0xffff0000, RZ, 0xc0, !PT ;  /* 0xffff0000a5927812 */ /* 0x000fe200078ec0ff */
[----:B------:R-:W-:Y:S01]  /*7090*/  IMAD.U32 R54, R48, 0x10000, RZ ;  /* 0x0001000030367824 */ /* 0x000fe200078e00ff */
        /* <DEDUP_REMOVED lines=8> */
[----:B------:R-:W-:Y:S01]  /*7120*/  PRMT R164, R164, 0x5410, R55 ;  /* 0x00005410a4a47816 */ /* 0x000fe20000000037 */
[-C--:B------:R-:W-:Y:S01]  /*7130*/  FMUL.FTZ R54, R54, R53.reuse ;  /* 0x0000003536367220 */ /* 0x080fe20000410000 */
[----:B------:R-:W-:Y:S01]  /*7140*/  LOP3.LUT R55, R166, 0xffff0000, RZ, 0xc0, !PT ;  /* 0xffff0000a6377812 */ /* 0x000fe200078ec0ff */
[----:B------:R-:W-:Y:S01]  /*7150*/  FFMA.FTZ R53, R52, R53, -R59 ;  /* 0x0000003534357223 */ /* 0x000fe2000001083b */
[----:B------:R-:W-:Y:S01]  /*7160*/  LOP3.LUT R44, R44, 0xffff0000, RZ, 0xc0, !PT ;  /* 0xffff00002c2c7812 */ /* 0x000fe200078ec0ff */
[----:B------:R-:W-:Y:S01]  /*7170*/  FMUL.FTZ R59, R48, R51 ;  /* 0x00000033303b7220 */ /* 0x000fe20000410000 */
[----:B------:R-:W-:Y:S01]  /*7180*/  LOP3.LUT R58, R46, 0xffff0000, RZ, 0xc0, !PT ;  /* 0xffff00002e3a7812 */ /* 0x000fe200078ec0ff */
[----:B------:R-:W-:-:S02]  /*7190*/  IMAD.U32 R46, R50, 0x10000, RZ ;  /* 0x00010000322e7824 */ /* 0x000fc400078e00ff */
[----:B------:R-:W-:Y:S01]  /*71a0*/  FFMA.FTZ R52, R52, R57, R54 ;  /* 0x0000003934347223 */ /* 0x000fe20000010036 */
[----:B------:R-:W-:Y:S01]  /*71b0*/  LOP3.LUT R50, R50, 0xffff0000, RZ, 0xc0, !PT ;  /* 0xffff000032327812 */ /* 0x000fe200078ec0ff */
[----:B------:R-:W-:Y:S01]  /*71c0*/  FFMA.FTZ R169, R56, R169, R148 ;  /* 0x000000a938a97223 */ /* 0x000fe20000010094 */
[-C--:B------:R-:W-:Y:S01]  /*71d0*/  FMUL.FTZ R145, R48, R55.reuse ;  /* 0x0000003730917220 */ /* 0x080fe20000410000 */
[C---:B------:R-:W-:Y:S01]  /*71e0*/  LOP3.LUT R57, R168.reuse, 0xffff0000, RZ, 0xc0, !PT ;  /* 0xffff0000a8397812 */ /* 0x040fe200078ec0ff */
[----:B------:R-:W-:Y:S02]  /*71f0*/  IMAD.U32 R56, R168, 0x10000, RZ ;  /* 0x00010000a8387824 */ /* 0x000fe400078e00ff */
[----:B------:R-:W-:Y:S01]  /*7200*/  FFMA.FTZ R48, R44, R55, -R59 ;  /* 0x000000372c307223 */ /* 0x000fe2000001083b */
[C---:B------:R-:W-:Y:S01]  /*7210*/  LOP3.LUT R55, R164.reuse, 0xffff0000, RZ, 0xc0, !PT ;  /* 0xffff0000a4377812 */ /* 0x040fe200078ec0ff */
[----:B------:R-:W-:Y:S02]  /*7220*/  IMAD.U32 R54, R164, 0x10000, RZ ;  /* 0x00010000a4367824 */ /* 0x000fe400078e00ff */
[----:B------:R-:W-:Y:S01]  /*7230*/  FFMA.FTZ R51, R44, R51, R145 ;  /* 0x000000332c337223 */ /* 0x000fe20000010091 */
[----:B------:R-:W-:Y:S01]  /*7240*/  FMUL.FTZ R44, R46, R56 ;  /* 0x000000382e2c7220 */ /* 0x000fe20000410000 */
[----:B------:R-:W-:Y:S01]  /*7250*/  FMUL.FTZ R145, R50, R57 ;  /* 0x0000003932917220 */ /* 0x000fe20000410000 */
[-C--:B------:R-:W-:Y:S01]  /*7260*/  FMUL.FTZ R59, R46, R54.reuse ;  /* 0x000000362e3b7220 */ /* 0x080fe20000410000 */
[-C--:B------:R-:W-:Y:S01]  /*7270*/  FMUL.FTZ R50, R50, R55.reuse ;  /* 0x0000003732327220 */ /* 0x080fe20000410000 */
[C---:B------:R-:W-:Y:S01]  /*7280*/  FFMA.FTZ R44, R47.reuse, R54, -R44 ;  /* 0x000000362f2c7223 */ /* 0x040fe2000001082c */
[----:B------:R-:W-:Y:S01]  /*7290*/  FFMA.FTZ R145, R58, R55, -R145 ;  /* 0x000000373a917223 */ /* 0x000fe20000010891 */
[----:B------:R-:W-:Y:S01]  /*72a0*/  F2FP.BF16.F32.PACK_AB R48, R48, R53 ;  /* 0x000000353030723e */ /* 0x000fe200000010ff */
[----:B------:R-:W-:Y:S01]  /*72b0*/  FFMA.FTZ R59, R47, R56, R59 ;  /* 0x000000382f3b7223 */ /* 0x000fe2000001003b */
[----:B------:R-:W-:Y:S01]  /*72c0*/  F2FP.BF16.F32.PACK_AB R49, R49, R82 ;  /* 0x000000523131723e */ /* 0x000fe200000010ff */
[----:B------:R-:W-:Y:S01]  /*72d0*/  FFMA.FTZ R50, R58, R57, R50 ;  /* 0x000000393a327223 */ /* 0x000fe20000010032 */
[----:B------:R-:W-:-:S02]  /*72e0*/  F2FP.BF16.F32.PACK_AB R51, R51, R52 ;  /* 0x000000343333723e */ /* 0x000fc400000010ff */
        /* <DEDUP_REMOVED lines=8> */
[----:B------:R-:W-:Y:S02]  /*7370*/  IMAD.MOV.U32 R49, RZ, RZ, R80 ;  /* 0x000000ffff317224 */ /* 0x000fe400078e0050 */
[----:B------:R-:W-:-:S07]  /*7380*/  IMAD.MOV.U32 R51, RZ, RZ, R122 ;  /* 0x000000ffff337224 */ /* 0x000fce00078e007a */
.L_x_1562:
[----:B------:R-:W-:Y:S05]  /*7390*/  BSYNC B2 ;  /* 0x0000000000027941 */ /* 0x000fea0003800000 */
.L_x_1561:
        /* <DEDUP_REMOVED lines=11> */
.L_x_1560:
[----:B------:R-:W-:Y:S05]  /*7450*/  BSYNC B1 ;  /* 0x0000000000017941 */ /* 0x000fea0003800000 */
.L_x_1559:
[----:B------:R-:W-:Y:S01]  /*7460*/  ISETP.GE.OR P4, PT, R211, R113, P2 ;  /* 0x00000071d300720c */ /* 0x000fe20001786670 */
[----:B------:R-:W-:-:S12]  /*7470*/  BSSY B1, `(.L_x_1563) ;  /* 0x0000086000017945 */ /* 0x000fd80003800000 */
[----:B------:R-:W-:Y:S05]  /*7480*/  @P4 BRA `(.L_x_1564) ;  /* 0x0000000800104947 */ /* 0x000fea0003800000 */
[----:B-1-3--:R-:W3:Y:S01]  /*7490*/  LDL R44, [R1+0x10] ;  /* 0x00001000012c7983 */ /* 0x00aee20000100800 */
        /* <DEDUP_REMOVED lines=32> */
[----:B------:R-:W-:Y:S02]  /*76a0*/  SHF.R.U32.HI R77, RZ, 0x10, R63 ;  /* 0x00000010ff4d7819 */ /* 0x000fe4000001163f */
[----:B------:R-:W-:Y:S01]  /*76b0*/  PRMT R155, R155, 0x5410, R80 ;  /* 0x000054109b9b7816 */ /* 0x000fe20000000050 */
[----:B------:R-:W-:Y:S01]  /*76c0*/  IMAD.U32 R79, R144, 0x10000, RZ ;  /* 0x00010000904f7824 */ /* 0x000fe200078e00ff */
[----:B------:R-:W-:Y:S01]  /*76d0*/  SHF.R.U64 R81, R60, 0x10, R61 ;  /* 0x000000103c517819 */ /* 0x000fe2000000123d */
[----:B-1----:R-:W-:Y:S01]  /*76e0*/  IMAD.U32 R61, R47, 0x10000, RZ ;  /* 0x000100002f3d7824 */ /* 0x002fe200078e00ff */
[----:B------:R-:W-:-:S02]  /*76f0*/  SHF.R.U64 R66, R66, 0x10, R67 ;  /* 0x0000001042427819 */ /* 0x000fc40000001243 */
[----:B------:R-:W-:Y:S02]  /*7700*/  SHF.R.U32.HI R67, RZ, 0x10, R67 ;  /* 0x00000010ff437819 */ /* 0x000fe40000011643 */
[----:B------:R-:W-:Y:S01]  /*7710*/  PRMT R140, R140, 0x5410, R77 ;  /* 0x000054108c8c7816 */ /* 0x000fe2000000004d */
[----:B------:R-:W-:Y:S01]  /*7720*/  IMAD.U32 R77, R155, 0x10000, RZ ;  /* 0x000100009b4d7824 */ /* 0x000fe200078e00ff */
[----:B------:R-:W-:Y:S01]  /*7730*/  SHF.R.U64 R78, R62, 0x10, R63 ;  /* 0x000000103e4e7819 */ /* 0x000fe2000000123f */
[----:B------:R-:W-:Y:S01]  /*7740*/  IMAD.U32 R62, R45, 0x10000, RZ ;  /* 0x000100002d3e7824 */ /* 0x000fe200078e00ff */
[----:B------:R-:W-:Y:S01]  /*7750*/  SHF.R.U64 R64, R64, 0x10, R65 ;  /* 0x0000001040407819 */ /* 0x000fe20000001241 */
[----:B------:R-:W-:Y:S01]  /*7760*/  IMAD.U32 R65, R51, 0x10000, RZ ;  /* 0x0001000033417824 */ /* 0x000fe200078e00ff */
[----:B------:R-:W-:Y:S01]  /*7770*/  PRMT R160, R160, 0x5410, R81 ;  /* 0x00005410a0a07816 */ /* 0x000fe20000000051 */
[----:B------:R-:W-:Y:S01]  /*7780*/  FMUL.FTZ R81, R76, R79 ;  /* 0x0000004f4c517220 */ /* 0x000fe20000410000 */
[----:B------:R-:W-:Y:S01]  /*7790*/  LOP3.LUT R63, R49, 0xffff0000, RZ, 0xc0, !PT ;  /* 0xffff0000313f7812 */ /* 0x000fe200078ec0ff */
[----:B------:R-:W-:Y:S01]  /*77a0*/  IMAD.U32 R49, R48, 0x10000, RZ ;  /* 0x0001000030317824 */ /* 0x000fe200078e00ff */
[----:B------:R-:W-:Y:S01]  /*77b0*/  PRMT R142, R142, 0x5410, R67 ;  /* 0x000054108e8e7816 */ /* 0x000fe20000000043 */
[----:B------:R-:W-:Y:S01]  /*77c0*/  FMUL.FTZ R67, R76, R77 ;  /* 0x0000004d4c437220 */ /* 0x000fe20000410000 */
[----:B------:R-:W-:-:S02]  /*77d0*/  LOP3.LUT R144, R144, 0xffff0000, RZ, 0xc0, !PT ;  /* 0xffff000090907812 */ /* 0x000fc400078ec0ff */
[----:B------:R-:W-:Y:S01]  /*77e0*/  PRMT R143, R143, 0x5410, R64 ;  /* 0x000054108f8f7816 */ /* 0x000fe20000000040 */
[----:B------:R-:W-:Y:S01]  /*77f0*/  FFMA.FTZ R64, R62, R77, -R81 ;  /* 0x0000004d3e407223 */ /* 0x000fe20000010851 */
[----:B------:R-:W-:Y:S01]  /*7800*/  LOP3.LUT R155, R155, 0xffff0000, RZ, 0xc0, !PT ;  /* 0xffff00009b9b7812 */ /* 0x000fe200078ec0ff */
[----:B------:R-:W-:Y:S01]  /*7810*/  IMAD.U32 R76, R142, 0x10000, RZ ;  /* 0x000100008e4c7824 */ /* 0x000fe200078e00ff */
[----:B------:R-:W-:Y:S01]  /*7820*/  LOP3.LUT R60, R45, 0xffff0000, RZ, 0xc0, !PT ;  /* 0xffff00002d3c7812 */ /* 0x000fe200078ec0ff */
[----:B------:R-:W-:Y:S01]  /*7830*/  FMUL.FTZ R77, R63, R144 ;  /* 0x000000903f4d7220 */ /* 0x000fe20000410000 */
[----:B------:R-:W-:Y:S01]  /*7840*/  PRMT R141, R141, 0x5410, R66 ;  /* 0x000054108d8d7816 */ /* 0x000fe20000000042 */
[----:B------:R-:W-:Y:S02]  /*7850*/  IMAD.U32 R66, R140, 0x10000, RZ ;  /* 0x000100008c427824 */ /* 0x000fe400078e00ff */
[----:B------:R-:W-:Y:S01]  /*7860*/  FFMA.FTZ R62, R62, R79, R67 ;  /* 0x0000004f3e3e7223 */ /* 0x000fe20000010043 */
[----:B------:R-:W-:Y:S01]  /*7870*/  PRMT R153, R153, 0x5410, R78 ;  /* 0x0000541099997816 */ /* 0x000fe2000000004e */
[-C--:B------:R-:W-:Y:S01]  /*7880*/  FMUL.FTZ R67, R63, R155.reuse ;  /* 0x0000009b3f437220 */ /* 0x080fe20000410000 */
[C---:B------:R-:W-:Y:S01]  /*7890*/  FFMA.FTZ R63, R60.reuse, R155, -R77 ;  /* 0x0000009b3c3f7223 */ /* 0x040fe2000001084d */
[C---:B------:R-:W-:Y:S01]  /*78a0*/  FMUL.FTZ R78, R65.reuse, R76 ;  /* 0x0000004c414e7220 */ /* 0x040fe20000410000 */
[----:B------:R-:W-:Y:S01]  /*78b0*/  FMUL.FTZ R77, R65, R66 ;  /* 0x00000042414d7220 */ /* 0x000fe20000410000 */
[----:B------:R-:W-:Y:S01]  /*78c0*/  LOP3.LUT R51, R51, 0xffff0000, RZ, 0xc0, !PT ;  /* 0xffff000033337812 */ /* 0x000fe200078ec0ff */
[----:B------:R-:W-:Y:S01]  /*78d0*/  FFMA.FTZ R65, R60, R144, R67 ;  /* 0x000000903c417223 */ /* 0x000fe20000010043 */
[----:B------:R-:W-:Y:S01]  /*78e0*/  LOP3.LUT R142, R142, 0xffff0000, RZ, 0xc0, !PT ;  /* 0xffff00008e8e7812 */ /* 0x000fe200078ec0ff */
[C---:B------:R-:W-:Y:S01]  /*78f0*/  FFMA.FTZ R60, R61.reuse, R66, -R78 ;  /* 0x000000423d3c7223 */ /* 0x040fe2000001084e */
[----:B------:R-:W-:Y:S01]  /*7900*/  LOP3.LUT R140, R140, 0xffff0000, RZ, 0xc0, !PT ;  /* 0xffff00008c8c7812 */ /* 0x000fe200078ec0ff */
[----:B------:R-:W-:Y:S01]  /*7910*/  FFMA.FTZ R61, R61, R76, R77 ;  /* 0x0000004c3d3d7223 */ /* 0x000fe2000001004d */
[----:B------:R-:W-:Y:S01]  /*7920*/  IMAD.U32 R76, R143, 0x10000, RZ ;  /* 0x000100008f4c7824 */ /* 0x000fe200078e00ff */
[----:B------:R-:W-:Y:S01]  /*7930*/  LOP3.LUT R56, R47, 0xffff0000, RZ, 0xc0, !PT ;  /* 0xffff00002f387812 */ /* 0x000fe200078ec0ff */
[----:B------:R-:W-:-:S02]  /*7940*/  IMAD.U32 R66, R160, 0x10000, RZ ;  /* 0x00010000a0427824 */ /* 0x000fc400078e00ff */
[C---:B------:R-:W-:Y:S01]  /*7950*/  FMUL.FTZ R67, R51.reuse, R142 ;  /* 0x0000008e33437220 */ /* 0x040fe20000410000 */
[----:B------:R-:W-:Y:S01]  /*7960*/  FMUL.FTZ R77, R51, R140 ;  /* 0x0000008c334d7220 */ /* 0x000fe20000410000 */
[----:B------:R-:W-:Y:S01]  /*7970*/  LOP3.LUT R48, R48, 0xffff0000, RZ, 0xc0, !PT ;  /* 0xffff000030307812 */ /* 0x000fe200078ec0ff */
[----:B------:R-:W-:Y:S01]  /*7980*/  FMUL.FTZ R78, R49, R76 ;  /* 0x0000004c314e7220 */ /* 0x000fe20000410000 */
[----:B------:R-:W-:Y:S01]  /*7990*/  LOP3.LUT R143, R143, 0xffff0000, RZ, 0xc0, !PT ;  /* 0xffff00008f8f7812 */ /* 0x000fe200078ec0ff */
[----:B------:R-:W-:Y:S01]  /*79a0*/  IMAD.U32 R45, R44, 0x10000, RZ ;  /* 0x000100002c2d7824 */ /* 0x000fe200078e00ff */
[----:B------:R-:W-:Y:S01]  /*79b0*/  LOP3.LUT R51, R160, 0xffff0000, RZ, 0xc0, !PT ;  /* 0xffff0000a0337812 */ /* 0x000fe200078ec0ff */
[----:B------:R-:W-:Y:S01]  /*79c0*/  FMUL.FTZ R49, R49, R66 ;  /* 0x0000004231317220 */ /* 0x000fe20000410000 */
[C---:B------:R-:W-:Y:S01]  /*79d0*/  FFMA.FTZ R79, R56.reuse, R140, -R67 ;  /* 0x0000008c384f7223 */ /* 0x040fe20000010843 */
[----:B------:R-:W-:Y:S01]  /*79e0*/  FFMA.FTZ R142, R56, R142, R77 ;  /* 0x0000008e388e7223 */ /* 0x000fe2000001004d */
[----:B------:R-:W-:Y:S01]  /*79f0*/  LOP3.LUT R44, R44, 0xffff0000, RZ, 0xc0, !PT ;  /* 0xffff00002c2c7812 */ /* 0x000fe200078ec0ff */
[C---:B------:R-:W-:Y:S01]  /*7a00*/  IMAD.U32 R47, R46.reuse, 0x10000, RZ ;  /* 0x000100002e2f7824 */ /* 0x040fe200078e00ff */
[----:B------:R-:W-:Y:S01]  /*7a10*/  LOP3.LUT R58, R46, 0xffff0000, RZ, 0xc0, !PT ;  /* 0xffff00002e3a7812 */ /* 0x000fe200078ec0ff */
[C---:B------:R-:W-:Y:S01]  /*7a20*/  FMUL.FTZ R67, R48.reuse, R143 ;  /* 0x0000008f30437220 */ /* 0x040fe20000410000 */
[----:B------:R-:W-:Y:S01]  /*7a30*/  FMUL.FTZ R77, R48, R51 ;  /* 0x00000033304d7220 */ /* 0x000fe20000410000 */
[----:B------:R-:W-:-:S02]  /*7a40*/  IMAD.U32 R46, R50, 0x10000, RZ ;  /* 0x00010000322e7824 */ /* 0x000fc400078e00ff */
[C---:B------:R-:W-:Y:S01]  /*7a50*/  FFMA.FTZ R78, R45.reuse, R66, -R78 ;  /* 0x000000422d4e7223 */ /* 0x040fe2000001084e */
[----:B------:R-:W-:Y:S01]  /*7a60*/  FFMA.FTZ R49, R45, R76, R49 ;  /* 0x0000004c2d317223 */ /* 0x000fe20000010031 */
[----:B------:R-:W-:Y:S01]  /*7a70*/  IMAD.U32 R48, R141, 0x10000, RZ ;  /* 0x000100008d307824 */ /* 0x000fe200078e00ff */
[----:B------:R-:W-:Y:S01]  /*7a80*/  LOP3.LUT R50, R50, 0xffff0000, RZ, 0xc0, !PT ;  /* 0xffff000032327812 */ /* 0x000fe200078ec0ff */
[----:B------:R-:W-:Y:S01]  /*7a90*/  IMAD.U32 R45, R153, 0x10000, RZ ;  /* 0x00010000992d7824 */ /* 0x000fe200078e00ff */
[----:B------:R-:W-:Y:S01]  /*7aa0*/  LOP3.LUT R141, R141, 0xffff0000, RZ, 0xc0, !PT ;  /* 0xffff00008d8d7812 */ /* 0x000fe200078ec0ff */
[C---:B------:R-:W-:Y:S01]  /*7ab0*/  FFMA.FTZ R67, R44.reuse, R51, -R67 ;  /* 0x000000332c437223 */ /* 0x040fe20000010843 */
[----:B------:R-:W-:Y:S01]  /*7ac0*/  LOP3.LUT R153, R153, 0xffff0000, RZ, 0xc0, !PT ;  /* 0xffff000099997812 */ /* 0x000fe200078ec0ff */
[----:B------:R-:W-:Y:S01]  /*7ad0*/  FFMA.FTZ R44, R44, R143, R77 ;  /* 0x0000008f2c2c7223 */ /* 0x000fe2000001004d */
[----:B------:R-:W-:Y:S01]  /*7ae0*/  FMUL.FTZ R51, R46, R45 ;  /* 0x0000002d2e337220 */ /* 0x000fe20000410000 */
[----:B------:R-:W-:Y:S01]  /*7af0*/  FMUL.FTZ R77, R50, R141 ;  /* 0x0000008d324d7220 */ /* 0x000fe20000410000 */
[-C--:B------:R-:W-:Y:S01]  /*7b00*/  FMUL.FTZ R56, R46, R48.reuse ;  /* 0x000000302e387220 */ /* 0x080fe20000410000 */
[-C--:B------:R-:W-:Y:S01]  /*7b10*/  FMUL.FTZ R50, R50, R153.reuse ;  /* 0x0000009932327220 */ /* 0x080fe20000410000 */
[C---:B------:R-:W-:Y:S01]  /*7b20*/  FFMA.FTZ R51, R47.reuse, R48, R51 ;  /* 0x000000302f337223 */ /* 0x040fe20000010033 */
[C---:B------:R-:W-:Y:S01]  /*7b30*/  FFMA.FTZ R77, R58.reuse, R153, -R77 ;  /* 0x000000993a4d7223 */ /* 0x040fe2000001084d */
[----:B------:R-:W-:Y:S01]  /*7b40*/  FFMA.FTZ R56, R47, R45, -R56 ;  /* 0x0000002d2f387223 */ /* 0x000fe20000010838 */
        /* <DEDUP_REMOVED lines=8> */
[----:B------:R-:W-:Y:S01]  /*7bd0*/  F2FP.BF16.F32.PACK_AB R45, R63, R64 ;  /* 0x000000403f2d723e */ /* 0x000fe200000010ff */
[----:B------:R-:W-:Y:S01]  /*7be0*/  IMAD.MOV.U32 R51, RZ, RZ, R61 ;  /* 0x000000ffff337224 */ /* 0x000fe200078e003d */
[----:B------:R-:W-:-:S02]  /*7bf0*/  F2FP.BF16.F32.PACK_AB R47, R79, R60 ;  /* 0x0000003c4f2f723e */ /* 0x000fc400000010ff */
[----:B------:R-:W-:-:S07]  /*7c00*/  F2FP.BF16.F32.PACK_AB R46, R77, R56 ;  /* 0x000000384d2e723e */ /* 0x000fce00000010ff */
.L_x_1566:
[----:B------:R-:W-:Y:S05]  /*7c10*/  BSYNC B2 ;  /* 0x0000000000027941 */ /* 0x000fea0003800000 */
.L_x_1565:
        /* <DEDUP_REMOVED lines=11> */
.L_x_1564:
[----:B------:R-:W-:Y:S05]  /*7cd0*/  BSYNC B1 ;  /* 0x0000000000017941 */ /* 0x000fea0003800000 */
.L_x_1563:
[----:B------:R-:W-:Y:S01]  /*7ce0*/  ISETP.GE.OR P4, PT, R210, R113, P2 ;  /* 0x00000071d200720c */ /* 0x000fe20001786670 */
[-C--:B-1234-:R-:W-:Y:S02]  /*7cf0*/  IMAD R44, R114, R120.reuse, RZ ;  /* 0x00000078722c7224 */ /* 0x09efe400078e02ff */
[----:B------:R-:W-:-:S04]  /*7d00*/  IMAD.WIDE.U32 R118, R210, R120, R118 ;  /* 0x00000078d2767225 */ /* 0x000fc800078e0076 */
[----:B------:R-:W-:-:S06]  /*7d10*/  IMAD R57, R210, R121, R44 ;  /* 0x00000079d2397224 */ /* 0x000fcc00078e022c */
[----:B------:R-:W-:Y:S05]  /*7d20*/  @P4 BRA `(.L_x_1543) ;  /* 0x0000000c00884947 */ /* 0x000fea0003800000 */
[----:B------:R-:W2:Y:S01]  /*7d30*/  LDL R45, [R1+0x10] ;  /* 0x00001000012d7983 */ /* 0x000ea20000100800 */
[----:B------:R-:W1:Y:S01]  /*7d40*/  LDC.64 R52, c[0x0][0x2e8] ;  /* 0x0000ba00ff347b82 */ /* 0x000e620000000a00 */
[----:B------:R-:W-:Y:S01]  /*7d50*/  IMAD.IADD R57, R119, 0x1, R57 ;  /* 0x0000000177397824 */ /* 0x000fe200078e0239 */
[----:B------:R-:W-:Y:S01]  /*7d60*/  IADD3 R44, P4, P5, R96, R118, R38 ;  /* 0x00000076602c7210 */ /* 0x000fe20007d9e026 */
[----:B------:R-:W-:Y:S01]  /*7d70*/  BSSY B1, `(.L_x_1567) ;  /* 0x0000073000017945 */ /* 0x000fe20003800000 */
[----:B------:R-:W-:Y:S02]  /*7d80*/  SHF.R.U32.HI R46, RZ, 0x3, R196 ;  /* 0x00000003ff2e7819 */ /* 0x000fe400000116c4 */
[----:B--2---:R-:W-:Y:S02]  /*7d90*/  LOP3.LUT P6, RZ, R45, 0x1, RZ, 0xc0, !PT ;  /* 0x000000012dff7812 */ /* 0x004fe400078cc0ff */
[----:B------:R-:W-:Y:S02]  /*7da0*/  IADD3.X R45, R36, R57, R103, P4, P5 ;  /* 0x00000039242d7210 */ /* 0x000fe400027ea467 */
[----:B-1----:R-:W-:-:S02]  /*7db0*/  LEA R54, P4, R44, R52, 0x1 ;  /* 0x000000342c367211 */ /* 0x002fc400078808ff */
[----:B------:R-:W-:Y:S02]  /*7dc0*/  SEL R131, R110, R131, !P6 ;  /* 0x000000836e837207 */ /* 0x000fe40007000000 */
[----:B------:R-:W-:Y:S01]  /*7dd0*/  LEA.HI.X R55, R44, R53, R45, 0x1, P4 ;  /* 0x000000352c377211 */ /* 0x000fe200020f0c2d */
[----:B------:R-:W-:Y:S01]  /*7de0*/  IMAD R45, R184, 0x4000, R21 ;  /* 0x00004000b82d7824 */ /* 0x000fe200078e0215 */
[----:B------:R-:W-:-:S03]  /*7df0*/  SHF.R.S32.HI R44, RZ, 0x1f, R131 ;  /* 0x0000001fff2c7819 */ /* 0x000fc60000011483 */
[----:B------:R-:W-:Y:S01]  /*7e00*/  IMAD R45, R45, 0x2, R2 ;  /* 0x000000022d2d7824 */ /* 0x000fe200078e0202 */
[----:B------:R-:W-:-:S04]  /*7e10*/  LEA.HI R131, R44, R131, RZ, 0x4 ;  /* 0x000000832c837211 */ /* 0x000fc800078f20ff */
        /* <DEDUP_REMOVED lines=8> */
[----:B------:R-:W-:-:S05]  /*7ea0*/  IADD3 R47, R44, R47, R199 ;  /* 0x0000002f2c2f7210 */ /* 0x000fca0007ffe0c7 */
[----:B------:R-:W-:-:S04]  /*7eb0*/  IMAD R47, R184, 0x4000, R47 ;  /* 0x00004000b82f7824 */ /* 0x000fc800078e022f */
[----:B------:R-:W-:Y:S02]  /*7ec0*/  IMAD R48, R47, 0x2, R2 ;  /* 0x000000022f307824 */ /* 0x000fe400078e0202 */
[----:B------:R-:W1:Y:S04]  /*7ed0*/  LDS.128 R44, [R45+0x18400] ;  /* 0x018400002d2c7984 */ /* 0x000e680000000c00 */
[----:B------:R-:W2:Y:S01]  /*7ee0*/  LDS.128 R48, [R48+0x18400] ;  /* 0x0184000030307984 */ /* 0x000ea20000000c00 */
[----:B------:R-:W-:Y:S05]  /*7ef0*/  @P3 BRA `(.L_x_1568) ;  /* 0x0000000400683947 */ /* 0x000fea0003800000 */
[----:B------:R-:W-:Y:S01]  /*7f00*/  SHF.R.U64 R67, R70, 0x10, R71 ;  /* 0x0000001046437819 */ /* 0x000fe20000001247 */
[----:B--2---:R-:W-:Y:S01]  /*7f10*/  IMAD.U32 R64, R49, 0x10000, RZ ;  /* 0x0001000031407824 */ /* 0x004fe200078e00ff */
[----:B------:R-:W-:Y:S01]  /*7f20*/  SHF.R.U64 R70, R72, 0x10, R73 ;  /* 0x0000001048467819 */ /* 0x000fe20000001249 */
[----:B-1----:R-:W-:Y:S01]  /*7f30*/  IMAD.U32 R61, R45, 0x10000, RZ ;  /* 0x000100002d3d7824 */ /* 0x002fe200078e00ff */
[----:B------:R-:W-:Y:S01]  /*7f40*/  SHF.R.U32.HI R78, RZ, 0x10, R69 ;  /* 0x00000010ff4e7819 */ /* 0x000fe20000011645 */
        /* <DEDUP_REMOVED lines=8> */
[----:B------:R-:W-:Y:S02]  /*7fd0*/  SHF.R.U64 R68, R74, 0x10, R75 ;  /* 0x000000104a447819 */ /* 0x000fe4000000124b */
[----:B------:R-:W-:Y:S01]  /*7fe0*/  LOP3.LUT R65, R49, 0xffff0000, RZ, 0xc0, !PT ;  /* 0xffff000031417812 */ /* 0x000fe200078ec0ff */
[----:B------:R-:W-:Y:S01]  /*7ff0*/  IMAD.U32 R49, R139, 0x10000, RZ ;  /* 0x000100008b317824 */ /* 0x000fe200078e00ff */
[----:B------:R-:W-:Y:S01]  /*8000*/  PRMT R134, R134, 0x5410, R67 ;  /* 0x0000541086867816 */ /* 0x000fe20000000043 */
[----:B------:R-:W-:Y:S01]  /*8010*/  IMAD.U32 R67, R138, 0x10000, RZ ;  /* 0x000100008a437824 */ /* 0x000fe200078e00ff */
[----:B------:R-:W-:Y:S02]  /*8020*/  SHF.R.U32.HI R76, RZ, 0x10, R71 ;  /* 0x00000010ff4c7819 */ /* 0x000fe40000011647 */
[----:B------:R-:W-:Y:S02]  /*8030*/  SHF.R.U32.HI R75, RZ, 0x10, R75 ;  /* 0x00000010ff4b7819 */ /* 0x000fe4000001164b */
[----:B------:R-:W-:Y:S01]  /*8040*/  PRMT R137, R137, 0x5410, R70 ;  /* 0x0000541089897816 */ /* 0x000fe20000000046 */
[C---:B------:R-:W-:Y:S01]  /*8050*/  FMUL.FTZ R70, R64.reuse, R49 ;  /* 0x0000003140467220 */ /* 0x040fe20000410000 */
[----:B------:R-:W-:Y:S01]  /*8060*/  PRMT R135, R135, 0x5410, R68 ;  /* 0x0000541087877816 */ /* 0x000fe20000000044 */
[-C--:B------:R-:W-:Y:S01]  /*8070*/  FMUL.FTZ R68, R64, R67.reuse ;  /* 0x0000004340447220 */ /* 0x080fe20000410000 */
[----:B------:R-:W-:Y:S01]  /*8080*/  PRMT R133, R133, 0x5410, R76 ;  /* 0x0000541085857816 */ /* 0x000fe2000000004c */
[C---:B------:R-:W-:Y:S01]  /*8090*/  FFMA.FTZ R70, R61.reuse, R67, R70 ;  /* 0x000000433d467223 */ /* 0x040fe20000010046 */
[----:B------:R-:W-:Y:S01]  /*80a0*/  PRMT R136, R136, 0x5410, R75 ;  /* 0x0000541088887816 */ /* 0x000fe2000000004b */
[----:B------:R-:W-:Y:S01]  /*80b0*/  FFMA.FTZ R49, R61, R49, -R68 ;  /* 0x000000313d317223 */ /* 0x000fe20000010844 */
[----:B------:R-:W-:Y:S01]  /*80c0*/  LOP3.LUT R138, R138, 0xffff0000, RZ, 0xc0, !PT ;  /* 0xffff00008a8a7812 */ /* 0x000fe200078ec0ff */
[----:B------:R-:W-:Y:S01]  /*80d0*/  IMAD.U32 R61, R133, 0x10000, RZ ;  /* 0x00010000853d7824 */ /* 0x000fe200078e00ff */
[----:B------:R-:W-:Y:S01]  /*80e0*/  LOP3.LUT R139, R139, 0xffff0000, RZ, 0xc0, !PT ;  /* 0xffff00008b8b7812 */ /* 0x000fe200078ec0ff */
[C---:B------:R-:W-:Y:S01]  /*80f0*/  IMAD.U32 R64, R136.reuse, 0x10000, RZ ;  /* 0x0001000088407824 */ /* 0x040fe200078e00ff */
[----:B------:R-:W-:Y:S01]  /*8100*/  LOP3.LUT R62, R45, 0xffff0000, RZ, 0xc0, !PT ;  /* 0xffff00002d3e7812 */ /* 0x000fe200078ec0ff */
[----:B------:R-:W-:Y:S01]  /*8110*/  FMUL.FTZ R69, R65, R138 ;  /* 0x0000008a41457220 */ /* 0x000fe20000410000 */
[----:B------:R-:W-:Y:S01]  /*8120*/  LOP3.LUT R51, R51, 0xffff0000, RZ, 0xc0, !PT ;  /* 0xffff000033337812 */ /* 0x000fe200078ec0ff */
[----:B------:R-:W-:Y:S01]  /*8130*/  FMUL.FTZ R65, R65, R139 ;  /* 0x0000008b41417220 */ /* 0x000fe20000410000 */
[----:B------:R-:W-:Y:S01]  /*8140*/  LOP3.LUT R136, R136, 0xffff0000, RZ, 0xc0, !PT ;  /* 0xffff000088887812 */ /* 0x000fe200078ec0ff */
[C---:B------:R-:W-:Y:S01]  /*8150*/  FMUL.FTZ R72, R66.reuse, R64 ;  /* 0x0000004042487220 */ /* 0x040fe20000410000 */
[----:B------:R-:W-:Y:S01]  /*8160*/  FMUL.FTZ R67, R66, R61 ;  /* 0x0000003d42437220 */ /* 0x000fe20000410000 */
[----:B------:R-:W-:Y:S01]  /*8170*/  PRMT R132, R132, 0x5410, R77 ;  /* 0x0000541084847816 */ /* 0x000fe2000000004d */
[C---:B------:R-:W-:Y:S01]  /*8180*/  FFMA.FTZ R68, R62.reuse, R139, -R69 ;  /* 0x0000008b3e447223 */ /* 0x040fe20000010845 */
[----:B------:R-:W-:Y:S01]  /*8190*/  LOP3.LUT R133, R133, 0xffff0000, RZ, 0xc0, !PT ;  /* 0xffff000085857812 */ /* 0x000fe200078ec0ff */
[----:B------:R-:W-:Y:S01]  /*81a0*/  FFMA.FTZ R69, R62, R138, R65 ;  /* 0x0000008a3e457223 */ /* 0x000fe20000010041 */
[----:B------:R-:W-:Y:S01]  /*81b0*/  LOP3.LUT R60, R47, 0xffff0000, RZ, 0xc0, !PT ;  /* 0xffff00002f3c7812 */ /* 0x000fe200078ec0ff */
[C---:B------:R-:W-:Y:S01]  /*81c0*/  FFMA.FTZ R72, R63.reuse, R61, -R72 ;  /* 0x0000003d3f487223 */ /* 0x040fe20000010848 */
[----:B------:R-:W-:Y:S01]  /*81d0*/  FFMA.FTZ R64, R63, R64, R67 ;  /* 0x000000403f407223 */ /* 0x000fe20000010043 */
[----:B------:R-:W-:Y:S01]  /*81e0*/  FMUL.FTZ R65, R51, R136 ;  /* 0x0000008833417220 */ /* 0x000fe20000410000 */
[----:B------:R-:W-:Y:S01]  /*81f0*/  IMAD.U32 R63, R137, 0x10000, RZ ;  /* 0x00010000893f7824 */ /* 0x000fe200078e00ff */
[----:B------:R-:W-:Y:S01]  /*8200*/  LOP3.LUT R48, R48, 0xffff0000, RZ, 0xc0, !PT ;  /* 0xffff000030307812 */ /* 0x000fe200078ec0ff */
[----:B------:R-:W-:-:S02]  /*8210*/  IMAD.U32 R61, R132, 0x10000, RZ ;  /* 0x00010000843d7824 */ /* 0x000fc400078e00ff */
[-C--:B------:R-:W-:Y:S01]  /*8220*/  FMUL.FTZ R67, R51, R133.reuse ;  /* 0x0000008533437220 */ /* 0x080fe20000410000 */
[----:B------:R-:W-:Y:S01]  /*8230*/  LOP3.LUT R137, R137, 0xffff0000, RZ, 0xc0, !PT ;  /* 0xffff000089897812 */ /* 0x000fe200078ec0ff */
[----:B------:R-:W-:Y:S01]  /*8240*/  FFMA.FTZ R133, R60, R133, -R65 ;  /* 0x000000853c857223 */ /* 0x000fe20000010841 */
[C---:B------:R-:W-:Y:S01]  /*8250*/  FMUL.FTZ R65, R58.reuse, R63 ;  /* 0x0000003f3a417220 */ /* 0x040fe20000410000 */
[----:B------:R-:W-:Y:S01]  /*8260*/  FMUL.FTZ R58, R58, R61 ;  /* 0x0000003d3a3a7220 */ /* 0x000fe20000410000 */
[----:B------:R-:W-:Y:S01]  /*8270*/  LOP3.LUT R44, R44, 0xffff0000, RZ, 0xc0, !PT ;  /* 0xffff00002c2c7812 */ /* 0x000fe200078ec0ff */
[----:B------:R-:W-:Y:S01]  /*8280*/  FFMA.FTZ R71, R60, R136, R67 ;  /* 0x000000883c477223 */ /* 0x000fe20000010043 */
[----:B------:R-:W-:Y:S01]  /*8290*/  LOP3.LUT R51, R132, 0xffff0000, RZ, 0xc0, !PT ;  /* 0xffff000084337812 */ /* 0x000fe200078ec0ff */
[----:B------:R-:W-:Y:S01]  /*82a0*/  FMUL.FTZ R67, R48, R137 ;  /* 0x0000008930437220 */ /* 0x000fe20000410000 */
[C---:B------:R-:W-:Y:S01]  /*82b0*/  FFMA.FTZ R65, R56.reuse, R61, -R65 ;  /* 0x0000003d38417223 */ /* 0x040fe20000010841 */
[----:B------:R-:W-:Y:S01]  /*82c0*/  FFMA.FTZ R58, R56, R63, R58 ;  /* 0x0000003f383a7223 */ /* 0x000fe2000001003a */
[C---:B------:R-:W-:Y:S01]  /*82d0*/  IMAD.U32 R47, R50.reuse, 0x10000, RZ ;  /* 0x00010000322f7824 */ /* 0x040fe200078e00ff */
[----:B------:R-:W-:Y:S01]  /*82e0*/  LOP3.LUT R50, R50, 0xffff0000, RZ, 0xc0, !PT ;  /* 0xffff000032327812 */ /* 0x000fe200078ec0ff */
[----:B------:R-:W-:-:S02]  /*82f0*/  IMAD.U32 R56, R135, 0x10000, RZ ;  /* 0x0001000087387824 */ /* 0x000fc400078e00ff */
[-C--:B------:R-:W-:Y:S01]  /*8300*/  FMUL.FTZ R61, R48, R51.reuse ;  /* 0x00000033303d7220 */ /* 0x080fe20000410000 */
[----:B------:R-:W-:Y:S01]  /*8310*/  FFMA.FTZ R60, R44, R51, -R67 ;  /* 0x000000332c3c7223 */ /* 0x000fe20000010843 */
[----:B------:R-:W-:Y:S01]  /*8320*/  LOP3.LUT R135, R135, 0xffff0000, RZ, 0xc0, !PT ;  /* 0xffff000087877812 */ /* 0x000fe200078ec0ff */
[C---:B------:R-:W-:Y:S01]  /*8330*/  IMAD.U32 R48, R134.reuse, 0x10000, RZ ;  /* 0x0001000086307824 */ /* 0x040fe200078e00ff */
[----:B------:R-:W-:Y:S01]  /*8340*/  LOP3.LUT R51, R134, 0xffff0000, RZ, 0xc0, !PT ;  /* 0xffff000086337812 */ /* 0x000fe200078ec0ff */
[----:B------:R-:W-:Y:S02]  /*8350*/  IMAD.U32 R45, R46, 0x10000, RZ ;  /* 0x000100002e2d7824 */ /* 0x000fe400078e00ff */
[----:B------:R-:W-:Y:S01]  /*8360*/  FFMA.FTZ R61, R44, R137, R61 ;  /* 0x000000892c3d7223 */ /* 0x000fe2000001003d */
[----:B------:R-:W-:Y:S01]  /*8370*/  LOP3.LUT R46, R46, 0xffff0000, RZ, 0xc0, !PT ;  /* 0xffff00002e2e7812 */ /* 0x000fe200078ec0ff */
[C---:B------:R-:W-:Y:S01]  /*8380*/  FMUL.FTZ R44, R47.reuse, R56 ;  /* 0x000000382f2c7220 */ /* 0x040fe20000410000 */
        /* <DEDUP_REMOVED lines=17> */
.L_x_1568:
[----:B------:R-:W-:Y:S05]  /*84a0*/  BSYNC B1 ;  /* 0x0000000000017941 */ /* 0x000fea0003800000 */
.L_x_1567:
[----:B-1----:R1:W-:Y:S01]  /*84b0*/  STG.E.128 desc[UR42][R54.64], R44 ;  /* 0x0000002c36007986 */ /* 0x0023e2000c101d2a */
[----:B------:R-:W-:-:S13]  /*84c0*/  ISETP.GE.AND P3, PT, R59, R130, PT ;  /* 0x000000823b00720c */ /* 0x000fda0003f66270 */
[----:B------:R-:W-:Y:S05]  /*84d0*/  @P3 BRA `(.L_x_1543) ;  /* 0x00000004009c3947 */ /* 0x000fea0003800000 */
[--C-:B-1----:R-:W-:Y:S02]  /*84e0*/  SHF.R.S32.HI R44, RZ, 0x1f, R59.reuse ;  /* 0x0000001fff2c7819 */ /* 0x102fe4000001143b */
[----:B------:R-:W-:-:S04]  /*84f0*/  IADD3 R59, P3, P4, R96, R118, R59 ;  /* 0x00000076603b7210 */ /* 0x000fc80007c7e03b */
[----:B------:R-:W-:Y:S02]  /*8500*/  IADD3.X R44, R36, R57, R44, P3, P4 ;  /* 0x00000039242c7210 */ /* 0x000fe40001fe842c */
[----:B------:R-:W-:-:S04]  /*8510*/  LEA R52, P3, R59, R52, 0x1 ;  /* 0x000000343b347211 */ /* 0x000fc800078608ff */
[----:B------:R-:W-:-:S05]  /*8520*/  LEA.HI.X R53, R59, R53, R44, 0x1, P3 ;  /* 0x000000353b357211 */ /* 0x000fca00018f0c2c */
[----:B--2---:R1:W-:Y:S01]  /*8530*/  STG.E.128 desc[UR42][R52.64], R48 ;  /* 0x0000003034007986 */ /* 0x0043e2000c101d2a */
[----:B------:R-:W-:Y:S05]  /*8540*/  BRA `(.L_x_1543) ;  /* 0x0000000400807947 */ /* 0x000fea0003800000 */
.L_x_1506:
[----:B------:R-:W-:-:S06]  /*8550*/  UISETP.NE.AND UP0, UPT, UR45, 0x3, UPT ;  /* 0x000000032d00788c */ /* 0x000fcc000bf05270 */
[----:B------:R-:W-:-:S13]  /*8560*/  PLOP3.LUT P0, PT, PT, PT, UP0, 0x80, 0x0 ;  /* 0x000000000000781c */ /* 0x000fda0003f0f008 */
[----:B------:R-:W-:Y:S05]  /*8570*/  @!P0 BRA `(.L_x_1569) ;  /* 0x0000000000048947 */ /* 0x000fea0003800000 */
[----:B------:R-:W-:Y:S01]  /*8580*/  BPT.TRAP 0x1 ;  /* 0x000000040000795c */ /* 0x000fe20000300000 */
.L_x_1569:
[----:B------:R-:W-:Y:S01]  /*8590*/  IMAD R107, R184, 0x8, R2 ;  /* 0x00000008b86b7824 */ /* 0x000fe200078e0202 */
[----:B------:R-:W-:Y:S01]  /*85a0*/  SHF.L.U32 R117, R191, 0x1f, RZ ;  /* 0x0000001fbf757819 */ /* 0x000fe200000006ff */
[----:B------:R-:W-:Y:S01]  /*85b0*/  IMAD R113, R26, -0x80, R24 ;  /* 0xffffff801a717824 */ /* 0x000fe200078e0218 */
[----:B------:R-:W-:Y:S01]  /*85c0*/  BSSY B1, `(.L_x_1570) ;  /* 0x0000006000017945 */ /* 0x000fe20003800000 */
[----:B0-----:R-:W-:Y:S01]  /*85d0*/  SHF.R.S32.HI R44, RZ, 0x1f, R26 ;  /* 0x0000001fff2c7819 */ /* 0x001fe2000001141a */
[----:B------:R-:W0:Y:S01]  /*85e0*/  SYNCS.PHASECHK.TRANS64.TRYWAIT P3, [R107+URZ+0x28890], R117 ;  /* 0x028890756b0075a7 */ /* 0x000e22000806017f */
[----:B------:R-:W-:Y:S01]  /*85f0*/  IMAD R45, R0, R26, RZ ;  /* 0x0000001a002d7224 */ /* 0x000fe200078e02ff */
[----:B------:R-:W-:Y:S01]  /*8600*/  VIMNMX R113, R113, 0x80, PT ;  /* 0x0000008071717848 */ /* 0x000fe20003fe0100 */
[----:B0-----:R-:W-:Y:S06]  /*8610*/  @!P3 BRA `(.L_x_1571) ;  /* 0x000001ec00bcb947 */ /* 0x001fec0003800000 */
.L_x_1939:
[----:B------:R-:W-:Y:S05]  /*8620*/  BSYNC B1 ;  /* 0x0000000000017941 */ /* 0x000fea0003800000 */
.L_x_1570:
[----:B------:R-:W-:Y:S01]  /*8630*/  ISETP.GE.AND P3, PT, R23, R113, PT ;  /* 0x000000711700720c */ /* 0x000fe20003f66270 */
[----:B------:R-:W-:Y:S01]  /*8640*/  IMAD R45, R44, R125, R45 ;  /* 0x0000007d2c2d7224 */ /* 0x000fe200078e022d */
[----:B------:R-:W-:Y:S01]  /*8650*/  BSSY B1, `(.L_x_1572) ;  /* 0x0000012000017945 */ /* 0x000fe20003800000 */
[----:B------:R-:W-:-:S04]  /*8660*/  IMAD.WIDE.U32 R52, R125, R26, RZ ;  /* 0x0000001a7d347225 */ /* 0x000fc800078e00ff */
[----:B------:R-:W-:-:S06]  /*8670*/  IMAD.IADD R61, R45, 0x1, R53 ;  /* 0x000000012d3d7824 */ /* 0x000fcc00078e0235 */
[----:B------:R-:W-:Y:S05]  /*8680*/  @P3 BRA `(.L_x_1573) ;  /* 0x0000000000383947 */ /* 0x000fea0003800000 */
[----:B------:R-:W1:Y:S01]  /*8690*/  @!P2 LDC.64 R54, c[0x0][0x2e8] ;  /* 0x0000ba00ff36ab82 */ /* 0x000e620000000a00 */
[----:B------:R-:W2:Y:S01]  /*86a0*/  @!P2 LDS.128 R44, [R111+0x18400] ;  /* 0x018400006f2ca984 */ /* 0x000ea20000000c00 */
[----:B------:R-:W-:-:S03]  /*86b0*/  @!P2 IADD3 R58, P3, R37, R52, RZ ;  /* 0x00000034253aa210 */ /* 0x000fc60007f7e0ff */
[----:B------:R-:W3:Y:S02]  /*86c0*/  @!P1 LDS.128 R48, [R111+0x1c400] ;  /* 0x01c400006f309984 */ /* 0x000ee40000000c00 */
[----:B------:R-:W-:Y:S01]  /*86d0*/  @!P2 IMAD.X R59, R61, 0x1, R99, P3 ;  /* 0x000000013d3ba824 */ /* 0x000fe200018e0663 */
[----:B------:R-:W4:Y:S01]  /*86e0*/  @!P1 LDC.64 R56, c[0x0][0x2e8] ;  /* 0x0000ba00ff389b82 */ /* 0x000f220000000a00 */
[----:B-1----:R-:W-:-:S04]  /*86f0*/  @!P2 LEA R54, P3, R58, R54, 0x1 ;  /* 0x000000363a36a211 */ /* 0x002fc800078608ff */
[----:B------:R-:W-:Y:S02]  /*8700*/  @!P2 LEA.HI.X R55, R58, R55, R59, 0x1, P3 ;  /* 0x000000373a37a211 */ /* 0x000fe400018f0c3b */
[----:B------:R-:W-:-:S05]  /*8710*/  @!P1 IADD3 R58, P3, R100, R52, RZ ;  /* 0x00000034643a9210 */ /* 0x000fca0007f7e0ff */
[----:B------:R-:W-:Y:S01]  /*8720*/  @!P1 IMAD.X R59, R61, 0x1, R105, P3 ;  /* 0x000000013d3b9824 */ /* 0x000fe200018e0669 */
[----:B----4-:R-:W-:-:S04]  /*8730*/  @!P1 LEA R56, P3, R58, R56, 0x1 ;  /* 0x000000383a389211 */ /* 0x010fc800078608ff */
[----:B------:R-:W-:Y:S01]  /*8740*/  @!P1 LEA.HI.X R57, R58, R57, R59, 0x1, P3 ;  /* 0x000000393a399211 */ /* 0x000fe200018f0c3b */
[----:B--2---:R1:W-:Y:S04]  /*8750*/  @!P2 STG.E.128 desc[UR42][R54.64], R44 ;  /* 0x0000002c3600a986 */ /* 0x0043e8000c101d2a */
[----:B---3--:R1:W-:Y:S04]  /*8760*/  @!P1 STG.E.128 desc[UR42][R56.64], R48 ;  /* 0x0000003038009986 */ /* 0x0083e8000c101d2a */
.L_x_1573:
[----:B------:R-:W-:Y:S05]  /*8770*/  BSYNC B1 ;  /* 0x0000000000017941 */ /* 0x000fea0003800000 */
.L_x_1572:
[----:B------:R-:W-:Y:S01]  /*8780*/  ISETP.GE.AND P3, PT, R212, R113, PT ;  /* 0x00000071d400720c */ /* 0x000fe20003f66270 */
[----:B------:R-:W-:-:S12]  /*8790*/  BSSY B1, `(.L_x_1574) ;  /* 0x0000012000017945 */ /* 0x000fd80003800000 */
[----:B------:R-:W-:Y:S05]  /*87a0*/  @P3 BRA `(.L_x_1575) ;  /* 0x0000000000403947 */ /* 0x000fea0003800000 */
[----:B-1----:R-:W1:Y:S01]  /*87b0*/  @!P2 LDC.64 R54, c[0x0][0x2e8] ;  /* 0x0000ba00ff36ab82 */ /* 0x002e620000000a00 */
[----:B------:R-:W2:Y:S01]  /*87c0*/  @!P2 LDS.128 R44, [R111+0x19400] ;  /* 0x019400006f2ca984 */ /* 0x000ea20000000c00 */
[----:B------:R-:W-:-:S03]  /*87d0*/  IADD3 R60, P3, R88, R52, RZ ;  /* 0x00000034583c7210 */ /* 0x000fc60007f7e0ff */
[----:B------:R-:W3:Y:S02]  /*87e0*/  @!P1 LDS.128 R48, [R111+0x1d400] ;  /* 0x01d400006f309984 */ /* 0x000ee40000000c00 */
[----:B------:R-:W-:Y:S01]  /*87f0*/  IMAD.X R62, R61, 0x1, R89, P3 ;  /* 0x000000013d3e7824 */ /* 0x000fe200018e0659 */
[----:B------:R-:W4:Y:S01]  /*8800*/  @!P1 LDC.64 R56, c[0x0][0x2e8] ;  /* 0x0000ba00ff389b82 */ /* 0x000f220000000a00 */
[----:B------:R-:W-:-:S05]  /*8810*/  @!P2 IADD3 R58, P3, R60, R37, RZ ;  /* 0x000000253c3aa210 */ /* 0x000fca0007f7e0ff */
[----:B------:R-:W-:Y:S01]  /*8820*/  @!P2 IMAD.X R59, R62, 0x1, R99, P3 ;  /* 0x000000013e3ba824 */ /* 0x000fe200018e0663 */
        /* <DEDUP_REMOVED lines=8> */
.L_x_1575:
[----:B------:R-:W-:Y:S05]  /*88b0*/  BSYNC B1 ;  /* 0x0000000000017941 */ /* 0x000fea0003800000 */
.L_x_1574:
[----:B------:R-:W-:Y:S01]  /*88c0*/  ISETP.GE.AND P3, PT, R211, R113, PT ;  /* 0x00000071d300720c */ /* 0x000fe20003f66270 */
[----:B------:R-:W-:-:S12]  /*88d0*/  BSSY B1, `(.L_x_1576) ;  /* 0x0000012000017945 */ /* 0x000fd80003800000 */
[----:B------:R-:W-:Y:S05]  /*88e0*/  @P3 BRA `(.L_x_1577) ;  /* 0x0000000000403947 */ /* 0x000fea0003800000 */
[----:B-12---:R-:W1:Y:S01]  /*88f0*/  @!P2 LDC.64 R54, c[0x0][0x2e8] ;  /* 0x0000ba00ff36ab82 */ /* 0x006e620000000a00 */
[----:B------:R-:W2:Y:S01]  /*8900*/  @!P2 LDS.128 R44, [R111+0x1a400] ;  /* 0x01a400006f2ca984 */ /* 0x000ea20000000c00 */
[----:B------:R-:W-:-:S03]  /*8910*/  LEA R60, P3, R98, R52, 0x6 ;  /* 0x00000034623c7211 */ /* 0x000fc600078630ff */
        /* <DEDUP_REMOVED lines=13> */
.L_x_1577:
[----:B------:R-:W-:Y:S05]  /*89f0*/  BSYNC B1 ;  /* 0x0000000000017941 */ /* 0x000fea0003800000 */
.L_x_1576:
[----:B------:R-:W-:-:S13]  /*8a00*/  ISETP.GE.AND P3, PT, R210, R113, PT ;  /* 0x00000071d200720c */ /* 0x000fda0003f66270 */
[----:B------:R-:W-:Y:S05]  /*8a10*/  @P3 BRA `(.L_x_1543) ;  /* 0x00000000004c3947 */ /* 0x000fea0003800000 */
[----:B------:R-:W3:Y:S01]  /*8a20*/  LDC.64 R58, c[0x0][0x300] ;  /* 0x0000c000ff3a7b82 */ /* 0x000ee20000000a00 */
[----:B-12-4-:R-:W1:Y:S01]  /*8a30*/  @!P2 LDS.128 R44, [R111+0x1b400] ;  /* 0x01b400006f2ca984 */ /* 0x016e620000000c00 */
[----:B------:R-:W-:-:S03]  /*8a40*/  IMAD.MOV.U32 R53, RZ, RZ, R61 ;  /* 0x000000ffff357224 */ /* 0x000fc600078e003d */
[----:B------:R-:W2:Y:S03]  /*8a50*/  @!P1 LDS.128 R48, [R111+0x1f400] ;  /* 0x01f400006f309984 */ /* 0x000ea60000000c00 */
[----:B------:R-:W4:Y:S08]  /*8a60*/  @!P2 LDC.64 R54, c[0x0][0x2e8] ;  /* 0x0000ba00ff36ab82 */ /* 0x000f300000000a00 */
[----:B------:R-:W5:Y:S01]  /*8a70*/  @!P1 LDC.64 R56, c[0x0][0x2e8] ;  /* 0x0000ba00ff389b82 */ /* 0x000f620000000a00 */
[----:B---3--:R-:W-:-:S04]  /*8a80*/  IMAD.WIDE.U32 R52, R58, 0x60, R52 ;  /* 0x000000603a347825 */ /* 0x008fc800078e0034 */
[----:B------:R-:W-:-:S04]  /*8a90*/  IMAD R59, R59, 0x60, RZ ;  /* 0x000000603b3b7824 */ /* 0x000fc800078e02ff */
[----:B------:R-:W-:Y:S01]  /*8aa0*/  IMAD.IADD R60, R53, 0x1, R59 ;  /* 0x00000001353c7824 */ /* 0x000fe200078e023b */
[----:B------:R-:W-:-:S05]  /*8ab0*/  @!P2 IADD3 R53, P3, R37, R52, RZ ;  /* 0x000000342535a210 */ /* 0x000fca0007f7e0ff */
[----:B------:R-:W-:Y:S01]  /*8ac0*/  @!P2 IMAD.X R58, R60, 0x1, R99, P3 ;  /* 0x000000013c3aa824 */ /* 0x000fe200018e0663 */
[----:B----4-:R-:W-:-:S04]  /*8ad0*/  @!P2 LEA R54, P3, R53, R54, 0x1 ;  /* 0x000000363536a211 */ /* 0x010fc800078608ff */
[----:B------:R-:W-:Y:S02]  /*8ae0*/  @!P2 LEA.HI.X R55, R53, R55, R58, 0x1, P3 ;  /* 0x000000373537a211 */ /* 0x000fe400018f0c3a */
[----:B------:R-:W-:-:S03]  /*8af0*/  @!P1 IADD3 R52, P3, R100, R52, RZ ;  /* 0x0000003464349210 */ /* 0x000fc60007f7e0ff */
[----:B-1----:R3:W-:Y:S02]  /*8b00*/  @!P2 STG.E.128 desc[UR42][R54.64], R44 ;  /* 0x0000002c3600a986 */ /* 0x0027e4000c101d2a */
[----:B------:R-:W-:Y:S01]  /*8b10*/  @!P1 IMAD.X R53, R60, 0x1, R105, P3 ;  /* 0x000000013c359824 */ /* 0x000fe200018e0669 */
[----:B-----5:R-:W-:-:S04]  /*8b20*/  @!P1 LEA R56, P3, R52, R56, 0x1 ;  /* 0x0000003834389211 */ /* 0x020fc800078608ff */
[----:B------:R-:W-:-:S05]  /*8b30*/  @!P1 LEA.HI.X R57, R52, R57, R53, 0x1, P3 ;  /* 0x0000003934399211 */ /* 0x000fca00018f0c35 */
[----:B--2---:R3:W-:Y:S04]  /*8b40*/  @!P1 STG.E.128 desc[UR42][R56.64], R48 ;  /* 0x0000003038009986 */ /* 0x0047e8000c101d2a */
.L_x_1543:
[----:B------:R-:W-:Y:S05]  /*8b50*/  BSYNC B0 ;  /* 0x0000000000007941 */ /* 0x000fea0003800000 */
.L_x_1505:
[----:B-1234-:R-:W1:Y:S01]  /*8b60*/  S2R R44, SR_TID.X ;  /* 0x00000000002c7919 */ /* 0x01ee620000002100 */
        /* <DEDUP_REMOVED lines=8> */
[----:B-1----:R-:W-:Y:S01]  /*8bf0*/  LOP3.LUT R44, R44, 0x7f, RZ, 0xc0, !PT ;  /* 0x0000007f2c2c7812 */ /* 0x002fe200078ec0ff */
[----:B--2---:R1:W-:Y:S03]  /*8c00*/  BAR.SYNC.DEFER_BLOCKING R124, 0x80 ;  /* 0x0002007c0000751d */ /* 0x0043e60000010000 */
[----:B------:R-:W-:-:S13]  /*8c10*/  ISETP.NE.AND P3, PT, R44, RZ, PT ;  /* 0x000000ff2c00720c */ /* 0x000fda0003f65270 */
[----:B------:R-:W-:-:S05]  /*8c20*/  @!P3 VIADD R44, R107, 0x288a0 ;  /* 0x000288a06b2cb836 */ /* 0x000fca0000000000 */
[----:B------:R-:W-:-:S04]  /*8c30*/  @!P3 PRMT R44, RZ, 0x654, R44 ;  /* 0x00000654ff2cb816 */ /* 0x000fc8000000002c */
[----:B------:R1:W-:Y:S01]  /*8c40*/  @!P3 SYNCS.ARRIVE.TRANS64.RED.A1T0 RZ, [R44+URZ], RZ ;  /* 0x000000ff2cffb9a7 */ /* 0x0003e2000810043f */
[----:B------:R-:W-:Y:S05]  /*8c50*/  @!P0 BRA `(.L_x_1579) ;  /* 0x0000000000048947 */ /* 0x000fea0003800000 */
[----:B------:R-:W-:Y:S01]  /*8c60*/  BPT.TRAP 0x1 ;  /* 0x000000040000795c */ /* 0x000fe20000300000 */
.L_x_1579:
[----:B------:R-:W-:Y:S05]  /*8c70*/  BSYNC B0 ;  /* 0x0000000000007941 */ /* 0x000fea0003800000 */
.L_x_1578:
[----:B------:R-:W2:Y:S01]  /*8c80*/  SYNCS.PHASECHK.TRANS64.TRYWAIT P0, [R107+URZ+0x288b0], R117 ;  /* 0x0288b0756b0075a7 */ /* 0x000ea2000800017f */
[----:B------:R-:W-:Y:S01]  /*8c90*/  ULDC UR41, c[0x0][0x2f4] ;  /* 0x0000bd0000297ab9 */ /* 0x000fe20000000800 */
[----:B------:R-:W-:Y:S01]  /*8ca0*/  ULDC.64 UR36, c[0x0][0x328] ;  /* 0x0000ca0000247ab9 */ /* 0x000fe20000000a00 */
[----:B------:R-:W-:Y:S01]  /*8cb0*/  ULDC.64 UR38, c[0x0][0x318] ;  /* 0x0000c60000267ab9 */ /* 0x000fe20000000a00 */
[----:B------:R-:W-:Y:S04]  /*8cc0*/  BSSY B0, `(.L_x_1580) ;  /* 0x0000002000007945 */ /* 0x000fe80003800000 */
[----:B--2---:R-:W-:Y:S05]  /*8cd0*/  @!P0 BRA `(.L_x_1581) ;  /* 0x000001e800208947 */ /* 0x004fea0003800000 */
.L_x_1940:
[----:B------:R-:W-:Y:S05]  /*8ce0*/  BSYNC B0 ;  /* 0x0000000000007941 */ /* 0x000fea0003800000 */
.L_x_1580:
[----:B------:R-:W-:Y:S01]  /*8cf0*/  ISETP.GE.AND P0, PT, R23, R113, PT ;  /* 0x000000711700720c */ /* 0x000fe20003f06270 */
[----:B------:R-:W-:Y:S01]  /*8d00*/  BSSY B0, `(.L_x_1582) ;  /* 0x0000011000007945 */ /* 0x000fe20003800000 */
[----:B------:R-:W-:-:S11]  /*8d10*/  IMAD.WIDE R48, R26, 0x80, R42 ;  /* 0x000000801a307825 */ /* 0x000fd600078e022a */
[----:B------:R-:W-:Y:S05]  /*8d20*/  @P0 BRA `(.L_x_1583) ;  /* 0x0000000000380947 */ /* 0x000fea0003800000 */
[----:B------:R-:W-:Y:S02]  /*8d30*/  IMAD R47, R49, UR36, RZ ;  /* 0x00000024312f7c24 */ /* 0x000fe4000f8e02ff */
[----:B-1----:R-:W-:Y:S02]  /*8d40*/  IMAD.MOV.U32 R44, RZ, RZ, R94 ;  /* 0x000000ffff2c7224 */ /* 0x002fe400078e005e */
[----:B------:R-:W-:Y:S02]  /*8d50*/  IMAD.MOV.U32 R45, RZ, RZ, R106 ;  /* 0x000000ffff2d7224 */ /* 0x000fe400078e006a */
[C---:B------:R-:W-:Y:S02]  /*8d60*/  IMAD R47, R48.reuse, UR37, R47 ;  /* 0x00000025302f7c24 */ /* 0x040fe4000f8e022f */
[----:B------:R-:W-:-:S04]  /*8d70*/  IMAD.WIDE.U32 R44, R48, UR36, R44 ;  /* 0x00000024302c7c25 */ /* 0x000fc8000f8e002c */
[----:B------:R-:W-:Y:S01]  /*8d80*/  IMAD.IADD R45, R45, 0x1, R47 ;  /* 0x000000012d2d7824 */ /* 0x000fe200078e022f */
[----:B------:R-:W-:-:S04]  /*8d90*/  LEA R50, P0, R44, UR38, 0x1 ;  /* 0x000000262c327c11 */ /* 0x000fc8000f8008ff */
[----:B------:R-:W-:Y:S02]  /*8da0*/  LEA.HI.X R51, R44, UR39, R45, 0x1, P0 ;  /* 0x000000272c337c11 */ /* 0x000fe400080f0c2d */
[----:B------:R-:W-:-:S13]  /*8db0*/  ISETP.GE.AND P0, PT, R16, UR41, PT ;  /* 0x0000002910007c0c */ /* 0x000fda000bf06270 */
[----:B------:R-:W1:Y:S04]  /*8dc0*/  @!P0 LDS.128 R44, [R111+0x400] ;  /* 0x000400006f2c8984 */ /* 0x000e680000000c00 */
[----:B-1----:R-:W-:Y:S01]  /*8dd0*/  @!P0 STG.E.128 desc[UR42][R50.64], R44 ;  /* 0x0000002c32008986 */ /* 0x002fe2000c101d2a */
[----:B------:R-:W-:-:S13]  /*8de0*/  ISETP.GE.AND P0, PT, R190, UR41, PT ;  /* 0x00000029be007c0c */ /* 0x000fda000bf06270 */
[----:B------:R-:W1:Y:S04]  /*8df0*/  @!P0 LDS.128 R44, [R111+0x4400] ;  /* 0x004400006f2c8984 */ /* 0x000e680000000c00 */
[----:B-1----:R3:W-:Y:S02]  /*8e00*/  @!P0 STG.E.128 desc[UR42][R50.64+0x80], R44 ;  /* 0x0000802c32008986 */ /* 0x0027e4000c101d2a */
.L_x_1583:
[----:B------:R-:W-:Y:S05]  /*8e10*/  BSYNC B0 ;  /* 0x0000000000007941 */ /* 0x000fea0003800000 */
.L_x_1582:
[----:B------:R-:W-:Y:S01]  /*8e20*/  ISETP.GE.AND P0, PT, R212, R113, PT ;  /* 0x00000071d400720c */ /* 0x000fe20003f06270 */
[----:B------:R-:W-:-:S12]  /*8e30*/  BSSY B0, `(.L_x_1584) ;  /* 0x0000012000007945 */ /* 0x000fd80003800000 */
[----:B------:R-:W-:Y:S05]  /*8e40*/  @P0 BRA `(.L_x_1585) ;  /* 0x0000000000400947 */ /* 0x000fea0003800000 */
[----:B---3--:R-:W-:Y:S01]  /*8e50*/  IADD3 R47, P0, R48, 0x20, RZ ;  /* 0x00000020302f7810 */ /* 0x008fe20007f1e0ff */
[----:B------:R-:W-:-:S04]  /*8e60*/  IMAD.MOV.U32 R45, RZ, RZ, R106 ;  /* 0x000000ffff2d7224 */ /* 0x000fc800078e006a */
[----:B-1----:R-:W-:-:S04]  /*8e70*/  IMAD.X R44, RZ, RZ, R49, P0 ;  /* 0x000000ffff2c7224 */ /* 0x002fc800000e0631 */
[----:B------:R-:W-:Y:S02]  /*8e80*/  IMAD R46, R44, UR36, RZ ;  /* 0x000000242c2e7c24 */ /* 0x000fe4000f8e02ff */
[----:B------:R-:W-:-:S04]  /*8e90*/  IMAD.MOV.U32 R44, RZ, RZ, R94 ;  /* 0x000000ffff2c7224 */ /* 0x000fc800078e005e */
[----:B------:R-:W-:-:S04]  /*8ea0*/  IMAD.WIDE.U32 R44, R47, UR36, R44 ;  /* 0x000000242f2c7c25 */ /* 0x000fc8000f8e002c */
[----:B------:R-:W-:Y:S01]  /*8eb0*/  IMAD R47, R47, UR37, R46 ;  /* 0x000000252f2f7c24 */ /* 0x000fe2000f8e022e */
[----:B------:R-:W-:-:S03]  /*8ec0*/  LEA R50, P0, R44, UR38, 0x1 ;  /* 0x000000262c327c11 */ /* 0x000fc6000f8008ff */
[----:B------:R-:W-:-:S05]  /*8ed0*/  IMAD.IADD R45, R45, 0x1, R47 ;  /* 0x000000012d2d7824 */ /* 0x000fca00078e022f */
[----:B------:R-:W-:Y:S02]  /*8ee0*/  LEA.HI.X R51, R44, UR39, R45, 0x1, P0 ;  /* 0x000000272c337c11 */ /* 0x000fe400080f0c2d */
[----:B------:R-:W-:-:S13]  /*8ef0*/  ISETP.GE.AND P0, PT, R16, UR41, PT ;  /* 0x0000002910007c0c */ /* 0x000fda000bf06270 */
[----:B------:R-:W1:Y:S04]  /*8f00*/  @!P0 LDS.128 R44, [R111+0x1400] ;  /* 0x001400006f2c8984 */ /* 0x000e680000000c00 */
[----:B-1----:R-:W-:Y:S01]  /*8f10*/  @!P0 STG.E.128 desc[UR42][R50.64], R44 ;  /* 0x0000002c32008986 */ /* 0x002fe2000c101d2a */
[----:B------:R-:W-:-:S13]  /*8f20*/  ISETP.GE.AND P0, PT, R190, UR41, PT ;  /* 0x00000029be007c0c */ /* 0x000fda000bf06270 */
[----:B------:R-:W1:Y:S04]  /*8f30*/  @!P0 LDS.128 R44, [R111+0x5400] ;  /* 0x005400006f2c8984 */ /* 0x000e680000000c00 */
[----:B-1----:R4:W-:Y:S02]  /*8f40*/  @!P0 STG.E.128 desc[UR42][R50.64+0x80], R44 ;  /* 0x0000802c32008986 */ /* 0x0029e4000c101d2a */
.L_x_1585:
[----:B------:R-:W-:Y:S05]  /*8f50*/  BSYNC B0 ;  /* 0x0000000000007941 */ /* 0x000fea0003800000 */
.L_x_1584:
[----:B------:R-:W-:Y:S01]  /*8f60*/  ISETP.GE.AND P0, PT, R211, R113, PT ;  /* 0x00000071d300720c */ /* 0x000fe20003f06270 */
[----:B------:R-:W-:-:S12]  /*8f70*/  BSSY B0, `(.L_x_1586) ;  /* 0x0000012000007945 */ /* 0x000fd80003800000 */
[----:B------:R-:W-:Y:S05]  /*8f80*/  @P0 BRA `(.L_x_1587) ;  /* 0x0000000000400947 */ /* 0x000fea0003800000 */
[----:B---34-:R-:W-:Y:S01]  /*8f90*/  IADD3 R47, P0, R48, 0x40, RZ ;  /* 0x00000040302f7810 */ /* 0x018fe20007f1e0ff */
        /* <DEDUP_REMOVED lines=15> */
.L_x_1587:
[----:B------:R-:W-:Y:S05]  /*9090*/  BSYNC B0 ;  /* 0x0000000000007941 */ /* 0x000fea0003800000 */
.L_x_1586:
[----:B------:R-:W-:Y:S01]  /*90a0*/  ISETP.GE.AND P0, PT, R210, R113, PT ;  /* 0x00000071d200720c */ /* 0x000fe20003f06270 */
[----:B------:R-:W-:-:S12]  /*90b0*/  BSSY B0, `(.L_x_1588) ;  /* 0x0000012000007945 */ /* 0x000fd80003800000 */
[----:B------:R-:W-:Y:S05]  /*90c0*/  @P0 BRA `(.L_x_1589) ;  /* 0x0000000000400947 */ /* 0x000fea0003800000 */
[----:B-1-34-:R-:W-:Y:S01]  /*90d0*/  IADD3 R47, P0, R48, 0x60, RZ ;  /* 0x00000060302f7810 */ /* 0x01afe20007f1e0ff */
[----:B------:R-:W-:Y:S02]  /*90e0*/  IMAD.MOV.U32 R44, RZ, RZ, R94 ;  /* 0x000000ffff2c7224 */ /* 0x000fe400078e005e */
        /* <DEDUP_REMOVED lines=14> */
.L_x_1589:
[----:B------:R-:W-:Y:S05]  /*91d0*/  BSYNC B0 ;  /* 0x0000000000007941 */ /* 0x000fea0003800000 */
.L_x_1588:
[----:B-1-34-:R-:W3:Y:S01]  /*91e0*/  LDL R44, [R1+0x10] ;  /* 0x00001000012c7983 */ /* 0x01aee20000100800 */
[----:B------:R-:W-:Y:S02]  /*91f0*/  VIADD R184, R184, 0x1 ;  /* 0x00000001b8b87836 */ /* 0x000fe40000000000 */
[----:B0-2---:R-:W-:Y:S01]  /*9200*/  @!P3 VIADD R107, R107, 0x288c0 ;  /* 0x000288c06b6bb836 */ /* 0x005fe20000000000 */
[----:B------:R-:W-:Y:S01]  /*9210*/  @!PT LDS RZ, [RZ] ;  /* 0x00000000fffff984 */ /* 0x000fe20000000800 */
[----:B------:R-:W-:Y:S01]  /*9220*/  @!PT LDS RZ, [RZ] ;  /* 0x00000000fffff984 */ /* 0x000fe20000000800 */
[----:B------:R-:W-:Y:S01]  /*9230*/  @!PT LDS RZ, [RZ] ;  /* 0x00000000fffff984 */ /* 0x000fe20000000800 */
[----:B------:R-:W-:Y:S01]  /*9240*/  @!PT LDS RZ, [RZ] ;  /* 0x00000000fffff984 */ /* 0x000fe20000000800 */
[----:B------:R0:W-:Y:S06]  /*9250*/  MEMBAR.ALL.CTA ;  /* 0x0000000000007992 */ /* 0x0001ec0000008000 */
[----:B0-----:R-:W0:Y:S02]  /*9260*/  FENCE.VIEW.ASYNC.S ;  /* 0x00000000000073c6 */ /* 0x001e240000000000 */
[----:B0-----:R0:W-:Y:S01]  /*9270*/  BAR.SYNC.DEFER_BLOCKING R124, 0x80 ;  /* 0x0002007c0000751d */ /* 0x0011e20000010000 */
[----:B------:R-:W-:-:S02]  /*9280*/  ISETP.NE.AND P0, PT, R184, 0x2, PT ;  /* 0x00000002b800780c */ /* 0x000fc40003f05270 */
[----:B------:R-:W-:Y:S02]  /*9290*/  @!P3 PRMT R107, RZ, 0x654, R107 ;  /* 0x00000654ff6bb816 */ /* 0x000fe4000000006b */
[----:B------:R-:W-:Y:S02]  /*92a0*/  SEL R184, R184, RZ, P0 ;  /* 0x000000ffb8b87207 */ /* 0x000fe40000000000 */
[----:B------:R0:W-:Y:S01]  /*92b0*/  @!P3 SYNCS.ARRIVE.TRANS64.RED.A1T0 RZ, [R107+URZ], RZ ;  /* 0x000000ff6bffb9a7 */ /* 0x0001e2000810043f */
[----:B---3--:R-:W-:Y:S02]  /*92c0*/  LOP3.LUT P4, RZ, R44, 0x4, RZ, 0xc0, !PT ;  /* 0x000000042cff7812 */ /* 0x008fe4000788c0ff */
[----:B------:R-:W-:-:S04]  /*92d0*/  SEL R44, RZ, 0x1, P0 ;  /* 0x00000001ff2c7807 */ /* 0x000fc80000000000 */
[----:B------:R-:W-:-:S07]  /*92e0*/  LOP3.LUT R191, R191, R44, RZ, 0x3c, !PT ;  /* 0x0000002cbfbf7212 */ /* 0x000fce00078e3cff */
[----:B0-----:R-:W-:Y:S05]  /*92f0*/  @P4 BRA `(.L_x_1590) ;  /* 0xffffff98005c4947 */ /* 0x001fea000383ffff */
[----:B------:R-:W0:Y:S01]  /*9300*/  S2R R45, SR_TID.X ;  /* 0x00000000002d7919 */ /* 0x000e220000002100 */
[----:B------:R-:W-:Y:S02]  /*9310*/  PLOP3.LUT P0, PT, PT, PT, PT, 0x8, 0x0 ;  /* 0x000000000000781c */ /* 0x000fe40003f0e170 */
[----:B0-----:R-:W-:-:S04]  /*9320*/  SHF.R.U32.HI R45, RZ, 0x7, R45 ;  /* 0x00000007ff2d7819 */ /* 0x001fc8000001162d */
[----:B------:R-:W-:-:S13]  /*9330*/  ISETP.NE.AND P4, PT, R45, 0x1, PT ;  /* 0x000000012d00780c */ /* 0x000fda0003f85270 */
[----:B------:R-:W-:Y:S06]  /*9340*/  @!P4 BAR.ARV 0x9, 0x100 ;  /* 0x024400000000cb1d */ /* 0x000fec0000002000 */
.L_x_1500:
[----:B------:R-:W0:Y:S01]  /*9350*/  LDC R0, c[0x0][0x448] ;  /* 0x00011200ff007b82 */ /* 0x000e220000000800 */
[----:B------:R-:W-:-:S07]  /*9360*/  IADD3 R7, R189, 0x1, -R187 ;  /* 0x00000001bd077810 */ /* 0x000fce0007ffe8bb */
[----:B------:R-:W1:Y:S01]  /*9370*/  LDC.64 R4, c[0x0][0x9e0] ;  /* 0x00027800ff047b82 */ /* 0x000e620000000a00 */
[----:B0-----:R-:W-:Y:S01]  /*9380*/  ISETP.NE.AND P1, PT, R0, 0x1, PT ;  /* 0x000000010000780c */ /* 0x001fe20003f25270 */
[----:B------:R-:W-:Y:S01]  /*9390*/  VIADD R0, R192, 0x7f ;  /* 0x0000007fc0007836 */ /* 0x000fe20000000000 */
[----:B-1----:R-:W-:-:S11]  /*93a0*/  ISETP.GE.AND P2, PT, R5, 0x1, PT ;  /* 0x000000010500780c */ /* 0x002fd60003f46270 */
[----:B------:R-:W0:Y:S08]  /*93b0*/  @P1 LDC R3, c[0x0][0x44c] ;  /* 0x00011300ff031b82 */ /* 0x000e300000000800 */
[----:B------:R-:W1:Y:S01]  /*93c0*/  @P1 LDC R6, c[0x0][0x450] ;  /* 0x00011400ff061b82 */ /* 0x000e620000000800 */
[----:B0-----:R-:W-:-:S05]  /*93d0*/  @P1 IMAD.HI.U32 R3, R0, R3, RZ ;  /* 0x0000000300031227 */ /* 0x001fca00078e00ff */
[----:B-1----:R-:W-:-:S05]  /*93e0*/  @P1 SHF.R.U32.HI R0, RZ, R6, R3 ;  /* 0x00000006ff001219 */ /* 0x002fca0000011603 */
[----:B------:R-:W-:Y:S01]  /*93f0*/  IMAD.IADD R3, R7, 0x1, R0 ;  /* 0x0000000107037824 */ /* 0x000fe200078e0200 */
[----:B------:R-:W-:Y:S06]  /*9400*/  @P0 BRA `(.L_x_1591) ;  /* 0x00000000000c0947 */ /* 0x000fec0003800000 */
[----:B------:R-:W0:Y:S01]  /*9410*/  FENCE.VIEW.ASYNC.G ;  /* 0x00000000000073c6 */ /* 0x000e220000000100 */
[----:B------:R-:W-:Y:S05]  /*9420*/  WARPSYNC.ALL ;  /* 0x0000000000007948 */ /* 0x000fea0003800000 */
[----:B0-----:R-:W-:Y:S06]  /*9430*/  BAR.ARV 0xc, 0x180 ;  /* 0x0306000000007b1d */ /* 0x001fec0000002000 */
.L_x_1591:
[----:B------:R-:W-:Y:S01]  /*9440*/  IMAD.IADD R4, R3, 0x1, R4 ;  /* 0x0000000103047824 */ /* 0x000fe200078e0204 */
        /* <DEDUP_REMOVED lines=12> */
.L_x_1594:
[----:B------:R-:W-:-:S13]  /*9510*/  ISETP.NE.AND P0, PT, R5, 0x1, PT ;  /* 0x000000010500780c */ /* 0x000fda0003f05270 */
[----:B------:R-:W0:Y:S02]  /*9520*/  @P0 LDC.64 R6, c[0x0][0x9e8] ;  /* 0x00027a00ff060b82 */ /* 0x000e240000000a00 */
[----:B0-----:R-:W-:-:S05]  /*9530*/  @P0 IMAD.HI.U32 R6, R0, R6, RZ ;  /* 0x0000000600060227 */ /* 0x001fca00078e00ff */
[----:B------:R-:W-:-:S07]  /*9540*/  @P0 SHF.R.U32.HI R0, RZ, R7, R6 ;  /* 0x00000007ff000219 */ /* 0x000fce0000011606 */
.L_x_1595:
[----:B------:R-:W-:Y:S05]  /*9550*/  BSYNC B0 ;  /* 0x0000000000007941 */ /* 0x000fea0003800000 */
.L_x_1593:
[----:B------:R-:W-:-:S05]  /*9560*/  IMAD R3, R0, R5, R5 ;  /* 0x0000000500037224 */ /* 0x000fca00078e0205 */
[----:B------:R-:W-:-:S07]  /*9570*/  VIMNMX R4, R4, R3, PT ;  /* 0x0000000304047248 */ /* 0x000fce0003fe0100 */
.L_x_1592:
[----:B------:R-:W0:Y:S01]  /*9580*/  @P1 LDC R7, c[0x0][0x44c] ;  /* 0x00011300ff071b82 */ /* 0x000e220000000800 */
[----:B------:R-:W-:Y:S01]  /*9590*/  VIADD R4, R4, 0x7f ;  /* 0x0000007f04047836 */ /* 0x000fe20000000000 */
[----:B------:R-:W-:Y:S01]  /*95a0*/  ULDC UR4, c[0x0][0x9dc] ;  /* 0x0002770000047ab9 */ /* 0x000fe20000000800 */
[----:B------:R-:W-:-:S03]  /*95b0*/  IMAD.MOV.U32 R0, RZ, RZ, R192 ;  /* 0x000000ffff007224 */ /* 0x000fc600078e00c0 */
        /* <DEDUP_REMOVED lines=20> */
.L_x_1598:
[----:B------:R-:W-:-:S13]  /*9700*/  ISETP.NE.AND P0, PT, R5, 0x1, PT ;  /* 0x000000010500780c */ /* 0x000fda0003f05270 */
[----:B------:R-:W0:Y:S02]  /*9710*/  @P0 LDC.64 R6, c[0x0][0x9e8] ;  /* 0x00027a00ff060b82 */ /* 0x000e240000000a00 */
[----:B0-----:R-:W-:-:S05]  /*9720*/  @P0 IMAD.HI.U32 R4, R0, R6, RZ ;  /* 0x0000000600040227 */ /* 0x001fca00078e00ff */
[----:B------:R-:W-:-:S07]  /*9730*/  @P0 SHF.R.U32.HI R0, RZ, R7, R4 ;  /* 0x00000007ff000219 */ /* 0x000fce0000011604 */
.L_x_1599:
[----:B------:R-:W-:Y:S05]  /*9740*/  BSYNC B0 ;  /* 0x0000000000007941 */ /* 0x000fea0003800000 */
.L_x_1597:
[----:B------:R-:W-:-:S05]  /*9750*/  IMAD R0, R0, R5, RZ ;  /* 0x0000000500007224 */ /* 0x000fca00078e02ff */
[----:B------:R-:W-:-:S07]  /*9760*/  VIMNMX R3, R3, R0, !PT ;  /* 0x0000000003037248 */ /* 0x000fce0007fe0100 */
.L_x_1596:
[----:B------:R-:W-:Y:S01]  /*9770*/  SHF.R.S32.HI R0, RZ, 0x1f, R3 ;  /* 0x0000001fff007819 */ /* 0x000fe20000011403 */
[----:B------:R-:W-:Y:S01]  /*9780*/  BSSY B0, `(.L_x_1600) ;  /* 0x0000026000007945 */ /* 0x000fe20003800000 */
[----:B------:R-:W-:Y:S02]  /*9790*/  IMAD.MOV.U32 R88, RZ, RZ, RZ ;  /* 0x000000ffff587224 */ /* 0x000fe400078e00ff */
[----:B------:R-:W-:-:S04]  /*97a0*/  LEA.HI R0, R0, R3, RZ, 0x7 ;  /* 0x0000000300007211 */ /* 0x000fc800078f38ff */
[----:B------:R-:W-:-:S04]  /*97b0*/  SHF.R.S32.HI R0, RZ, 0x7, R0 ;  /* 0x00000007ff007819 */ /* 0x000fc80000011400 */
[----:B------:R-:W-:-:S04]  /*97c0*/  VIMNMX R194, RZ, R0, !PT ;  /* 0x00000000ffc27248 */ /* 0x000fc80007fe0100 */
        /* <DEDUP_REMOVED lines=33> */
.L_x_1601:
[----:B------:R-:W-:Y:S05]  /*99e0*/  BSYNC B0 ;  /* 0x0000000000007941 */ /* 0x000fea0003800000 */
.L_x_1600:
[-C--:B------:R-:W-:Y:S01]  /*99f0*/  IMAD R194, R215, R88.reuse, R194 ;  /* 0x00000058d7c27224 */ /* 0x080fe200078e02c2 */
[----:B------:R-:W-:Y:S01]  /*9a00*/  PLOP3.LUT P0, PT, PT, PT, PT, 0x80, 0x0 ;  /* 0x000000000000781c */ /* 0x000fe20003f0f070 */
[----:B------:R-:W-:Y:S01]  /*9a10*/  IMAD.MOV.U32 R3, RZ, RZ, RZ ;  /* 0x000000ffff037224 */ /* 0x000fe200078e00ff */
[----:B------:R-:W-:Y:S01]  /*9a20*/  CS2R R150, SRZ ;  /* 0x0000000000967805 */ /* 0x000fe2000001ff00 */
[----:B------:R-:W-:Y:S01]  /*9a30*/  IMAD.MOV.U32 R40, RZ, RZ, RZ ;  /* 0x000000ffff287224 */ /* 0x000fe200078e00ff */
[----:B------:R-:W-:Y:S02]  /*9a40*/  VIADDMNMX R88, R194, R88, R9, PT ;  /* 0x00000058c2587246 */ /* 0x000fe40003800109 */
[----:B------:R-:W-:Y:S02]  /*9a50*/  CS2R R148, SRZ ;  /* 0x0000000000947805 */ /* 0x000fe4000001ff00 */
[----:B------:R-:W-:Y:S02]  /*9a60*/  CS2R R146, SRZ ;  /* 0x0000000000927805 */ /* 0x000fe4000001ff00 */
[----:B------:R-:W-:-:S02]  /*9a70*/  CS2R R144, SRZ ;  /* 0x0000000000907805 */ /* 0x000fc4000001ff00 */
[----:B------:R-:W-:Y:S02]  /*9a80*/  ISETP.GT.AND P1, PT, R88, R194, PT ;  /* 0x000000c25800720c */ /* 0x000fe40003f24270 */
        /* <DEDUP_REMOVED lines=28> */
[----:B------:R-:W-:Y:S06]  /*9c50*/  @!P1 BRA `(.L_x_1602) ;  /* 0x0000011c00889947 */ /* 0x000fec0003800000 */
[----:B------:R-:W-:-:S03]  /*9c60*/  UMOV UR4, 0xffffffff ;  /* 0xffffffff00047882 */ /* 0x000fc60000000000 */
[----:B------:R-:W-:Y:S05]  /*9c70*/  BRA.DIV UR4, `(.L_x_1603) ;  /* 0x000001da044c7947 */ /* 0x000fea000b800000 */
[----:B------:R-:W0:Y:S02]  /*9c80*/  S2R R3, SR_TID.X ;  /* 0x0000000000037919 */ /* 0x000e240000002100 */
[----:B0-----:R-:W-:-:S05]  /*9c90*/  VIADD R3, R3, 0xffffff80 ;  /* 0xffffff8003037836 */ /* 0x001fca0000000000 */
[----:B------:R-:W-:-:S04]  /*9ca0*/  SHF.R.S32.HI R0, RZ, 0x1f, R3 ;  /* 0x0000001fff007819 */ /* 0x000fc80000011403 */
[----:B------:R-:W-:-:S04]  /*9cb0*/  LEA.HI R0, R0, R3, RZ, 0x7 ;  /* 0x0000000300007211 */ /* 0x000fc800078f38ff */
[----:B------:R-:W-:-:S05]  /*9cc0*/  SHF.R.S32.HI R0, RZ, 0x7, R0 ;  /* 0x00000007ff007819 */ /* 0x000fca0000011400 */
[----:B------:R0:W1:Y:S02]  /*9cd0*/  SHFL.IDX PT, R193, R0, RZ, 0x1f ;  /* 0x00001fff00c17589 */ /* 0x00006400000e0000 */
.L_x_1943:
[----:B01----:R-:W-:Y:S01]  /*9ce0*/  LEA.HI R0, R193, R193, RZ, 0x1 ;  /* 0x000000c1c1007211 */ /* 0x003fe200078f08ff */
[----:B------:R-:W-:-:S03]  /*9cf0*/  IMAD.U32 R3, RZ, RZ, UR44 ;  /* 0x0000002cff037e24 */ /* 0x000fc6000f8e00ff */
[----:B------:R-:W-:Y:S02]  /*9d00*/  LOP3.LUT R0, R0, 0x1e, RZ, 0xc0, !PT ;  /* 0x0000001e00007812 */ /* 0x000fe400078ec0ff */
[----:B------:R-:W-:-:S03]  /*9d10*/  LOP3.LUT P0, RZ, R3, 0x3ff, RZ, 0xc0, !PT ;  /* 0x000003ff03ff7812 */ /* 0x000fc6000780c0ff */
[----:B------:R-:W-:Y:S01]  /*9d20*/  IMAD.IADD R0, R193, 0x1, -R0 ;  /* 0x00000001c1007824 */ /* 0x000fe200078e0a00 */
[----:B------:R-:W-:-:S04]  /*9d30*/  P2R R24, PR, RZ, 0x1 ;  /* 0x00000001ff187803 */ /* 0x000fc80000000000 */
[----:B------:R-:W-:-:S04]  /*9d40*/  LEA R0, R0, UR44, 0xd ;  /* 0x0000002c00007c11 */ /* 0x000fc8000f8e68ff */
[----:B------:R-:W-:-:S04]  /*9d50*/  SHF.R.U32.HI R0, RZ, 0x4, R0 ;  /* 0x00000004ff007819 */ /* 0x000fc80000011600 */
[----:B------:R-:W-:Y:S01]  /*9d60*/  LOP3.LUT R36, R0, 0x3fff, RZ, 0xc0, !PT ;  /* 0x00003fff00247812 */ /* 0x000fe200078ec0ff */
[----:B------:R-:W-:Y:S06]  /*9d70*/  @!P0 BRA `(.L_x_1604) ;  /* 0x0000000000408947 */ /* 0x000fec0003800000 */
        /* <DEDUP_REMOVED lines=16> */
.L_x_1604:
[----:B------:R-:W-:Y:S02]  /*9e80*/  ULDC UR4, c[0x0][0x3f4] ;  /* 0x0000fd0000047ab9 */ /* 0x000fe40000000800 */
[----:B------:R-:W-:-:S13]  /*9e90*/  ISETP.LT.AND P0, PT, RZ, UR4, PT ;  /* 0x00000004ff007c0c */ /* 0x000fda000bf01270 */
[----:B------:R-:W-:Y:S05]  /*9ea0*/  @P0 BRA `(.L_x_1605) ;  /* 0x00000000003c0947 */ /* 0x000fea0003800000 */
[----:B------:R-:W-:-:S04]  /*9eb0*/  LEA.HI R0, R213, R213, RZ, 0x1 ;  /* 0x000000d5d5007211 */ /* 0x000fc800078f08ff */
[----:B------:R-:W-:-:S05]  /*9ec0*/  LOP3.LUT R0, R0, 0xfffffffe, RZ, 0xc0, !PT ;  /* 0xfffffffe00007812 */ /* 0x000fca00078ec0ff */
[----:B------:R-:W-:-:S05]  /*9ed0*/  IMAD.IADD R0, R213, 0x1, -R0 ;  /* 0x00000001d5007824 */ /* 0x000fca00078e0a00 */
[----:B------:R-:W-:-:S04]  /*9ee0*/  SHF.L.U32 R3, R0, 0x1f, RZ ;  /* 0x0000001f00037819 */ /* 0x000fc800000006ff */
[----:B------:R0:W1:Y:S03]  /*9ef0*/  SYNCS.PHASECHK.TRANS64.TRYWAIT P0, [R2+URZ+0x28800], R3 ;  /* 0x02880003020075a7 */ /* 0x000066000800017f */
[----:B-1----:R-:W-:Y:S05]  /*9f00*/  @!P0 NANOSLEEP.SYNCS 0x989680 ;  /* 0x009896800000895d */ /* 0x002fea0003900000 */
[----:B------:R-:W1:Y:S01]  /*9f10*/  @!P0 SYNCS.PHASECHK.TRANS64 P0, [R2+URZ+0x28800], R3 ;  /* 0x02880003020085a7 */ /* 0x000e62000800007f */
[----:B------:R-:W-:Y:S04]  /*9f20*/  BSSY B0, `(.L_x_1606) ;  /* 0x0000006000007945 */ /* 0x000fe80003800000 */
[----:B-1----:R-:W-:Y:S05]  /*9f30*/  @P0 BRA `(.L_x_1607) ;  /* 0x0000000000100947 */ /* 0x002fea0003800000 */
.L_x_1608:
[----:B-1----:R1:W2:Y:S02]  /*9f40*/  SYNCS.PHASECHK.TRANS64.TRYWAIT P0, [R2+URZ+0x28800], R3 ;  /* 0x02880003020075a7 */ /* 0x0022a4000800017f */
[----:B--2---:R-:W-:Y:S05]  /*9f50*/  @!P0 NANOSLEEP.SYNCS 0x989680 ;  /* 0x009896800000895d */ /* 0x004fea0003900000 */
[----:B------:R-:W2:Y:S02]  /*9f60*/  @!P0 SYNCS.PHASECHK.TRANS64 P0, [R2+URZ+0x28800], R3 ;  /* 0x02880003020085a7 */ /* 0x000ea4000800007f */
[----:B--2---:R-:W-:Y:S05]  /*9f70*/  @!P0 BRA `(.L_x_1608) ;  /* 0xfffffffc00f08947 */ /* 0x004fea000383ffff */
.L_x_1607:
[----:B------:R-:W-:Y:S05]  /*9f80*/  BSYNC B0 ;  /* 0x0000000000007941 */ /* 0x000fea0003800000 */
.L_x_1606:
[----:B------:R-:W-:Y:S05]  /*9f90*/  BRA `(.L_x_1609) ;  /* 0x0000005400007947 */ /* 0x000fea0003800000 */
.L_x_1605:
[----:B------:R-:W-:Y:S01]  /*9fa0*/  ISETP.NE.AND P0, PT, R24, RZ, PT ;  /* 0x000000ff1800720c */ /* 0x000fe20003f05270 */
[----:B------:R-:W-:Y:S01]  /*9fb0*/  ULDC.64 UR4, c[0x0][0x3f8] ;  /* 0x0000fe0000047ab9 */ /* 0x000fe20000000a00 */
[----:B-----5:R-:W-:Y:S01]  /*9fc0*/  SHF.R.S32.HI R0, RZ, 0x1f, R112 ;  /* 0x0000001fff007819 */ /* 0x020fe20000011470 */
[----:B------:R-:W-:Y:S01]  /*9fd0*/  ULDC.64 UR6, c[0x0][0x408] ;  /* 0x0001020000067ab9 */ /* 0x000fe20000000a00 */
[----:B------:R-:W-:-:S04]  /*9fe0*/  IMAD.WIDE.U32 R24, R112, UR4, RZ ;  /* 0x0000000470187c25 */ /* 0x000fc8000f8e00ff */
[C---:B------:R-:W-:Y:S02]  /*9ff0*/  IMAD R3, R0.reuse, UR4, RZ ;  /* 0x0000000400037c24 */ /* 0x040fe4000f8e02ff */
[----:B------:R-:W-:Y:S02]  /*a000*/  IMAD R5, R0, UR6, RZ ;  /* 0x0000000600057c24 */ /* 0x000fe4000f8e02ff */
[C---:B------:R-:W-:Y:S02]  /*a010*/  IMAD R3, R112.reuse, UR5, R3 ;  /* 0x0000000570037c24 */ /* 0x040fe4000f8e0203 */
[C---:B------:R-:W-:Y:S02]  /*a020*/  IMAD R5, R112.reuse, UR7, R5 ;  /* 0x0000000770057c24 */ /* 0x040fe4000f8e0205 */
[----:B------:R-:W-:-:S04]  /*a030*/  IMAD.WIDE.U32 R112, R112, UR6, RZ ;  /* 0x0000000670707c25 */ /* 0x000fc8000f8e00ff */
[----:B------:R-:W-:Y:S02]  /*a040*/  IMAD.IADD R27, R3, 0x1, R25 ;  /* 0x00000001031b7824 */ /* 0x000fe400078e0219 */
[----:B------:R-:W-:Y:S01]  /*a050*/  IMAD.IADD R29, R5, 0x1, R113 ;  /* 0x00000001051d7824 */ /* 0x000fe200078e0271 */
        /* <DEDUP_REMOVED lines=17> */
.L_x_1610:
[----:B------:R-:W-:Y:S01]  /*a170*/  ULDC.U8 UR4, c[0x0][0x410] ;  /* 0x0001040000047ab9 */ /* 0x000fe20000000000 */
[----:B------:R-:W-:Y:S01]  /*a180*/  IMAD.IADD R58, R23, 0x1, R192 ;  /* 0x00000001173a7824 */ /* 0x000fe200078e02c0 */
[----:B------:R-:W-:Y:S01]  /*a190*/  ISETP.NE.AND P0, PT, RZ, UR4, PT ;  /* 0x00000004ff007c0c */ /* 0x000fe2000bf05270 */
[----:B------:R-:W-:Y:S02]  /*a1a0*/  BSSY B0, `(.L_x_1611) ;  /* 0x0000517000007945 */ /* 0x000fe40003800000 */
[----:B------:R-:W-:-:S10]  /*a1b0*/  IMAD R3, R207, 0x20, R58 ;  /* 0x00000020cf037824 */ /* 0x000fd400078e023a */
[----:B------:R-:W-:Y:S05]  /*a1c0*/  @!P0 BRA `(.L_x_1612) ;  /* 0x0000002800588947 */ /* 0x000fea0003800000 */
[----:B------:R-:W0:Y:S01]  /*a1d0*/  LDC R8, c[0x0][0x448] ;  /* 0x00011200ff087b82 */ /* 0x000e220000000800 */
[----:B------:R-:W-:Y:S01]  /*a1e0*/  ULDC.64 UR4, c[0x0][0x3f8] ;  /* 0x0000fe0000047ab9 */ /* 0x000fe20000000a00 */
[----:B------:R-:W-:Y:S01]  /*a1f0*/  ULDC.64 UR6, c[0x0][0x408] ;  /* 0x0001020000067ab9 */ /* 0x000fe20000000a00 */
[----:B------:R-:W-:Y:S02]  /*a200*/  IMAD.MOV.U32 R4, RZ, RZ, R24 ;  /* 0x000000ffff047224 */ /* 0x000fe400078e0018 */
[----:B------:R-:W-:Y:S02]  /*a210*/  IMAD.MOV.U32 R10, RZ, RZ, R112 ;  /* 0x000000ffff0a7224 */ /* 0x000fe400078e0070 */
[----:B------:R-:W-:Y:S01]  /*a220*/  IMAD.MOV.U32 R11, RZ, RZ, R29 ;  /* 0x000000ffff0b7224 */ /* 0x000fe200078e001d */
[----:B0-----:R-:W-:-:S13]  /*a230*/  ISETP.NE.AND P0, PT, R8, 0x1, PT ;  /* 0x000000010800780c */ /* 0x001fda0003f05270 */
[----:B------:R-:W0:Y:S08]  /*a240*/  @P0 LDC R0, c[0x0][0x44c] ;  /* 0x00011300ff000b82 */ /* 0x000e300000000800 */
[----:B------:R-:W1:Y:S01]  /*a250*/  @P0 LDC R5, c[0x0][0x450] ;  /* 0x00011400ff050b82 */ /* 0x000e620000000800 */
[----:B0-----:R-:W-:-:S05]  /*a260*/  @P0 IMAD.HI.U32 R0, R3, R0, RZ ;  /* 0x0000000003000227 */ /* 0x001fca00078e00ff */
[----:B-1----:R-:W-:Y:S01]  /*a270*/  @P0 SHF.R.U32.HI R3, RZ, R5, R0 ;  /* 0x00000005ff030219 */ /* 0x002fe20000011600 */
[----:B------:R-:W-:-:S03]  /*a280*/  IMAD.MOV.U32 R5, RZ, RZ, R27 ;  /* 0x000000ffff057224 */ /* 0x000fc600078e001b */
[----:B------:R-:W-:Y:S01]  /*a290*/  SHF.R.S32.HI R0, RZ, 0x1f, R3 ;  /* 0x0000001fff007819 */ /* 0x000fe20000011403 */
[----:B------:R-:W-:-:S04]  /*a2a0*/  IMAD.WIDE.U32 R4, R3, UR4, R4 ;  /* 0x0000000403047c25 */ /* 0x000fc8000f8e0004 */
[C---:B------:R-:W-:Y:S02]  /*a2b0*/  IMAD R6, R0.reuse, UR4, RZ ;  /* 0x0000000400067c24 */ /* 0x040fe4000f8e02ff */
[----:B------:R-:W-:Y:S02]  /*a2c0*/  IMAD R0, R0, UR6, RZ ;  /* 0x0000000600007c24 */ /* 0x000fe4000f8e02ff */
[C---:B------:R-:W-:Y:S01]  /*a2d0*/  IMAD R7, R3.reuse, UR5, R6 ;  /* 0x0000000503077c24 */ /* 0x040fe2000f8e0206 */
[----:B------:R-:W-:Y:S01]  /*a2e0*/  ULDC.64 UR4, c[0x0][0x3e8] ;  /* 0x0000fa0000047ab9 */ /* 0x000fe20000000a00 */
[C---:B------:R-:W-:Y:S01]  /*a2f0*/  IMAD.WIDE.U32 R10, R3.reuse, UR6, R10 ;  /* 0x00000006030a7c25 */ /* 0x040fe2000f8e000a */
[----:B------:R-:W-:Y:S01]  /*a300*/  LEA R6, P0, R4, UR4, 0x1 ;  /* 0x0000000404067c11 */ /* 0x000fe2000f8008ff */
[----:B------:R-:W-:Y:S02]  /*a310*/  UMOV UR4, 0xffffffff ;  /* 0xffffffff00047882 */ /* 0x000fe40000000000 */
[----:B------:R-:W-:Y:S01]  /*a320*/  IMAD R3, R3, UR7, R0 ;  /* 0x0000000703037c24 */ /* 0x000fe2000f8e0200 */
[----:B------:R-:W-:Y:S01]  /*a330*/  ULDC.64 UR6, c[0x0][0x400] ;  /* 0x0001000000067ab9 */ /* 0x000fe20000000a00 */
[----:B------:R-:W-:Y:S01]  /*a340*/  IMAD.IADD R7, R5, 0x1, R7 ;  /* 0x0000000105077824 */ /* 0x000fe200078e0207 */
[----:B------:R-:W-:Y:S01]  /*a350*/  LEA R5, P1, R10, UR6, 0x1 ;  /* 0x000000060a057c11 */ /* 0x000fe2000f8208ff */
[----:B------:R-:W-:-:S03]  /*a360*/  IMAD.IADD R3, R11, 0x1, R3 ;  /* 0x000000010b037824 */ /* 0x000fc600078e0203 */
[----:B------:R-:W-:Y:S02]  /*a370*/  LEA.HI.X R7, R4, UR5, R7, 0x1, P0 ;  /* 0x0000000504077c11 */ /* 0x000fe400080f0c07 */
[----:B------:R-:W-:Y:S01]  /*a380*/  LEA.HI.X R10, R10, UR7, R3, 0x1, P1 ;  /* 0x000000070a0a7c11 */ /* 0x000fe200088f0c03 */
[----:B------:R-:W-:Y:S06]  /*a390*/  BRA.DIV UR4, `(.L_x_1613) ;  /* 0x000001d204c47947 */ /* 0x000fec000b800000 */
[----:B------:R0:W1:Y:S04]  /*a3a0*/  SHFL.IDX PT, R0, R7, RZ, 0x181f ;  /* 0x00181fff07007589 */ /* 0x00006800000e0000 */
[----:B------:R0:W2:Y:S04]  /*a3b0*/  SHFL.IDX PT, R3, R6, RZ, 0x181f ;  /* 0x00181fff06037589 */ /* 0x0000a800000e0000 */
[----:B------:R0:W3:Y:S04]  /*a3c0*/  SHFL.IDX PT, R4, R10, RZ, 0x181f ;  /* 0x00181fff0a047589 */ /* 0x0000e800000e0000 */
[----:B------:R0:W4:Y:S02]  /*a3d0*/  SHFL.IDX PT, R14, R5, RZ, 0x181f ;  /* 0x00181fff050e7589 */ /* 0x00012400000e0000 */
.L_x_1949:
[----:B------:R-:W-:Y:S01]  /*a3e0*/  IMAD R75, R187, R8, RZ ;  /* 0x00000008bb4b7224 */ /* 0x000fe200078e02ff */
[----:B------:R-:W-:Y:S01]  /*a3f0*/  BSSY B1, `(.L_x_1614) ;  /* 0x000001e000017945 */ /* 0x000fe20003800000 */
[----:B------:R-:W-:Y:S02]  /*a400*/  CS2R R46, SRZ ;  /* 0x00000000002e7805 */ /* 0x000fe4000001ff00 */
[----:B------:R-:W-:Y:S02]  /*a410*/  CS2R R40, SRZ ;  /* 0x0000000000287805 */ /* 0x000fe4000001ff00 */
[----:B------:R-:W-:Y:S02]  /*a420*/  CS2R R44, SRZ ;  /* 0x00000000002c7805 */ /* 0x000fe4000001ff00 */
[----:B------:R-:W-:Y:S02]  /*a430*/  ISETP.GE.AND P0, PT, R58, R75, PT ;  /* 0x0000004b3a00720c */ /* 0x000fe40003f06270 */
[----:B------:R-:W-:-:S11]  /*a440*/  CS2R R38, SRZ ;  /* 0x0000000000267805 */ /* 0x000fd6000001ff00 */
[----:B------:R-:W-:Y:S05]  /*a450*/  @P0 BRA `(.L_x_1615) ;  /* 0x00000000005c0947 */ /* 0x000fea0003800000 */
[----:B------:R-:W-:Y:S01]  /*a460*/  ULDC UR4, c[0x0][0x3f4] ;  /* 0x0000fd0000047ab9 */ /* 0x000fe20000000800 */
[----:B------:R-:W-:Y:S02]  /*a470*/  CS2R R38, SRZ ;  /* 0x0000000000267805 */ /* 0x000fe4000001ff00 */
[----:B------:R-:W-:Y:S02]  /*a480*/  ISETP.GE.AND P4, PT, R18, UR4, PT ;  /* 0x0000000412007c0c */ /* 0x000fe4000bf86270 */
[----:B------:R-:W-:Y:S02]  /*a490*/  CS2R R40, SRZ ;  /* 0x0000000000287805 */ /* 0x000fe4000001ff00 */
[----:B------:R-:W-:-:S09]  /*a4a0*/  ISETP.GE.AND P5, PT, R185, UR4, PT ;  /* 0x00000004b9007c0c */ /* 0x000fd2000bfa6270 */
[C---:B------:R-:W-:Y:S01]  /*a4b0*/  @!P4 IMAD.SHL.U32 R12, R18.reuse, 0x2, RZ ;  /* 0x00000002120cc824 */ /* 0x040fe200078e00ff */
[----:B------:R-:W-:-:S03]  /*a4c0*/  @!P4 SHF.L.U64.HI R13, R18, 0x1, R19 ;  /* 0x00000001120dc819 */ /* 0x000fc60000010213 */
[C---:B------:R-:W-:Y:S01]  /*a4d0*/  @!P5 IMAD.SHL.U32 R15, R185.reuse, 0x2, RZ ;  /* 0x00000002b90fd824 */ /* 0x040fe200078e00ff */
[----:B------:R-:W-:Y:S02]  /*a4e0*/  @!P5 SHF.L.U64.HI R11, R185, 0x1, R232 ;  /* 0x00000001b90bd819 */ /* 0x000fe400000102e8 */
[CC--:B--2---:R-:W-:Y:S02]  /*a4f0*/  @!P4 IADD3 R8, P0, R3.reuse, R12.reuse, RZ ;  /* 0x0000000c0308c210 */ /* 0x0c4fe40007f1e0ff */
[----:B----4-:R-:W-:Y:S02]  /*a500*/  @!P4 IADD3 R12, P1, R14, R12, RZ ;  /* 0x0000000c0e0cc210 */ /* 0x010fe40007f3e0ff */
[-C--:B------:R-:W-:Y:S01]  /*a510*/  @!P5 IADD3 R20, P2, R3, R15.reuse, RZ ;  /* 0x0000000f0314d210 */ /* 0x080fe20007f5e0ff */
[----:B-1----:R-:W-:Y:S01]  /*a520*/  @!P4 IMAD.X R9, R0, 0x1, R13, P0 ;  /* 0x000000010009c824 */ /* 0x002fe200000e060d */
[----:B------:R-:W-:Y:S02]  /*a530*/  @!P5 IADD3 R14, P3, R14, R15, RZ ;  /* 0x0000000f0e0ed210 */ /* 0x000fe40007f7e0ff */
[----:B------:R-:W-:-:S02]  /*a540*/  CS2R R44, SRZ ;  /* 0x00000000002c7805 */ /* 0x000fc4000001ff00 */
[----:B------:R-:W-:Y:S01]  /*a550*/  CS2R R46, SRZ ;  /* 0x00000000002e7805 */ /* 0x000fe2000001ff00 */
[----:B------:R-:W-:Y:S02]  /*a560*/  @!P5 IMAD.X R21, R0, 0x1, R11, P2 ;  /* 0x000000010015d824 */ /* 0x000fe400010e060b */
[C---:B---3--:R-:W-:Y:S02]  /*a570*/  @!P4 IMAD.X R13, R4.reuse, 0x1, R13, P1 ;  /* 0x00000001040dc824 */ /* 0x048fe400008e060d */
[----:B------:R-:W-:Y:S01]  /*a580*/  @!P5 IMAD.X R15, R4, 0x1, R11, P3 ;  /* 0x00000001040fd824 */ /* 0x000fe200018e060b */
[----:B------:R1:W5:Y:S04]  /*a590*/  @!P5 LD.E.64 R38, desc[UR42][R20.64] ;  /* 0x0000002a1426d980 */ /* 0x000368000c101b00 */
[----:B------:R1:W5:Y:S04]  /*a5a0*/  @!P5 LD.E.64 R40, desc[UR42][R14.64] ;  /* 0x0000002a0e28d980 */ /* 0x000368000c101b00 */
[----:B------:R1:W5:Y:S04]  /*a5b0*/  @!P4 LD.E.64 R44, desc[UR42][R8.64] ;  /* 0x0000002a082cc980 */ /* 0x000368000c101b00 */
[----:B------:R1:W5:Y:S02]  /*a5c0*/  @!P4 LD.E.64 R46, desc[UR42][R12.64] ;  /* 0x0000002a0c2ec980 */ /* 0x000364000c101b00 */
.L_x_1615:
[----:B------:R-:W-:Y:S05]  /*a5d0*/  BSYNC B1 ;  /* 0x0000000000017941 */ /* 0x000fea0003800000 */
.L_x_1614:
[----:B-1---5:R-:W-:Y:S01]  /*a5e0*/  IMAD.MOV.U32 R0, RZ, RZ, R46 ;  /* 0x000000ffff007224 */ /* 0x022fe200078e002e */
[----:B------:R-:W-:Y:S01]  /*a5f0*/  UMOV UR4, 0xffffffff ;  /* 0xffffffff00047882 */ /* 0x000fe20000000000 */
[----:B--2---:R-:W-:Y:S01]  /*a600*/  IMAD.MOV.U32 R3, RZ, RZ, R47 ;  /* 0x000000ffff037224 */ /* 0x004fe200078e002f */
[----:B------:R-:W-:Y:S01]  /*a610*/  CS2R R34, SRZ ;  /* 0x0000000000227805 */ /* 0x000fe2000001ff00 */
[----:B---3--:R-:W-:Y:S01]  /*a620*/  IMAD.MOV.U32 R4, RZ, RZ, R40 ;  /* 0x000000ffff047224 */ /* 0x008fe200078e0028 */
        /* <DEDUP_REMOVED lines=12> */
[----:B------:R-:W-:Y:S01]  /*a6f0*/  PRMT R72, R8, 0x7610, R72 ;  /* 0x0000761008487816 */ /* 0x000fe20000000048 */
[----:B------:R-:W-:Y:S06]  /*a700*/  BRA.DIV UR4, `(.L_x_1616) ;  /* 0x000001d204587947 */ /* 0x000fec000b800000 */
[----:B------:R1:W2:Y:S04]  /*a710*/  SHFL.IDX PT, R0, R7, 0x1, 0x181f ;  /* 0x00381f0007007f89 */ /* 0x0002a800000e0000 */
[----:B------:R1:W3:Y:S04]  /*a720*/  SHFL.IDX PT, R3, R6, 0x1, 0x181f ;  /* 0x00381f0006037f89 */ /* 0x0002e800000e0000 */
[----:B------:R1:W0:Y:S04]  /*a730*/  SHFL.IDX PT, R4, R10, 0x1, 0x181f ;  /* 0x00381f000a047f89 */ /* 0x00022800000e0000 */
[----:B----4-:R1:W4:Y:S02]  /*a740*/  SHFL.IDX PT, R14, R5, 0x1, 0x181f ;  /* 0x00381f00050e7f89 */ /* 0x01032400000e0000 */
.L_x_1955:
[----:B------:R-:W-:Y:S01]  /*a750*/  VIADD R8, R58, 0x20 ;  /* 0x000000203a087836 */ /* 0x000fe20000000000 */
[----:B------:R-:W-:Y:S01]  /*a760*/  BSSY B1, `(.L_x_1617) ;  /* 0x000001d000017945 */ /* 0x000fe20003800000 */
[----:B------:R-:W-:Y:S02]  /*a770*/  CS2R R30, SRZ ;  /* 0x00000000001e7805 */ /* 0x000fe4000001ff00 */
[----:B------:R-:W-:Y:S02]  /*a780*/  CS2R R42, SRZ ;  /* 0x00000000002a7805 */ /* 0x000fe4000001ff00 */
[----:B------:R-:W-:Y:S02]  /*a790*/  CS2R R32, SRZ ;  /* 0x0000000000207805 */ /* 0x000fe4000001ff00 */
[----:B------:R-:W-:-:S13]  /*a7a0*/  ISETP.GE.AND P0, PT, R8, R75, PT ;  /* 0x0000004b0800720c */ /* 0x000fda0003f06270 */
        /* <DEDUP_REMOVED lines=10> */
[CC--:B---3--:R-:W-:Y:S02]  /*a850*/  @!P4 IADD3 R8, P0, R3.reuse, R12.reuse, RZ ;  /* 0x0000000c0308c210 */ /* 0x0c8fe40007f1e0ff */
[-C--:B------:R-:W-:Y:S02]  /*a860*/  @!P5 IADD3 R20, P2, R3, R9.reuse, RZ ;  /* 0x000000090314d210 */ /* 0x080fe40007f5e0ff */
[C---:B----4-:R-:W-:Y:S02]  /*a870*/  @!P4 IADD3 R12, P1, R14.reuse, R12, RZ ;  /* 0x0000000c0e0cc210 */ /* 0x050fe40007f3e0ff */
[----:B------:R-:W-:Y:S01]  /*a880*/  @!P5 IADD3 R14, P3, R14, R9, RZ ;  /* 0x000000090e0ed210 */ /* 0x000fe20007f7e0ff */
[----:B--2---:R-:W-:Y:S01]  /*a890*/  @!P5 IMAD.X R21, R0, 0x1, R15, P2 ;  /* 0x000000010015d824 */ /* 0x004fe200010e060f */
[----:B------:R-:W-:-:S02]  /*a8a0*/  CS2R R42, SRZ ;  /* 0x00000000002a7805 */ /* 0x000fc4000001ff00 */
[----:B------:R-:W-:Y:S01]  /*a8b0*/  CS2R R34, SRZ ;  /* 0x0000000000227805 */ /* 0x000fe2000001ff00 */
[--C-:B------:R-:W-:Y:S02]  /*a8c0*/  @!P4 IMAD.X R9, R0, 0x1, R11.reuse, P0 ;  /* 0x000000010009c824 */ /* 0x100fe400000e060b */
[C---:B0-----:R-:W-:Y:S01]  /*a8d0*/  @!P4 IMAD.X R13, R4.reuse, 0x1, R11, P1 ;  /* 0x00000001040dc824 */ /* 0x041fe200008e060b */
[----:B------:R0:W5:Y:S01]  /*a8e0*/  @!P5 LD.E.64 R32, desc[UR42][R20.64] ;  /* 0x0000002a1420d980 */ /* 0x000162000c101b00 */
[----:B------:R-:W-:-:S03]  /*a8f0*/  @!P5 IMAD.X R15, R4, 0x1, R15, P3 ;  /* 0x00000001040fd824 */ /* 0x000fc600018e060f */
[----:B------:R0:W5:Y:S04]  /*a900*/  @!P4 LD.E.64 R42, desc[UR42][R8.64] ;  /* 0x0000002a082ac980 */ /* 0x000168000c101b00 */
[----:B------:R0:W5:Y:S04]  /*a910*/  @!P5 LD.E.64 R30, desc[UR42][R14.64] ;  /* 0x0000002a0e1ed980 */ /* 0x000168000c101b00 */
[----:B------:R0:W5:Y:S02]  /*a920*/  @!P4 LD.E.64 R34, desc[UR42][R12.64] ;  /* 0x0000002a0c22c980 */ /* 0x000164000c101b00 */
.L_x_1618:
[----:B------:R-:W-:Y:S05]  /*a930*/  BSYNC B1 ;  /* 0x0000000000017941 */ /* 0x000fea0003800000 */
.L_x_1617:
[----:B--2--5:R-:W-:Y:S01]  /*a940*/  IMAD.MOV.U32 R0, RZ, RZ, R34 ;  /* 0x000000ffff007224 */ /* 0x024fe200078e0022 */
[----:B------:R-:W-:Y:S01]  /*a950*/  UMOV UR4, 0xffffffff ;  /* 0xffffffff00047882 */ /* 0x000fe20000000000 */
[----:B---3--:R-:W-:Y:S02]  /*a960*/  IMAD.MOV.U32 R3, RZ, RZ, R35 ;  /* 0x000000ffff037224 */ /* 0x008fe400078e0023 */
[----:B0-----:R-:W-:Y:S01]  /*a970*/  IMAD.MOV.U32 R4, RZ, RZ, R30 ;  /* 0x000000ffff047224 */ /* 0x001fe200078e001e */
        /* <DEDUP_REMOVED lines=17> */
[----:B----4-:R4:W0:Y:S02]  /*aa90*/  SHFL.IDX PT, R14, R5, 0x2, 0x181f ;  /* 0x00581f00050e7f89 */ /* 0x01082400000e0000 */
.L_x_1961:
[----:B------:R-:W-:Y:S01]  /*aaa0*/  VIADD R8, R58, 0x40 ;  /* 0x000000403a087836 */ /* 0x000fe20000000000 */
        /* <DEDUP_REMOVED lines=18> */
[C---:B0-----:R-:W-:Y:S02]  /*abd0*/  @!P4 IADD3 R12, P1, R14.reuse, R12, RZ ;  /* 0x0000000c0e0cc210 */ /* 0x041fe40007f3e0ff */
[----:B------:R-:W-:Y:S01]  /*abe0*/  @!P5 IADD3 R14, P3, R14, R9, RZ ;  /* 0x000000090e0ed210 */ /* 0x000fe20007f7e0ff */
[----:B--2---:R-:W-:Y:S01]  /*abf0*/  @!P5 IMAD.X R49, R0, 0x1, R15, P2 ;  /* 0x000000010031d824 */ /* 0x004fe200010e060f */
[----:B------:R-:W-:-:S02]  /*ac00*/  CS2R R28, SRZ ;  /* 0x00000000001c7805 */ /* 0x000fc4000001ff00 */
[----:B------:R-:W-:Y:S01]  /*ac10*/  CS2R R26, SRZ ;  /* 0x00000000001a7805 */ /* 0x000fe2000001ff00 */
[--C-:B------:R-:W-:Y:S02]  /*ac20*/  @!P4 IMAD.X R9, R0, 0x1, R11.reuse, P0 ;  /* 0x000000010009c824 */ /* 0x100fe400000e060b */
[C---:B------:R-:W-:Y:S01]  /*ac30*/  @!P4 IMAD.X R13, R4.reuse, 0x1, R11, P1 ;  /* 0x00000001040dc824 */ /* 0x040fe200008e060b */
[----:B------:R0:W5:Y:S01]  /*ac40*/  @!P5 LD.E.64 R20, desc[UR42][R48.64] ;  /* 0x0000002a3014d980 */ /* 0x000162000c101b00 */
[----:B------:R-:W-:-:S03]  /*ac50*/  @!P5 IMAD.X R15, R4, 0x1, R15, P3 ;  /* 0x00000001040fd824 */ /* 0x000fc600018e060f */
[----:B------:R0:W5:Y:S04]  /*ac60*/  @!P4 LD.E.64 R28, desc[UR42][R8.64] ;  /* 0x0000002a081cc980 */ /* 0x000168000c101b00 */
[----:B------:R0:W5:Y:S04]  /*ac70*/  @!P5 LD.E.64 R24, desc[UR42][R14.64] ;  /* 0x0000002a0e18d980 */ /* 0x000168000c101b00 */
[----:B------:R0:W5:Y:S02]  /*ac80*/  @!P4 LD.E.64 R26, desc[UR42][R12.64] ;  /* 0x0000002a0c1ac980 */ /* 0x000164000c101b00 */
.L_x_1621:
[----:B------:R-:W-:Y:S05]  /*ac90*/  BSYNC B1 ;  /* 0x0000000000017941 */ /* 0x000fea0003800000 */
.L_x_1620:
[----:B0----5:R-:W-:Y:S01]  /*aca0*/  IMAD.MOV.U32 R8, RZ, RZ, R25 ;  /* 0x000000ffff087224 */ /* 0x021fe200078e0019 */
[----:B------:R-:W-:Y:S01]  /*acb0*/  UMOV UR4, 0xffffffff ;  /* 0xffffffff00047882 */ /* 0x000fe20000000000 */
[----:B--2---:R-:W-:Y:S02]  /*acc0*/  IMAD.MOV.U32 R0, RZ, RZ, R26 ;  /* 0x000000ffff007224 */ /* 0x004fe400078e001a */
        /* <DEDUP_REMOVED lines=14> */
[----:B------:R-:W-:Y:S01]  /*adb0*/  PRMT R55, R4, 0x7610, R55 ;  /* 0x0000761004377816 */ /* 0x000fe20000000037 */
[----:B------:R-:W-:Y:S06]  /*adc0*/  BRA.DIV UR4, `(.L_x_1622) ;  /* 0x000001ce04887947 */ /* 0x000fec000b800000 */
[----:B------:R0:W2:Y:S04]  /*add0*/  SHFL.IDX PT, R0, R7, 0x3, 0x181f ;  /* 0x00781f0007007f89 */ /* 0x0000a800000e0000 */
[----:B------:R0:W3:Y:S04]  /*ade0*/  SHFL.IDX PT, R3, R6, 0x3, 0x181f ;  /* 0x00781f0006037f89 */ /* 0x0000e800000e0000 */
[----:B------:R0:W0:Y:S04]  /*adf0*/  SHFL.IDX PT, R4, R10, 0x3, 0x181f ;  /* 0x00781f000a047f89 */ /* 0x00002800000e0000 */
[----:B-1--4-:R-:W1:Y:S02]  /*ae00*/  SHFL.IDX PT, R5, R5, 0x3, 0x181f ;  /* 0x00781f0005057f89 */ /* 0x012e6400000e0000 */
.L_x_1967:
[----:B------:R-:W-:Y:S01]  /*ae10*/  VIADD R58, R58, 0x60 ;  /* 0x000000603a3a7836 */ /* 0x000fe20000000000 */
[----:B0-----:R-:W-:Y:S01]  /*ae20*/  LEA.HI R6, R213, R213, RZ, 0x1 ;  /* 0x000000d5d5067211 */ /* 0x001fe200078f08ff */
[----:B------:R-:W-:Y:S01]  /*ae30*/  BSSY B1, `(.L_x_1623) ;  /* 0x0000020000017945 */ /* 0x000fe20003800000 */
[----:B------:R-:W-:Y:S02]  /*ae40*/  CS2R R10, SRZ ;  /* 0x00000000000a7805 */ /* 0x000fe4000001ff00 */
[----:B------:R-:W-:Y:S02]  /*ae50*/  CS2R R14, SRZ ;  /* 0x00000000000e7805 */ /* 0x000fe4000001ff00 */
[----:B------:R-:W-:Y:S02]  /*ae60*/  ISETP.GE.AND P0, PT, R58, R75, PT ;  /* 0x0000004b3a00720c */ /* 0x000fe40003f06270 */
[----:B------:R-:W-:Y:S02]  /*ae70*/  CS2R R12, SRZ ;  /* 0x00000000000c7805 */ /* 0x000fe4000001ff00 */
[----:B------:R-:W-:-:S05]  /*ae80*/  LOP3.LUT R6, R6, 0xfffffffe, RZ, 0xc0, !PT ;  /* 0xfffffffe06067812 */ /* 0x000fca00078ec0ff */
[----:B------:R-:W-:-:S05]  /*ae90*/  IMAD.IADD R6, R213, 0x1, -R6 ;  /* 0x00000001d5067824 */ /* 0x000fca00078e0a06 */
[----:B------:R-:W-:Y:S01]  /*aea0*/  SHF.L.U32 R77, R6, 0x1f, RZ ;  /* 0x0000001f064d7819 */ /* 0x000fe200000006ff */
[----:B------:R-:W-:Y:S06]  /*aeb0*/  @P0 BRA `(.L_x_1624) ;  /* 0x00000000005c0947 */ /* 0x000fec0003800000 */
[----:B------:R-:W-:Y:S01]  /*aec0*/  ULDC UR4, c[0x0][0x3f4] ;  /* 0x0000fd0000047ab9 */ /* 0x000fe20000000800 */
[----:B------:R-:W-:Y:S02]  /*aed0*/  CS2R R12, SRZ ;  /* 0x00000000000c7805 */ /* 0x000fe4000001ff00 */
[----:B------:R-:W-:Y:S02]  /*aee0*/  ISETP.GE.AND P4, PT, R18, UR4, PT ;  /* 0x0000000412007c0c */ /* 0x000fe4000bf86270 */
[----:B------:R-:W-:-:S11]  /*aef0*/  ISETP.GE.AND P5, PT, R185, UR4, PT ;  /* 0x00000004b9007c0c */ /* 0x000fd6000bfa6270 */
[C---:B------:R-:W-:Y:S01]  /*af00*/  @!P4 IMAD.SHL.U32 R48, R18.reuse, 0x2, RZ ;  /* 0x000000021230c824 */ /* 0x040fe200078e00ff */
[----:B------:R-:W-:Y:S01]  /*af10*/  @!P4 SHF.L.U64.HI R9, R18, 0x1, R19 ;  /* 0x000000011209c819 */ /* 0x000fe20000010213 */
[C---:B------:R-:W-:Y:S01]  /*af20*/  @!P5 IMAD.SHL.U32 R50, R185.reuse, 0x2, RZ ;  /* 0x00000002b932d824 */ /* 0x040fe200078e00ff */
[----:B------:R-:W-:Y:S02]  /*af30*/  @!P5 SHF.L.U64.HI R11, R185, 0x1, R232 ;  /* 0x00000001b90bd819 */ /* 0x000fe400000102e8 */
[C---:B---3--:R-:W-:Y:S02]  /*af40*/  @!P4 IADD3 R6, P0, R3.reuse, R48, RZ ;  /* 0x000000300306c210 */ /* 0x048fe40007f1e0ff */
[----:B------:R-:W-:Y:S02]  /*af50*/  @!P5 IADD3 R52, P2, R3, R50, RZ ;  /* 0x000000320334d210 */ /* 0x000fe40007f5e0ff */
[C---:B-1----:R-:W-:Y:S01]  /*af60*/  @!P4 IADD3 R48, P1, R5.reuse, R48, RZ ;  /* 0x000000300530c210 */ /* 0x042fe20007f3e0ff */
[C---:B--2---:R-:W-:Y:S01]  /*af70*/  @!P4 IMAD.X R7, R0.reuse, 0x1, R9, P0 ;  /* 0x000000010007c824 */ /* 0x044fe200000e0609 */
[----:B------:R-:W-:Y:S01]  /*af80*/  @!P5 IADD3 R50, P3, R5, R50, RZ ;  /* 0x000000320532d210 */ /* 0x000fe20007f7e0ff */
[----:B------:R-:W-:Y:S01]  /*af90*/  @!P5 IMAD.X R53, R0, 0x1, R11, P2 ;  /* 0x000000010035d824 */ /* 0x000fe200010e060b */
[----:B------:R-:W-:Y:S01]  /*afa0*/  CS2R R14, SRZ ;  /* 0x00000000000e7805 */ /* 0x000fe2000001ff00 */
[C---:B------:R-:W-:Y:S01]  /*afb0*/  @!P4 IMAD.X R49, R4.reuse, 0x1, R9, P1 ;  /* 0x000000010431c824 */ /* 0x040fe200008e0609 */
[----:B------:R-:W-:Y:S01]  /*afc0*/  CS2R R8, SRZ ;  /* 0x0000000000087805 */ /* 0x000fe2000001ff00 */
[----:B------:R-:W-:Y:S01]  /*afd0*/  @!P5 IMAD.X R51, R4, 0x1, R11, P3 ;  /* 0x000000010433d824 */ /* 0x000fe200018e060b */
[----:B------:R-:W-:Y:S01]  /*afe0*/  CS2R R10, SRZ ;  /* 0x00000000000a7805 */ /* 0x000fe2000001ff00 */
[----:B------:R0:W5:Y:S04]  /*aff0*/  @!P5 LD.E.64 R12, desc[UR42][R52.64] ;  /* 0x0000002a340cd980 */ /* 0x000168000c101b00 */
[----:B------:R0:W5:Y:S04]  /*b000*/  @!P4 LD.E.64 R14, desc[UR42][R6.64] ;  /* 0x0000002a060ec980 */ /* 0x000168000c101b00 */
[----:B------:R0:W5:Y:S04]  /*b010*/  @!P5 LD.E.64 R10, desc[UR42][R50.64] ;  /* 0x0000002a320ad980 */ /* 0x000168000c101b00 */
[----:B------:R0:W5:Y:S02]  /*b020*/  @!P4 LD.E.64 R8, desc[UR42][R48.64] ;  /* 0x0000002a3008c980 */ /* 0x000164000c101b00 */
.L_x_1624:
[----:B------:R-:W-:Y:S05]  /*b030*/  BSYNC B1 ;  /* 0x0000000000017941 */ /* 0x000fea0003800000 */
.L_x_1623:
[----:B------:R-:W4:Y:S01]  /*b040*/  SYNCS.PHASECHK.TRANS64.TRYWAIT P0, [R2+URZ+0x28800], R77 ;  /* 0x0288004d020075a7 */ /* 0x000f22000800017f */
[----:B-----5:R-:W-:Y:S01]  /*b050*/  IMAD.MOV.U32 R4, RZ, RZ, R9 ;  /* 0x000000ffff047224 */ /* 0x020fe200078e0009 */
[----:B--2---:R-:W-:Y:S01]  /*b060*/  VIADDMNMX R0, R75, -R192, 0x80, PT ;  /* 0x000000804b007446 */ /* 0x004fe200038009c0 */
[----:B---3--:R-:W-:Y:S01]  /*b070*/  IMAD.MOV.U32 R3, RZ, RZ, R8 ;  /* 0x000000ffff037224 */ /* 0x008fe200078e0008 */
[----:B------:R-:W-:Y:S01]  /*b080*/  BSSY B1, `(.L_x_1625) ;  /* 0x000000e000017945 */ /* 0x000fe20003800000 */
[----:B-1----:R-:W-:Y:S01]  /*b090*/  IMAD.MOV.U32 R5, RZ, RZ, R14 ;  /* 0x000000ffff057224 */ /* 0x002fe200078e000e */
[----:B0-----:R-:W-:Y:S01]  /*b0a0*/  PRMT R52, R4, 0x7610, R52 ;  /* 0x0000761004347816 */ /* 0x001fe20000000034 */
[----:B------:R-:W-:Y:S01]  /*b0b0*/  IMAD.MOV.U32 R4, RZ, RZ, R11 ;  /* 0x000000ffff047224 */ /* 0x000fe200078e000b */
[----:B------:R-:W-:Y:S01]  /*b0c0*/  PRMT R51, R3, 0x7610, R51 ;  /* 0x0000761003337816 */ /* 0x000fe20000000033 */
[----:B------:R-:W-:Y:S01]  /*b0d0*/  IMAD.MOV.U32 R6, RZ, RZ, R15 ;  /* 0x000000ffff067224 */ /* 0x000fe200078e000f */
[----:B------:R-:W-:Y:S01]  /*b0e0*/  PRMT R53, R5, 0x7610, R53 ;  /* 0x0000761005357816 */ /* 0x000fe20000000035 */
[----:B------:R-:W-:Y:S01]  /*b0f0*/  IMAD.MOV.U32 R3, RZ, RZ, R10 ;  /* 0x000000ffff037224 */ /* 0x000fe200078e000a */
[----:B------:R-:W-:Y:S01]  /*b100*/  PRMT R48, R4, 0x7610, R48 ;  /* 0x0000761004307816 */ /* 0x000fe20000000030 */
[----:B------:R-:W-:Y:S01]  /*b110*/  IMAD.MOV.U32 R4, RZ, RZ, R12 ;  /* 0x000000ffff047224 */ /* 0x000fe200078e000c */
[----:B------:R-:W-:Y:S01]  /*b120*/  ISETP.GE.AND P1, PT, R23, R0, PT ;  /* 0x000000001700720c */ /* 0x000fe20003f26270 */
[----:B------:R-:W-:Y:S01]  /*b130*/  IMAD.MOV.U32 R5, RZ, RZ, R13 ;  /* 0x000000ffff057224 */ /* 0x000fe200078e000d */
[----:B------:R-:W-:Y:S01]  /*b140*/  PRMT R58, R6, 0x7610, R58 ;  /* 0x00007610063a7816 */ /* 0x000fe2000000003a */
[----:B----4-:R-:W-:Y:S10]  /*b150*/  @!P0 BRA `(.L_x_1626) ;  /* 0x000001cc00188947 */ /* 0x010ff40003800000 */
.L_x_1968:
[----:B------:R-:W-:Y:S05]  /*b160*/  BSYNC B1 ;  /* 0x0000000000017941 */ /* 0x000fea0003800000 */
.L_x_1625:
[----:B------:R-:W-:Y:S01]  /*b170*/  BSSY B1, `(.L_x_1627) ;  /* 0x0000067000017945 */ /* 0x000fe20003800000 */
[----:B------:R-:W-:Y:S02]  /*b180*/  PRMT R49, R4, 0x7610, R49 ;  /* 0x0000761004317816 */ /* 0x000fe40000000031 */
[----:B------:R-:W-:Y:S01]  /*b190*/  PRMT R50, R5, 0x7610, R50 ;  /* 0x0000761005327816 */ /* 0x000fe20000000032 */
[----:B------:R-:W-:Y:S06]  /*b1a0*/  @P1 BRA `(.L_x_1628) ;  /* 0x00000004008c1947 */ /* 0x000fec0003800000 */
[----:B------:R-:W1:Y:S01]  /*b1b0*/  LDC R4, c[0x0][0x3f4] ;  /* 0x0000fd00ff047b82 */ /* 0x000e620000000800 */
[----:B------:R-:W-:Y:S01]  /*b1c0*/  BSSY B2, `(.L_x_1629) ;  /* 0x0000032000027945 */ /* 0x000fe20003800000 */
[-C--:B-1----:R-:W-:Y:S02]  /*b1d0*/  ISETP.GE.AND P0, PT, R18, R4.reuse, PT ;  /* 0x000000041200720c */ /* 0x082fe40003f06270 */
[----:B------:R-:W-:-:S11]  /*b1e0*/  ISETP.GE.AND P1, PT, R185, R4, PT ;  /* 0x00000004b900720c */ /* 0x000fd60003f26270 */
[----:B------:R-:W-:Y:S05]  /*b1f0*/  @P0 BRA `(.L_x_1630) ;  /* 0x0000000000b80947 */ /* 0x000fea0003800000 */
[----:B------:R-:W1:Y:S01]  /*b200*/  LDS.128 R4, [R204] ;  /* 0x00000000cc047984 */ /* 0x000e620000000c00 */
[----:B------:R-:W-:Y:S02]  /*b210*/  SHF.R.U32.HI R78, RZ, 0x10, R47 ;  /* 0x00000010ff4e7819 */ /* 0x000fe4000001162f */
[----:B------:R-:W-:Y:S02]  /*b220*/  SHF.R.U32.HI R75, RZ, 0x10, R45 ;  /* 0x00000010ff4b7819 */ /* 0x000fe4000001162d */
[----:B------:R-:W-:Y:S02]  /*b230*/  PRMT R78, R37, 0x5432, R78 ;  /* 0x00005432254e7816 */ /* 0x000fe4000000004e */
[----:B0-----:R-:W-:Y:S02]  /*b240*/  SHF.R.U64 R77, R46, 0x10, R47 ;  /* 0x000000102e4d7819 */ /* 0x001fe4000000122f */
[----:B------:R-:W-:Y:S01]  /*b250*/  PRMT R75, R79, 0x5410, R75 ;  /* 0x000054104f4b7816 */ /* 0x000fe2000000004b */
[----:B------:R-:W-:Y:S01]  /*b260*/  IMAD.U32 R79, R78, 0x10000, RZ ;  /* 0x000100004e4f7824 */ /* 0x000fe200078e00ff */
[----:B------:R-:W-:-:S02]  /*b270*/  SHF.R.U64 R74, R44, 0x10, R45 ;  /* 0x000000102c4a7819 */ /* 0x000fc4000000122d */
[----:B------:R-:W-:Y:S01]  /*b280*/  PRMT R77, R76, 0x5410, R77 ;  /* 0x000054104c4d7816 */ /* 0x000fe2000000004d */
[C---:B------:R-:W-:Y:S01]  /*b290*/  IMAD.U32 R76, R75.reuse, 0x10000, RZ ;  /* 0x000100004b4c7824 */ /* 0x040fe200078e00ff */
[----:B------:R-:W-:Y:S02]  /*b2a0*/  LOP3.LUT R78, R78, 0xffff0000, RZ, 0xc0, !PT ;  /* 0xffff00004e4e7812 */ /* 0x000fe400078ec0ff */
[----:B------:R-:W-:Y:S02]  /*b2b0*/  LOP3.LUT R75, R75, 0xffff0000, RZ, 0xc0, !PT ;  /* 0xffff00004b4b7812 */ /* 0x000fe400078ec0ff */
[----:B------:R-:W-:Y:S02]  /*b2c0*/  PRMT R74, R54, 0x5432, R74 ;  /* 0x00005432364a7816 */ /* 0x000fe4000000004a */
[C---:B-1----:R-:W-:Y:S01]  /*b2d0*/  LOP3.LUT R45, R6.reuse, 0xffff0000, RZ, 0xc0, !PT ;  /* 0xffff0000062d7812 */ /* 0x042fe200078ec0ff */
[----:B------:R-:W-:Y:S01]  /*b2e0*/  IMAD.U32 R44, R6, 0x10000, RZ ;  /* 0x00010000062c7824 */ /* 0x000fe200078e00ff */
[C---:B------:R-:W-:Y:S01]  /*b2f0*/  LOP3.LUT R47, R7.reuse, 0xffff0000, RZ, 0xc0, !PT ;  /* 0xffff0000072f7812 */ /* 0x040fe200078ec0ff */
[----:B------:R-:W-:-:S02]  /*b300*/  IMAD.U32 R46, R7, 0x10000, RZ ;  /* 0x00010000072e7824 */ /* 0x000fc400078e00ff */
[CC--:B------:R-:W-:Y:S01]  /*b310*/  FMUL.FTZ R81, R45.reuse, R79.reuse ;  /* 0x0000004f2d517220 */ /* 0x0c0fe20000410000 */
[----:B------:R-:W-:Y:S01]  /*b320*/  FMUL.FTZ R80, R45, R76 ;  /* 0x0000004c2d507220 */ /* 0x000fe20000410000 */
[----:B------:R-:W-:Y:S01]  /*b330*/  FMUL.FTZ R45, R47, R78 ;  /* 0x0000004e2f2d7220 */ /* 0x000fe20000410000 */
[----:B------:R-:W-:Y:S02]  /*b340*/  IMAD.U32 R6, R4, 0x10000, RZ ;  /* 0x0001000004067824 */ /* 0x000fe400078e00ff */
[C---:B------:R-:W-:Y:S01]  /*b350*/  FFMA.FTZ R81, R44.reuse, R76, -R81 ;  /* 0x0000004c2c517223 */ /* 0x040fe20000010851 */
[----:B------:R-:W-:Y:S01]  /*b360*/  FFMA.FTZ R80, R44, R79, R80 ;  /* 0x0000004f2c507223 */ /* 0x000fe20000010050 */
[-C--:B------:R-:W-:Y:S01]  /*b370*/  FFMA.FTZ R79, R46, R75.reuse, -R45 ;  /* 0x0000004b2e4f7223 */ /* 0x080fe2000001082d */
[C---:B------:R-:W-:Y:S01]  /*b380*/  IMAD.U32 R7, R5.reuse, 0x10000, RZ ;  /* 0x0001000005077824 */ /* 0x040fe200078e00ff */
[----:B------:R-:W-:Y:S01]  /*b390*/  LOP3.LUT R4, R4, 0xffff0000, RZ, 0xc0, !PT ;  /* 0xffff000004047812 */ /* 0x000fe200078ec0ff */
[C---:B------:R-:W-:Y:S01]  /*b3a0*/  IMAD.U32 R45, R74.reuse, 0x10000, RZ ;  /* 0x000100004a2d7824 */ /* 0x040fe200078e00ff */
[----:B------:R-:W-:Y:S01]  /*b3b0*/  LOP3.LUT R5, R5, 0xffff0000, RZ, 0xc0, !PT ;  /* 0xffff000005057812 */ /* 0x000fe200078ec0ff */
[----:B------:R-:W-:Y:S01]  /*b3c0*/  FMUL.FTZ R83, R47, R75 ;  /* 0x0000004b2f537220 */ /* 0x000fe20000410000 */
[C---:B------:R-:W-:Y:S01]  /*b3d0*/  LOP3.LUT R44, R77.reuse, 0xffff0000, RZ, 0xc0, !PT ;  /* 0xffff00004d2c7812 */ /* 0x040fe200078ec0ff */
[----:B------:R-:W-:Y:S01]  /*b3e0*/  IMAD.U32 R47, R77, 0x10000, RZ ;  /* 0x000100004d2f7824 */ /* 0x000fe200078e00ff */
[----:B------:R-:W-:Y:S01]  /*b3f0*/  LOP3.LUT R74, R74, 0xffff0000, RZ, 0xc0, !PT ;  /* 0xffff00004a4a7812 */ /* 0x000fe200078ec0ff */
[----:B------:R-:W-:Y:S01]  /*b400*/  FFMA.FTZ R78, R46, R78, R83 ;  /* 0x0000004e2e4e7223 */ /* 0x000fe20000010053 */
[C---:B------:R-:W-:Y:S01]  /*b410*/  FMUL.FTZ R46, R4.reuse, R45 ;  /* 0x0000002d042e7220 */ /* 0x040fe20000410000 */
[-C--:B------:R-:W-:Y:S01]  /*b420*/  FMUL.FTZ R75, R4, R47.reuse ;  /* 0x0000002f044b7220 */ /* 0x080fe20000410000 */
[C---:B------:R-:W-:Y:S01]  /*b430*/  FMUL.FTZ R76, R5.reuse, R44 ;  /* 0x0000002c054c7220 */ /* 0x040fe20000410000 */
[-C--:B------:R-:W-:Y:S01]  /*b440*/  FMUL.FTZ R77, R5, R74.reuse ;  /* 0x0000004a054d7220 */ /* 0x080fe20000410000 */
[C---:B------:R-:W-:Y:S01]  /*b450*/  FFMA.FTZ R47, R6.reuse, R47, R46 ;  /* 0x0000002f062f7223 */ /* 0x040fe2000001002e */
[----:B------:R-:W-:Y:S01]  /*b460*/  FFMA.FTZ R4, R6, R45, -R75 ;  /* 0x0000002d06047223 */ /* 0x000fe2000001084b */
[C---:B------:R-:W-:Y:S01]  /*b470*/  FFMA.FTZ R5, R7.reuse, R74, -R76 ;  /* 0x0000004a07057223 */ /* 0x040fe2000001084c */
[----:B------:R-:W-:Y:S01]  /*b480*/  FFMA.FTZ R44, R7, R44, R77 ;  /* 0x0000002c072c7223 */ /* 0x000fe2000001004d */
[----:B------:R-:W-:-:S02]  /*b490*/  F2FP.BF16.F32.PACK_AB R6, R80, R81 ;  /* 0x000000515006723e */ /* 0x000fc400000010ff */
[----:B------:R-:W-:Y:S02]  /*b4a0*/  F2FP.BF16.F32.PACK_AB R7, R78, R79 ;  /* 0x0000004f4e07723e */ /* 0x000fe400000010ff */
[----:B------:R-:W-:Y:S02]  /*b4b0*/  F2FP.BF16.F32.PACK_AB R4, R47, R4 ;  /* 0x000000042f04723e */ /* 0x000fe400000010ff */
[----:B------:R-:W-:-:S05]  /*b4c0*/  F2FP.BF16.F32.PACK_AB R5, R44, R5 ;  /* 0x000000052c05723e */ /* 0x000fca00000010ff */
[----:B------:R1:W-:Y:S02]  /*b4d0*/  STS.128 [R204], R4 ;  /* 0x00000004cc007388 */ /* 0x0003e40000000c00 */
.L_x_1630:
[----:B------:R-:W-:Y:S05]  /*b4e0*/  BSYNC B2 ;  /* 0x0000000000027941 */ /* 0x000fea0003800000 */
.L_x_1629:
[----:B------:R-:W-:Y:S05]  /*b4f0*/  @P1 BRA `(.L_x_1628) ;  /* 0x0000000000b81947 */ /* 0x000fea0003800000 */
[----:B-1----:R-:W1:Y:S01]  /*b500*/  LDS.128 R4, [R204+0x4000] ;  /* 0x00400000cc047984 */ /* 0x002e620000000c00 */
[----:B------:R-:W-:Y:S02]  /*b510*/  SHF.R.U64 R44, R38, 0x10, R39 ;  /* 0x00000010262c7819 */ /* 0x000fe40000001227 */
[----:B------:R-:W-:Y:S02]  /*b520*/  SHF.R.U64 R38, R40, 0x10, R41 ;  /* 0x0000001028267819 */ /* 0x000fe40000001229 */
[----:B------:R-:W-:Y:S02]  /*b530*/  SHF.R.U32.HI R39, RZ, 0x10, R39 ;  /* 0x00000010ff277819 */ /* 0x000fe40000011627 */
[----:B------:R-:W-:Y:S02]  /*b540*/  SHF.R.U32.HI R41, RZ, 0x10, R41 ;  /* 0x00000010ff297819 */ /* 0x000fe40000011629 */
[----:B------:R-:W-:Y:S02]  /*b550*/  PRMT R72, R72, 0x5410, R39 ;  /* 0x0000541048487816 */ /* 0x000fe40000000027 */
[----:B------:R-:W-:-:S02]  /*b560*/  PRMT R70, R70, 0x5410, R41 ;  /* 0x0000541046467816 */ /* 0x000fc40000000029 */
[----:B------:R-:W-:Y:S01]  /*b570*/  PRMT R73, R73, 0x5410, R44 ;  /* 0x0000541049497816 */ /* 0x000fe2000000002c */
[----:B------:R-:W-:Y:S01]  /*b580*/  IMAD.U32 R44, R72, 0x10000, RZ ;  /* 0x00010000482c7824 */ /* 0x000fe200078e00ff */
[----:B------:R-:W-:Y:S01]  /*b590*/  PRMT R71, R71, 0x5410, R38 ;  /* 0x0000541047477816 */ /* 0x000fe20000000026 */
[C---:B------:R-:W-:Y:S01]  /*b5a0*/  IMAD.U32 R45, R70.reuse, 0x10000, RZ ;  /* 0x00010000462d7824 */ /* 0x040fe200078e00ff */
[----:B------:R-:W-:Y:S02]  /*b5b0*/  LOP3.LUT R70, R70, 0xffff0000, RZ, 0xc0, !PT ;  /* 0xffff000046467812 */ /* 0x000fe400078ec0ff */
[----:B------:R-:W-:Y:S02]  /*b5c0*/  LOP3.LUT R72, R72, 0xffff0000, RZ, 0xc0, !PT ;  /* 0xffff000048487812 */ /* 0x000fe400078ec0ff */
[C---:B-1----:R-:W-:Y:S01]  /*b5d0*/  LOP3.LUT R39, R6.reuse, 0xffff0000, RZ, 0xc0, !PT ;  /* 0xffff000006277812 */ /* 0x042fe200078ec0ff */
[----:B------:R-:W-:Y:S01]  /*b5e0*/  IMAD.U32 R38, R6, 0x10000, RZ ;  /* 0x0001000006267824 */ /* 0x000fe200078e00ff */
[C---:B------:R-:W-:Y:S01]  /*b5f0*/  LOP3.LUT R41, R7.reuse, 0xffff0000, RZ, 0xc0, !PT ;  /* 0xffff000007297812 */ /* 0x040fe200078ec0ff */
[----:B------:R-:W-:-:S02]  /*b600*/  IMAD.U32 R40, R7, 0x10000, RZ ;  /* 0x0001000007287824 */ /* 0x000fc400078e00ff */
[C---:B------:R-:W-:Y:S01]  /*b610*/  FMUL.FTZ R46, R39.reuse, R44 ;  /* 0x0000002c272e7220 */ /* 0x040fe20000410000 */
[-C--:B------:R-:W-:Y:S01]  /*b620*/  FMUL.FTZ R47, R39, R45.reuse ;  /* 0x0000002d272f7220 */ /* 0x080fe20000410000 */
[----:B------:R-:W-:Y:S01]  /*b630*/  FMUL.FTZ R39, R41, R70 ;  /* 0x0000004629277220 */ /* 0x000fe20000410000 */
[----:B------:R-:W-:Y:S02]  /*b640*/  IMAD.U32 R6, R4, 0x10000, RZ ;  /* 0x0001000004067824 */ /* 0x000fe400078e00ff */
[C---:B------:R-:W-:Y:S01]  /*b650*/  FFMA.FTZ R75, R38.reuse, R45, R46 ;  /* 0x0000002d264b7223 */ /* 0x040fe2000001002e */
[----:B------:R-:W-:Y:S02]  /*b660*/  IMAD.U32 R7, R5, 0x10000, RZ ;  /* 0x0001000005077824 */ /* 0x000fe400078e00ff */
[----:B------:R-:W-:Y:S01]  /*b670*/  FFMA.FTZ R74, R38, R44, -R47 ;  /* 0x0000002c264a7223 */ /* 0x000fe2000001082f */
[-C--:B------:R-:W-:Y:S01]  /*b680*/  FMUL.FTZ R45, R41, R72.reuse ;  /* 0x00000048292d7220 */ /* 0x080fe20000410000 */
[----:B------:R-:W-:Y:S01]  /*b690*/  LOP3.LUT R4, R4, 0xffff0000, RZ, 0xc0, !PT ;  /* 0xffff000004047812 */ /* 0x000fe200078ec0ff */
[C---:B------:R-:W-:Y:S01]  /*b6a0*/  FFMA.FTZ R72, R40.reuse, R72, -R39 ;  /* 0x0000004828487223 */ /* 0x040fe20000010827 */
[----:B------:R-:W-:Y:S01]  /*b6b0*/  LOP3.LUT R5, R5, 0xffff0000, RZ, 0xc0, !PT ;  /* 0xffff000005057812 */ /* 0x000fe200078ec0ff */
[C---:B------:R-:W-:Y:S01]  /*b6c0*/  IMAD.U32 R41, R71.reuse, 0x10000, RZ ;  /* 0x0001000047297824 */ /* 0x040fe200078e00ff */
[----:B------:R-:W-:Y:S01]  /*b6d0*/  LOP3.LUT R44, R71, 0xffff0000, RZ, 0xc0, !PT ;  /* 0xffff0000472c7812 */ /* 0x000fe200078ec0ff */
[C---:B------:R-:W-:Y:S01]  /*b6e0*/  IMAD.U32 R39, R73.reuse, 0x10000, RZ ;  /* 0x0001000049277824 */ /* 0x040fe200078e00ff */
[----:B------:R-:W-:Y:S01]  /*b6f0*/  LOP3.LUT R38, R73, 0xffff0000, RZ, 0xc0, !PT ;  /* 0xffff000049267812 */ /* 0x000fe200078ec0ff */
        /* <DEDUP_REMOVED lines=14> */
.L_x_1628:
[----:B------:R-:W-:Y:S05]  /*b7e0*/  BSYNC B1 ;  /* 0x0000000000017941 */ /* 0x000fea0003800000 */
.L_x_1627:
[----:B------:R-:W-:Y:S01]  /*b7f0*/  ISETP.GE.AND P0, PT, R212, R0, PT ;  /* 0x00000000d400720c */ /* 0x000fe20003f06270 */
[----:B------:R-:W-:-:S12]  /*b800*/  BSSY B1, `(.L_x_1631) ;  /* 0x0000065000017945 */ /* 0x000fd80003800000 */
[----:B------:R-:W-:Y:S05]  /*b810*/  @P0 BRA `(.L_x_1632) ;  /* 0x00000004008c0947 */ /* 0x000fea0003800000 */
[----:B-12---:R-:W1:Y:S01]  /*b820*/  LDC R4, c[0x0][0x3f4] ;  /* 0x0000fd00ff047b82 */ /* 0x006e620000000800 */
[----:B------:R-:W-:Y:S01]  /*b830*/  BSSY B2, `(.L_x_1633) ;  /* 0x0000032000027945 */ /* 0x000fe20003800000 */
[-C--:B-1----:R-:W-:Y:S02]  /*b840*/  ISETP.GE.AND P0, PT, R18, R4.reuse, PT ;  /* 0x000000041200720c */ /* 0x082fe40003f06270 */
[----:B------:R-:W-:-:S11]  /*b850*/  ISETP.GE.AND P1, PT, R185, R4, PT ;  /* 0x00000004b900720c */ /* 0x000fd60003f26270 */
[----:B------:R-:W-:Y:S05]  /*b860*/  @P0 BRA `(.L_x_1634) ;  /* 0x0000000000b80947 */ /* 0x000fea0003800000 */
[----:B------:R-:W1:Y:S01]  /*b870*/  LDS.128 R4, [R204+0x1000] ;  /* 0x00100000cc047984 */ /* 0x000e620000000c00 */
        /* <DEDUP_REMOVED lines=16> */
[CC--:B------:R-:W-:Y:S01]  /*b980*/  FMUL.FTZ R42, R35.reuse, R40.reuse ;  /* 0x00000028232a7220 */ /* 0x0c0fe20000410000 */
[----:B------:R-:W-:Y:S01]  /*b990*/  FMUL.FTZ R43, R35, R41 ;  /* 0x00000029232b7220 */ /* 0x000fe20000410000 */
[C---:B------:R-:W-:Y:S01]  /*b9a0*/  FMUL.FTZ R35, R39.reuse, R67 ;  /* 0x0000004327237220 */ /* 0x040fe20000410000 */
[----:B------:R-:W-:Y:S02]  /*b9b0*/  IMAD.U32 R6, R4, 0x10000, RZ ;  /* 0x0001000004067824 */ /* 0x000fe400078e00ff */
[----:B------:R-:W-:Y:S01]  /*b9c0*/  FFMA.FTZ R45, R34, R41, R42 ;  /* 0x00000029222d7223 */ /* 0x000fe2000001002a */
[-C--:B------:R-:W-:Y:S01]  /*b9d0*/  FMUL.FTZ R41, R39, R69.reuse ;  /* 0x0000004527297220 */ /* 0x080fe20000410000 */
[----:B------:R-:W-:Y:S01]  /*b9e0*/  FFMA.FTZ R69, R38, R69, -R35 ;  /* 0x0000004526457223 */ /* 0x000fe20000010823 */
[C---:B------:R-:W-:Y:S01]  /*b9f0*/  IMAD.U32 R7, R5.reuse, 0x10000, RZ ;  /* 0x0001000005077824 */ /* 0x040fe200078e00ff */
[----:B------:R-:W-:Y:S01]  /*ba00*/  LOP3.LUT R4, R4, 0xffff0000, RZ, 0xc0, !PT ;  /* 0xffff000004047812 */ /* 0x000fe200078ec0ff */
[----:B------:R-:W-:Y:S01]  /*ba10*/  IMAD.U32 R39, R66, 0x10000, RZ ;  /* 0x0001000042277824 */ /* 0x000fe200078e00ff */
[----:B------:R-:W-:Y:S01]  /*ba20*/  LOP3.LUT R5, R5, 0xffff0000, RZ, 0xc0, !PT ;  /* 0xffff000005057812 */ /* 0x000fe200078ec0ff */
[----:B------:R-:W-:Y:S01]  /*ba30*/  IMAD.U32 R35, R68, 0x10000, RZ ;  /* 0x0001000044237824 */ /* 0x000fe200078e00ff */
[----:B------:R-:W-:Y:S01]  /*ba40*/  LOP3.LUT R66, R66, 0xffff0000, RZ, 0xc0, !PT ;  /* 0xffff000042427812 */ /* 0x000fe200078ec0ff */
[----:B------:R-:W-:Y:S01]  /*ba50*/  FFMA.FTZ R40, R34, R40, -R43 ;  /* 0x0000002822287223 */ /* 0x000fe2000001082b */
        /* <DEDUP_REMOVED lines=15> */
.L_x_1634:
[----:B------:R-:W-:Y:S05]  /*bb50*/  BSYNC B2 ;  /* 0x0000000000027941 */ /* 0x000fea0003800000 */
.L_x_1633:
        /* <DEDUP_REMOVED lines=9> */
[C---:B------:R-:W-:Y:S01]  /*bbf0*/  IMAD.U32 R34, R61.reuse, 0x10000, RZ ;  /* 0x000100003d227824 */ /* 0x040fe200078e00ff */
[----:B------:R-:W-:Y:S01]  /*bc00*/  LOP3.LUT R61, R61, 0xffff0000, RZ, 0xc0, !PT ;  /* 0xffff00003d3d7812 */ /* 0x000fe200078ec0ff */
[C---:B------:R-:W-:Y:S01]  /*bc10*/  IMAD.U32 R35, R59.reuse, 0x10000, RZ ;  /* 0x000100003b237824 */ /* 0x040fe200078e00ff */
        /* <DEDUP_REMOVED lines=13> */
[----:B------:R-:W-:Y:S02]  /*bcf0*/  IMAD.U32 R7, R5, 0x10000, RZ ;  /* 0x0001000005077824 */ /* 0x000fe400078e00ff */
[----:B------:R-:W-:Y:S01]  /*bd00*/  FFMA.FTZ R38, R30, R34, -R39 ;  /* 0x000000221e267223 */ /* 0x000fe20000010827 */
[----:B------:R-:W-:Y:S01]  /*bd10*/  IMAD.U32 R31, R60, 0x10000, RZ ;  /* 0x000100003c1f7824 */ /* 0x000fe200078e00ff */
[----:B------:R-:W-:Y:S01]  /*bd20*/  LOP3.LUT R4, R4, 0xffff0000, RZ, 0xc0, !PT ;  /* 0xffff000004047812 */ /* 0x000fe200078ec0ff */
[----:B------:R-:W-:Y:S01]  /*bd30*/  IMAD.U32 R33, R57, 0x10000, RZ ;  /* 0x0001000039217824 */ /* 0x000fe200078e00ff */
[----:B------:R-:W-:Y:S01]  /*bd40*/  LOP3.LUT R5, R5, 0xffff0000, RZ, 0xc0, !PT ;  /* 0xffff000005057812 */ /* 0x000fe200078ec0ff */
[----:B------:R-:W-:Y:S01]  /*bd50*/  FFMA.FTZ R40, R32, R59, R35 ;  /* 0x0000003b20287223 */ /* 0x000fe20000010023 */
[----:B------:R-:W-:Y:S01]  /*bd60*/  LOP3.LUT R30, R57, 0xffff0000, RZ, 0xc0, !PT ;  /* 0xffff0000391e7812 */ /* 0x000fe200078ec0ff */
[----:B------:R-:W-:Y:S01]  /*bd70*/  FMUL.FTZ R35, R4, R33 ;  /* 0x0000002104237220 */ /* 0x000fe20000410000 */
[----:B------:R-:W-:Y:S01]  /*bd80*/  LOP3.LUT R60, R60, 0xffff0000, RZ, 0xc0, !PT ;  /* 0xffff00003c3c7812 */ /* 0x000fe200078ec0ff */
[----:B------:R-:W-:-:S02]  /*bd90*/  FMUL.FTZ R32, R4, R31 ;  /* 0x0000001f04207220 */ /* 0x000fc40000410000 */
[C---:B------:R-:W-:Y:S01]  /*bda0*/  FMUL.FTZ R34, R5.reuse, R30 ;  /* 0x0000001e05227220 */ /* 0x040fe20000410000 */
[C---:B------:R-:W-:Y:S01]  /*bdb0*/  FFMA.FTZ R4, R6.reuse, R31, -R35 ;  /* 0x0000001f06047223 */ /* 0x040fe20000010823 */
[-C--:B------:R-:W-:Y:S01]  /*bdc0*/  FMUL.FTZ R39, R5, R60.reuse ;  /* 0x0000003c05277220 */ /* 0x080fe20000410000 */
[----:B------:R-:W-:Y:S01]  /*bdd0*/  FFMA.FTZ R33, R6, R33, R32 ;  /* 0x0000002106217223 */ /* 0x000fe20000010020 */
[----:B------:R-:W-:Y:S01]  /*bde0*/  FFMA.FTZ R5, R7, R60, -R34 ;  /* 0x0000003c07057223 */ /* 0x000fe20000010822 */
[----:B------:R-:W-:Y:S01]  /*bdf0*/  F2FP.BF16.F32.PACK_AB R6, R41, R38 ;  /* 0x000000262906723e */ /* 0x000fe200000010ff */
[----:B------:R-:W-:Y:S01]  /*be00*/  FFMA.FTZ R30, R7, R30, R39 ;  /* 0x0000001e071e7223 */ /* 0x000fe20000010027 */
[----:B------:R-:W-:Y:S02]  /*be10*/  F2FP.BF16.F32.PACK_AB R7, R40, R61 ;  /* 0x0000003d2807723e */ /* 0x000fe400000010ff */
[----:B------:R-:W-:Y:S02]  /*be20*/  F2FP.BF16.F32.PACK_AB R4, R33, R4 ;  /* 0x000000042104723e */ /* 0x000fe400000010ff */
[----:B------:R-:W-:-:S05]  /*be30*/  F2FP.BF16.F32.PACK_AB R5, R30, R5 ;  /* 0x000000051e05723e */ /* 0x000fca00000010ff */
[----:B------:R3:W-:Y:S02]  /*be40*/  STS.128 [R204+0x5000], R4 ;  /* 0x00500004cc007388 */ /* 0x0007e40000000c00 */
.L_x_1632:
[----:B------:R-:W-:Y:S05]  /*be50*/  BSYNC B1 ;  /* 0x0000000000017941 */ /* 0x000fea0003800000 */
.L_x_1631:
[----:B------:R-:W-:Y:S01]  /*be60*/  ISETP.GE.AND P0, PT, R211, R0, PT ;  /* 0x00000000d300720c */ /* 0x000fe20003f06270 */
[----:B------:R-:W-:-:S12]  /*be70*/  BSSY B1, `(.L_x_1635) ;  /* 0x0000065000017945 */ /* 0x000fd80003800000 */
[----:B------:R-:W-:Y:S05]  /*be80*/  @P0 BRA `(.L_x_1636) ;  /* 0x00000004008c0947 */ /* 0x000fea0003800000 */
[----:B-123--:R-:W1:Y:S01]  /*be90*/  LDC R4, c[0x0][0x3f4] ;  /* 0x0000fd00ff047b82 */ /* 0x00ee620000000800 */
[----:B------:R-:W-:Y:S01]  /*bea0*/  BSSY B2, `(.L_x_1637) ;  /* 0x0000032000027945 */ /* 0x000fe20003800000 */
[-C--:B-1----:R-:W-:Y:S02]  /*beb0*/  ISETP.GE.AND P0, PT, R18, R4.reuse, PT ;  /* 0x000000041200720c */ /* 0x082fe40003f06270 */
[----:B------:R-:W-:-:S11]  /*bec0*/  ISETP.GE.AND P1, PT, R185, R4, PT ;  /* 0x00000004b900720c */ /* 0x000fd60003f26270 */
[----:B------:R-:W-:Y:S05]  /*bed0*/  @P0 BRA `(.L_x_1638) ;  /* 0x0000000000b80947 */ /* 0x000fea0003800000 */
[----:B------:R-:W1:Y:S01]  /*bee0*/  LDS.128 R4, [R204+0x2000] ;  /* 0x00200000cc047984 */ /* 0x000e620000000c00 */
[--C-:B------:R-:W-:Y:S02]  /*bef0*/  SHF.R.U64 R31, R28, 0x10, R29.reuse ;  /* 0x000000101c1f7819 */ /* 0x100fe4000000121d */
[----:B------:R-:W-:Y:S02]  /*bf00*/  SHF.R.U32.HI R28, RZ, 0x10, R29 ;  /* 0x00000010ff1c7819 */ /* 0x000fe4000001161d */
[--C-:B------:R-:W-:Y:S02]  /*bf10*/  SHF.R.U64 R29, R26, 0x10, R27.reuse ;  /* 0x000000101a1d7819 */ /* 0x100fe4000000121b */
        /* <DEDUP_REMOVED lines=42> */
.L_x_1638:
[----:B------:R-:W-:Y:S05]  /*c1c0*/  BSYNC B2 ;  /* 0x0000000000027941 */ /* 0x000fea0003800000 */
.L_x_1637:
        /* <DEDUP_REMOVED lines=47> */
.L_x_1636:
[----:B------:R-:W-:Y:S05]  /*c4c0*/  BSYNC B1 ;  /* 0x0000000000017941 */ /* 0x000fea0003800000 */
.L_x_1635:
[----:B------:R-:W-:-:S13]  /*c4d0*/  ISETP.GE.AND P0, PT, R210, R0, PT ;  /* 0x00000000d200720c */ /* 0x000fda0003f06270 */
[----:B------:R-:W-:Y:S05]  /*c4e0*/  @P0 BRA `(.L_x_1639) ;  /* 0x0000002c00880947 */ /* 0x000fea0003800000 */
[----:B------:R-:W5:Y:S01]  /*c4f0*/  LDC R0, c[0x0][0x3f4] ;  /* 0x0000fd00ff007b82 */ /* 0x000f620000000800 */
[----:B------:R-:W-:Y:S01]  /*c500*/  BSSY B1, `(.L_x_1640) ;  /* 0x0000032000017945 */ /* 0x000fe20003800000 */
[-C--:B-----5:R-:W-:Y:S02]  /*c510*/  ISETP.GE.AND P0, PT, R18, R0.reuse, PT ;  /* 0x000000001200720c */ /* 0x0a0fe40003f06270 */
[----:B------:R-:W-:-:S11]  /*c520*/  ISETP.GE.AND P1, PT, R185, R0, PT ;  /* 0x00000000b900720c */ /* 0x000fd60003f26270 */
[----:B------:R-:W-:Y:S05]  /*c530*/  @P0 BRA `(.L_x_1641) ;  /* 0x0000000000b80947 */ /* 0x000fea0003800000 */
[----:B-1234-:R-:W1:Y:S01]  /*c540*/  LDS.128 R4, [R204+0x3000] ;  /* 0x00300000cc047984 */ /* 0x01ee620000000c00 */
        /* <DEDUP_REMOVED lines=13> */
[C---:B------:R-:W-:Y:S01]  /*c620*/  IMAD.U32 R14, R7.reuse, 0x10000, RZ ;  /* 0x00010000070e7824 */ /* 0x040fe200078e00ff */
[----:B------:R-:W-:Y:S01]  /*c630*/  LOP3.LUT R7, R7, 0xffff0000, RZ, 0xc0, !PT ;  /* 0xffff000007077812 */ /* 0x000fe200078ec0ff */
[----:B------:R-:W-:-:S02]  /*c640*/  IMAD.U32 R8, R6, 0x10000, RZ ;  /* 0x0001000006087824 */ /* 0x000fc400078e00ff */
[C---:B------:R-:W-:Y:S01]  /*c650*/  FMUL.FTZ R21, R9.reuse, R20 ;  /* 0x0000001409157220 */ /* 0x040fe20000410000 */
[-C--:B------:R-:W-:Y:S01]  /*c660*/  FMUL.FTZ R9, R9, R15.reuse ;  /* 0x0000000f09097220 */ /* 0x080fe20000410000 */
[C---:B------:R-:W-:Y:S01]  /*c670*/  FMUL.FTZ R27, R7.reuse, R52 ;  /* 0x00000034071b7220 */ /* 0x040fe20000410000 */
[----:B------:R-:W-:Y:S02]  /*c680*/  IMAD.U32 R0, R4, 0x10000, RZ ;  /* 0x0001000004007824 */ /* 0x000fe400078e00ff */
[C---:B------:R-:W-:Y:S01]  /*c690*/  FFMA.FTZ R24, R8.reuse, R15, -R21 ;  /* 0x0000000f08187223 */ /* 0x040fe20000010815 */
[----:B------:R-:W-:Y:S01]  /*c6a0*/  FFMA.FTZ R25, R8, R20, R9 ;  /* 0x0000001408197223 */ /* 0x000fe20000010009 */
[-C--:B------:R-:W-:Y:S01]  /*c6b0*/  FMUL.FTZ R15, R7, R58.reuse ;  /* 0x0000003a070f7220 */ /* 0x080fe20000410000 */
[----:B------:R-:W-:Y:S01]  /*c6c0*/  IMAD.U32 R6, R5, 0x10000, RZ ;  /* 0x0001000005067824 */ /* 0x000fe200078e00ff */
[----:B------:R-:W-:Y:S01]  /*c6d0*/  LOP3.LUT R4, R4, 0xffff0000, RZ, 0xc0, !PT ;  /* 0xffff000004047812 */ /* 0x000fe200078ec0ff */
[----:B------:R-:W-:Y:S01]  /*c6e0*/  IMAD.U32 R9, R51, 0x10000, RZ ;  /* 0x0001000033097824 */ /* 0x000fe200078e00ff */
[----:B------:R-:W-:Y:S01]  /*c6f0*/  LOP3.LUT R5, R5, 0xffff0000, RZ, 0xc0, !PT ;  /* 0xffff000005057812 */ /* 0x000fe200078ec0ff */
[----:B------:R-:W-:Y:S01]  /*c700*/  IMAD.U32 R7, R53, 0x10000, RZ ;  /* 0x0001000035077824 */ /* 0x000fe200078e00ff */
[----:B------:R-:W-:Y:S01]  /*c710*/  LOP3.LUT R51, R51, 0xffff0000, RZ, 0xc0, !PT ;  /* 0xffff000033337812 */ /* 0x000fe200078ec0ff */
[C---:B------:R-:W-:Y:S01]  /*c720*/  FFMA.FTZ R27, R14.reuse, R58, -R27 ;  /* 0x0000003a0e1b7223 */ /* 0x040fe2000001081b */
[----:B------:R-:W-:Y:S01]  /*c730*/  LOP3.LUT R53, R53, 0xffff0000, RZ, 0xc0, !PT ;  /* 0xffff000035357812 */ /* 0x000fe200078ec0ff */
[----:B------:R-:W-:Y:S01]  /*c740*/  FFMA.FTZ R52, R14, R52, R15 ;  /* 0x000000340e347223 */ /* 0x000fe2000001000f */
[C---:B------:R-:W-:Y:S01]  /*c750*/  FMUL.FTZ R15, R4.reuse, R9 ;  /* 0x00000009040f7220 */ /* 0x040fe20000410000 */
[----:B------:R-:W-:Y:S01]  /*c760*/  FMUL.FTZ R8, R4, R7 ;  /* 0x0000000704087220 */ /* 0x000fe20000410000 */
        /* <DEDUP_REMOVED lines=11> */
.L_x_1641:
[----:B------:R-:W-:Y:S05]  /*c820*/  BSYNC B1 ;  /* 0x0000000000017941 */ /* 0x000fea0003800000 */
.L_x_1640:
        /* <DEDUP_REMOVED lines=13> */
[----:B------:R-:W-:Y:S01]  /*c900*/  PRMT R49, R49, 0x5410, R0 ;  /* 0x0000541031317816 */ /* 0x000fe20000000000 */
[C---:B-1----:R-:W-:Y:S01]  /*c910*/  IMAD.U32 R8, R6.reuse, 0x10000, RZ ;  /* 0x0001000006087824 */ /* 0x042fe200078e00ff */
[----:B------:R-:W-:Y:S01]  /*c920*/  LOP3.LUT R6, R6, 0xffff0000, RZ, 0xc0, !PT ;  /* 0xffff000006067812 */ /* 0x000fe200078ec0ff */
[C---:B------:R-:W-:Y:S01]  /*c930*/  IMAD.U32 R9, R7.reuse, 0x10000, RZ ;  /* 0x0001000007097824 */ /* 0x040fe200078e00ff */
        /* <DEDUP_REMOVED lines=8> */
[----:B------:R-:W-:Y:S01]  /*c9c0*/  FFMA.FTZ R12, R8, R13, R6 ;  /* 0x0000000d080c7223 */ /* 0x000fe20000010006 */
[-C--:B------:R-:W-:Y:S01]  /*c9d0*/  FMUL.FTZ R8, R7, R50.reuse ;  /* 0x0000003207087220 */ /* 0x080fe20000410000 */
[C---:B------:R-:W-:Y:S01]  /*c9e0*/  IMAD.U32 R7, R10.reuse, 0x10000, RZ ;  /* 0x000100000a077824 */ /* 0x040fe200078e00ff */
[----:B------:R-:W-:Y:S01]  /*c9f0*/  LOP3.LUT R5, R5, 0xffff0000, RZ, 0xc0, !PT ;  /* 0xffff000005057812 */ /* 0x000fe200078ec0ff */
[----:B------:R-:W-:Y:S01]  /*ca00*/  IMAD.U32 R6, R49, 0x10000, RZ ;  /* 0x0001000031067824 */ /* 0x000fe200078e00ff */
[----:B------:R-:W-:Y:S01]  /*ca10*/  LOP3.LUT R10, R10, 0xffff0000, RZ, 0xc0, !PT ;  /* 0xffff00000a0a7812 */ /* 0x000fe200078ec0ff */
[----:B------:R-:W-:Y:S01]  /*ca20*/  FFMA.FTZ R14, R9, R50, -R14 ;  /* 0x00000032090e7223 */ /* 0x000fe2000001080e */
        /* <DEDUP_REMOVED lines=14> */
[----:B------:R1:W-:Y:S01]  /*cb10*/  STS.128 [R204+0x7000], R4 ;  /* 0x00700004cc007388 */ /* 0x0003e20000000c00 */
[----:B------:R-:W-:Y:S05]  /*cb20*/  BRA `(.L_x_1639) ;  /* 0x0000002400f87947 */ /* 0x000fea0003800000 */
.L_x_1612:
[----:B------:R-:W0:Y:S01]  /*cb30*/  LDC R6, c[0x0][0x448] ;  /* 0x00011200ff067b82 */ /* 0x000e220000000800 */
[----:B------:R-:W-:Y:S01]  /*cb40*/  ULDC.64 UR4, c[0x0][0x3f8] ;  /* 0x0000fe0000047ab9 */ /* 0x000fe20000000a00 */
[----:B------:R-:W-:Y:S01]  /*cb50*/  ULDC.64 UR6, c[0x0][0x408] ;  /* 0x0001020000067ab9 */ /* 0x000fe20000000a00 */
[----:B------:R-:W-:Y:S02]  /*cb60*/  IMAD.MOV.U32 R25, RZ, RZ, R27 ;  /* 0x000000ffff197224 */ /* 0x000fe400078e001b */
[----:B------:R-:W-:Y:S01]  /*cb70*/  IMAD.MOV.U32 R113, RZ, RZ, R29 ;  /* 0x000000ffff717224 */ /* 0x000fe200078e001d */
[----:B0-----:R-:W-:-:S13]  /*cb80*/  ISETP.NE.AND P0, PT, R6, 0x1, PT ;  /* 0x000000010600780c */ /* 0x001fda0003f05270 */
[----:B------:R-:W0:Y:S08]  /*cb90*/  @P0 LDC R0, c[0x0][0x44c] ;  /* 0x00011300ff000b82 */ /* 0x000e300000000800 */
[----:B------:R-:W1:Y:S01]  /*cba0*/  @P0 LDC R5, c[0x0][0x450] ;  /* 0x00011400ff050b82 */ /* 0x000e620000000800 */
[----:B0-----:R-:W-:-:S05]  /*cbb0*/  @P0 IMAD.HI.U32 R0, R3, R0, RZ ;  /* 0x0000000003000227 */ /* 0x001fca00078e00ff */
[----:B-1----:R-:W-:-:S04]  /*cbc0*/  @P0 SHF.R.U32.HI R3, RZ, R5, R0 ;  /* 0x00000005ff030219 */ /* 0x002fc80000011600 */
        /* <DEDUP_REMOVED lines=17> */
[----:B------:R-:W0:Y:S01]  /*cce0*/  LDC R56, c[0x0][0x3f4] ;  /* 0x0000fd00ff387b82 */ /* 0x000e220000000800 */
[----:B------:R-:W1:Y:S01]  /*ccf0*/  SHFL.IDX PT, R4, R32, RZ, 0x181f ;  /* 0x00181fff20047589 */ /* 0x000e6200000e0000 */
[----:B------:R-:W-:-:S03]  /*cd00*/  IMAD R3, R187, R6, RZ ;  /* 0x00000006bb037224 */ /* 0x000fc600078e02ff */
[----:B------:R-:W2:Y:S04]  /*cd10*/  SHFL.IDX PT, R0, R35, RZ, 0x181f ;  /* 0x00181fff23007589 */ /* 0x000ea800000e0000 */
[----:B------:R-:W3:Y:S04]  /*cd20*/  SHFL.IDX PT, R14, R34, RZ, 0x181f ;  /* 0x00181fff220e7589 */ /* 0x000ee800000e0000 */
[----:B------:R-:W4:Y:S01]  /*cd30*/  SHFL.IDX PT, R5, R33, RZ, 0x181f ;  /* 0x00181fff21057589 */ /* 0x000f2200000e0000 */
[----:B0-----:R-:W-:-:S04]  /*cd40*/  ISETP.GE.AND P0, PT, R16, R56, PT ;  /* 0x000000381000720c */ /* 0x001fc80003f06270 */
[----:B------:R-:W-:-:S13]  /*cd50*/  ISETP.GE.OR P1, PT, R58, R3, P0 ;  /* 0x000000033a00720c */ /* 0x000fda0000726670 */
[C---:B------:R-:W-:Y:S01]  /*cd60*/  @!P1 IMAD.SHL.U32 R21, R16.reuse, 0x2, RZ ;  /* 0x0000000210159824 */ /* 0x040fe200078e00ff */
[----:B------:R-:W-:-:S04]  /*cd70*/  @!P1 SHF.L.U64.HI R6, R16, 0x1, R17 ;  /* 0x0000000110069819 */ /* 0x000fc80000010211 */
[----:B-1----:R-:W-:-:S05]  /*cd80*/  @!P1 IADD3 R4, P2, R4, R21, RZ ;  /* 0x0000001504049210 */ /* 0x002fca0007f5e0ff */
[----:B--2---:R-:W-:Y:S02]  /*cd90*/  @!P1 IMAD.X R7, R0, 0x1, R6, P2 ;  /* 0x0000000100079824 */ /* 0x004fe400010e0606 */
[----:B------:R-:W-:Y:S02]  /*cda0*/  @!P1 IMAD.MOV.U32 R8, RZ, RZ, R4 ;  /* 0x000000ffff089224 */ /* 0x000fe400078e0004 */
[----:B------:R-:W-:-:S06]  /*cdb0*/  @!P1 IMAD.MOV.U32 R9, RZ, RZ, R7 ;  /* 0x000000ffff099224 */ /* 0x000fcc00078e0007 */
[----:B------:R-:W2:Y:S01]  /*cdc0*/  @!P1 LD.E.128 R8, desc[UR42][R8.64] ;  /* 0x0000002a08089980 */ /* 0x000ea2000c101d00 */
[----:B---3--:R-:W-:-:S05]  /*cdd0*/  @!P1 IADD3 R14, P2, R14, R21, RZ ;  /* 0x000000150e0e9210 */ /* 0x008fca0007f5e0ff */
[----:B----4-:R-:W-:Y:S02]  /*cde0*/  @!P1 IMAD.X R5, R5, 0x1, R6, P2 ;  /* 0x0000000105059824 */ /* 0x010fe400010e0606 */
[----:B------:R-:W-:-:S06]  /*cdf0*/  @!P1 IMAD.MOV.U32 R4, RZ, RZ, R14 ;  /* 0x000000ffff049224 */ /* 0x000fcc00078e000e */
[----:B------:R-:W3:Y:S01]  /*ce00*/  @!P1 LD.E.128 R4, desc[UR42][R4.64] ;  /* 0x0000002a04049980 */ /* 0x000ee2000c101d00 */
[----:B------:R-:W-:Y:S02]  /*ce10*/  CS2R R46, SRZ ;  /* 0x00000000002e7805 */ /* 0x000fe4000001ff00 */
[----:B------:R-:W-:Y:S02]  /*ce20*/  CS2R R48, SRZ ;  /* 0x0000000000307805 */ /* 0x000fe4000001ff00 */
[----:B------:R-:W-:Y:S01]  /*ce30*/  CS2R R44, SRZ ;  /* 0x00000000002c7805 */ /* 0x000fe2000001ff00 */
[----:B------:R0:W1:Y:S01]  /*ce40*/  SHFL.IDX PT, R14, R34, 0x1, 0x181f ;  /* 0x00381f00220e7f89 */ /* 0x00006200000e0000 */
[----:B------:R-:W-:Y:S02]  /*ce50*/  CS2R R50, SRZ ;  /* 0x0000000000327805 */ /* 0x000fe4000001ff00 */
[----:B------:R-:W-:Y:S01]  /*ce60*/  CS2R R24, SRZ ;  /* 0x0000000000187805 */ /* 0x000fe2000001ff00 */
[----:B--2---:R-:W-:-:S02]  /*ce70*/  @!P1 IMAD.MOV.U32 R46, RZ, RZ, R8 ;  /* 0x000000ffff2e9224 */ /* 0x004fc400078e0008 */
[----:B------:R-:W-:Y:S01]  /*ce80*/  @!P1 IMAD.MOV.U32 R47, RZ, RZ, R9 ;  /* 0x000000ffff2f9224 */ /* 0x000fe200078e0009 */
[----:B------:R0:W2:Y:S01]  /*ce90*/  SHFL.IDX PT, R8, R32, 0x1, 0x181f ;  /* 0x00381f0020087f89 */ /* 0x0000a200000e0000 */
[----:B------:R-:W-:Y:S02]  /*cea0*/  IMAD.MOV.U32 R0, RZ, RZ, R46 ;  /* 0x000000ffff007224 */ /* 0x000fe400078e002e */
[----:B------:R-:W-:Y:S01]  /*ceb0*/  @!P1 IMAD.MOV.U32 R48, RZ, RZ, R10 ;  /* 0x000000ffff309224 */ /* 0x000fe200078e000a */
[----:B------:R0:W4:Y:S01]  /*cec0*/  SHFL.IDX PT, R9, R33, 0x1, 0x181f ;  /* 0x00381f0021097f89 */ /* 0x00012200000e0000 */
[----:B------:R-:W-:Y:S01]  /*ced0*/  @!P1 IMAD.MOV.U32 R49, RZ, RZ, R11 ;  /* 0x000000ffff319224 */ /* 0x000fe200078e000b */
[----:B------:R-:W-:Y:S01]  /*cee0*/  PRMT R77, R0, 0x7610, R77 ;  /* 0x00007610004d7816 */ /* 0x000fe2000000004d */
[----:B------:R-:W-:Y:S01]  /*cef0*/  IMAD.MOV.U32 R12, RZ, RZ, R47 ;  /* 0x000000ffff0c7224 */ /* 0x000fe200078e002f */
[----:B------:R0:W0:Y:S01]  /*cf00*/  SHFL.IDX PT, R0, R35, 0x1, 0x181f ;  /* 0x00381f0023007f89 */ /* 0x00002200000e0000 */
[----:B------:R-:W-:-:S02]  /*cf10*/  IMAD.MOV.U32 R10, RZ, RZ, R48 ;  /* 0x000000ffff0a7224 */ /* 0x000fc400078e0030 */
[----:B---3--:R-:W-:Y:S01]  /*cf20*/  @!P1 IMAD.MOV.U32 R44, RZ, RZ, R4 ;  /* 0x000000ffff2c9224 */ /* 0x008fe200078e0004 */
[----:B------:R-:W-:Y:S01]  /*cf30*/  PRMT R78, R12, 0x7610, R78 ;  /* 0x000076100c4e7816 */ /* 0x000fe2000000004e */
[----:B------:R-:W-:Y:S01]  /*cf40*/  @!P1 IMAD.MOV.U32 R45, RZ, RZ, R5 ;  /* 0x000000ffff2d9224 */ /* 0x000fe200078e0005 */
[----:B------:R-:W-:Y:S01]  /*cf50*/  PRMT R37, R10, 0x7610, R37 ;  /* 0x000076100a257816 */ /* 0x000fe20000000025 */
[----:B------:R-:W-:Y:S02]  /*cf60*/  @!P1 IMAD.MOV.U32 R50, RZ, RZ, R6 ;  /* 0x000000ffff329224 */ /* 0x000fe400078e0006 */
[----:B------:R-:W-:Y:S02]  /*cf70*/  @!P1 IMAD.MOV.U32 R51, RZ, RZ, R7 ;  /* 0x000000ffff339224 */ /* 0x000fe400078e0007 */
[----:B------:R-:W-:Y:S02]  /*cf80*/  IMAD.MOV.U32 R11, RZ, RZ, R49 ;  /* 0x000000ffff0b7224 */ /* 0x000fe400078e0031 */
[----:B------:R-:W-:-:S02]  /*cf90*/  IMAD.MOV.U32 R4, RZ, RZ, R44 ;  /* 0x000000ffff047224 */ /* 0x000fc400078e002c */
[----:B------:R-:W-:Y:S01]  /*cfa0*/  IMAD.MOV.U32 R5, RZ, RZ, R45 ;  /* 0x000000ffff057224 */ /* 0x000fe200078e002d */
[----:B------:R-:W-:Y:S01]  /*cfb0*/  PRMT R52, R11, 0x7610, R52 ;  /* 0x000076100b347816 */ /* 0x000fe20000000034 */
[----:B------:R-:W-:Y:S01]  /*cfc0*/  IMAD.MOV.U32 R6, RZ, RZ, R50 ;  /* 0x000000ffff067224 */ /* 0x000fe200078e0032 */
[----:B------:R-:W-:Y:S01]  /*cfd0*/  PRMT R79, R4, 0x7610, R79 ;  /* 0x00007610044f7816 */ /* 0x000fe2000000004f */
[----:B------:R-:W-:Y:S01]  /*cfe0*/  IMAD.MOV.U32 R7, RZ, RZ, R51 ;  /* 0x000000ffff077224 */ /* 0x000fe200078e0033 */
[----:B------:R-:W-:Y:S02]  /*cff0*/  PRMT R80, R5, 0x7610, R80 ;  /* 0x0000761005507816 */ /* 0x000fe40000000050 */
[----:B------:R-:W-:Y:S02]  /*d000*/  PRMT R81, R6, 0x7610, R81 ;  /* 0x0000761006517816 */ /* 0x000fe40000000051 */
[----:B012-4-:R-:W-:-:S07]  /*d010*/  PRMT R82, R7, 0x7610, R82 ;  /* 0x0000761007527816 */ /* 0x017fce0000000052 */
.L_x_1978:
[----:B------:R-:W-:Y:S01]  /*d020*/  VIADD R4, R58, 0x20 ;  /* 0x000000203a047836 */ /* 0x000fe20000000000 */
[----:B------:R-:W-:Y:S01]  /*d030*/  BSSY B1, `(.L_x_1643) ;  /* 0x0000012000017945 */ /* 0x000fe20003800000 */
[----:B------:R-:W-:Y:S02]  /*d040*/  CS2R R26, SRZ ;  /* 0x00000000001a7805 */ /* 0x000fe4000001ff00 */
[----:B------:R-:W-:Y:S02]  /*d050*/  CS2R R6, SRZ ;  /* 0x0000000000067805 */ /* 0x000fe4000001ff00 */
[----:B------:R-:W-:Y:S02]  /*d060*/  ISETP.GE.AND P1, PT, R4, R3, PT ;  /* 0x000000030400720c */ /* 0x000fe40003f26270 */
[----:B------:R-:W-:-:S11]  /*d070*/  CS2R R4, SRZ ;  /* 0x0000000000047805 */ /* 0x000fd6000001ff00 */
[----:B------:R-:W-:Y:S05]  /*d080*/  @P1 BRA `(.L_x_1644) ;  /* 0x0000000000301947 */ /* 0x000fea0003800000 */
[----:B------:R-:W-:Y:S02]  /*d090*/  CS2R R26, SRZ ;  /* 0x00000000001a7805 */ /* 0x000fe4000001ff00 */
[----:B------:R-:W-:Y:S02]  /*d0a0*/  CS2R R4, SRZ ;  /* 0x0000000000047805 */ /* 0x000fe4000001ff00 */
[----:B------:R-:W-:Y:S01]  /*d0b0*/  CS2R R6, SRZ ;  /* 0x0000000000067805 */ /* 0x000fe2000001ff00 */
[----:B------:R-:W-:Y:S06]  /*d0c0*/  @P0 BRA `(.L_x_1644) ;  /* 0x0000000000200947 */ /* 0x000fec0003800000 */
[C---:B------:R-:W-:Y:S01]  /*d0d0*/  IMAD.SHL.U32 R15, R16.reuse, 0x2, RZ ;  /* 0x00000002100f7824 */ /* 0x040fe200078e00ff */
[----:B------:R-:W-:-:S04]  /*d0e0*/  SHF.L.U64.HI R6, R16, 0x1, R17 ;  /* 0x0000000110067819 */ /* 0x000fc80000010211 */
[-C--:B------:R-:W-:Y:S02]  /*d0f0*/  IADD3 R4, P1, R8, R15.reuse, RZ ;  /* 0x0000000f08047210 */ /* 0x080fe40007f3e0ff */
[----:B------:R-:W-:-:S03]  /*d100*/  IADD3 R14, P2, R14, R15, RZ ;  /* 0x0000000f0e0e7210 */ /* 0x000fc60007f5e0ff */
[--C-:B------:R-:W-:Y:S02]  /*d110*/  IMAD.X R5, R0, 0x1, R6.reuse, P1 ;  /* 0x0000000100057824 */ /* 0x100fe400008e0606 */
[----:B------:R-:W-:-:S04]  /*d120*/  IMAD.X R15, R9, 0x1, R6, P2 ;  /* 0x00000001090f7824 */ /* 0x000fc800010e0606 */
[----:B------:R-:W5:Y:S04]  /*d130*/  LD.E.128 R4, desc[UR42][R4.64] ;  /* 0x0000002a04047980 */ /* 0x000f68000c101d00 */
[----:B------:R0:W5:Y:S02]  /*d140*/  LD.E.128 R24, desc[UR42][R14.64] ;  /* 0x0000002a0e187980 */ /* 0x000164000c101d00 */
.L_x_1644:
[----:B------:R-:W-:Y:S05]  /*d150*/  BSYNC B1 ;  /* 0x0000000000017941 */ /* 0x000fea0003800000 */
.L_x_1643:
[----:B-----5:R-:W-:Y:S01]  /*d160*/  IMAD.MOV.U32 R0, RZ, RZ, R24 ;  /* 0x000000ffff007224 */ /* 0x020fe200078e0018 */
[----:B------:R-:W-:Y:S01]  /*d170*/  UMOV UR4, 0xffffffff ;  /* 0xffffffff00047882 */ /* 0x000fe20000000000 */
        /* <DEDUP_REMOVED lines=16> */
[----:B------:R-:W1:Y:S01]  /*d280*/  SHFL.IDX PT, R8, R32, 0x2, 0x181f ;  /* 0x00581f0020087f89 */ /* 0x000e6200000e0000 */
[----:B------:R-:W-:-:S03]  /*d290*/  VIADD R10, R58, 0x40 ;  /* 0x000000403a0a7836 */ /* 0x000fc60000000000 */
[----:B------:R-:W2:Y:S02]  /*d2a0*/  SHFL.IDX PT, R0, R35, 0x2, 0x181f ;  /* 0x00581f0023007f89 */ /* 0x000ea400000e0000 */
[----:B------:R-:W-:Y:S02]  /*d2b0*/  ISETP.GE.OR P1, PT, R10, R3, P0 ;  /* 0x000000030a00720c */ /* 0x000fe40000726670 */
[----:B0-----:R-:W0:Y:S04]  /*d2c0*/  SHFL.IDX PT, R14, R34, 0x2, 0x181f ;  /* 0x00581f00220e7f89 */ /* 0x001e2800000e0000 */
[----:B------:R-:W3:Y:S07]  /*d2d0*/  SHFL.IDX PT, R20, R33, 0x2, 0x181f ;  /* 0x00581f0021147f89 */ /* 0x000eee00000e0000 */
[C---:B------:R-:W-:Y:S01]  /*d2e0*/  @!P1 IMAD.SHL.U32 R21, R16.reuse, 0x2, RZ ;  /* 0x0000000210159824 */ /* 0x040fe200078e00ff */
[----:B------:R-:W-:-:S04]  /*d2f0*/  @!P1 SHF.L.U64.HI R29, R16, 0x1, R17 ;  /* 0x00000001101d9819 */ /* 0x000fc80000010211 */
[----:B-1----:R-:W-:-:S05]  /*d300*/  @!P1 IADD3 R8, P2, R8, R21, RZ ;  /* 0x0000001508089210 */ /* 0x002fca0007f5e0ff */
[----:B--2---:R-:W-:-:S06]  /*d310*/  @!P1 IMAD.X R9, R0, 0x1, R29, P2 ;  /* 0x0000000100099824 */ /* 0x004fcc00010e061d */
[----:B------:R-:W2:Y:S01]  /*d320*/  @!P1 LD.E.128 R8, desc[UR42][R8.64] ;  /* 0x0000002a08089980 */ /* 0x000ea2000c101d00 */
[----:B0-----:R-:W-:-:S05]  /*d330*/  @!P1 IADD3 R28, P2, R14, R21, RZ ;  /* 0x000000150e1c9210 */ /* 0x001fca0007f5e0ff */
[----:B---3--:R-:W-:-:S06]  /*d340*/  @!P1 IMAD.X R29, R20, 0x1, R29, P2 ;  /* 0x00000001141d9824 */ /* 0x008fcc00010e061d */
[----:B------:R-:W3:Y:S01]  /*d350*/  @!P1 LD.E.128 R28, desc[UR42][R28.64] ;  /* 0x0000002a1c1c9980 */ /* 0x000ee2000c101d00 */
[----:B------:R-:W-:Y:S02]  /*d360*/  CS2R R20, SRZ ;  /* 0x0000000000147805 */ /* 0x000fe4000001ff00 */
[----:B------:R-:W-:Y:S02]  /*d370*/  CS2R R38, SRZ ;  /* 0x0000000000267805 */ /* 0x000fe4000001ff00 */
[----:B------:R-:W-:Y:S01]  /*d380*/  CS2R R40, SRZ ;  /* 0x0000000000287805 */ /* 0x000fe2000001ff00 */
[----:B------:R-:W0:Y:S01]  /*d390*/  SHFL.IDX PT, R32, R32, 0x3, 0x181f ;  /* 0x00781f0020207f89 */ /* 0x000e2200000e0000 */
[----:B------:R-:W-:-:S03]  /*d3a0*/  CS2R R42, SRZ ;  /* 0x00000000002a7805 */ /* 0x000fc6000001ff00 */
[----:B------:R-:W1:Y:S04]  /*d3b0*/  SHFL.IDX PT, R34, R34, 0x3, 0x181f ;  /* 0x00781f0022227f89 */ /* 0x000e6800000e0000 */
[----:B------:R-:W4:Y:S01]  /*d3c0*/  SHFL.IDX PT, R33, R33, 0x3, 0x181f ;  /* 0x00781f0021217f89 */ /* 0x000f2200000e0000 */
[----:B--2---:R-:W-:Y:S02]  /*d3d0*/  @!P1 IMAD.MOV.U32 R20, RZ, RZ, R8 ;  /* 0x000000ffff149224 */ /* 0x004fe400078e0008 */
[----:B------:R-:W-:Y:S02]  /*d3e0*/  @!P1 IMAD.MOV.U32 R38, RZ, RZ, R10 ;  /* 0x000000ffff269224 */ /* 0x000fe400078e000a */
[----:B------:R-:W-:Y:S02]  /*d3f0*/  IMAD.MOV.U32 R0, RZ, RZ, R20 ;  /* 0x000000ffff007224 */ /* 0x000fe400078e0014 */
[----:B------:R-:W-:-:S02]  /*d400*/  @!P1 IMAD.MOV.U32 R39, RZ, RZ, R11 ;  /* 0x000000ffff279224 */ /* 0x000fc400078e000b */
[----:B------:R-:W-:Y:S01]  /*d410*/  @!P1 IMAD.MOV.U32 R21, RZ, RZ, R9 ;  /* 0x000000ffff159224 */ /* 0x000fe200078e0009 */
[----:B------:R-:W-:Y:S01]  /*d420*/  PRMT R65, R0, 0x7610, R65 ;  /* 0x0000761000417816 */ /* 0x000fe20000000041 */
[----:B------:R-:W-:Y:S01]  /*d430*/  IMAD.MOV.U32 R8, RZ, RZ, R38 ;  /* 0x000000ffff087224 */ /* 0x000fe200078e0026 */
[----:B------:R2:W0:Y:S01]  /*d440*/  SHFL.IDX PT, R0, R35, 0x3, 0x181f ;  /* 0x00781f0023007f89 */ /* 0x00042200000e0000 */
[----:B------:R-:W-:Y:S02]  /*d450*/  IMAD.MOV.U32 R9, RZ, RZ, R39 ;  /* 0x000000ffff097224 */ /* 0x000fe400078e0027 */
[----:B---3--:R-:W-:Y:S01]  /*d460*/  @!P1 IMAD.MOV.U32 R40, RZ, RZ, R28 ;  /* 0x000000ffff289224 */ /* 0x008fe200078e001c */
[----:B------:R-:W-:Y:S01]  /*d470*/  PRMT R53, R8, 0x7610, R53 ;  /* 0x0000761008357816 */ /* 0x000fe20000000035 */
[----:B------:R-:W-:Y:S01]  /*d480*/  @!P1 IMAD.MOV.U32 R41, RZ, RZ, R29 ;  /* 0x000000ffff299224 */ /* 0x000fe200078e001d */
[----:B------:R-:W-:Y:S01]  /*d490*/  PRMT R54, R9, 0x7610, R54 ;  /* 0x0000761009367816 */ /* 0x000fe20000000036 */
[----:B------:R-:W-:-:S02]  /*d4a0*/  @!P1 IMAD.MOV.U32 R42, RZ, RZ, R30 ;  /* 0x000000ffff2a9224 */ /* 0x000fc400078e001e */
[----:B------:R-:W-:Y:S02]  /*d4b0*/  @!P1 IMAD.MOV.U32 R43, RZ, RZ, R31 ;  /* 0x000000ffff2b9224 */ /* 0x000fe400078e001f */
[----:B------:R-:W-:Y:S02]  /*d4c0*/  IMAD.MOV.U32 R8, RZ, RZ, R40 ;  /* 0x000000ffff087224 */ /* 0x000fe400078e0028 */
[----:B------:R-:W-:Y:S02]  /*d4d0*/  IMAD.MOV.U32 R9, RZ, RZ, R41 ;  /* 0x000000ffff097224 */ /* 0x000fe400078e0029 */
        /* <DEDUP_REMOVED lines=8> */
[----:B012-4-:R-:W-:-:S07]  /*d560*/  PRMT R75, R11, 0x7610, R75 ;  /* 0x000076100b4b7816 */ /* 0x017fce000000004b */
.L_x_1988:
[----:B------:R-:W-:Y:S01]  /*d570*/  VIADD R58, R58, 0x60 ;  /* 0x000000603a3a7836 */ /* 0x000fe20000000000 */
[----:B------:R-:W-:Y:S01]  /*d580*/  LEA.HI R10, R213, R213, RZ, 0x1 ;  /* 0x000000d5d50a7211 */ /* 0x000fe200078f08ff */
[----:B------:R-:W-:Y:S01]  /*d590*/  BSSY B1, `(.L_x_1646) ;  /* 0x0000015000017945 */ /* 0x000fe20003800000 */
[----:B------:R-:W-:Y:S02]  /*d5a0*/  CS2R R12, SRZ ;  /* 0x00000000000c7805 */ /* 0x000fe4000001ff00 */
[----:B------:R-:W-:Y:S02]  /*d5b0*/  CS2R R14, SRZ ;  /* 0x00000000000e7805 */ /* 0x000fe4000001ff00 */
[----:B------:R-:W-:Y:S02]  /*d5c0*/  ISETP.GE.AND P1, PT, R58, R3, PT ;  /* 0x000000033a00720c */ /* 0x000fe40003f26270 */
[----:B------:R-:W-:-:S05]  /*d5d0*/  LOP3.LUT R10, R10, 0xfffffffe, RZ, 0xc0, !PT ;  /* 0xfffffffe0a0a7812 */ /* 0x000fca00078ec0ff */
[----:B------:R-:W-:Y:S01]  /*d5e0*/  IMAD.IADD R29, R213, 0x1, -R10 ;  /* 0x00000001d51d7824 */ /* 0x000fe200078e0a0a */
[----:B------:R-:W-:-:S04]  /*d5f0*/  CS2R R10, SRZ ;  /* 0x00000000000a7805 */ /* 0x000fc8000001ff00 */
[----:B------:R-:W-:Y:S01]  /*d600*/  SHF.L.U32 R29, R29, 0x1f, RZ ;  /* 0x0000001f1d1d7819 */ /* 0x000fe200000006ff */
[----:B------:R-:W-:Y:S06]  /*d610*/  @P1 BRA `(.L_x_1647) ;  /* 0x0000000000301947 */ /* 0x000fec0003800000 */
        /* <DEDUP_REMOVED lines=11> */
[----:B------:R-:W5:Y:S02]  /*d6d0*/  LD.E.128 R8, desc[UR42][R8.64] ;  /* 0x0000002a08087980 */ /* 0x000f64000c101d00 */
.L_x_1647:
[----:B------:R-:W-:Y:S05]  /*d6e0*/  BSYNC B1 ;  /* 0x0000000000017941 */ /* 0x000fea0003800000 */
.L_x_1646:
[----:B------:R-:W0:Y:S01]  /*d6f0*/  SYNCS.PHASECHK.TRANS64.TRYWAIT P4, [R2+URZ+0x28800], R29 ;  /* 0x0288001d020075a7 */ /* 0x000e22000808017f */
[----:B------:R-:W-:Y:S01]  /*d700*/  VIADDMNMX R3, R3, -R192, 0x80, PT ;  /* 0x0000008003037446 */ /* 0x000fe200038009c0 */
[----:B-----5:R-:W-:Y:S01]  /*d710*/  IMAD.MOV.U32 R0, RZ, RZ, R8 ;  /* 0x000000ffff007224 */ /* 0x020fe200078e0008 */
[----:B------:R-:W-:Y:S01]  /*d720*/  BSSY B1, `(.L_x_1648) ;  /* 0x0000013000017945 */ /* 0x000fe20003800000 */
[----:B------:R-:W-:Y:S01]  /*d730*/  IMAD.MOV.U32 R28, RZ, RZ, R9 ;  /* 0x000000ffff1c7224 */ /* 0x000fe200078e0009 */
[-C--:B------:R-:W-:Y:S01]  /*d740*/  ISETP.GE.OR P3, PT, R23, R3.reuse, P0 ;  /* 0x000000031700720c */ /* 0x080fe20000766670 */
[----:B------:R-:W-:Y:S01]  /*d750*/  IMAD.MOV.U32 R30, RZ, RZ, R13 ;  /* 0x000000ffff1e7224 */ /* 0x000fe200078e000d */
[-C--:B------:R-:W-:Y:S02]  /*d760*/  ISETP.GE.OR P2, PT, R212, R3.reuse, P0 ;  /* 0x00000003d400720c */ /* 0x080fe40000746670 */
[-C--:B------:R-:W-:Y:S02]  /*d770*/  ISETP.GE.OR P1, PT, R211, R3.reuse, P0 ;  /* 0x00000003d300720c */ /* 0x080fe40000726670 */
[----:B------:R-:W-:Y:S01]  /*d780*/  ISETP.GE.OR P0, PT, R210, R3, P0 ;  /* 0x00000003d200720c */ /* 0x000fe20000706670 */
        /* <DEDUP_REMOVED lines=11> */
[----:B0-----:R-:W-:Y:S06]  /*d840*/  @!P4 BRA `(.L_x_1649) ;  /* 0x000001b00048c947 */ /* 0x001fec0003800000 */
.L_x_1989:
[----:B------:R-:W-:Y:S05]  /*d850*/  BSYNC B1 ;  /* 0x0000000000017941 */ /* 0x000fea0003800000 */
.L_x_1648:
[----:B------:R-:W-:Y:S04]  /*d860*/  BSSY B1, `(.L_x_1650) ;  /* 0x000006a000017945 */ /* 0x000fe80003800000 */
[----:B------:R-:W-:Y:S05]  /*d870*/  @P3 BRA `(.L_x_1651) ;  /* 0x0000000400a03947 */ /* 0x000fea0003800000 */
[----:B------:R-:W-:Y:S01]  /*d880*/  LEA.HI R28, R56, R207, RZ, 0x1d ;  /* 0x000000cf381c7211 */ /* 0x000fe200078fe8ff */
[----:B------:R-:W-:Y:S01]  /*d890*/  IMAD.SHL.U32 R30, R23, 0x40, RZ ;  /* 0x00000040171e7824 */ /* 0x000fe200078e00ff */
[--C-:B------:R-:W-:Y:S02]  /*d8a0*/  SHF.R.U64 R84, R46, 0x10, R47.reuse ;  /* 0x000000102e547819 */ /* 0x100fe4000000122f */
[----:B------:R-:W-:Y:S01]  /*d8b0*/  SHF.R.S32.HI R31, RZ, 0x1f, R28 ;  /* 0x0000001fff1f7819 */ /* 0x000fe2000001141c */
[----:B0-----:R-:W-:Y:S01]  /*d8c0*/  IMAD.SHL.U32 R29, R28, 0x8, RZ ;  /* 0x000000081c1d7824 */ /* 0x001fe200078e00ff */
[----:B------:R-:W-:Y:S02]  /*d8d0*/  SHF.R.U32.HI R85, RZ, 0x10, R47 ;  /* 0x00000010ff557819 */ /* 0x000fe4000001162f */
[----:B------:R-:W-:Y:S02]  /*d8e0*/  LEA.HI R31, R31, R28, RZ, 0x3 ;  /* 0x0000001c1f1f7211 */ /* 0x000fe400078f18ff */
[----:B------:R-:W-:-:S02]  /*d8f0*/  LOP3.LUT R29, R29, 0x38, RZ, 0xc0, !PT ;  /* 0x000000381d1d7812 */ /* 0x000fc400078ec0ff */
[--C-:B------:R-:W-:Y:S01]  /*d900*/  SHF.R.U64 R46, R44, 0x10, R45.reuse ;  /* 0x000000102c2e7819 */ /* 0x100fe2000000122d */
[----:B------:R-:W-:Y:S01]  /*d910*/  IMAD.SHL.U32 R31, R31, 0x400, RZ ;  /* 0x000004001f1f7824 */ /* 0x000fe200078e00ff */
[----:B------:R-:W-:Y:S02]  /*d920*/  LOP3.LUT R29, R29, 0x1c0, R30, 0xf8, !PT ;  /* 0x000001c01d1d7812 */ /* 0x000fe400078ef81e */
[----:B------:R-:W-:Y:S02]  /*d930*/  SHF.R.U32.HI R47, RZ, 0x10, R45 ;  /* 0x00000010ff2f7819 */ /* 0x000fe4000001162d */
[----:B------:R-:W-:Y:S02]  /*d940*/  LOP3.LUT R29, R29, R202, RZ, 0x3c, !PT ;  /* 0x000000ca1d1d7212 */ /* 0x000fe400078e3cff */
[----:B------:R-:W-:Y:S02]  /*d950*/  LOP3.LUT R28, R31, 0x7fffe000, RZ, 0xc0, !PT ;  /* 0x7fffe0001f1c7812 */ /* 0x000fe400078ec0ff */
[----:B------:R-:W-:-:S02]  /*d960*/  SHF.R.U32.HI R83, RZ, 0x10, R49 ;  /* 0x00000010ff537819 */ /* 0x000fc40000011631 */
[----:B------:R-:W-:Y:S02]  /*d970*/  IADD3 R33, R29, R28, R203 ;  /* 0x0000001c1d217210 */ /* 0x000fe40007ffe0cb */
[----:B------:R-:W0:Y:S01]  /*d980*/  LDS.128 R28, [R204] ;  /* 0x00000000cc1c7984 */ /* 0x000e220000000c00 */
[----:B------:R-:W-:Y:S02]  /*d990*/  PRMT R77, R77, 0x5410, R84 ;  /* 0x000054104d4d7816 */ /* 0x000fe40000000054 */
[----:B------:R-:W-:Y:S01]  /*d9a0*/  IMAD R76, R33, 0x2, R2 ;  /* 0x00000002214c7824 */ /* 0x000fe200078e0202 */
[----:B------:R-:W-:Y:S02]  /*d9b0*/  PRMT R79, R79, 0x5410, R46 ;  /* 0x000054104f4f7816 */ /* 0x000fe4000000002e */
[----:B------:R-:W-:Y:S02]  /*d9c0*/  SHF.R.U64 R48, R48, 0x10, R49 ;  /* 0x0000001030307819 */ /* 0x000fe40000001231 */
[----:B------:R-:W1:Y:S01]  /*d9d0*/  LDS.128 R32, [R76+0x10400] ;  /* 0x010400004c207984 */ /* 0x000e620000000c00 */
[----:B------:R-:W-:-:S02]  /*d9e0*/  SHF.R.U64 R44, R50, 0x10, R51 ;  /* 0x00000010322c7819 */ /* 0x000fc40000001233 */
[----:B------:R-:W-:Y:S01]  /*d9f0*/  PRMT R84, R80, 0x5410, R47 ;  /* 0x0000541050547816 */ /* 0x000fe2000000002f */
[----:B------:R-:W-:Y:S01]  /*da00*/  IMAD.U32 R80, R79, 0x10000, RZ ;  /* 0x000100004f507824 */ /* 0x000fe200078e00ff */
[----:B------:R-:W-:Y:S02]  /*da10*/  SHF.R.U32.HI R45, RZ, 0x10, R51 ;  /* 0x00000010ff2d7819 */ /* 0x000fe40000011633 */
[----:B------:R-:W-:Y:S02]  /*da20*/  PRMT R78, R78, 0x5410, R85 ;  /* 0x000054104e4e7816 */ /* 0x000fe40000000055 */
[----:B------:R-:W-:Y:S01]  /*da30*/  PRMT R83, R52, 0x5410, R83 ;  /* 0x0000541034537816 */ /* 0x000fe20000000053 */
[----:B------:R-:W-:Y:S01]  /*da40*/  IMAD.U32 R52, R77, 0x10000, RZ ;  /* 0x000100004d347824 */ /* 0x000fe200078e00ff */
[----:B------:R-:W-:Y:S02]  /*da50*/  PRMT R51, R37, 0x5410, R48 ;  /* 0x0000541025337816 */ /* 0x000fe40000000030 */
[----:B------:R-:W-:Y:S01]  /*da60*/  PRMT R85, R81, 0x5410, R44 ;  /* 0x0000541051557816 */ /* 0x000fe2000000002c */
[----:B------:R-:W-:Y:S01]  /*da70*/  IMAD.U32 R81, R84, 0x10000, RZ ;  /* 0x0001000054517824 */ /* 0x000fe200078e00ff */
[----:B------:R-:W-:-:S02]  /*da80*/  PRMT R82, R82, 0x5410, R45 ;  /* 0x0000541052527816 */ /* 0x000fc4000000002d */
[----:B------:R-:W-:Y:S02]  /*da90*/  LOP3.LUT R79, R79, 0xffff0000, RZ, 0xc0, !PT ;  /* 0xffff00004f4f7812 */ /* 0x000fe400078ec0ff */
[----:B------:R-:W-:Y:S01]  /*daa0*/  LOP3.LUT R77, R77, 0xffff0000, RZ, 0xc0, !PT ;  /* 0xffff00004d4d7812 */ /* 0x000fe200078ec0ff */
        /* <DEDUP_REMOVED lines=17> */
[----:B------:R-:W-:-:S02]  /*dbc0*/  IMAD.U32 R47, R78, 0x10000, RZ ;  /* 0x000100004e2f7824 */ /* 0x000fc400078e00ff */
[C---:B------:R-:W-:Y:S01]  /*dbd0*/  FMUL.FTZ R89, R48.reuse, R81 ;  /* 0x0000005130597220 */ /* 0x040fe20000410000 */
[----:B------:R-:W-:Y:S02]  /*dbe0*/  IMAD.U32 R50, R35, 0x10000, RZ ;  /* 0x0001000023327824 */ /* 0x000fe400078e00ff */
[C---:B------:R-:W-:Y:S01]  /*dbf0*/  FFMA.FTZ R86, R37.reuse, R52, -R86 ;  /* 0x0000003425567223 */ /* 0x040fe20000010856 */
[----:B------:R-:W-:Y:S01]  /*dc00*/  FFMA.FTZ R90, R37, R80, R90 ;  /* 0x00000050255a7223 */ /* 0x000fe2000001005a */
[-C--:B------:R-:W-:Y:S01]  /*dc10*/  FMUL.FTZ R91, R48, R47.reuse ;  /* 0x0000002f305b7220 */ /* 0x080fe20000410000 */
[----:B------:R-:W-:Y:S01]  /*dc20*/  FFMA.FTZ R89, R44, R47, -R89 ;  /* 0x0000002f2c597223 */ /* 0x000fe20000010859 */
[----:B------:R-:W-:Y:S02]  /*dc30*/  IMAD.U32 R37, R83, 0x10000, RZ ;  /* 0x0001000053257824 */ /* 0x000fe400078e00ff */
[----:B------:R-:W-:Y:S01]  /*dc40*/  FMUL.FTZ R47, R50, R87 ;  /* 0x00000057322f7220 */ /* 0x000fe20000410000 */
[----:B------:R-:W-:Y:S01]  /*dc50*/  FFMA.FTZ R91, R44, R81, R91 ;  /* 0x000000512c5b7223 */ /* 0x000fe2000001005b */
[----:B------:R-:W-:-:S02]  /*dc60*/  IMAD.U32 R49, R34, 0x10000, RZ ;  /* 0x0001000022317824 */ /* 0x000fc400078e00ff */
[-C--:B------:R-:W-:Y:S01]  /*dc70*/  FMUL.FTZ R50, R50, R37.reuse ;  /* 0x0000002532327220 */ /* 0x080fe20000410000 */
[----:B------:R-:W-:Y:S01]  /*dc80*/  FFMA.FTZ R52, R46, R37, -R47 ;  /* 0x000000252e347223 */ /* 0x000fe2000001082f */
[C---:B------:R-:W-:Y:S01]  /*dc90*/  FMUL.FTZ R37, R32.reuse, R79 ;  /* 0x0000004f20257220 */ /* 0x040fe20000410000 */
[-C--:B------:R-:W-:Y:S01]  /*dca0*/  FMUL.FTZ R47, R32, R77.reuse ;  /* 0x0000004d202f7220 */ /* 0x080fe20000410000 */
[----:B------:R-:W-:Y:S01]  /*dcb0*/  IMAD.U32 R44, R85, 0x10000, RZ ;  /* 0x00010000552c7824 */ /* 0x000fe200078e00ff */
[----:B------:R-:W-:Y:S01]  /*dcc0*/  LOP3.LUT R78, R78, 0xffff0000, RZ, 0xc0, !PT ;  /* 0xffff00004e4e7812 */ /* 0x000fe200078ec0ff */
[C---:B------:R-:W-:Y:S01]  /*dcd0*/  FFMA.FTZ R37, R28.reuse, R77, -R37 ;  /* 0x0000004d1c257223 */ /* 0x040fe20000010825 */
[----:B------:R-:W-:Y:S01]  /*dce0*/  FFMA.FTZ R47, R28, R79, R47 ;  /* 0x0000004f1c2f7223 */ /* 0x000fe2000001002f */
[----:B------:R-:W-:Y:S02]  /*dcf0*/  IMAD.U32 R32, R51, 0x10000, RZ ;  /* 0x0001000033207824 */ /* 0x000fe400078e00ff */
[----:B------:R-:W-:Y:S01]  /*dd00*/  FMUL.FTZ R28, R49, R44 ;  /* 0x0000002c311c7220 */ /* 0x000fe20000410000 */
[----:B------:R-:W-:Y:S01]  /*dd10*/  FFMA.FTZ R87, R46, R87, R50 ;  /* 0x000000572e577223 */ /* 0x000fe20000010032 */
[C---:B------:R-:W-:Y:S01]  /*dd20*/  FMUL.FTZ R46, R33.reuse, R84 ;  /* 0x00000054212e7220 */ /* 0x040fe20000410000 */
[----:B------:R-:W-:Y:S01]  /*dd30*/  LOP3.LUT R34, R34, 0xffff0000, RZ, 0xc0, !PT ;  /* 0xffff000022227812 */ /* 0x000fe200078ec0ff */
[----:B------:R-:W-:Y:S01]  /*dd40*/  FMUL.FTZ R33, R33, R78 ;  /* 0x0000004e21217220 */ /* 0x000fe20000410000 */
[----:B------:R-:W-:Y:S01]  /*dd50*/  LOP3.LUT R35, R35, 0xffff0000, RZ, 0xc0, !PT ;  /* 0xffff000023237812 */ /* 0x000fe200078ec0ff */
[----:B------:R-:W-:Y:S01]  /*dd60*/  FFMA.FTZ R48, R45, R32, -R28 ;  /* 0x000000202d307223 */ /* 0x000fe2000001081c */
[----:B------:R-:W-:Y:S01]  /*dd70*/  LOP3.LUT R85, R85, 0xffff0000, RZ, 0xc0, !PT ;  /* 0xffff000055557812 */ /* 0x000fe200078ec0ff */
[----:B------:R-:W-:Y:S01]  /*dd80*/  FFMA.FTZ R46, R29, R78, -R46 ;  /* 0x0000004e1d2e7223 */ /* 0x000fe2000001082e */
[----:B------:R-:W-:Y:S01]  /*dd90*/  LOP3.LUT R51, R51, 0xffff0000, RZ, 0xc0, !PT ;  /* 0xffff000033337812 */ /* 0x000fe200078ec0ff */
[----:B------:R-:W-:Y:S01]  /*dda0*/  FFMA.FTZ R84, R29, R84, R33 ;  /* 0x000000541d547223 */ /* 0x000fe20000010021 */
[----:B------:R-:W-:Y:S01]  /*ddb0*/  LOP3.LUT R28, R83, 0xffff0000, RZ, 0xc0, !PT ;  /* 0xffff0000531c7812 */ /* 0x000fe200078ec0ff */
[----:B------:R-:W-:Y:S01]  /*ddc0*/  FMUL.FTZ R50, R49, R32 ;  /* 0x0000002031327220 */ /* 0x000fe20000410000 */
[C---:B------:R-:W-:Y:S01]  /*ddd0*/  FMUL.FTZ R29, R34.reuse, R85 ;  /* 0x00000055221d7220 */ /* 0x040fe20000410000 */
[C---:B------:R-:W-:Y:S01]  /*dde0*/  FMUL.FTZ R32, R35.reuse, R82 ;  /* 0x0000005223207220 */ /* 0x040fe20000410000 */
[-C--:B------:R-:W-:Y:S01]  /*ddf0*/  FMUL.FTZ R34, R34, R51.reuse ;  /* 0x0000003322227220 */ /* 0x080fe20000410000 */
[-C--:B------:R-:W-:Y:S01]  /*de00*/  FMUL.FTZ R33, R35, R28.reuse ;  /* 0x0000001c23217220 */ /* 0x080fe20000410000 */
[C---:B------:R-:W-:Y:S01]  /*de10*/  FFMA.FTZ R51, R30.reuse, R51, -R29 ;  /* 0x000000331e337223 */ /* 0x040fe2000001081d */
        /* <DEDUP_REMOVED lines=9> */
[----:B------:R-:W-:Y:S01]  /*deb0*/  F2FP.BF16.F32.PACK_AB R33, R84, R91 ;  /* 0x0000005b5421723e */ /* 0x000fe200000010ff */
[----:B------:R1:W-:Y:S01]  /*dec0*/  STS.128 [R204], R28 ;  /* 0x0000001ccc007388 */ /* 0x0003e20000000c00 */
[----:B------:R-:W-:-:S02]  /*ded0*/  F2FP.BF16.F32.PACK_AB R34, R85, R50 ;  /* 0x000000325522723e */ /* 0x000fc400000010ff */
[----:B------:R-:W-:-:S05]  /*dee0*/  F2FP.BF16.F32.PACK_AB R35, R82, R87 ;  /* 0x000000575223723e */ /* 0x000fca00000010ff */
[----:B------:R1:W-:Y:S02]  /*def0*/  STS.128 [R76+0x10400], R32 ;  /* 0x010400204c007388 */ /* 0x0003e40000000c00 */
.L_x_1651:
[----:B------:R-:W-:Y:S05]  /*df00*/  BSYNC B1 ;  /* 0x0000000000017941 */ /* 0x000fea0003800000 */
.L_x_1650:
[----:B------:R-:W-:Y:S04]  /*df10*/  BSSY B1, `(.L_x_1652) ;  /* 0x000006a000017945 */ /* 0x000fe80003800000 */
[----:B------:R-:W-:Y:S05]  /*df20*/  @P2 BRA `(.L_x_1653) ;  /* 0x0000000400a02947 */ /* 0x000fea0003800000 */
[----:B------:R-:W2:Y:S01]  /*df30*/  LDL R50, [R1+0x40] ;  /* 0x0000400001327983 */ /* 0x000ea20000100800 */
[----:B-1----:R-:W-:Y:S02]  /*df40*/  LEA.HI R28, R56, R207, RZ, 0x1d ;  /* 0x000000cf381c7211 */ /* 0x002fe400078fe8ff */
[----:B------:R-:W-:Y:S02]  /*df50*/  SHF.R.U32.HI R30, RZ, 0x3, R198 ;  /* 0x00000003ff1e7819 */ /* 0x000fe400000116c6 */
[----:B------:R-:W-:Y:S01]  /*df60*/  SHF.R.S32.HI R31, RZ, 0x1f, R28 ;  /* 0x0000001fff1f7819 */ /* 0x000fe2000001141c */
[----:B0-----:R-:W-:Y:S01]  /*df70*/  IMAD.SHL.U32 R29, R28, 0x8, RZ ;  /* 0x000000081c1d7824 */ /* 0x001fe200078e00ff */
[----:B------:R-:W-:Y:S02]  /*df80*/  SHF.R.U64 R44, R6, 0x10, R7 ;  /* 0x00000010062c7819 */ /* 0x000fe40000001207 */
[----:B------:R-:W-:Y:S02]  /*df90*/  LEA.HI R31, R31, R28, RZ, 0x3 ;  /* 0x0000001c1f1f7211 */ /* 0x000fe400078f18ff */
[----:B------:R-:W-:-:S02]  /*dfa0*/  LOP3.LUT R28, R198, 0x38, R29, 0xf8, !PT ;  /* 0x00000038c61c7812 */ /* 0x000fc400078ef81d */
[----:B------:R-:W-:Y:S01]  /*dfb0*/  SHF.R.U64 R6, R24, 0x10, R25 ;  /* 0x0000001018067819 */ /* 0x000fe20000001219 */
[----:B------:R-:W-:Y:S01]  /*dfc0*/  IMAD.SHL.U32 R31, R31, 0x400, RZ ;  /* 0x000004001f1f7824 */ /* 0x000fe200078e00ff */
[----:B------:R-:W-:Y:S02]  /*dfd0*/  LOP3.LUT R28, R28, R30, RZ, 0x3c, !PT ;  /* 0x0000001e1c1c7212 */ /* 0x000fe400078e3cff */
[----:B------:R-:W-:Y:S02]  /*dfe0*/  SHF.R.U64 R46, R4, 0x10, R5 ;  /* 0x00000010042e7819 */ /* 0x000fe40000001205 */
[----:B------:R-:W-:Y:S02]  /*dff0*/  LOP3.LUT R31, R31, 0x7fffe000, RZ, 0xc0, !PT ;  /* 0x7fffe0001f1f7812 */ /* 0x000fe400078ec0ff */
[----:B------:R-:W-:Y:S02]  /*e000*/  PRMT R55, R55, 0x5410, R6 ;  /* 0x0000541037377816 */ /* 0x000fe40000000006 */
[----:B------:R-:W-:-:S02]  /*e010*/  IADD3 R33, R28, R31, R201 ;  /* 0x0000001f1c217210 */ /* 0x000fc40007ffe0c9 */
[----:B------:R-:W-:Y:S01]  /*e020*/  SHF.R.U32.HI R5, RZ, 0x10, R5 ;  /* 0x00000010ff057819 */ /* 0x000fe20000011605 */
[----:B------:R-:W-:Y:S01]  /*e030*/  IMAD.U32 R47, R55, 0x10000, RZ ;  /* 0x00010000372f7824 */ /* 0x000fe200078e00ff */
[----:B------:R-:W-:Y:S01]  /*e040*/  SHF.R.U64 R4, R26, 0x10, R27 ;  /* 0x000000101a047819 */ /* 0x000fe2000000121b */
[----:B------:R-:W-:Y:S01]  /*e050*/  IMAD R37, R33, 0x2, R2 ;  /* 0x0000000221257824 */ /* 0x000fe200078e0202 */
[----:B------:R-:W-:Y:S02]  /*e060*/  PRMT R61, R61, 0x5410, R46 ;  /* 0x000054103d3d7816 */ /* 0x000fe4000000002e */
[----:B------:R-:W-:Y:S02]  /*e070*/  SHF.R.U32.HI R7, RZ, 0x10, R7 ;  /* 0x00000010ff077819 */ /* 0x000fe40000011607 */
[----:B------:R-:W0:Y:S01]  /*e080*/  LDS.128 R32, [R37+0x10400] ;  /* 0x0104000025207984 */ /* 0x000e220000000c00 */
[----:B------:R-:W-:Y:S01]  /*e090*/  SHF.R.U32.HI R24, RZ, 0x10, R25 ;  /* 0x00000010ff187819 */ /* 0x000fe20000011619 */
[----:B------:R-:W-:Y:S01]  /*e0a0*/  IMAD.U32 R45, R61, 0x10000, RZ ;  /* 0x000100003d2d7824 */ /* 0x000fe200078e00ff */
[----:B------:R-:W-:-:S02]  /*e0b0*/  SHF.R.U32.HI R27, RZ, 0x10, R27 ;  /* 0x00000010ff1b7819 */ /* 0x000fc4000001161b */
[----:B------:R-:W-:Y:S02]  /*e0c0*/  PRMT R62, R62, 0x5410, R5 ;  /* 0x000054103e3e7816 */ /* 0x000fe40000000005 */
[----:B------:R-:W-:Y:S02]  /*e0d0*/  PRMT R59, R59, 0x5410, R4 ;  /* 0x000054103b3b7816 */ /* 0x000fe40000000004 */
[----:B------:R-:W-:Y:S02]  /*e0e0*/  PRMT R64, R64, 0x5410, R7 ;  /* 0x0000541040407816 */ /* 0x000fe40000000007 */
[----:B------:R-:W-:Y:S02]  /*e0f0*/  PRMT R57, R57, 0x5410, R24 ;  /* 0x0000541039397816 */ /* 0x000fe40000000018 */
[----:B------:R-:W-:Y:S02]  /*e100*/  PRMT R60, R60, 0x5410, R27 ;  /* 0x000054103c3c7816 */ /* 0x000fe4000000001b */
[----:B------:R-:W-:Y:S01]  /*e110*/  PRMT R63, R63, 0x5410, R44 ;  /* 0x000054103f3f7816 */ /* 0x000fe2000000002c */
[C---:B0-----:R-:W-:Y:S01]  /*e120*/  IMAD.U32 R26, R32.reuse, 0x10000, RZ ;  /* 0x00010000201a7824 */ /* 0x041fe200078e00ff */
[----:B------:R-:W-:Y:S01]  /*e130*/  LOP3.LUT R27, R32, 0xffff0000, RZ, 0xc0, !PT ;  /* 0xffff0000201b7812 */ /* 0x000fe200078ec0ff */
[----:B------:R-:W-:Y:S01]  /*e140*/  IMAD.U32 R44, R35, 0x10000, RZ ;  /* 0x00010000232c7824 */ /* 0x000fe200078e00ff */
[----:B------:R-:W-:Y:S01]  /*e150*/  LOP3.LUT R32, R33, 0xffff0000, RZ, 0xc0, !PT ;  /* 0xffff000021207812 */ /* 0x000fe200078ec0ff */
[C---:B------:R-:W-:Y:S01]  /*e160*/  FMUL.FTZ R49, R26.reuse, R47 ;  /* 0x0000002f1a317220 */ /* 0x040fe20000410000 */
[----:B------:R-:W-:Y:S01]  /*e170*/  FMUL.FTZ R51, R26, R45 ;  /* 0x0000002d1a337220 */ /* 0x000fe20000410000 */
[----:B------:R-:W-:Y:S01]  /*e180*/  IMAD.U32 R26, R62, 0x10000, RZ ;  /* 0x000100003e1a7824 */ /* 0x000fe200078e00ff */
[----:B--2---:R-:W0:Y:S02]  /*e190*/  LDS.128 R28, [R50] ;  /* 0x00000000321c7984 */ /* 0x004e240000000c00 */
        /* <DEDUP_REMOVED lines=8> */
[----:B------:R-:W-:Y:S01]  /*e220*/  IMAD.U32 R29, R33, 0x10000, RZ ;  /* 0x00010000211d7824 */ /* 0x000fe200078e00ff */
[C---:B------:R-:W-:Y:S01]  /*e230*/  LOP3.LUT R33, R34.reuse, 0xffff0000, RZ, 0xc0, !PT ;  /* 0xffff000022217812 */ /* 0x040fe200078ec0ff */
[----:B------:R-:W-:Y:S01]  /*e240*/  IMAD.U32 R31, R34, 0x10000, RZ ;  /* 0x00010000221f7824 */ /* 0x000fe200078e00ff */
[----:B------:R-:W-:Y:S01]  /*e250*/  LOP3.LUT R34, R35, 0xffff0000, RZ, 0xc0, !PT ;  /* 0xffff000023227812 */ /* 0x000fe200078ec0ff */
[----:B------:R-:W-:-:S02]  /*e260*/  IMAD.U32 R35, R57, 0x10000, RZ ;  /* 0x0001000039237824 */ /* 0x000fc400078e00ff */
[----:B------:R-:W-:Y:S01]  /*e270*/  FFMA.FTZ R49, R4, R45, -R49 ;  /* 0x0000002d04317223 */ /* 0x000fe20000010831 */
[----:B------:R-:W-:Y:S02]  /*e280*/  IMAD.U32 R45, R60, 0x10000, RZ ;  /* 0x000100003c2d7824 */ /* 0x000fe400078e00ff */
[----:B------:R-:W-:Y:S01]  /*e290*/  FFMA.FTZ R51, R4, R47, R51 ;  /* 0x0000002f04337223 */ /* 0x000fe20000010033 */
[C---:B------:R-:W-:Y:S01]  /*e2a0*/  FMUL.FTZ R77, R29.reuse, R35 ;  /* 0x000000231d4d7220 */ /* 0x040fe20000410000 */
[----:B------:R-:W-:Y:S02]  /*e2b0*/  IMAD.U32 R4, R64, 0x10000, RZ ;  /* 0x0001000040047824 */ /* 0x000fe400078e00ff */
[-C--:B------:R-:W-:Y:S01]  /*e2c0*/  FMUL.FTZ R29, R29, R26.reuse ;  /* 0x0000001a1d1d7220 */ /* 0x080fe20000410000 */
[----:B------:R-:W-:Y:S01]  /*e2d0*/  FMUL.FTZ R46, R44, R45 ;  /* 0x0000002d2c2e7220 */ /* 0x000fe20000410000 */
[----:B------:R-:W-:Y:S01]  /*e2e0*/  FFMA.FTZ R77, R6, R26, -R77 ;  /* 0x0000001a064d7223 */ /* 0x000fe2000001084d */
[-C--:B------:R-:W-:Y:S01]  /*e2f0*/  FMUL.FTZ R44, R44, R4.reuse ;  /* 0x000000042c2c7220 */ /* 0x080fe20000410000 */
[----:B------:R-:W-:Y:S01]  /*e300*/  LOP3.LUT R26, R55, 0xffff0000, RZ, 0xc0, !PT ;  /* 0xffff0000371a7812 */ /* 0x000fe200078ec0ff */
[----:B------:R-:W-:Y:S01]  /*e310*/  FFMA.FTZ R29, R6, R35, R29 ;  /* 0x00000023061d7223 */ /* 0x000fe2000001001d */
[----:B------:R-:W-:Y:S01]  /*e320*/  FFMA.FTZ R35, R25, R4, -R46 ;  /* 0x0000000419237223 */ /* 0x000fe2000001082e */
[----:B------:R-:W-:Y:S01]  /*e330*/  LOP3.LUT R4, R61, 0xffff0000, RZ, 0xc0, !PT ;  /* 0xffff00003d047812 */ /* 0x000fe200078ec0ff */
[----:B------:R-:W-:Y:S01]  /*e340*/  FFMA.FTZ R45, R25, R45, R44 ;  /* 0x0000002d192d7223 */ /* 0x000fe2000001002c */
[----:B------:R-:W-:Y:S01]  /*e350*/  LOP3.LUT R57, R57, 0xffff0000, RZ, 0xc0, !PT ;  /* 0xffff000039397812 */ /* 0x000fe200078ec0ff */
[C---:B------:R-:W-:Y:S01]  /*e360*/  FMUL.FTZ R6, R27.reuse, R26 ;  /* 0x0000001a1b067220 */ /* 0x040fe20000410000 */
[----:B------:R-:W-:Y:S01]  /*e370*/  LOP3.LUT R25, R62, 0xffff0000, RZ, 0xc0, !PT ;  /* 0xffff00003e197812 */ /* 0x000fe200078ec0ff */
[----:B------:R-:W-:-:S02]  /*e380*/  FMUL.FTZ R46, R27, R4 ;  /* 0x000000041b2e7220 */ /* 0x000fc40000410000 */
[C---:B------:R-:W-:Y:S01]  /*e390*/  FMUL.FTZ R27, R32.reuse, R57 ;  /* 0x00000039201b7220 */ /* 0x040fe20000410000 */
[----:B------:R-:W-:Y:S01]  /*e3a0*/  FFMA.FTZ R44, R5, R4, -R6 ;  /* 0x00000004052c7223 */ /* 0x000fe20000010806 */
[-C--:B------:R-:W-:Y:S01]  /*e3b0*/  FMUL.FTZ R32, R32, R25.reuse ;  /* 0x0000001920207220 */ /* 0x080fe20000410000 */
[----:B------:R-:W-:Y:S02]  /*e3c0*/  IMAD.U32 R6, R59, 0x10000, RZ ;  /* 0x000100003b067824 */ /* 0x000fe400078e00ff */
[----:B------:R-:W-:Y:S01]  /*e3d0*/  FFMA.FTZ R46, R5, R26, R46 ;  /* 0x0000001a052e7223 */ /* 0x000fe2000001002e */
[----:B------:R-:W-:Y:S02]  /*e3e0*/  IMAD.U32 R4, R63, 0x10000, RZ ;  /* 0x000100003f047824 */ /* 0x000fe400078e00ff */
[C---:B------:R-:W-:Y:S01]  /*e3f0*/  FFMA.FTZ R26, R28.reuse, R25, -R27 ;  /* 0x000000191c1a7223 */ /* 0x040fe2000001081b */
[----:B------:R-:W-:Y:S01]  /*e400*/  FFMA.FTZ R32, R28, R57, R32 ;  /* 0x000000391c207223 */ /* 0x000fe20000010020 */
[C---:B------:R-:W-:Y:S01]  /*e410*/  FMUL.FTZ R48, R31.reuse, R6 ;  /* 0x000000061f307220 */ /* 0x040fe20000410000 */
[----:B------:R-:W-:Y:S01]  /*e420*/  FMUL.FTZ R28, R31, R4 ;  /* 0x000000041f1c7220 */ /* 0x000fe20000410000 */
[----:B------:R-:W-:-:S02]  /*e430*/  LOP3.LUT R59, R59, 0xffff0000, RZ, 0xc0, !PT ;  /* 0xffff00003b3b7812 */ /* 0x000fc400078ec0ff */
[----:B------:R-:W-:Y:S01]  /*e440*/  LOP3.LUT R25, R60, 0xffff0000, RZ, 0xc0, !PT ;  /* 0xffff00003c197812 */ /* 0x000fe200078ec0ff */
[----:B------:R-:W-:Y:S01]  /*e450*/  FFMA.FTZ R48, R7, R4, -R48 ;  /* 0x0000000407307223 */ /* 0x000fe20000010830 */
[----:B------:R-:W-:Y:S01]  /*e460*/  LOP3.LUT R63, R63, 0xffff0000, RZ, 0xc0, !PT ;  /* 0xffff00003f3f7812 */ /* 0x000fe200078ec0ff */
[----:B------:R-:W-:Y:S01]  /*e470*/  FFMA.FTZ R28, R7, R6, R28 ;  /* 0x00000006071c7223 */ /* 0x000fe2000001001c */
[----:B------:R-:W-:Y:S01]  /*e480*/  LOP3.LUT R5, R64, 0xffff0000, RZ, 0xc0, !PT ;  /* 0xffff000040057812 */ /* 0x000fe200078ec0ff */
[C---:B------:R-:W-:Y:S01]  /*e490*/  FMUL.FTZ R7, R33.reuse, R59 ;  /* 0x0000003b21077220 */ /* 0x040fe20000410000 */
[C---:B------:R-:W-:Y:S01]  /*e4a0*/  FMUL.FTZ R27, R34.reuse, R25 ;  /* 0x00000019221b7220 */ /* 0x040fe20000410000 */
[----:B------:R-:W-:Y:S02]  /*e4b0*/  FMUL.FTZ R4, R33, R63 ;  /* 0x0000003f21047220 */ /* 0x000fe40000410000 */
        /* <DEDUP_REMOVED lines=15> */
.L_x_1653:
[----:B------:R-:W-:Y:S05]  /*e5b0*/  BSYNC B1 ;  /* 0x0000000000017941 */ /* 0x000fea0003800000 */
.L_x_1652:
[----:B------:R-:W-:Y:S04]  /*e5c0*/  BSSY B1, `(.L_x_1654) ;  /* 0x000006a000017945 */ /* 0x000fe80003800000 */
[----:B------:R-:W-:Y:S05]  /*e5d0*/  @P1 BRA `(.L_x_1655) ;  /* 0x0000000400a01947 */ /* 0x000fea0003800000 */
[----:B------:R-:W3:Y:S01]  /*e5e0*/  LDL R44, [R1+0x3c] ;  /* 0x00003c00012c7983 */ /* 0x000ee20000100800 */
[----:B--2---:R-:W-:Y:S02]  /*e5f0*/  LEA.HI R4, R56, R207, RZ, 0x1d ;  /* 0x000000cf38047211 */ /* 0x004fe400078fe8ff */
[----:B------:R-:W-:Y:S02]  /*e600*/  SHF.R.U32.HI R7, RZ, 0x3, R197 ;  /* 0x00000003ff077819 */ /* 0x000fe400000116c5 */
[----:B------:R-:W-:Y:S01]  /*e610*/  SHF.R.S32.HI R5, RZ, 0x1f, R4 ;  /* 0x0000001fff057819 */ /* 0x000fe20000011404 */
[----:B------:R-:W-:Y:S01]  /*e620*/  IMAD.SHL.U32 R6, R4, 0x8, RZ ;  /* 0x0000000804067824 */ /* 0x000fe200078e00ff */
[----:B01----:R-:W-:Y:S02]  /*e630*/  SHF.R.U64 R29, R40, 0x10, R41 ;  /* 0x00000010281d7819 */ /* 0x003fe40000001229 */
[----:B------:R-:W-:Y:S02]  /*e640*/  LEA.HI R5, R5, R4, RZ, 0x3 ;  /* 0x0000000405057211 */ /* 0x000fe400078f18ff */
[----:B------:R-:W-:-:S02]  /*e650*/  LOP3.LUT R4, R197, 0x38, R6, 0xf8, !PT ;  /* 0x00000038c5047812 */ /* 0x000fc400078ef806 */
[--C-:B------:R-:W-:Y:S01]  /*e660*/  SHF.R.U64 R30, R20, 0x10, R21.reuse ;  /* 0x00000010141e7819 */ /* 0x100fe20000001215 */
[----:B------:R-:W-:Y:S01]  /*e670*/  IMAD.SHL.U32 R6, R5, 0x400, RZ ;  /* 0x0000040005067824 */ /* 0x000fe200078e00ff */
[----:B------:R-:W-:Y:S02]  /*e680*/  LOP3.LUT R5, R4, R7, RZ, 0x3c, !PT ;  /* 0x0000000704057212 */ /* 0x000fe400078e3cff */
[----:B------:R-:W-:Y:S02]  /*e690*/  SHF.R.U32.HI R31, RZ, 0x10, R21 ;  /* 0x00000010ff1f7819 */ /* 0x000fe40000011615 */
[----:B------:R-:W-:Y:S02]  /*e6a0*/  LOP3.LUT R6, R6, 0x7fffe000, RZ, 0xc0, !PT ;  /* 0x7fffe00006067812 */ /* 0x000fe400078ec0ff */
[----:B------:R-:W-:Y:S02]  /*e6b0*/  PRMT R72, R72, 0x5410, R29 ;  /* 0x0000541048487816 */ /* 0x000fe4000000001d */
[----:B------:R-:W-:-:S02]  /*e6c0*/  IADD3 R25, R5, R6, R200 ;  /* 0x0000000605197210 */ /* 0x000fc40007ffe0c8 */
[----:B------:R-:W-:Y:S01]  /*e6d0*/  SHF.R.U32.HI R40, RZ, 0x10, R41 ;  /* 0x00000010ff287819 */ /* 0x000fe20000011629 */
[----:B------:R-:W-:Y:S01]  /*e6e0*/  IMAD.U32 R37, R72, 0x10000, RZ ;  /* 0x0001000048257824 */ /* 0x000fe200078e00ff */
[--C-:B------:R-:W-:Y:S01]  /*e6f0*/  SHF.R.U64 R20, R38, 0x10, R39.reuse ;  /* 0x0000001026147819 */ /* 0x100fe20000001227 */
[----:B------:R-:W-:Y:S01]  /*e700*/  IMAD R28, R25, 0x2, R2 ;  /* 0x00000002191c7824 */ /* 0x000fe200078e0202 */
[----:B------:R-:W-:Y:S02]  /*e710*/  SHF.R.U32.HI R39, RZ, 0x10, R39 ;  /* 0x00000010ff277819 */ /* 0x000fe40000011627 */
[----:B------:R-:W-:Y:S02]  /*e720*/  SHF.R.U64 R21, R42, 0x10, R43 ;  /* 0x000000102a157819 */ /* 0x000fe4000000122b */
[----:B------:R-:W0:Y:S01]  /*e730*/  LDS.128 R24, [R28+0x10400] ;  /* 0x010400001c187984 */ /* 0x000e220000000c00 */
[----:B------:R-:W-:Y:S02]  /*e740*/  PRMT R65, R65, 0x5410, R30 ;  /* 0x0000541041417816 */ /* 0x000fe4000000001e */
[----:B------:R-:W-:-:S02]  /*e750*/  PRMT R66, R66, 0x5410, R31 ;  /* 0x0000541042427816 */ /* 0x000fc4000000001f */
[----:B------:R-:W-:Y:S01]  /*e760*/  SHF.R.U32.HI R42, RZ, 0x10, R43 ;  /* 0x00000010ff2a7819 */ /* 0x000fe2000001162b */
[----:B------:R-:W-:Y:S01]  /*e770*/  IMAD.U32 R35, R65, 0x10000, RZ ;  /* 0x0001000041237824 */ /* 0x000fe200078e00ff */
[----:B------:R-:W-:Y:S02]  /*e780*/  PRMT R73, R73, 0x5410, R40 ;  /* 0x0000541049497816 */ /* 0x000fe40000000028 */
[----:B------:R-:W-:Y:S02]  /*e790*/  PRMT R53, R53, 0x5410, R20 ;  /* 0x0000541035357816 */ /* 0x000fe40000000014 */
[----:B------:R-:W-:Y:S01]  /*e7a0*/  PRMT R54, R54, 0x5410, R39 ;  /* 0x0000541036367816 */ /* 0x000fe20000000027 */
[----:B------:R-:W-:Y:S01]  /*e7b0*/  IMAD.U32 R38, R73, 0x10000, RZ ;  /* 0x0001000049267824 */ /* 0x000fe200078e00ff */
[----:B------:R-:W-:Y:S02]  /*e7c0*/  PRMT R75, R75, 0x5410, R42 ;  /* 0x000054104b4b7816 */ /* 0x000fe4000000002a */
[----:B------:R-:W-:-:S02]  /*e7d0*/  PRMT R74, R74, 0x5410, R21 ;  /* 0x000054104a4a7816 */ /* 0x000fc40000000015 */
[----:B------:R-:W-:Y:S01]  /*e7e0*/  LOP3.LUT R65, R65, 0xffff0000, RZ, 0xc0, !PT ;  /* 0xffff000041417812 */ /* 0x000fe200078ec0ff */
[C---:B0-----:R-:W-:Y:S01]  /*e7f0*/  IMAD.U32 R31, R24.reuse, 0x10000, RZ ;  /* 0x00010000181f7824 */ /* 0x041fe200078e00ff */
[----:B------:R-:W-:Y:S01]  /*e800*/  LOP3.LUT R24, R24, 0xffff0000, RZ, 0xc0, !PT ;  /* 0xffff000018187812 */ /* 0x000fe200078ec0ff */
[C---:B------:R-:W-:Y:S01]  /*e810*/  IMAD.U32 R32, R25.reuse, 0x10000, RZ ;  /* 0x0001000019207824 */ /* 0x040fe200078e00ff */
[----:B------:R-:W-:Y:S01]  /*e820*/  LOP3.LUT R25, R25, 0xffff0000, RZ, 0xc0, !PT ;  /* 0xffff000019197812 */ /* 0x000fe200078ec0ff */
[C---:B------:R-:W-:Y:S01]  /*e830*/  FMUL.FTZ R39, R31.reuse, R37 ;  /* 0x000000251f277220 */ /* 0x040fe20000410000 */
[----:B------:R-:W-:Y:S01]  /*e840*/  FMUL.FTZ R41, R31, R35 ;  /* 0x000000231f297220 */ /* 0x000fe20000410000 */
[C---:B------:R-:W-:Y:S02]  /*e850*/  IMAD.U32 R34, R27.reuse, 0x10000, RZ ;  /* 0x000100001b227824 */ /* 0x040fe400078e00ff */
[----:B------:R-:W-:Y:S01]  /*e860*/  FMUL.FTZ R42, R32, R38 ;  /* 0x00000026202a7220 */ /* 0x000fe20000410000 */
[C---:B------:R-:W-:Y:S01]  /*e870*/  IMAD.U32 R31, R66.reuse, 0x10000, RZ ;  /* 0x00010000421f7824 */ /* 0x040fe200078e00ff */
[----:B------:R-:W-:Y:S01]  /*e880*/  LOP3.LUT R66, R66, 0xffff0000, RZ, 0xc0, !PT ;  /* 0xffff000042427812 */ /* 0x000fe200078ec0ff */
[C---:B------:R-:W-:Y:S01]  /*e890*/  IMAD.U32 R33, R26.reuse, 0x10000, RZ ;  /* 0x000100001a217824 */ /* 0x040fe200078e00ff */
[----:B------:R-:W-:Y:S01]  /*e8a0*/  LOP3.LUT R26, R26, 0xffff0000, RZ, 0xc0, !PT ;  /* 0xffff00001a1a7812 */ /* 0x000fe200078ec0ff */
[----:B------:R-:W-:Y:S01]  /*e8b0*/  FMUL.FTZ R32, R32, R31 ;  /* 0x0000001f20207220 */ /* 0x000fe20000410000 */
[----:B------:R-:W-:Y:S01]  /*e8c0*/  LOP3.LUT R27, R27, 0xffff0000, RZ, 0xc0, !PT ;  /* 0xffff00001b1b7812 */ /* 0x000fe200078ec0ff */
[----:B---3--:R-:W0:Y:S02]  /*e8d0*/  LDS.128 R4, [R44] ;  /* 0x000000002c047984 */ /* 0x008e240000000c00 */
[C---:B0-----:R-:W-:Y:S01]  /*e8e0*/  IMAD.U32 R20, R4.reuse, 0x10000, RZ ;  /* 0x0001000004147824 */ /* 0x041fe200078e00ff */
[----:B------:R-:W-:Y:S01]  /*e8f0*/  LOP3.LUT R4, R4, 0xffff0000, RZ, 0xc0, !PT ;  /* 0xffff000004047812 */ /* 0x000fe200078ec0ff */
[C---:B------:R-:W-:Y:S01]  /*e900*/  IMAD.U32 R21, R5.reuse, 0x10000, RZ ;  /* 0x0001000005157824 */ /* 0x040fe200078e00ff */
[----:B------:R-:W-:Y:S01]  /*e910*/  LOP3.LUT R5, R5, 0xffff0000, RZ, 0xc0, !PT ;  /* 0xffff000005057812 */ /* 0x000fe200078ec0ff */
[----:B------:R-:W-:Y:S01]  /*e920*/  FFMA.FTZ R40, R20, R35, -R39 ;  /* 0x0000002314287223 */ /* 0x000fe20000010827 */
[----:B------:R-:W-:-:S02]  /*e930*/  IMAD.U32 R39, R75, 0x10000, RZ ;  /* 0x000100004b277824 */ /* 0x000fc400078e00ff */
[----:B------:R-:W-:Y:S01]  /*e940*/  FFMA.FTZ R41, R20, R37, R41 ;  /* 0x0000002514297223 */ /* 0x000fe20000010029 */
[----:B------:R-:W-:Y:S02]  /*e950*/  IMAD.U32 R35, R54, 0x10000, RZ ;  /* 0x0001000036237824 */ /* 0x000fe400078e00ff */
[----:B------:R-:W-:Y:S01]  /*e960*/  FFMA.FTZ R42, R21, R31, -R42 ;  /* 0x0000001f152a7223 */ /* 0x000fe2000001082a */
[C---:B------:R-:W-:Y:S01]  /*e970*/  FMUL.FTZ R37, R34.reuse, R39 ;  /* 0x0000002722257220 */ /* 0x040fe20000410000 */
[----:B------:R-:W-:Y:S02]  /*e980*/  IMAD.U32 R30, R7, 0x10000, RZ ;  /* 0x00010000071e7824 */ /* 0x000fe400078e00ff */
[-C--:B------:R-:W-:Y:S01]  /*e990*/  FMUL.FTZ R34, R34, R35.reuse ;  /* 0x0000002322227220 */ /* 0x080fe20000410000 */
[----:B------:R-:W-:Y:S01]  /*e9a0*/  LOP3.LUT R31, R72, 0xffff0000, RZ, 0xc0, !PT ;  /* 0xffff0000481f7812 */ /* 0x000fe200078ec0ff */
[----:B------:R-:W-:Y:S01]  /*e9b0*/  FFMA.FTZ R38, R21, R38, R32 ;  /* 0x0000002615267223 */ /* 0x000fe20000010020 */
[C---:B------:R-:W-:Y:S01]  /*e9c0*/  FFMA.FTZ R43, R30.reuse, R35, -R37 ;  /* 0x000000231e2b7223 */ /* 0x040fe20000010825 */
[----:B------:R-:W-:Y:S01]  /*e9d0*/  FFMA.FTZ R39, R30, R39, R34 ;  /* 0x000000271e277223 */ /* 0x000fe20000010022 */
[----:B------:R-:W-:Y:S01]  /*e9e0*/  LOP3.LUT R30, R73, 0xffff0000, RZ, 0xc0, !PT ;  /* 0xffff0000491e7812 */ /* 0x000fe200078ec0ff */
[C---:B------:R-:W-:Y:S01]  /*e9f0*/  FMUL.FTZ R21, R24.reuse, R31 ;  /* 0x0000001f18157220 */ /* 0x040fe20000410000 */
[----:B------:R-:W-:Y:S01]  /*ea00*/  FMUL.FTZ R35, R24, R65 ;  /* 0x0000004118237220 */ /* 0x000fe20000410000 */
[----:B------:R-:W-:-:S02]  /*ea10*/  IMAD.U32 R24, R74, 0x10000, RZ ;  /* 0x000100004a187824 */ /* 0x000fc400078e00ff */
[----:B------:R-:W-:Y:S01]  /*ea20*/  FMUL.FTZ R37, R25, R66 ;  /* 0x0000004219257220 */ /* 0x000fe20000410000 */
[C---:B------:R-:W-:Y:S01]  /*ea30*/  FFMA.FTZ R21, R4.reuse, R65, -R21 ;  /* 0x0000004104157223 */ /* 0x040fe20000010815 */
[----:B------:R-:W-:Y:S02]  /*ea40*/  IMAD.U32 R20, R53, 0x10000, RZ ;  /* 0x0001000035147824 */ /* 0x000fe400078e00ff */
[----:B------:R-:W-:Y:S01]  /*ea50*/  FMUL.FTZ R34, R25, R30 ;  /* 0x0000001e19227220 */ /* 0x000fe20000410000 */
[----:B------:R-:W-:Y:S01]  /*ea60*/  FFMA.FTZ R32, R4, R31, R35 ;  /* 0x0000001f04207223 */ /* 0x000fe20000010023 */
[----:B------:R-:W-:Y:S02]  /*ea70*/  IMAD.U32 R29, R6, 0x10000, RZ ;  /* 0x00010000061d7824 */ /* 0x000fe400078e00ff */
[----:B------:R-:W-:Y:S01]  /*ea80*/  FMUL.FTZ R4, R33, R24 ;  /* 0x0000001821047220 */ /* 0x000fe20000410000 */
[C---:B------:R-:W-:Y:S01]  /*ea90*/  FFMA.FTZ R37, R5.reuse, R30, R37 ;  /* 0x0000001e05257223 */ /* 0x040fe20000010025 */
[----:B------:R-:W-:Y:S01]  /*eaa0*/  FFMA.FTZ R25, R5, R66, -R34 ;  /* 0x0000004205197223 */ /* 0x000fe20000010822 */
[-C--:B------:R-:W-:Y:S01]  /*eab0*/  FMUL.FTZ R30, R33, R20.reuse ;  /* 0x00000014211e7220 */ /* 0x080fe20000410000 */
[----:B------:R-:W-:Y:S01]  /*eac0*/  FFMA.FTZ R20, R29, R20, -R4 ;  /* 0x000000141d147223 */ /* 0x000fe20000010804 */
[----:B------:R-:W-:-:S02]  /*ead0*/  LOP3.LUT R5, R74, 0xffff0000, RZ, 0xc0, !PT ;  /* 0xffff00004a057812 */ /* 0x000fc400078ec0ff */
[----:B------:R-:W-:Y:S01]  /*eae0*/  LOP3.LUT R53, R53, 0xffff0000, RZ, 0xc0, !PT ;  /* 0xffff000035357812 */ /* 0x000fe200078ec0ff */
[----:B------:R-:W-:Y:S01]  /*eaf0*/  FFMA.FTZ R30, R29, R24, R30 ;  /* 0x000000181d1e7223 */ /* 0x000fe2000001001e */
[----:B------:R-:W-:Y:S01]  /*eb00*/  LOP3.LUT R4, R75, 0xffff0000, RZ, 0xc0, !PT ;  /* 0xffff00004b047812 */ /* 0x000fe200078ec0ff */
[----:B------:R-:W-:Y:S01]  /*eb10*/  FMUL.FTZ R29, R26, R5 ;  /* 0x000000051a1d7220 */ /* 0x000fe20000410000 */
[----:B------:R-:W-:Y:S01]  /*eb20*/  LOP3.LUT R54, R54, 0xffff0000, RZ, 0xc0, !PT ;  /* 0xffff000036367812 */ /* 0x000fe200078ec0ff */
[-C--:B------:R-:W-:Y:S01]  /*eb30*/  FMUL.FTZ R26, R26, R53.reuse ;  /* 0x000000351a1a7220 */ /* 0x080fe20000410000 */
[----:B------:R-:W-:Y:S01]  /*eb40*/  LOP3.LUT R6, R6, 0xffff0000, RZ, 0xc0, !PT ;  /* 0xffff000006067812 */ /* 0x000fe200078ec0ff */
[----:B------:R-:W-:Y:S01]  /*eb50*/  FMUL.FTZ R24, R27, R4 ;  /* 0x000000041b187220 */ /* 0x000fe20000410000 */
[----:B------:R-:W-:Y:S01]  /*eb60*/  LOP3.LUT R7, R7, 0xffff0000, RZ, 0xc0, !PT ;  /* 0xffff000007077812 */ /* 0x000fe200078ec0ff */
[-C--:B------:R-:W-:Y:S02]  /*eb70*/  FMUL.FTZ R31, R27, R54.reuse ;  /* 0x000000361b1f7220 */ /* 0x080fe40000410000 */
[C---:B------:R-:W-:Y:S01]  /*eb80*/  FFMA.FTZ R29, R6.reuse, R53, -R29 ;  /* 0x00000035061d7223 */ /* 0x040fe2000001081d */
[----:B------:R-:W-:Y:S01]  /*eb90*/  FFMA.FTZ R27, R6, R5, R26 ;  /* 0x00000005061b7223 */ /* 0x000fe2000001001a */
[C---:B------:R-:W-:Y:S01]  /*eba0*/  FFMA.FTZ R54, R7.reuse, R54, -R24 ;  /* 0x0000003607367223 */ /* 0x040fe20000010818 */
[----:B------:R-:W-:Y:S01]  /*ebb0*/  FFMA.FTZ R34, R7, R4, R31 ;  /* 0x0000000407227223 */ /* 0x000fe2000001001f */
[----:B------:R-:W-:-:S02]  /*ebc0*/  F2FP.BF16.F32.PACK_AB R4, R21, R40 ;  /* 0x000000281504723e */ /* 0x000fc400000010ff */
[----:B------:R-:W-:Y:S02]  /*ebd0*/  F2FP.BF16.F32.PACK_AB R5, R25, R42 ;  /* 0x0000002a1905723e */ /* 0x000fe400000010ff */
[----:B------:R-:W-:Y:S02]  /*ebe0*/  F2FP.BF16.F32.PACK_AB R6, R29, R20 ;  /* 0x000000141d06723e */ /* 0x000fe400000010ff */
[----:B------:R-:W-:Y:S02]  /*ebf0*/  F2FP.BF16.F32.PACK_AB R26, R27, R30 ;  /* 0x0000001e1b1a723e */ /* 0x000fe400000010ff */
[----:B------:R-:W-:Y:S02]  /*ec00*/  F2FP.BF16.F32.PACK_AB R7, R54, R43 ;  /* 0x0000002b3607723e */ /* 0x000fe400000010ff */
[----:B------:R-:W-:Y:S02]  /*ec10*/  F2FP.BF16.F32.PACK_AB R24, R32, R41 ;  /* 0x000000292018723e */ /* 0x000fe400000010ff */
[----:B------:R-:W-:Y:S01]  /*ec20*/  F2FP.BF16.F32.PACK_AB R25, R37, R38 ;  /* 0x000000262519723e */ /* 0x000fe200000010ff */
[----:B------:R3:W-:Y:S01]  /*ec30*/  STS.128 [R44], R4 ;  /* 0x000000042c007388 */ /* 0x0007e20000000c00 */
[----:B------:R-:W-:-:S05]  /*ec40*/  F2FP.BF16.F32.PACK_AB R27, R34, R39 ;  /* 0x00000027221b723e */ /* 0x000fca00000010ff */
[----:B------:R3:W-:Y:S02]  /*ec50*/  STS.128 [R28+0x10400], R24 ;  /* 0x010400181c007388 */ /* 0x0007e40000000c00 */
.L_x_1655:
[----:B------:R-:W-:Y:S05]  /*ec60*/  BSYNC B1 ;  /* 0x0000000000017941 */ /* 0x000fea0003800000 */
.L_x_1654:
[----:B------:R-:W-:Y:S01]  /*ec70*/  PRMT R20, R3, 0x5410, R0 ;  /* 0x0000541003147816 */ /* 0x000fe20000000000 */
[----:B------:R-:W-:Y:S06]  /*ec80*/  @P0 BRA `(.L_x_1639) ;  /* 0x0000000400a00947 */ /* 0x000fec0003800000 */
[----:B-1----:R-:W4:Y:S01]  /*ec90*/  LDL R32, [R1+0x38] ;  /* 0x0000380001207983 */ /* 0x002f220000100800 */
[----:B------:R-:W-:Y:S02]  /*eca0*/  LEA.HI R56, R56, R207, RZ, 0x1d ;  /* 0x000000cf38387211 */ /* 0x000fe400078fe8ff */
[----:B--23--:R-:W-:Y:S02]  /*ecb0*/  SHF.R.U32.HI R4, RZ, 0x3, R196 ;  /* 0x00000003ff047819 */ /* 0x00cfe400000116c4 */
[----:B------:R-:W-:Y:S01]  /*ecc0*/  SHF.R.S32.HI R5, RZ, 0x1f, R56 ;  /* 0x0000001fff057819 */ /* 0x000fe20000011438 */
[----:B------:R-:W-:Y:S01]  /*ecd0*/  IMAD.SHL.U32 R3, R56, 0x8, RZ ;  /* 0x0000000838037824 */ /* 0x000fe200078e00ff */
[----:B------:R-:W-:Y:S02]  /*ece0*/  SHF.R.U64 R21, R12, 0x10, R13 ;  /* 0x000000100c157819 */ /* 0x000fe4000000120d */
[----:B------:R-:W-:Y:S02]  /*ecf0*/  LEA.HI R5, R5, R56, RZ, 0x3 ;  /* 0x0000003805057211 */ /* 0x000fe400078f18ff */
[----:B------:R-:W-:-:S02]  /*ed00*/  LOP3.LUT R0, R196, 0x38, R3, 0xf8, !PT ;  /* 0x00000038c4007812 */ /* 0x000fc400078ef803 */
[----:B------:R-:W-:Y:S01]  /*ed10*/  SHF.R.U32.HI R12, RZ, 0x10, R13 ;  /* 0x00000010ff0c7819 */ /* 0x000fe2000001160d */
[----:B------:R-:W-:Y:S01]  /*ed20*/  IMAD.SHL.U32 R5, R5, 0x400, RZ ;  /* 0x0000040005057824 */ /* 0x000fe200078e00ff */
[----:B------:R-:W-:Y:S02]  /*ed30*/  LOP3.LUT R0, R0, R4, RZ, 0x3c, !PT ;  /* 0x0000000400007212 */ /* 0x000fe400078e3cff */
[--C-:B------:R-:W-:Y:S02]  /*ed40*/  SHF.R.U64 R13, R8, 0x10, R9.reuse ;  /* 0x00000010080d7819 */ /* 0x100fe40000001209 */
[----:B------:R-:W-:Y:S02]  /*ed50*/  LOP3.LUT R3, R5, 0x7fffe000, RZ, 0xc0, !PT ;  /* 0x7fffe00005037812 */ /* 0x000fe400078ec0ff */
[----:B------:R-:W-:Y:S02]  /*ed60*/  SHF.R.U32.HI R8, RZ, 0x10, R9 ;  /* 0x00000010ff087819 */ /* 0x000fe40000011609 */
[----:B------:R-:W-:-:S02]  /*ed70*/  IADD3 R3, R0, R3, R199 ;  /* 0x0000000300037210 */ /* 0x000fc40007ffe0c7 */
[----:B------:R-:W-:Y:S02]  /*ed80*/  PRMT R58, R58, 0x5410, R13 ;  /* 0x000054103a3a7816 */ /* 0x000fe4000000000d */
[--C-:B------:R-:W-:Y:S01]  /*ed90*/  SHF.R.U64 R9, R10, 0x10, R11.reuse ;  /* 0x000000100a097819 */ /* 0x100fe2000000120b */
[----:B------:R-:W-:Y:S01]  /*eda0*/  IMAD R3, R3, 0x2, R2 ;  /* 0x0000000203037824 */ /* 0x000fe200078e0202 */
[----:B------:R-:W-:Y:S02]  /*edb0*/  SHF.R.U32.HI R10, RZ, 0x10, R11 ;  /* 0x00000010ff0a7819 */ /* 0x000fe4000001160b */
[----:B------:R-:W-:Y:S02]  /*edc0*/  PRMT R71, R71, 0x5410, R12 ;  /* 0x0000541047477816 */ /* 0x000fe4000000000c */
[----:B------:R-:W1:Y:S01]  /*edd0*/  LDS.128 R24, [R3+0x10400] ;  /* 0x0104000003187984 */ /* 0x000e620000000c00 */
[--C-:B------:R-:W-:Y:S02]  /*ede0*/  SHF.R.U64 R28, R14, 0x10, R15.reuse ;  /* 0x000000100e1c7819 */ /* 0x100fe4000000120f */
[----:B0-----:R-:W-:-:S02]  /*edf0*/  SHF.R.U32.HI R29, RZ, 0x10, R15 ;  /* 0x00000010ff1d7819 */ /* 0x001fc4000001160f */
[----:B------:R-:W-:Y:S02]  /*ee00*/  PRMT R70, R70, 0x5410, R21 ;  /* 0x0000541046467816 */ /* 0x000fe40000000015 */
[----:B------:R-:W-:Y:S02]  /*ee10*/  PRMT R67, R67, 0x5410, R8 ;  /* 0x0000541043437816 */ /* 0x000fe40000000008 */
[----:B------:R-:W-:Y:S01]  /*ee20*/  PRMT R28, R20, 0x5432, R28 ;  /* 0x00005432141c7816 */ /* 0x000fe2000000001c */
[----:B------:R-:W-:Y:S01]  /*ee30*/  IMAD.U32 R21, R70, 0x10000, RZ ;  /* 0x0001000046157824 */ /* 0x000fe200078e00ff */
[----:B------:R-:W-:Y:S02]  /*ee40*/  PRMT R29, R20, 0x5410, R29 ;  /* 0x00005410141d7816 */ /* 0x000fe4000000001d */
[----:B------:R-:W-:Y:S02]  /*ee50*/  PRMT R69, R69, 0x5410, R10 ;  /* 0x0000541045457816 */ /* 0x000fe4000000000a */
[----:B------:R-:W-:Y:S01]  /*ee60*/  PRMT R68, R68, 0x5410, R9 ;  /* 0x0000541044447816 */ /* 0x000fe20000000009 */
[C---:B-1----:R-:W-:Y:S01]  /*ee70*/  IMAD.U32 R11, R24.reuse, 0x10000, RZ ;  /* 0x00010000180b7824 */ /* 0x042fe200078e00ff */
[----:B------:R-:W-:Y:S01]  /*ee80*/  LOP3.LUT R12, R24, 0xffff0000, RZ, 0xc0, !PT ;  /* 0xffff0000180c7812 */ /* 0x000fe200078ec0ff */
[C---:B------:R-:W-:Y:S01]  /*ee90*/  IMAD.U32 R13, R25.reuse, 0x10000, RZ ;  /* 0x00010000190d7824 */ /* 0x040fe200078e00ff */
[----:B------:R-:W-:Y:S01]  /*eea0*/  LOP3.LUT R24, R25, 0xffff0000, RZ, 0xc0, !PT ;  /* 0xffff000019187812 */ /* 0x000fe200078ec0ff */
[----:B------:R-:W-:Y:S01]  /*eeb0*/  IMAD.U32 R25, R58, 0x10000, RZ ;  /* 0x000100003a197824 */ /* 0x000fe200078e00ff */
[C---:B------:R-:W-:Y:S01]  /*eec0*/  LOP3.LUT R15, R26.reuse, 0xffff0000, RZ, 0xc0, !PT ;  /* 0xffff00001a0f7812 */ /* 0x040fe200078ec0ff */
[----:B------:R-:W-:Y:S01]  /*eed0*/  IMAD.U32 R14, R26, 0x10000, RZ ;  /* 0x000100001a0e7824 */ /* 0x000fe200078e00ff */
[C---:B------:R-:W-:Y:S01]  /*eee0*/  LOP3.LUT R26, R27.reuse, 0xffff0000, RZ, 0xc0, !PT ;  /* 0xffff00001b1a7812 */ /* 0x040fe200078ec0ff */
[----:B------:R-:W-:-:S02]  /*eef0*/  IMAD.U32 R20, R27, 0x10000, RZ ;  /* 0x000100001b147824 */ /* 0x000fc400078e00ff */
[----:B------:R-:W-:Y:S01]  /*ef00*/  FMUL.FTZ R31, R11, R25 ;  /* 0x000000190b1f7220 */ /* 0x000fe20000410000 */
[----:B------:R-:W-:Y:S02]  /*ef10*/  IMAD.U32 R27, R67, 0x10000, RZ ;  /* 0x00010000431b7824 */ /* 0x000fe400078e00ff */
[----:B------:R-:W-:Y:S01]  /*ef20*/  FMUL.FTZ R33, R11, R21 ;  /* 0x000000150b217220 */ /* 0x000fe20000410000 */
[----:B------:R-:W-:Y:S01]  /*ef30*/  IMAD.U32 R11, R71, 0x10000, RZ ;  /* 0x00010000470b7824 */ /* 0x000fe200078e00ff */
[----:B------:R-:W-:Y:S01]  /*ef40*/  LOP3.LUT R67, R67, 0xffff0000, RZ, 0xc0, !PT ;  /* 0xffff000043437812 */ /* 0x000fe200078ec0ff */
[----:B------:R-:W-:Y:S01]  /*ef50*/  FMUL.FTZ R35, R13, R27 ;  /* 0x0000001b0d237220 */ /* 0x000fe20000410000 */
[----:B------:R-:W-:Y:S01]  /*ef60*/  LOP3.LUT R71, R71, 0xffff0000, RZ, 0xc0, !PT ;  /* 0xffff000047477812 */ /* 0x000fe200078ec0ff */
[----:B----4-:R-:W0:Y:S02]  /*ef70*/  LDS.128 R4, [R32] ;  /* 0x0000000020047984 */ /* 0x010e240000000c00 */
        /* <DEDUP_REMOVED lines=8> */
[-C--:B------:R-:W-:Y:S01]  /*f000*/  FMUL.FTZ R25, R13, R11.reuse ;  /* 0x0000000b0d197220 */ /* 0x080fe20000410000 */
[----:B------:R-:W-:Y:S01]  /*f010*/  FFMA.FTZ R35, R8, R11, -R35 ;  /* 0x0000000b08237223 */ /* 0x000fe20000010823 */
[----:B------:R-:W-:Y:S02]  /*f020*/  IMAD.U32 R10, R7, 0x10000, RZ ;  /* 0x00010000070a7824 */ /* 0x000fe400078e00ff */
[C---:B------:R-:W-:Y:S01]  /*f030*/  FMUL.FTZ R11, R20.reuse, R31 ;  /* 0x0000001f140b7220 */ /* 0x040fe20000410000 */
[----:B------:R-:W-:Y:S01]  /*f040*/  FMUL.FTZ R0, R20, R21 ;  /* 0x0000001514007220 */ /* 0x000fe20000410000 */
[----:B------:R-:W-:Y:S01]  /*f050*/  LOP3.LUT R13, R58, 0xffff0000, RZ, 0xc0, !PT ;  /* 0xffff00003a0d7812 */ /* 0x000fe200078ec0ff */
[----:B------:R-:W-:Y:S01]  /*f060*/  FFMA.FTZ R27, R8, R27, R25 ;  /* 0x0000001b081b7223 */ /* 0x000fe20000010019 */
[----:B------:R-:W-:Y:S01]  /*f070*/  FFMA.FTZ R20, R10, R21, -R11 ;  /* 0x000000150a147223 */ /* 0x000fe2000001080b */
[----:B------:R-:W-:Y:S01]  /*f080*/  LOP3.LUT R11, R70, 0xffff0000, RZ, 0xc0, !PT ;  /* 0xffff0000460b7812 */ /* 0x000fe200078ec0ff */
[----:B------:R-:W-:-:S02]  /*f090*/  IMAD.U32 R8, R68, 0x10000, RZ ;  /* 0x0001000044087824 */ /* 0x000fc400078e00ff */
[----:B------:R-:W-:Y:S01]  /*f0a0*/  FMUL.FTZ R21, R12, R13 ;  /* 0x0000000d0c157220 */ /* 0x000fe20000410000 */
[----:B------:R-:W-:Y:S01]  /*f0b0*/  FFMA.FTZ R31, R10, R31, R0 ;  /* 0x0000001f0a1f7223 */ /* 0x000fe20000010000 */
[----:B------:R-:W-:Y:S02]  /*f0c0*/  IMAD.U32 R0, R28, 0x10000, RZ ;  /* 0x000100001c007824 */ /* 0x000fe400078e00ff */
[-C--:B------:R-:W-:Y:S01]  /*f0d0*/  FMUL.FTZ R25, R12, R11.reuse ;  /* 0x0000000b0c197220 */ /* 0x080fe20000410000 */
[----:B------:R-:W-:Y:S01]  /*f0e0*/  FFMA.FTZ R21, R4, R11, -R21 ;  /* 0x0000000b04157223 */ /* 0x000fe20000010815 */
[----:B------:R-:W-:Y:S01]  /*f0f0*/  FMUL.FTZ R12, R24, R67 ;  /* 0x00000043180c7220 */ /* 0x000fe20000410000 */
[----:B------:R-:W-:Y:S02]  /*f100*/  IMAD.U32 R9, R6, 0x10000, RZ ;  /* 0x0001000006097824 */ /* 0x000fe400078e00ff */
[----:B------:R-:W-:Y:S01]  /*f110*/  FFMA.FTZ R10, R4, R13, R25 ;  /* 0x0000000d040a7223 */ /* 0x000fe20000010019 */
[-C--:B------:R-:W-:Y:S01]  /*f120*/  FMUL.FTZ R24, R24, R71.reuse ;  /* 0x0000004718187220 */ /* 0x080fe20000410000 */
[----:B------:R-:W-:Y:S01]  /*f130*/  FMUL.FTZ R4, R14, R8 ;  /* 0x000000080e047220 */ /* 0x000fe20000410000 */
[----:B------:R-:W-:Y:S01]  /*f140*/  LOP3.LUT R68, R68, 0xffff0000, RZ, 0xc0, !PT ;  /* 0xffff000044447812 */ /* 0x000fe200078ec0ff */
[-C--:B------:R-:W-:Y:S01]  /*f150*/  FMUL.FTZ R14, R14, R0.reuse ;  /* 0x000000000e0e7220 */ /* 0x080fe20000410000 */
[----:B------:R-:W-:Y:S01]  /*f160*/  LOP3.LUT R69, R69, 0xffff0000, RZ, 0xc0, !PT ;  /* 0xffff000045457812 */ /* 0x000fe200078ec0ff */
[C---:B------:R-:W-:Y:S01]  /*f170*/  FFMA.FTZ R12, R5.reuse, R71, -R12 ;  /* 0x00000047050c7223 */ /* 0x040fe2000001080c */
[----:B------:R-:W-:Y:S01]  /*f180*/  LOP3.LUT R28, R28, 0xffff0000, RZ, 0xc0, !PT ;  /* 0xffff00001c1c7812 */ /* 0x000fe200078ec0ff */
[----:B------:R-:W-:Y:S01]  /*f190*/  FFMA.FTZ R24, R5, R67, R24 ;  /* 0x0000004305187223 */ /* 0x000fe20000010018 */
[----:B------:R-:W-:Y:S01]  /*f1a0*/  LOP3.LUT R29, R29, 0xffff0000, RZ, 0xc0, !PT ;  /* 0xffff00001d1d7812 */ /* 0x000fe200078ec0ff */
[----:B------:R-:W-:Y:S01]  /*f1b0*/  FFMA.FTZ R0, R9, R0, -R4 ;  /* 0x0000000009007223 */ /* 0x000fe20000010804 */
[----:B------:R-:W-:Y:S01]  /*f1c0*/  LOP3.LUT R6, R6, 0xffff0000, RZ, 0xc0, !PT ;  /* 0xffff000006067812 */ /* 0x000fe200078ec0ff */
[----:B------:R-:W-:Y:S01]  /*f1d0*/  FMUL.FTZ R5, R15, R68 ;  /* 0x000000440f057220 */ /* 0x000fe20000410000 */
[----:B------:R-:W-:Y:S01]  /*f1e0*/  LOP3.LUT R7, R7, 0xffff0000, RZ, 0xc0, !PT ;  /* 0xffff000007077812 */ /* 0x000fe200078ec0ff */
        /* <DEDUP_REMOVED lines=18> */
.L_x_1639:
[----:B------:R-:W-:Y:S05]  /*f310*/  BSYNC B0 ;  /* 0x0000000000007941 */ /* 0x000fea0003800000 */
.L_x_1611:
        /* <DEDUP_REMOVED lines=8> */
.L_x_1609:
[----:B------:R-:W-:-:S05]  /*f3a0*/  IMAD.U32 R0, RZ, RZ, UR45 ;  /* 0x0000002dff007e24 */ /* 0x000fca000f8e00ff */
[----:B------:R-:W-:-:S13]  /*f3b0*/  ISETP.NE.AND P0, PT, R0, 0x3, PT ;  /* 0x000000030000780c */ /* 0x000fda0003f05270 */
[----:B------:R-:W-:Y:S05]  /*f3c0*/  @!P0 BRA `(.L_x_1656) ;  /* 0x0000000000048947 */ /* 0x000fea0003800000 */
[----:B------:R-:W-:Y:S01]  /*f3d0*/  BPT.TRAP 0x1 ;  /* 0x000000040000795c */ /* 0x000fe20000300000 */
.L_x_1656:
[----:B01--4-:R-:W-:Y:S01]  /*f3e0*/  IMAD R3, R22, 0x8, R2 ;  /* 0x0000000816037824 */ /* 0x013fe200078e0202 */
[----:B------:R-:W-:-:S04]  /*f3f0*/  SHF.L.U32 R0, R186, 0x1f, RZ ;  /* 0x0000001fba007819 */ /* 0x000fc800000006ff */
[----:B------:R0:W1:Y:S01]  /*f400*/  SYNCS.PHASECHK.TRANS64.TRYWAIT P2, [R3+URZ+0x28830], R0 ;  /* 0x02883000030075a7 */ /* 0x000062000804017f */
[----:B------:R-:W-:Y:S05]  /*f410*/  @!P0 BRA `(.L_x_1657) ;  /* 0x0000000000048947 */ /* 0x000fea0003800000 */
[----:B------:R-:W-:Y:S01]  /*f420*/  BPT.TRAP 0x1 ;  /* 0x000000040000795c */ /* 0x000fe20000300000 */
.L_x_1657:
[----:B--23--:R-:W2:Y:S02]  /*f430*/  S2R R4, SR_TID.X ;  /* 0x0000000000047919 */ /* 0x00cea40000002100 */
[----:B--2---:R-:W-:-:S04]  /*f440*/  LOP3.LUT R4, R4, 0x7f, RZ, 0xc0, !PT ;  /* 0x0000007f04047812 */ /* 0x004fc800078ec0ff */
[----:B------:R-:W-:Y:S01]  /*f450*/  ISETP.NE.AND P1, PT, R4, RZ, PT ;  /* 0x000000ff0400720c */ /* 0x000fe20003f25270 */
[----:B-1----:R-:W-:-:S12]  /*f460*/  @P2 BRA `(.L_x_1658) ;  /* 0x0000000000082947 */ /* 0x002fd80003800000 */
[----:B------:R-:W1:Y:S02]  /*f470*/  SYNCS.PHASECHK.TRANS64.TRYWAIT P2, [R3+URZ+0x28830], R0 ;  /* 0x02883000030075a7 */ /* 0x000e64000804017f */
[----:B-1----:R-:W-:Y:S05]  /*f480*/  @!P2 BRA `(.L_x_1659) ;  /* 0x00000194004ca947 */ /* 0x002fea0003800000 */
.L_x_1658:
        /* <DEDUP_REMOVED lines=9> */
[----:B------:R-:W-:Y:S01]  /*f520*/  UMOV UR9, 0x40000040 ;  /* 0x4000004000097882 */ /* 0x000fe20000000000 */
[----:B------:R-:W-:Y:S01]  /*f530*/  LOP3.LUT R0, R0, 0x3fff, RZ, 0xc0, !PT ;  /* 0x00003fff00007812 */ /* 0x000fe200078ec0ff */
[----:B------:R-:W-:Y:S01]  /*f540*/  UMOV UR5, 0x40000040 ;  /* 0x4000004000057882 */ /* 0x000fe20000000000 */
[----:B------:R-:W-:Y:S01]  /*f550*/  R2UR UR11, R9 ;  /* 0x00000000090b72ca */ /* 0x000fe200000e0000 */
[----:B------:R-:W-:Y:S01]  /*f560*/  IMAD.MOV.U32 R9, RZ, RZ, 0x40000040 ;  /* 0x40000040ff097424 */ /* 0x000fe200078e00ff */
[----:B------:R-:W-:Y:S01]  /*f570*/  LOP3.LUT R7, R0, 0x10000, RZ, 0xfc, !PT ;  /* 0x0001000000077812 */ /* 0x000fe200078efcff */
[----:B------:R-:W-:Y:S01]  /*f580*/  ULOP3.LUT UR12, UR12, 0x10000, URZ, 0xfc, !UPT ;  /* 0x000100000c0c7892 */ /* 0x000fe2000f8efc3f */
[----:B------:R-:W-:Y:S01]  /*f590*/  IMAD.MOV.U32 R5, RZ, RZ, 0x40000040 ;  /* 0x40000040ff057424 */ /* 0x000fe200078e00ff */
[----:B------:R-:W-:Y:S01]  /*f5a0*/  UMOV UR17, 0x40000040 ;  /* 0x4000004000117882 */ /* 0x000fe20000000000 */
[----:B------:R-:W-:Y:S01]  /*f5b0*/  R2UR UR7, R9 ;  /* 0x00000000090772ca */ /* 0x000fe200000e0000 */
[----:B------:R-:W-:Y:S01]  /*f5c0*/  IMAD R4, R22, 0x800, R7 ;  /* 0x0000080016047824 */ /* 0x000fe200078e0207 */
[----:B------:R-:W-:Y:S01]  /*f5d0*/  UIADD3 UR8, UR12, 0x2, URZ ;  /* 0x000000020c087890 */ /* 0x000fe2000fffe03f */
[----:B------:R-:W-:Y:S01]  /*f5e0*/  IMAD.MOV.U32 R9, RZ, RZ, 0x40000040 ;  /* 0x40000040ff097424 */ /* 0x000fe200078e00ff */
[----:B------:R-:W-:Y:S01]  /*f5f0*/  UIADD3 UR4, UR12, 0x4, URZ ;  /* 0x000000040c047890 */ /* 0x000fe2000fffe03f */
[C---:B------:R-:W-:Y:S01]  /*f600*/  VIADD R8, R4.reuse, 0x2 ;  /* 0x0000000204087836 */ /* 0x040fe20000000000 */
[----:B------:R-:W-:Y:S01]  /*f610*/  R2UR UR14, R4 ;  /* 0x00000000040e72ca */ /* 0x000fe200000e0000 */
[----:B------:R-:W-:Y:S01]  /*f620*/  UIADD3 UR16, UR12, 0x6, URZ ;  /* 0x000000060c107890 */ /* 0x000fe2000fffe03f */
[----:B------:R-:W-:Y:S01]  /*f630*/  R2UR UR19, R9 ;  /* 0x00000000091372ca */ /* 0x000fe200000e0000 */
[----:B------:R-:W-:Y:S01]  /*f640*/  IMAD.MOV.U32 R9, RZ, RZ, 0x40000040 ;  /* 0x40000040ff097424 */ /* 0x000fe200078e00ff */
[----:B------:R-:W-:Y:S01]  /*f650*/  R2UR UR10, R8 ;  /* 0x00000000080a72ca */ /* 0x000fe200000e0000 */
[----:B------:R-:W-:Y:S01]  /*f660*/  VIADD R8, R4, 0x4 ;  /* 0x0000000404087836 */ /* 0x000fe20000000000 */
[----:B------:R-:W-:Y:S01]  /*f670*/  UIADD3 UR20, UR12, 0x400, URZ ;  /* 0x000004000c147890 */ /* 0x000fe2000fffe03f */
[----:B------:R-:W-:Y:S01]  /*f680*/  R2UR UR35, R5 ;  /* 0x00000000052372ca */ /* 0x000fe200000e0000 */
[----:B------:R-:W-:Y:S01]  /*f690*/  UMOV UR21, 0x40000040 ;  /* 0x4000004000157882 */ /* 0x000fe20000000000 */
[----:B------:R-:W-:Y:S01]  /*f6a0*/  R2UR UR23, R9 ;  /* 0x00000000091772ca */ /* 0x000fe200000e0000 */
[----:B------:R-:W-:Y:S01]  /*f6b0*/  IMAD.MOV.U32 R9, RZ, RZ, 0x40000040 ;  /* 0x40000040ff097424 */ /* 0x000fe200078e00ff */
[----:B------:R-:W-:Y:S01]  /*f6c0*/  R2UR UR6, R8 ;  /* 0x00000000080672ca */ /* 0x000fe200000e0000 */
[----:B------:R-:W-:Y:S01]  /*f6d0*/  VIADD R8, R4, 0x6 ;  /* 0x0000000604087836 */ /* 0x000fe20000000000 */
[----:B------:R-:W-:Y:S01]  /*f6e0*/  HGMMA.64x128x16.F32.BF16 R24, gdesc[UR12], RZ, !UPT, gsb0 ;  /* 0x01e000000c1879f0 */ /* 0x000fe2000c0018ff */
[----:B------:R-:W-:Y:S01]  /*f6f0*/  UIADD3 UR24, UR12, 0x402, URZ ;  /* 0x000004020c187890 */ /* 0x000fe2000fffe03f */
[----:B------:R-:W-:Y:S01]  /*f700*/  R2UR UR27, R9 ;  /* 0x00000000091b72ca */ /* 0x000fe200000e0000 */
[----:B------:R-:W-:Y:S01]  /*f710*/  UMOV UR25, 0x40000040 ;  /* 0x4000004000197882 */ /* 0x000fe20000000000 */
[----:B------:R-:W-:Y:S01]  /*f720*/  R2UR UR18, R8 ;  /* 0x00000000081272ca */ /* 0x000fe200000e0000 */
[----:B------:R-:W-:Y:S01]  /*f730*/  VIADD R8, R4, 0x400 ;  /* 0x0000040004087836 */ /* 0x000fe20000000000 */
[----:B------:R-:W-:Y:S01]  /*f740*/  UIADD3 UR28, UR12, 0x404, URZ ;  /* 0x000004040c1c7890 */ /* 0x000fe2000fffe03f */
[----:B------:R-:W-:Y:S01]  /*f750*/  IMAD.MOV.U32 R9, RZ, RZ, 0x40000040 ;  /* 0x40000040ff097424 */ /* 0x000fe200078e00ff */
[----:B------:R-:W-:Y:S01]  /*f760*/  UMOV UR29, 0x40000040 ;  /* 0x40000040001d7882 */ /* 0x000fe20000000000 */
[----:B------:R-:W-:Y:S01]  /*f770*/  UIADD3 UR32, UR12, 0x406, URZ ;  /* 0x000004060c207890 */ /* 0x000fe2000fffe03f */
[----:B------:R-:W-:Y:S01]  /*f780*/  R2UR UR22, R8 ;  /* 0x00000000081672ca */ /* 0x000fe200000e0000 */
[----:B------:R-:W-:Y:S01]  /*f790*/  VIADD R8, R4, 0x402 ;  /* 0x0000040204087836 */ /* 0x000fe20000000000 */
[----:B------:R-:W-:Y:S01]  /*f7a0*/  R2UR UR31, R9 ;  /* 0x00000000091f72ca */ /* 0x000fe200000e0000 */
[----:B------:R-:W-:Y:S01]  /*f7b0*/  UMOV UR33, 0x40000040 ;  /* 0x4000004000217882 */ /* 0x000fe20000000000 */
[----:B------:R-:W0:Y:S01]  /*f7c0*/  LDC R0, c[0x0][0x448] ;  /* 0x00011200ff007b82 */ /* 0x000e220000000800 */
[----:B------:R-:W-:Y:S01]  /*f7d0*/  IMAD.IADD R9, R195, 0x1, R192 ;  /* 0x00000001c3097824 */ /* 0x000fe200078e02c0 */
[----:B------:R-:W-:Y:S01]  /*f7e0*/  R2UR UR26, R8 ;  /* 0x00000000081a72ca */ /* 0x000fe200000e0000 */
[----:B------:R-:W-:-:S02]  /*f7f0*/  VIADD R8, R4, 0x404 ;  /* 0x0000040404087836 */ /* 0x000fc40000000000 */
[----:B------:R-:W-:Y:S02]  /*f800*/  VIADD R4, R4, 0x406 ;  /* 0x0000040604047836 */ /* 0x000fe40000000000 */
[----:B------:R-:W-:Y:S01]  /*f810*/  IMAD.MOV.U32 R13, RZ, RZ, -0x80 ;  /* 0xffffff80ff0d7424 */ /* 0x000fe200078e00ff */
[----:B------:R-:W-:Y:S01]  /*f820*/  R2UR UR30, R8 ;  /* 0x00000000081e72ca */ /* 0x000fe200000e0000 */
[----:B------:R-:W1:Y:S01]  /*f830*/  LDC.64 R10, c[0x0][0x9e0] ;  /* 0x00027800ff0a7b82 */ /* 0x000e620000000a00 */
[----:B------:R-:W-:Y:S01]  /*f840*/  R2UR UR34, R4 ;  /* 0x00000000042272ca */ /* 0x000fe200000e0000 */
[----:B------:R-:W-:-:S05]  /*f850*/  IMAD R13, R88, R13, 0x80 ;  /* 0x00000080580d7424 */ /* 0x000fca00078e020d */
[----:B------:R-:W-:Y:S02]  /*f860*/  IADD3 R8, -R188, R189, R13 ;  /* 0x000000bdbc087210 */ /* 0x000fe40007ffe10d */
[----:B0-----:R-:W-:Y:S02]  /*f870*/  ISETP.NE.AND P2, PT, R0, 0x1, PT ;  /* 0x000000010000780c */ /* 0x001fe40003f45270 */
[----:B-1----:R-:W-:-:S11]  /*f880*/  ISETP.GE.AND P3, PT, R11, 0x1, PT ;  /* 0x000000010b00780c */ /* 0x002fd60003f66270 */
[----:B------:R-:W0:Y:S08]  /*f890*/  @P2 LDC R0, c[0x0][0x44c] ;  /* 0x00011300ff002b82 */ /* 0x000e300000000800 */
[----:B------:R-:W1:Y:S01]  /*f8a0*/  @P2 LDC R5, c[0x0][0x450] ;  /* 0x00011400ff052b82 */ /* 0x000e620000000800 */
[----:B0-----:R-:W-:-:S05]  /*f8b0*/  @P2 IMAD.HI.U32 R0, R9, R0, RZ ;  /* 0x0000000009002227 */ /* 0x001fca00078e00ff */
[----:B-1----:R-:W-:Y:S01]  /*f8c0*/  @P2 SHF.R.U32.HI R9, RZ, R5, R0 ;  /* 0x00000005ff092219 */ /* 0x002fe20000011600 */
[----:B------:R-:W-:-:S04]  /*f8d0*/  @!P1 VIADD R0, R3, 0x28840 ;  /* 0x0002884003009836 */ /* 0x000fc80000000000 */
[----:B------:R-:W0:Y:S01]  /*f8e0*/  SHFL.IDX PT, R20, R9, RZ, 0x1c1f ;  /* 0x001c1fff09147589 */ /* 0x000e2200000e0000 */
[----:B------:R-:W-:Y:S01]  /*f8f0*/  @!P1 PRMT R0, RZ, 0x654, R0 ;  /* 0x00000654ff009816 */ /* 0x000fe20000000000 */
[----:B------:R-:W-:Y:S02]  /*f900*/  WARPGROUP.DEPBAR.LE gsb0, 0x0 ;  /* 0x00008000000079c5 */ /* 0x000fe40000010000 */
[----:B------:R-:W-:-:S06]  /*f910*/  WARPGROUP.ARRIVE ;  /* 0x00000000000079c5 */ /* 0x000fcc0000000000 */
[----:B------:R-:W-:Y:S03]  /*f920*/  HGMMA.64x128x16.F32.BF16 R24, gdesc[UR8], R24, gsb0 ;  /* 0x01e00000081879f0 */ /* 0x000fe60008001818 */
[----:B------:R-:W-:Y:S02]  /*f930*/  WARPGROUP.DEPBAR.LE gsb0, 0x0 ;  /* 0x00008000000079c5 */ /* 0x000fe40000010000 */
[----:B------:R-:W-:-:S07]  /*f940*/  WARPGROUP.ARRIVE ;  /* 0x00000000000079c5 */ /* 0x000fce0000000000 */
[----:B------:R-:W-:Y:S01]  /*f950*/  HGMMA.64x128x16.F32.BF16 R24, gdesc[UR4], R24, gsb0 ;  /* 0x01e00000041879f0 */ /* 0x000fe20008001818 */
[----:B------:R-:W-:Y:S02]  /*f960*/  ULDC UR6, c[0x0][0x9dc] ;  /* 0x0002770000067ab9 */ /* 0x000fe40000000800 */
[----:B------:R-:W-:-:S05]  /*f970*/  IMAD.U32 R6, RZ, RZ, UR6 ;  /* 0x00000006ff067e24 */ /* 0x000fca000f8e00ff */
[----:B------:R-:W-:Y:S01]  /*f980*/  LOP3.LUT R4, RZ, R6, RZ, 0x33, !PT ;  /* 0x00000006ff047212 */ /* 0x000fe200078e33ff */
        /* <DEDUP_REMOVED lines=18> */
[----:B------:R-:W-:Y:S02]  /*fab0*/  IADD3 R15, -R187, R0, R189 ;  /* 0x00000000bb0f7210 */ /* 0x000fe40007ffe1bd */
[----:B------:R-:W-:-:S03]  /*fac0*/  LEA R0, R88, 0xffffff80, 0x7 ;  /* 0xffffff8058007811 */ /* 0x000fc600078e38ff */
[C---:B------:R-:W-:Y:S02]  /*fad0*/  IMAD.IADD R3, R15.reuse, 0x1, R4 ;  /* 0x000000010f037824 */ /* 0x040fe400078e0204 */
[----:B------:R-:W-:Y:S02]  /*fae0*/  IMAD.IADD R15, R15, 0x1, R10 ;  /* 0x000000010f0f7824 */ /* 0x000fe400078e020a */
[----:B0-----:R-:W-:-:S03]  /*faf0*/  IMAD.IADD R14, R3, 0x1, R20 ;  /* 0x00000001030e7824 */ /* 0x001fc600078e0214 */
[----:B------:R-:W-:Y:S01]  /*fb00*/  VIADDMNMX R12, R20, R15, R8, PT ;  /* 0x0000000f140c7246 */ /* 0x000fe20003800108 */
[----:B------:R-:W-:Y:S06]  /*fb10*/  @!P3 BRA `(.L_x_1660) ;  /* 0x000000000050b947 */ /* 0x000fec0003800000 */
[----:B------:R-:W-:Y:S01]  /*fb20*/  IADD3 R21, -R187, R189, R20 ;  /* 0x000000bdbb157210 */ /* 0x000fe20007ffe114 */
[----:B------:R-:W-:Y:S03]  /*fb30*/  BSSY B0, `(.L_x_1661) ;  /* 0x000000e000007945 */ /* 0x000fe60003800000 */
        /* <DEDUP_REMOVED lines=9> */
.L_x_1662:
[----:B------:R-:W-:-:S13]  /*fbd0*/  ISETP.NE.AND P4, PT, R11, 0x1, PT ;  /* 0x000000010b00780c */ /* 0x000fda0003f85270 */
[----:B------:R-:W0:Y:S02]  /*fbe0*/  @P4 LDC.64 R4, c[0x0][0x9e8] ;  /* 0x00027a00ff044b82 */ /* 0x000e240000000a00 */
[----:B0-----:R-:W-:-:S05]  /*fbf0*/  @P4 IMAD.HI.U32 R4, R21, R4, RZ ;  /* 0x0000000415044227 */ /* 0x001fca00078e00ff */
[----:B------:R-:W-:-:S07]  /*fc00*/  @P4 SHF.R.U32.HI R21, RZ, R5, R4 ;  /* 0x00000005ff154219 */ /* 0x000fce0000011604 */
.L_x_1663:
[----:B------:R-:W-:Y:S05]  /*fc10*/  BSYNC B0 ;  /* 0x0000000000007941 */ /* 0x000fea0003800000 */
.L_x_1661:
[----:B------:R-:W-:-:S04]  /*fc20*/  IMAD R21, R21, R11, -R0 ;  /* 0x0000000b15157224 */ /* 0x000fc800078e0a00 */
[----:B------:R-:W-:-:S05]  /*fc30*/  IMAD.IADD R21, R21, 0x1, -R188 ;  /* 0x0000000115157824 */ /* 0x000fca00078e0abc */
[----:B------:R-:W-:Y:S02]  /*fc40*/  VIMNMX R14, R14, R21, !PT ;  /* 0x000000150e0e7248 */ /* 0x000fe40007fe0100 */
[----:B------:R-:W-:-:S07]  /*fc50*/  VIADDMNMX R12, R21, R11, R12, PT ;  /* 0x0000000b150c7246 */ /* 0x000fce000380010c */
.L_x_1660:
[C---:B------:R-:W-:Y:S01]  /*fc60*/  ISETP.GE.AND P4, PT, R13.reuse, 0x2, PT ;  /* 0x000000020d00780c */ /* 0x040fe20003f86270 */
[----:B------:R-:W0:Y:S01]  /*fc70*/  SHFL.IDX PT, R4, R9, 0x1, 0x1c1f ;  /* 0x003c1f0009047f89 */ /* 0x000e2200000e0000 */
[----:B------:R-:W-:Y:S02]  /*fc80*/  ISETP.GE.AND P6, PT, R13, 0x9, PT ;  /* 0x000000090d00780c */ /* 0x000fe40003fc6270 */
[----:B------:R-:W-:Y:S02]  /*fc90*/  ISETP.GT.AND P5, PT, R14, 0x1, !P4 ;  /* 0x000000010e00780c */ /* 0x000fe400067a4270 */
[----:B------:R-:W-:Y:S02]  /*fca0*/  P2R R20, PR, RZ, 0x40 ;  /* 0x00000040ff147803 */ /* 0x000fe40000000000 */
[----:B------:R-:W-:-:S04]  /*fcb0*/  ISETP.LT.OR P5, PT, R12, 0x2, P5 ;  /* 0x000000020c00780c */ /* 0x000fc80002fa1670 */
[----:B------:R-:W-:Y:S02]  /*fcc0*/  FSEL R25, R25, -INF , !P5 ;  /* 0xff80000019197808 */ /* 0x000fe40006800000 */
[----:B------:R-:W-:Y:S02]  /*fcd0*/  ISETP.GT.AND P5, PT, R14, 0x8, !P6 ;  /* 0x000000080e00780c */ /* 0x000fe400077a4270 */
[----:B------:R-:W-:Y:S02]  /*fce0*/  ISETP.GE.AND P6, PT, R13, 0xa, PT ;  /* 0x0000000a0d00780c */ /* 0x000fe40003fc6270 */
[----:B------:R-:W-:Y:S02]  /*fcf0*/  ISETP.LT.OR P5, PT, R12, 0x9, P5 ;  /* 0x000000090c00780c */ /* 0x000fe40002fa1670 */
[----:B------:R-:W-:Y:S02]  /*fd00*/  P2R R21, PR, RZ, 0x40 ;  /* 0x00000040ff157803 */ /* 0x000fe40000000000 */
[----:B------:R-:W-:-:S02]  /*fd10*/  FSEL R28, R28, -INF , !P5 ;  /* 0xff8000001c1c7808 */ /* 0x000fc40006800000 */
[----:B------:R-:W-:Y:S01]  /*fd20*/  ISETP.GT.AND P5, PT, R14, 0x9, !P6 ;  /* 0x000000090e00780c */ /* 0x000fe200077a4270 */
[----:B0-----:R-:W-:Y:S01]  /*fd30*/  IMAD.IADD R3, R3, 0x1, R4 ;  /* 0x0000000103037824 */ /* 0x001fe200078e0204 */
[----:B------:R-:W-:Y:S02]  /*fd40*/  ISETP.GE.AND P6, PT, R13, 0x11, PT ;  /* 0x000000110d00780c */ /* 0x000fe40003fc6270 */
[----:B------:R-:W-:Y:S02]  /*fd50*/  ISETP.LT.OR P5, PT, R12, 0xa, P5 ;  /* 0x0000000a0c00780c */ /* 0x000fe40002fa1670 */
[----:B------:R-:W-:Y:S02]  /*fd60*/  P2R R89, PR, RZ, 0x40 ;  /* 0x00000040ff597803 */ /* 0x000fe40000000000 */
[----:B------:R-:W-:Y:S02]  /*fd70*/  FSEL R29, R29, -INF , !P5 ;  /* 0xff8000001d1d7808 */ /* 0x000fe40006800000 */
[----:B------:R-:W-:-:S02]  /*fd80*/  ISETP.GT.AND P5, PT, R14, 0x10, !P6 ;  /* 0x000000100e00780c */ /* 0x000fc400077a4270 */
[C---:B------:R-:W-:Y:S02]  /*fd90*/  ISETP.GE.AND P6, PT, R13.reuse, 0x12, PT ;  /* 0x000000120d00780c */ /* 0x040fe40003fc6270 */
[----:B------:R-:W-:Y:S02]  /*fda0*/  ISETP.LT.OR P5, PT, R12, 0x11, P5 ;  /* 0x000000110c00780c */ /* 0x000fe40002fa1670 */
[----:B------:R-:W-:Y:S02]  /*fdb0*/  P2R R90, PR, RZ, 0x40 ;  /* 0x00000040ff5a7803 */ /* 0x000fe40000000000 */
[----:B------:R-:W-:Y:S02]  /*fdc0*/  FSEL R32, R32, -INF , !P5 ;  /* 0xff80000020207808 */ /* 0x000fe40006800000 */
[----:B------:R-:W-:Y:S02]  /*fdd0*/  ISETP.GT.AND P5, PT, R14, 0x11, !P6 ;  /* 0x000000110e00780c */ /* 0x000fe400077a4270 */
[----:B------:R-:W-:-:S02]  /*fde0*/  ISETP.GE.AND P6, PT, R13, 0x19, PT ;  /* 0x000000190d00780c */ /* 0x000fc40003fc6270 */
[----:B------:R-:W-:Y:S02]  /*fdf0*/  ISETP.LT.OR P5, PT, R12, 0x12, P5 ;  /* 0x000000120c00780c */ /* 0x000fe40002fa1670 */
[----:B------:R-:W-:Y:S02]  /*fe00*/  P2R R91, PR, RZ, 0x40 ;  /* 0x00000040ff5b7803 */ /* 0x000fe40000000000 */
[----:B------:R-:W-:Y:S02]  /*fe10*/  FSEL R33, R33, -INF , !P5 ;  /* 0xff80000021217808 */ /* 0x000fe40006800000 */
[----:B------:R-:W-:Y:S02]  /*fe20*/  ISETP.GT.AND P5, PT, R14, 0x18, !P6 ;  /* 0x000000180e00780c */ /* 0x000fe400077a4270 */
[----:B------:R-:W-:Y:S02]  /*fe30*/  ISETP.GE.AND P6, PT, R13, 0x1a, PT ;  /* 0x0000001a0d00780c */ /* 0x000fe40003fc6270 */
[----:B------:R-:W-:-:S02]  /*fe40*/  ISETP.LT.OR P5, PT, R12, 0x19, P5 ;  /* 0x000000190c00780c */ /* 0x000fc40002fa1670 */
[----:B------:R-:W-:Y:S02]  /*fe50*/  P2R R113, PR, RZ, 0x40 ;  /* 0x00000040ff717803 */ /* 0x000fe40000000000 */
[----:B------:R-:W-:Y:S02]  /*fe60*/  FSEL R36, R36, -INF , !P5 ;  /* 0xff80000024247808 */ /* 0x000fe40006800000 */
[----:B------:R-:W-:Y:S02]  /*fe70*/  ISETP.GT.AND P5, PT, R14, 0x19, !P6 ;  /* 0x000000190e00780c */ /* 0x000fe400077a4270 */
[----:B------:R-:W-:Y:S02]  /*fe80*/  ISETP.GE.AND P6, PT, R13, 0x21, PT ;  /* 0x000000210d00780c */ /* 0x000fe40003fc6270 */
[----:B------:R-:W-:Y:S02]  /*fe90*/  ISETP.LT.OR P5, PT, R12, 0x1a, P5 ;  /* 0x0000001a0c00780c */ /* 0x000fe40002fa1670 */
[----:B------:R-:W-:-:S02]  /*fea0*/  P2R R92, PR, RZ, 0x40 ;  /* 0x00000040ff5c7803 */ /* 0x000fc40000000000 */
[----:B------:R-:W-:Y:S02]  /*feb0*/  FSEL R37, R37, -INF , !P5 ;  /* 0xff80000025257808 */ /* 0x000fe40006800000 */
[----:B------:R-:W-:Y:S02]  /*fec0*/  ISETP.GT.AND P5, PT, R14, 0x20, !P6 ;  /* 0x000000200e00780c */ /* 0x000fe400077a4270 */
[----:B------:R-:W-:Y:S02]  /*fed0*/  ISETP.GE.AND P6, PT, R13, 0x22, PT ;  /* 0x000000220d00780c */ /* 0x000fe40003fc6270 */
[----:B------:R-:W-:Y:S02]  /*fee0*/  ISETP.LT.OR P5, PT, R12, 0x21, P5 ;  /* 0x000000210c00780c */ /* 0x000fe40002fa1670 */
[----:B------:R-:W-:Y:S02]  /*fef0*/  P2R R93, PR, RZ, 0x40 ;  /* 0x00000040ff5d7803 */ /* 0x000fe40000000000 */
[----:B------:R-:W-:-:S02]  /*ff00*/  FSEL R40, R40, -INF , !P5 ;  /* 0xff80000028287808 */ /* 0x000fc40006800000 */
[----:B------:R-:W-:Y:S02]  /*ff10*/  ISETP.GT.AND P5, PT, R14, 0x21, !P6 ;  /* 0x000000210e00780c */ /* 0x000fe400077a4270 */
        /* <DEDUP_REMOVED lines=95> */
[----:B------:R-:W-:Y:S02]  /*10510*/  ISETP.GE.AND P6, PT, R13, 0x72, PT ;  /* 0x000000720d00780c */ /* 0x000fe40003fc6270 */
[----:B------:R-:W-:Y:S02]  /*10520*/  ISETP.LT.OR P5, PT, R12, 0x71, P5 ;  /* 0x000000710c00780c */ /* 0x000fe40002fa1670 */
[----:B------:R-:W-:Y:S02]  /*10530*/  P2R R115, PR, RZ, 0x40 ;  /* 0x00000040ff737803 */ /* 0x000fe40000000000 */
[----:B------:R-:W-:Y:S02]  /*10540*/  FSEL R80, R80, -INF , !P5 ;  /* 0xff80000050507808 */ /* 0x000fe40006800000 */
[----:B------:R-:W-:Y:S02]  /*10550*/  ISETP.GT.AND P5, PT, R14, 0x71, !P6 ;  /* 0x000000710e00780c */ /* 0x000fe400077a4270 */
[----:B------:R-:W-:-:S02]  /*10560*/  VIADDMNMX R8, R4, R15, R8, PT ;  /* 0x0000000f04087246 */ /* 0x000fc40003800108 */
[----:B------:R-:W-:-:S04]  /*10570*/  ISETP.LT.OR P5, PT, R12, 0x72, P5 ;  /* 0x000000720c00780c */ /* 0x000fc80002fa1670 */
[----:B------:R-:W-:Y:S02]  /*10580*/  FSEL R81, R81, -INF , !P5 ;  /* 0xff80000051517808 */ /* 0x000fe40006800000 */
[----:B------:R-:W-:-:S04]  /*10590*/  ISETP.GE.AND P5, PT, R13, 0x79, PT ;  /* 0x000000790d00780c */ /* 0x000fc80003fa6270 */
[----:B------:R-:W-:-:S04]  /*105a0*/  ISETP.GT.AND P6, PT, R14, 0x78, !P5 ;  /* 0x000000780e00780c */ /* 0x000fc80006fc4270 */
[----:B------:R-:W-:-:S04]  /*105b0*/  ISETP.LT.OR P6, PT, R12, 0x79, P6 ;  /* 0x000000790c00780c */ /* 0x000fc800037c1670 */
[----:B------:R-:W-:Y:S02]  /*105c0*/  FSEL R84, R84, -INF , !P6 ;  /* 0xff80000054547808 */ /* 0x000fe40007000000 */
[----:B------:R-:W-:-:S04]  /*105d0*/  ISETP.GE.AND P6, PT, R13, 0x1, PT ;  /* 0x000000010d00780c */ /* 0x000fc80003fc6270 */
[----:B-----5:R-:W-:Y:S02]  /*105e0*/  P2R R112, PR, RZ, 0x40 ;  /* 0x00000040ff707803 */ /* 0x020fe40000000000 */
        /* <DEDUP_REMOVED lines=20> */
.L_x_1666:
[----:B------:R-:W-:-:S13]  /*10730*/  ISETP.NE.AND P6, PT, R11, 0x1, PT ;  /* 0x000000010b00780c */ /* 0x000fda0003fc5270 */
[----:B------:R-:W0:Y:S02]  /*10740*/  @P6 LDC.64 R4, c[0x0][0x9e8] ;  /* 0x00027a00ff046b82 */ /* 0x000e240000000a00 */
[----:B0-----:R-:W-:-:S05]  /*10750*/  @P6 IMAD.HI.U32 R4, R9, R4, RZ ;  /* 0x0000000409046227 */ /* 0x001fca00078e00ff */
[----:B------:R-:W-:-:S07]  /*10760*/  @P6 SHF.R.U32.HI R9, RZ, R5, R4 ;  /* 0x00000005ff096219 */ /* 0x000fce0000011604 */
.L_x_1667:
[----:B------:R-:W-:Y:S05]  /*10770*/  BSYNC B0 ;  /* 0x0000000000007941 */ /* 0x000fea0003800000 */
.L_x_1665:
[----:B------:R-:W-:-:S04]  /*10780*/  IMAD R9, R9, R11, -R0 ;  /* 0x0000000b09097224 */ /* 0x000fc800078e0a00 */
[----:B------:R-:W-:-:S05]  /*10790*/  IMAD.IADD R0, R9, 0x1, -R188 ;  /* 0x0000000109007824 */ /* 0x000fca00078e0abc */
[----:B------:R-:W-:Y:S02]  /*107a0*/  VIMNMX R3, R3, R0, !PT ;  /* 0x0000000003037248 */ /* 0x000fe40007fe0100 */
[----:B------:R-:W-:-:S07]  /*107b0*/  VIADDMNMX R8, R0, R11, R8, PT ;  /* 0x0000000b00087246 */ /* 0x000fce0003800108 */
.L_x_1664:
[----:B------:R-:W-:Y:S01]  /*107c0*/  ISETP.GT.AND P4, PT, R3, 0x1, !P4 ;  /* 0x000000010300780c */ /* 0x000fe20006784270 */
[----:B------:R-:W-:Y:S01]  /*107d0*/  ULDC UR46, c[0x0][0x988] ;  /* 0x00026200002e7ab9 */ /* 0x000fe20000000800 */
        /* <DEDUP_REMOVED lines=39> */
[----:B------:R-:W-:Y:S02]  /*10a50*/  ISETP.GT.AND P4, PT, R3, 0x19, !P6 ;  /* 0x000000190300780c */ /* 0x000fe40007784270 */
[----:B------:R-:W-:-:S02]  /*10a60*/  ISETP.NE.AND P6, PT, R114, RZ, PT ;  /* 0x000000ff7200720c */ /* 0x000fc40003fc5270 */
        /* <DEDUP_REMOVED lines=36> */
[----:B------:R-:W-:Y:S01]  /*10cb0*/  ISETP.GT.AND P5, PT, R3, 0x78, !P5 ;  /* 0x000000780300780c */ /* 0x000fe20006fa4270 */
        /* <DEDUP_REMOVED lines=9> */
[----:B------:R-:W-:Y:S02]  /*10d50*/  ISETP.GT.AND P4, PT, R3, 0x38, !P4 ;  /* 0x000000380300780c */ /* 0x000fe40006784270 */
[----:B0-----:R-:W-:Y:S02]  /*10d60*/  FMNMX.FTZ R9, R5, R0, !PT ;  /* 0x0000000005097209 */ /* 0x001fe40007810000 */
[----:B------:R-:W-:-:S03]  /*10d70*/  ISETP.LT.OR P4, PT, R8, 0x39, P4 ;  /* 0x000000390800780c */ /* 0x000fc60002781670 */
[----:B------:R-:W0:Y:S01]  /*10d80*/  SHFL.BFLY PT, R0, R9, 0x1, 0x1f ;  /* 0x0c201f0009007f89 */ /* 0x000e2200000e0000 */
[----:B------:R-:W-:Y:S02]  /*10d90*/  FSEL R54, R54, -INF , !P4 ;  /* 0xff80000036367808 */ /* 0x000fe40006000000 */
[----:B------:R-:W-:-:S04]  /*10da0*/  ISETP.NE.AND P4, PT, R99, RZ, PT ;  /* 0x000000ff6300720c */ /* 0x000fc80003f85270 */
[----:B------:R-:W-:-:S04]  /*10db0*/  ISETP.GT.AND P4, PT, R3, 0x39, !P4 ;  /* 0x000000390300780c */ /* 0x000fc80006784270 */
[----:B------:R-:W-:-:S04]  /*10dc0*/  ISETP.LT.OR P4, PT, R8, 0x3a, P4 ;  /* 0x0000003a0800780c */ /* 0x000fc80002781670 */
[----:B------:R-:W-:Y:S02]  /*10dd0*/  FSEL R55, R55, -INF , !P4 ;  /* 0xff80000037377808 */ /* 0x000fe40006000000 */
[----:B------:R-:W-:-:S04]  /*10de0*/  ISETP.NE.AND P4, PT, R100, RZ, PT ;  /* 0x000000ff6400720c */ /* 0x000fc80003f85270 */
[----:B------:R-:W-:Y:S02]  /*10df0*/  ISETP.GT.AND P4, PT, R3, 0x40, !P4 ;  /* 0x000000400300780c */ /* 0x000fe40006784270 */
[----:B0-----:R-:W-:Y:S02]  /*10e00*/  FMNMX.FTZ R0, R9, R0, !PT ;  /* 0x0000000009007209 */ /* 0x001fe40007810000 */
[----:B------:R-:W-:-:S03]  /*10e10*/  ISETP.LT.OR P4, PT, R8, 0x41, P4 ;  /* 0x000000410800780c */ /* 0x000fc60002781670 */
[----:B------:R-:W-:Y:S01]  /*10e20*/  FMUL.FTZ R4, R0, UR46 ;  /* 0x0000002e00047c20 */ /* 0x000fe20008410000 */
        /* <DEDUP_REMOVED lines=53> */
[----:B------:R-:W-:-:S04]  /*11180*/  FSETP.NEU.FTZ.AND P4, PT, R0, -INF , PT ;  /* 0xff8000000000780b */ /* 0x000fc80003f9d000 */
[----:B------:R-:W-:Y:S02]  /*11190*/  FSEL R4, R4, RZ, P4 ;  /* 0x000000ff04047208 */ /* 0x000fe40002000000 */
[----:B------:R-:W-:Y:S02]  /*111a0*/  ISETP.GT.AND P4, PT, R3, RZ, !P6 ;  /* 0x000000ff0300720c */ /* 0x000fe40007784270 */
[----:B------:R-:W-:Y:S01]  /*111b0*/  ISETP.NE.AND P6, PT, R13, RZ, PT ;  /* 0x000000ff0d00720c */ /* 0x000fe20003fc5270 */
[--C-:B------:R-:W-:Y:S01]  /*111c0*/  FFMA.FTZ R5, R25, UR46, -R4.reuse ;  /* 0x0000002e19057c23 */ /* 0x100fe20008010804 */
[----:B------:R-:W-:Y:S01]  /*111d0*/  ISETP.LT.OR P4, PT, R8, 0x1, P4 ;  /* 0x000000010800780c */ /* 0x000fe20002781670 */
[--C-:B------:R-:W-:Y:S01]  /*111e0*/  FFMA.FTZ R9, R29, UR46, -R4.reuse ;  /* 0x0000002e1d097c23 */ /* 0x100fe20008010804 */
[--C-:B------:R-:W-:Y:S01]  /*111f0*/  FFMA.FTZ R33, R33, UR46, -R4.reuse ;  /* 0x0000002e21217c23 */ /* 0x100fe20008010804 */
[--C-:B------:R-:W-:Y:S01]  /*11200*/  FFMA.FTZ R37, R37, UR46, -R4.reuse ;  /* 0x0000002e25257c23 */ /* 0x100fe20008010804 */
[----:B------:R-:W-:Y:S01]  /*11210*/  FSEL R26, R26, -INF , !P4 ;  /* 0xff8000001a1a7808 */ /* 0x000fe20006000000 */
[--C-:B------:R-:W-:Y:S01]  /*11220*/  FFMA.FTZ R49, R49, UR46, -R4.reuse ;  /* 0x0000002e31317c23 */ /* 0x100fe20008010804 */
[----:B------:R-:W-:Y:S01]  /*11230*/  ISETP.GT.AND P4, PT, R3, 0x79, !P6 ;  /* 0x000000790300780c */ /* 0x000fe20007784270 */
[--C-:B------:R-:W-:Y:S01]  /*11240*/  FFMA.FTZ R180, R24, UR46, -R4.reuse ;  /* 0x0000002e18b47c23 */ /* 0x100fe20008010804 */
[----:B------:R-:W-:Y:S01]  /*11250*/  FMNMX.FTZ R13, R26, R27, !PT ;  /* 0x0000001b1a0d7209 */ /* 0x000fe20007810000 */
[--C-:B------:R-:W-:Y:S01]  /*11260*/  FFMA.FTZ R182, R28, UR46, -R4.reuse ;  /* 0x0000002e1cb67c23 */ /* 0x100fe20008010804 */
[----:B------:R-:W-:Y:S01]  /*11270*/  ISETP.LT.OR P4, PT, R8, 0x7a, P4 ;  /* 0x0000007a0800780c */ /* 0x000fe20002781670 */
[----:B------:R-:W-:Y:S01]  /*11280*/  MUFU.EX2 R5, R5 ;  /* 0x0000000500057308 */ /* 0x000fe20000000800 */
[----:B------:R-:W-:Y:S01]  /*11290*/  FMNMX.FTZ R12, R30, R13, !PT ;  /* 0x0000000d1e0c7209 */ /* 0x000fe20007810000 */
[--C-:B------:R-:W-:Y:S01]  /*112a0*/  FFMA.FTZ R176, R32, UR46, -R4.reuse ;  /* 0x0000002e20b07c23 */ /* 0x100fe20008010804 */
[----:B------:R-:W-:Y:S01]  /*112b0*/  FSEL R87, R87, -INF , !P4 ;  /* 0xff80000057577808 */ /* 0x000fe20006000000 */
[--C-:B------:R-:W-:Y:S01]  /*112c0*/  FFMA.FTZ R41, R41, UR46, -R4.reuse ;  /* 0x0000002e29297c23 */ /* 0x100fe20008010804 */
[----:B------:R-:W-:Y:S01]  /*112d0*/  FMNMX.FTZ R13, R31, R12, !PT ;  /* 0x0000000c1f0d7209 */ /* 0x000fe20007810000 */
[--C-:B------:R-:W-:Y:S01]  /*112e0*/  FFMA.FTZ R45, R45, UR46, -R4.reuse ;  /* 0x0000002e2d2d7c23 */ /* 0x100fe20008010804 */
[--C-:B------:R-:W-:Y:S01]  /*112f0*/  FFMA.FTZ R53, R53, UR46, -R4.reuse ;  /* 0x0000002e35357c23 */ /* 0x100fe20008010804 */
[----:B------:R-:W0:Y:S01]  /*11300*/  MUFU.EX2 R180, R180 ;  /* 0x000000b400b47308 */ /* 0x000e220000000800 */
[----:B------:R-:W-:Y:S01]  /*11310*/  FMNMX.FTZ R12, R34, R13, !PT ;  /* 0x0000000d220c7209 */ /* 0x000fe20007810000 */
[--C-:B------:R-:W-:Y:S01]  /*11320*/  FFMA.FTZ R3, R57, UR46, -R4.reuse ;  /* 0x0000002e39037c23 */ /* 0x100fe20008010804 */
[--C-:B------:R-:W-:Y:S01]  /*11330*/  FFMA.FTZ R178, R36, UR46, -R4.reuse ;  /* 0x0000002e24b27c23 */ /* 0x100fe20008010804 */
[--C-:B------:R-:W-:Y:S01]  /*11340*/  FFMA.FTZ R172, R40, UR46, -R4.reuse ;  /* 0x0000002e28ac7c23 */ /* 0x100fe20008010804 */
[----:B------:R-:W-:Y:S01]  /*11350*/  FMNMX.FTZ R15, R35, R12, !PT ;  /* 0x0000000c230f7209 */ /* 0x000fe20007810000 */
[--C-:B------:R-:W-:Y:S01]  /*11360*/  FFMA.FTZ R174, R44, UR46, -R4.reuse ;  /* 0x0000002e2cae7c23 */ /* 0x100fe20008010804 */
[--C-:B------:R-:W-:Y:S01]  /*11370*/  FFMA.FTZ R168, R48, UR46, -R4.reuse ;  /* 0x0000002e30a87c23 */ /* 0x100fe20008010804 */
[----:B------:R-:W-:Y:S01]  /*11380*/  MUFU.EX2 R13, R33 ;  /* 0x00000021000d7308 */ /* 0x000fe20000000800 */
[----:B------:R-:W-:Y:S01]  /*11390*/  FMNMX.FTZ R12, R38, R15, !PT ;  /* 0x0000000f260c7209 */ /* 0x000fe20007810000 */
[--C-:B------:R-:W-:Y:S01]  /*113a0*/  FFMA.FTZ R170, R52, UR46, -R4.reuse ;  /* 0x0000002e34aa7c23 */ /* 0x100fe20008010804 */
[--C-:B------:R-:W-:Y:S01]  /*113b0*/  FFMA.FTZ R164, R56, UR46, -R4.reuse ;  /* 0x0000002e38a47c23 */ /* 0x100fe20008010804 */
[--C-:B------:R-:W-:Y:S01]  /*113c0*/  FFMA.FTZ R166, R60, UR46, -R4.reuse ;  /* 0x0000002e3ca67c23 */ /* 0x100fe20008010804 */
[----:B------:R-:W-:Y:S01]  /*113d0*/  FMNMX.FTZ R15, R39, R12, !PT ;  /* 0x0000000c270f7209 */ /* 0x000fe20007810000 */
[--C-:B------:R-:W-:Y:S01]  /*113e0*/  FFMA.FTZ R160, R64, UR46, -R4.reuse ;  /* 0x0000002e40a07c23 */ /* 0x100fe20008010804 */
[--C-:B------:R-:W-:Y:S01]  /*113f0*/  FFMA.FTZ R162, R68, UR46, -R4.reuse ;  /* 0x0000002e44a27c23 */ /* 0x100fe20008010804 */
[----:B------:R-:W1:Y:S01]  /*11400*/  MUFU.EX2 R182, R182 ;  /* 0x000000b600b67308 */ /* 0x000e620000000800 */
[----:B------:R-:W-:Y:S01]  /*11410*/  FMNMX.FTZ R12, R42, R15, !PT ;  /* 0x0000000f2a0c7209 */ /* 0x000fe20007810000 */
[--C-:B------:R-:W-:Y:S01]  /*11420*/  FFMA.FTZ R156, R72, UR46, -R4.reuse ;  /* 0x0000002e489c7c23 */ /* 0x100fe20008010804 */
[--C-:B------:R-:W-:Y:S01]  /*11430*/  FFMA.FTZ R158, R76, UR46, -R4.reuse ;  /* 0x0000002e4c9e7c23 */ /* 0x100fe20008010804 */
[--C-:B------:R-:W-:Y:S01]  /*11440*/  FFMA.FTZ R152, R80, UR46, -R4.reuse ;  /* 0x0000002e50987c23 */ /* 0x100fe20008010804 */
[----:B------:R-:W-:Y:S01]  /*11450*/  FMNMX.FTZ R21, R43, R12, !PT ;  /* 0x0000000c2b157209 */ /* 0x000fe20007810000 */
[--C-:B------:R-:W-:Y:S01]  /*11460*/  FFMA.FTZ R57, R81, UR46, -R4.reuse ;  /* 0x0000002e51397c23 */ /* 0x100fe20008010804 */
[----:B------:R-:W-:Y:S01]  /*11470*/  FFMA.FTZ R154, R84, UR46, -R4 ;  /* 0x0000002e549a7c23 */ /* 0x000fe20008010804 */
[----:B------:R-:W-:Y:S01]  /*11480*/  MUFU.EX2 R15, R37 ;  /* 0x00000025000f7308 */ /* 0x000fe20000000800 */
[----:B------:R-:W-:Y:S01]  /*11490*/  FMNMX.FTZ R12, R46, R21, !PT ;  /* 0x000000152e0c7209 */ /* 0x000fe20007810000 */
[----:B------:R-:W2:Y:S03]  /*114a0*/  @P2 LDC R44, c[0x0][0x450] ;  /* 0x00011400ff2c2b82 */ /* 0x000ea60000000800 */
[----:B------:R-:W-:-:S03]  /*114b0*/  FMNMX.FTZ R21, R47, R12, !PT ;  /* 0x0000000c2f157209 */ /* 0x000fc60007810000 */
[----:B------:R-:W3:Y:S01]  /*114c0*/  MUFU.EX2 R9, R9 ;  /* 0x0000000900097308 */ /* 0x000ee20000000800 */
[----:B------:R-:W-:-:S04]  /*114d0*/  FMNMX.FTZ R12, R50, R21, !PT ;  /* 0x00000015320c7209 */ /* 0x000fc80007810000 */
[----:B------:R-:W-:-:S03]  /*114e0*/  FMNMX.FTZ R25, R51, R12, !PT ;  /* 0x0000000c33197209 */ /* 0x000fc60007810000 */
[----:B------:R-:W4:Y:S01]  /*114f0*/  MUFU.EX2 R176, R176 ;  /* 0x000000b000b07308 */ /* 0x000f220000000800 */
[----:B------:R-:W-:-:S04]  /*11500*/  FMNMX.FTZ R12, R54, R25, !PT ;  /* 0x00000019360c7209 */ /* 0x000fc80007810000 */
[----:B------:R-:W-:-:S03]  /*11510*/  FMNMX.FTZ R25, R55, R12, !PT ;  /* 0x0000000c37197209 */ /* 0x000fc60007810000 */
[----:B------:R5:W-:Y:S01]  /*11520*/  MUFU.EX2 R21, R41 ;  /* 0x0000002900157308 */ /* 0x000be20000000800 */
[----:B------:R-:W-:-:S04]  /*11530*/  FMNMX.FTZ R12, R58, R25, !PT ;  /* 0x000000193a0c7209 */ /* 0x000fc80007810000 */
[----:B------:R-:W-:-:S03]  /*11540*/  FMNMX.FTZ R29, R59, R12, !PT ;  /* 0x0000000c3b1d7209 */ /* 0x000fc60007810000 */
[----:B------:R0:W-:Y:S01]  /*11550*/  MUFU.EX2 R25, R45 ;  /* 0x0000002d00197308 */ /* 0x0001e20000000800 */
[----:B------:R-:W-:Y:S01]  /*11560*/  FMNMX.FTZ R12, R62, R29, !PT ;  /* 0x0000001d3e0c7209 */ /* 0x000fe20007810000 */
[----:B-----5:R-:W-:-:S03]  /*11570*/  FFMA.FTZ R41, R65, UR46, -R4 ;  /* 0x0000002e41297c23 */ /* 0x020fc60008010804 */
[----:B------:R-:W-:-:S03]  /*11580*/  FMNMX.FTZ R29, R63, R12, !PT ;  /* 0x0000000c3f1d7209 */ /* 0x000fc60007810000 */
[----:B------:R-:W5:Y:S01]  /*11590*/  MUFU.EX2 R178, R178 ;  /* 0x000000b200b27308 */ /* 0x000f620000000800 */
[----:B------:R-:W-:Y:S01]  /*115a0*/  FMNMX.FTZ R12, R66, R29, !PT ;  /* 0x0000001d420c7209 */ /* 0x000fe20007810000 */
[----:B0-----:R-:W-:-:S03]  /*115b0*/  FFMA.FTZ R45, R69, UR46, -R4 ;  /* 0x0000002e452d7c23 */ /* 0x001fc60008010804 */
[----:B------:R-:W-:-:S03]  /*115c0*/  FMNMX.FTZ R33, R67, R12, !PT ;  /* 0x0000000c43217209 */ /* 0x000fc60007810000 */
[----:B------:R-:W-:Y:S01]  /*115d0*/  MUFU.EX2 R29, R49 ;  /* 0x00000031001d7308 */ /* 0x000fe20000000800 */
[----:B------:R-:W-:-:S04]  /*115e0*/  FMNMX.FTZ R12, R70, R33, !PT ;  /* 0x00000021460c7209 */ /* 0x000fc80007810000 */
[----:B------:R-:W-:-:S03]  /*115f0*/  FMNMX.FTZ R33, R71, R12, !PT ;  /* 0x0000000c47217209 */ /* 0x000fc60007810000 */
[----:B------:R-:W-:Y:S01]  /*11600*/  MUFU.EX2 R172, R172 ;  /* 0x000000ac00ac7308 */ /* 0x000fe20000000800 */
[----:B------:R-:W-:-:S04]  /*11610*/  FMNMX.FTZ R12, R74, R33, !PT ;  /* 0x000000214a0c7209 */ /* 0x000fc80007810000 */
[----:B------:R-:W-:-:S03]  /*11620*/  FMNMX.FTZ R37, R75, R12, !PT ;  /* 0x0000000c4b257209 */ /* 0x000fc60007810000 */
[----:B------:R0:W-:Y:S01]  /*11630*/  MUFU.EX2 R33, R53 ;  /* 0x0000003500217308 */ /* 0x0001e20000000800 */
[----:B------:R-:W-:-:S04]  /*11640*/  FMNMX.FTZ R12, R78, R37, !PT ;  /* 0x000000254e0c7209 */ /* 0x000fc80007810000 */
[----:B------:R-:W-:-:S03]  /*11650*/  FMNMX.FTZ R37, R79, R12, !PT ;  /* 0x0000000c4f257209 */ /* 0x000fc60007810000 */
[----:B------:R-:W-:Y:S01]  /*11660*/  MUFU.EX2 R174, R174 ;  /* 0x000000ae00ae7308 */ /* 0x000fe20000000800 */
[----:B------:R-:W-:Y:S01]  /*11670*/  FMNMX.FTZ R12, R82, R37, !PT ;  /* 0x00000025520c7209 */ /* 0x000fe20007810000 */
[----:B0-----:R-:W-:-:S03]  /*11680*/  FFMA.FTZ R53, R77, UR46, -R4 ;  /* 0x0000002e4d357c23 */ /* 0x001fc60008010804 */
[----:B------:R-:W-:-:S03]  /*11690*/  FMNMX.FTZ R37, R83, R12, !PT ;  /* 0x0000000c53257209 */ /* 0x000fc60007810000 */
[----:B------:R-:W-:Y:S01]  /*116a0*/  MUFU.EX2 R168, R168 ;  /* 0x000000a800a87308 */ /* 0x000fe20000000800 */
[----:B------:R-:W-:Y:S01]  /*116b0*/  FMNMX.FTZ R8, R86, R37, !PT ;  /* 0x0000002556087209 */ /* 0x000fe20007810000 */
[----:B------:R-:W-:-:S03]  /*116c0*/  FFMA.FTZ R37, R61, UR46, -R4 ;  /* 0x0000002e3d257c23 */ /* 0x000fc60008010804 */
[----:B------:R-:W-:-:S03]  /*116d0*/  FMNMX.FTZ R8, R87, R8, !PT ;  /* 0x0000000857087209 */ /* 0x000fc60007810000 */
[----:B------:R-:W-:Y:S02]  /*116e0*/  MUFU.EX2 R170, R170 ;  /* 0x000000aa00aa7308 */ /* 0x000fe40000000800 */
[----:B------:R-:W0:Y:S06]  /*116f0*/  SHFL.BFLY PT, R49, R8, 0x2, 0x1f ;  /* 0x0c401f0008317f89 */ /* 0x000e2c00000e0000 */
[----:B------:R-:W-:Y:S08]  /*11700*/  MUFU.EX2 R164, R164 ;  /* 0x000000a400a47308 */ /* 0x000ff00000000800 */
[----:B------:R-:W-:Y:S08]  /*11710*/  MUFU.EX2 R3, R3 ;  /* 0x0000000300037308 */ /* 0x000ff00000000800 */
[----:B------:R-:W-:Y:S01]  /*11720*/  MUFU.EX2 R166, R166 ;  /* 0x000000a600a67308 */ /* 0x000fe20000000800 */
[----:B0-----:R-:W-:Y:S01]  /*11730*/  FMNMX.FTZ R12, R8, R49, !PT ;  /* 0x00000031080c7209 */ /* 0x001fe20007810000 */
[----:B------:R-:W-:-:S04]  /*11740*/  FFMA.FTZ R49, R73, UR46, -R4 ;  /* 0x0000002e49317c23 */ /* 0x000fc80008010804 */
[----:B------:R-:W0:Y:S02]  /*11750*/  SHFL.BFLY PT, R61, R12, 0x1, 0x1f ;  /* 0x0c201f000c3d7f89 */ /* 0x000e2400000e0000 */
[----:B------:R-:W-:Y:S08]  /*11760*/  MUFU.EX2 R37, R37 ;  /* 0x0000002500257308 */ /* 0x000ff00000000800 */
[----:B------:R-:W-:Y:S08]  /*11770*/  MUFU.EX2 R160, R160 ;  /* 0x000000a000a07308 */ /* 0x000ff00000000800 */
[----:B------:R-:W-:Y:S01]  /*11780*/  MUFU.EX2 R41, R41 ;  /* 0x0000002900297308 */ /* 0x000fe20000000800 */
[----:B0-----:R-:W-:Y:S01]  /*11790*/  FMNMX.FTZ R8, R12, R61, !PT ;  /* 0x0000003d0c087209 */ /* 0x001fe20007810000 */
[----:B------:R-:W-:-:S06]  /*117a0*/  FFMA.FTZ R61, R85, UR46, -R4 ;  /* 0x0000002e553d7c23 */ /* 0x000fcc0008010804 */
[----:B------:R-:W-:Y:S01]  /*117b0*/  MUFU.EX2 R162, R162 ;  /* 0x000000a200a27308 */ /* 0x000fe20000000800 */
[C---:B------:R-:W-:Y:S01]  /*117c0*/  FSETP.NEU.FTZ.AND P4, PT, R8.reuse, -INF , PT ;  /* 0xff8000000800780b */ /* 0x040fe20003f9d000 */
[----:B------:R-:W-:-:S05]  /*117d0*/  FMUL.FTZ R32, R8, UR46 ;  /* 0x0000002e08207c20 */ /* 0x000fca0008410000 */
[----:B------:R-:W-:Y:S01]  /*117e0*/  FSEL R32, R32, RZ, P4 ;  /* 0x000000ff20207208 */ /* 0x000fe20002000000 */
[----:B------:R-:W-:Y:S04]  /*117f0*/  MUFU.EX2 R45, R45 ;  /* 0x0000002d002d7308 */ /* 0x000fe80000000800 */
[--C-:B------:R-:W-:Y:S01]  /*11800*/  FFMA.FTZ R181, R26, UR46, -R32.reuse ;  /* 0x0000002e1ab57c23 */ /* 0x100fe20008010820 */
[--C-:B------:R-:W-:Y:S01]  /*11810*/  FFMA.FTZ R4, R27, UR46, -R32.reuse ;  /* 0x0000002e1b047c23 */ /* 0x100fe20008010820 */
[----:B------:R-:W-:Y:S01]  /*11820*/  FADD.FTZ R27, R180, R5 ;  /* 0x00000005b41b7221 */ /* 0x000fe20000010000 */
[--C-:B------:R-:W-:Y:S01]  /*11830*/  FFMA.FTZ R183, R30, UR46, -R32.reuse ;  /* 0x0000002e1eb77c23 */ /* 0x100fe20008010820 */
[--C-:B------:R-:W-:Y:S01]  /*11840*/  FFMA.FTZ R177, R34, UR46, -R32.reuse ;  /* 0x0000002e22b17c23 */ /* 0x100fe20008010820 */
[--C-:B------:R-:W-:Y:S01]  /*11850*/  FFMA.FTZ R12, R31, UR46, -R32.reuse ;  /* 0x0000002e1f0c7c23 */ /* 0x100fe20008010820 */
[----:B------:R-:W-:Y:S01]  /*11860*/  MUFU.EX2 R181, R181 ;  /* 0x000000b500b57308 */ /* 0x000fe20000000800 */
[----:B-1----:R-:W-:Y:S01]  /*11870*/  FADD.FTZ R34, R182, R27 ;  /* 0x0000001bb6227221 */ /* 0x002fe20000010000 */
[--C-:B------:R-:W-:Y:S01]  /*11880*/  FFMA.FTZ R14, R35, UR46, -R32.reuse ;  /* 0x0000002e230e7c23 */ /* 0x100fe20008010820 */
[--C-:B------:R-:W-:Y:S01]  /*11890*/  FFMA.FTZ R179, R38, UR46, -R32.reuse ;  /* 0x0000002e26b37c23 */ /* 0x100fe20008010820 */
[----:B------:R-:W-:Y:S01]  /*118a0*/  FFMA.FTZ R20, R39, UR46, -R32 ;  /* 0x0000002e27147c23 */ /* 0x000fe20008010820 */
[----:B---3--:R-:W-:Y:S01]  /*118b0*/  FADD.FTZ R27, R9, R34 ;  /* 0x00000022091b7221 */ /* 0x008fe20000010000 */
[----:B------:R-:W0:Y:S01]  /*118c0*/  @P2 LDC R35, c[0x0][0x44c] ;  /* 0x00011300ff232b82 */ /* 0x000e220000000800 */
[--C-:B------:R-:W-:Y:S01]  /*118d0*/  FFMA.FTZ R173, R42, UR46, -R32.reuse ;  /* 0x0000002e2aad7c23 */ /* 0x100fe20008010820 */
[----:B------:R-:W1:Y:S01]  /*118e0*/  MUFU.EX2 R4, R4 ;  /* 0x0000000400047308 */ /* 0x000e620000000800 */
[----:B----4-:R-:W-:Y:S01]  /*118f0*/  FADD.FTZ R36, R176, R27 ;  /* 0x0000001bb0247221 */ /* 0x010fe20000010000 */
[--C-:B------:R-:W-:Y:S01]  /*11900*/  FFMA.FTZ R24, R43, UR46, -R32.reuse ;  /* 0x0000002e2b187c23 */ /* 0x100fe20008010820 */
[--C-:B------:R-:W-:Y:S01]  /*11910*/  FFMA.FTZ R175, R46, UR46, -R32.reuse ;  /* 0x0000002e2eaf7c23 */ /* 0x100fe20008010820 */
[----:B------:R-:W-:Y:S01]  /*11920*/  FFMA.FTZ R26, R47, UR46, -R32 ;  /* 0x0000002e2f1a7c23 */ /* 0x000fe20008010820 */
[----:B------:R-:W-:Y:S01]  /*11930*/  FADD.FTZ R27, R13, R36 ;  /* 0x000000240d1b7221 */ /* 0x000fe20000010000 */
[--C-:B------:R-:W-:Y:S01]  /*11940*/  FFMA.FTZ R169, R50, UR46, -R32.reuse ;  /* 0x0000002e32a97c23 */ /* 0x100fe20008010820 */
[--C-:B------:R-:W-:Y:S01]  /*11950*/  FFMA.FTZ R28, R51, UR46, -R32.reuse ;  /* 0x0000002e331c7c23 */ /* 0x100fe20008010820 */
[----:B------:R-:W3:Y:S01]  /*11960*/  MUFU.EX2 R183, R183 ;  /* 0x000000b700b77308 */ /* 0x000ee20000000800 */
[----:B-----5:R-:W-:Y:S01]  /*11970*/  FADD.FTZ R36, R178, R27 ;  /* 0x0000001bb2247221 */ /* 0x020fe20000010000 */
[----:B------:R-:W-:Y:S01]  /*11980*/  FFMA.FTZ R171, R54, UR46, -R32 ;  /* 0x0000002e36ab7c23 */ /* 0x000fe20008010820 */
[----:B------:R-:W-:-:S02]  /*11990*/  IMAD.MOV.U32 R46, RZ, RZ, R192 ;  /* 0x000000ffff2e7224 */ /* 0x000fc400078e00c0 */
[----:B------:R-:W-:Y:S01]  /*119a0*/  FFMA.FTZ R30, R55, UR46, -R32 ;  /* 0x0000002e371e7c23 */ /* 0x000fe20008010820 */
[----:B------:R-:W-:Y:S01]  /*119b0*/  FADD.FTZ R31, R15, R36 ;  /* 0x000000240f1f7221 */ /* 0x000fe20000010000 */
[--C-:B------:R-:W-:Y:S01]  /*119c0*/  FFMA.FTZ R165, R58, UR46, -R32.reuse ;  /* 0x0000002e3aa57c23 */ /* 0x100fe20008010820 */
[----:B------:R-:W-:Y:S01]  /*119d0*/  FFMA.FTZ R34, R59, UR46, -R32 ;  /* 0x0000002e3b227c23 */ /* 0x000fe20008010820 */
[----:B------:R-:W4:Y:S01]  /*119e0*/  MUFU.EX2 R12, R12 ;  /* 0x0000000c000c7308 */ /* 0x000f220000000800 */
[----:B-1----:R-:W-:Y:S01]  /*119f0*/  FADD.FTZ R38, R181, R4 ;  /* 0x00000004b5267221 */ /* 0x002fe20000010000 */
[----:B------:R-:W-:Y:S01]  /*11a00*/  FADD.FTZ R40, R172, R31 ;  /* 0x0000001fac287221 */ /* 0x000fe20000010000 */
[--C-:B------:R-:W-:Y:S01]  /*11a10*/  FFMA.FTZ R167, R62, UR46, -R32.reuse ;  /* 0x0000002e3ea77c23 */ /* 0x100fe20008010820 */
[--C-:B------:R-:W-:Y:S01]  /*11a20*/  FFMA.FTZ R36, R63, UR46, -R32.reuse ;  /* 0x0000002e3f247c23 */ /* 0x100fe20008010820 */
[----:B------:R-:W-:Y:S01]  /*11a30*/  FFMA.FTZ R161, R66, UR46, -R32 ;  /* 0x0000002e42a17c23 */ /* 0x000fe20008010820 */
[----:B------:R-:W-:Y:S01]  /*11a40*/  FADD.FTZ R31, R21, R40 ;  /* 0x00000028151f7221 */ /* 0x000fe20000010000 */
[----:B0-----:R-:W-:Y:S01]  /*11a50*/  @P2 IMAD.HI.U32 R35, R192, R35, RZ ;  /* 0x00000023c0232227 */ /* 0x001fe200078e00ff */
[----:B------:R-:W0:Y:S03]  /*11a60*/  MUFU.EX2 R177, R177 ;  /* 0x000000b100b17308 */ /* 0x000e260000000800 */
[----:B---3--:R-:W-:Y:S01]  /*11a70*/  FADD.FTZ R27, R183, R38 ;  /* 0x00000026b71b7221 */ /* 0x008fe20000010000 */
[----:B------:R-:W-:Y:S01]  /*11a80*/  F2FP.BF16.F32.PACK_AB R180, R5, R180 ;  /* 0x000000b405b4723e */ /* 0x000fe200000010ff */
[--C-:B------:R-:W-:Y:S01]  /*11a90*/  FFMA.FTZ R163, R70, UR46, -R32.reuse ;  /* 0x0000002e46a37c23 */ /* 0x100fe20008010820 */
[----:B--2---:R-:W-:Y:S01]  /*11aa0*/  @P2 SHF.R.U32.HI R46, RZ, R44, R35 ;  /* 0x0000002cff2e2219 */ /* 0x004fe20000011623 */
[--C-:B------:R-:W-:Y:S01]  /*11ab0*/  FFMA.FTZ R74, R74, UR46, -R32.reuse ;  /* 0x0000002e4a4a7c23 */ /* 0x100fe20008010820 */
[----:B------:R-:W-:Y:S01]  /*11ac0*/  F2FP.BF16.F32.PACK_AB R182, R9, R182 ;  /* 0x000000b609b6723e */ /* 0x000fe200000010ff */
[--C-:B------:R-:W-:Y:S01]  /*11ad0*/  FFMA.FTZ R75, R75, UR46, -R32.reuse ;  /* 0x0000002e4b4b7c23 */ /* 0x100fe20008010820 */
[----:B------:R-:W1:Y:S01]  /*11ae0*/  MUFU.EX2 R14, R14 ;  /* 0x0000000e000e7308 */ /* 0x000e620000000800 */
[----:B----4-:R-:W-:Y:S01]  /*11af0*/  FADD.FTZ R38, R12, R27 ;  /* 0x0000001b0c267221 */ /* 0x010fe20000010000 */
[--C-:B------:R-:W-:Y:S01]  /*11b00*/  FFMA.FTZ R78, R78, UR46, -R32.reuse ;  /* 0x0000002e4e4e7c23 */ /* 0x100fe20008010820 */
        /* <DEDUP_REMOVED lines=8> */
[----:B------:R-:W-:Y:S01]  /*11b90*/  IMAD.IADD R127, R127, 0x1, R46 ;  /* 0x000000017f7f7824 */ /* 0x000fe200078e022e */
[----:B------:R-:W-:-:S02]  /*11ba0*/  F2FP.BF16.F32.PACK_AB R176, R13, R176 ;  /* 0x000000b00db0723e */ /* 0x000fc400000010ff */
[----:B------:R-:W-:Y:S01]  /*11bb0*/  FADD.FTZ R31, R25, R38 ;  /* 0x00000026191f7221 */ /* 0x000fe20000010000 */
[----:B------:R-:W-:Y:S01]  /*11bc0*/  FFMA.FTZ R38, R67, UR46, -R32 ;  /* 0x0000002e43267c23 */ /* 0x000fe20008010820 */
[----:B------:R-:W0:Y:S01]  /*11bd0*/  MUFU.EX2 R20, R20 ;  /* 0x0000001400147308 */ /* 0x000e220000000800 */
[----:B-1----:R-:W-:Y:S01]  /*11be0*/  FADD.FTZ R40, R14, R27 ;  /* 0x0000001b0e287221 */ /* 0x002fe20000010000 */
[----:B------:R-:W-:Y:S01]  /*11bf0*/  FADD.FTZ R42, R168, R31 ;  /* 0x0000001fa82a7221 */ /* 0x000fe20000010000 */
[----:B------:R-:W-:Y:S01]  /*11c00*/  F2FP.BF16.F32.PACK_AB R178, R15, R178 ;  /* 0x000000b20fb2723e */ /* 0x000fe200000010ff */
[----:B------:R-:W-:Y:S01]  /*11c10*/  IMAD.IADD R10, R127, 0x1, R10 ;  /* 0x000000017f0a7824 */ /* 0x000fe200078e020a */
[----:B------:R-:W-:Y:S01]  /*11c20*/  F2FP.BF16.F32.PACK_AB R172, R21, R172 ;  /* 0x000000ac15ac723e */ /* 0x000fe200000010ff */
[----:B------:R-:W-:Y:S01]  /*11c30*/  FADD.FTZ R31, R29, R42 ;  /* 0x0000002a1d1f7221 */ /* 0x000fe20000010000 */
[----:B------:R-:W-:Y:S01]  /*11c40*/  F2FP.BF16.F32.PACK_AB R174, R25, R174 ;  /* 0x000000ae19ae723e */ /* 0x000fe200000010ff */
[----:B------:R-:W1:Y:S01]  /*11c50*/  MUFU.EX2 R173, R173 ;  /* 0x000000ad00ad7308 */ /* 0x000e620000000800 */
[----:B--2---:R-:W-:Y:S01]  /*11c60*/  FADD.FTZ R27, R179, R40 ;  /* 0x00000028b31b7221 */ /* 0x004fe20000010000 */
[----:B------:R-:W-:Y:S01]  /*11c70*/  FADD.FTZ R44, R170, R31 ;  /* 0x0000001faa2c7221 */ /* 0x000fe20000010000 */
[----:B------:R-:W-:-:S02]  /*11c80*/  F2FP.BF16.F32.PACK_AB R168, R29, R168 ;  /* 0x000000a81da8723e */ /* 0x000fc400000010ff */
[C---:B------:R-:W-:Y:S01]  /*11c90*/  F2FP.BF16.F32.PACK_AB R170, R33.reuse, R170 ;  /* 0x000000aa21aa723e */ /* 0x040fe200000010ff */
[----:B------:R-:W-:Y:S01]  /*11ca0*/  FADD.FTZ R31, R33, R44 ;  /* 0x0000002c211f7221 */ /* 0x000fe20000010000 */
[----:B------:R-:W-:Y:S01]  /*11cb0*/  F2FP.BF16.F32.PACK_AB R183, R12, R183 ;  /* 0x000000b70cb7723e */ /* 0x000fe200000010ff */
[----:B------:R-:W2:Y:S01]  /*11cc0*/  MUFU.EX2 R24, R24 ;  /* 0x0000001800187308 */ /* 0x000ea20000000800 */
[----:B0-----:R-:W-:Y:S01]  /*11cd0*/  FADD.FTZ R40, R20, R27 ;  /* 0x0000001b14287221 */ /* 0x001fe20000010000 */
[----:B------:R-:W-:Y:S01]  /*11ce0*/  FADD.FTZ R44, R164, R31 ;  /* 0x0000001fa42c7221 */ /* 0x000fe20000010000 */
[C---:B------:R-:W-:Y:S02]  /*11cf0*/  F2FP.BF16.F32.PACK_AB R164, R3.reuse, R164 ;  /* 0x000000a403a4723e */ /* 0x040fe400000010ff */
[----:B------:R-:W-:Y:S01]  /*11d00*/  F2FP.BF16.F32.PACK_AB R177, R14, R177 ;  /* 0x000000b10eb1723e */ /* 0x000fe200000010ff */
[----:B------:R-:W-:Y:S01]  /*11d10*/  FADD.FTZ R31, R3, R44 ;  /* 0x0000002c031f7221 */ /* 0x000fe20000010000 */
[----:B------:R-:W-:Y:S01]  /*11d20*/  F2FP.BF16.F32.PACK_AB R179, R20, R179 ;  /* 0x000000b314b3723e */ /* 0x000fe200000010ff */
[----:B------:R-:W0:Y:S01]  /*11d30*/  MUFU.EX2 R175, R175 ;  /* 0x000000af00af7308 */ /* 0x000e220000000800 */
[----:B-1----:R-:W-:Y:S01]  /*11d40*/  FADD.FTZ R27, R173, R40 ;  /* 0x00000028ad1b7221 */ /* 0x002fe20000010000 */
[----:B------:R-:W-:Y:S01]  /*11d50*/  FADD.FTZ R44, R166, R31 ;  /* 0x0000001fa62c7221 */ /* 0x000fe20000010000 */
[--C-:B------:R-:W-:Y:S01]  /*11d60*/  FFMA.FTZ R40, R71, UR46, -R32.reuse ;  /* 0x0000002e47287c23 */ /* 0x100fe20008010820 */
[----:B------:R-:W-:Y:S01]  /*11d70*/  FFMA.FTZ R32, R87, UR46, -R32 ;  /* 0x0000002e57207c23 */ /* 0x000fe20008010820 */
[C---:B------:R-:W-:Y:S01]  /*11d80*/  F2FP.BF16.F32.PACK_AB R166, R37.reuse, R166 ;  /* 0x000000a625a6723e */ /* 0x040fe200000010ff */
[----:B------:R-:W-:-:S02]  /*11d90*/  FADD.FTZ R31, R37, R44 ;  /* 0x0000002c251f7221 */ /* 0x000fc40000010000 */
[----:B------:R-:W1:Y:S01]  /*11da0*/  MUFU.EX2 R26, R26 ;  /* 0x0000001a001a7308 */ /* 0x000e620000000800 */
[----:B--2---:R-:W-:Y:S01]  /*11db0*/  FADD.FTZ R42, R24, R27 ;  /* 0x0000001b182a7221 */ /* 0x004fe20000010000 */
[----:B------:R-:W-:Y:S01]  /*11dc0*/  FADD.FTZ R44, R160, R31 ;  /* 0x0000001fa02c7221 */ /* 0x000fe20000010000 */
[----:B------:R-:W-:Y:S02]  /*11dd0*/  F2FP.BF16.F32.PACK_AB R160, R41, R160 ;  /* 0x000000a029a0723e */ /* 0x000fe400000010ff */
[----:B------:R-:W-:-:S03]  /*11de0*/  F2FP.BF16.F32.PACK_AB R173, R24, R173 ;  /* 0x000000ad18ad723e */ /* 0x000fc600000010ff */
        /* <DEDUP_REMOVED lines=14> */
[----:B------:R-:W-:Y:S01]  /*11ed0*/  FADD.FTZ R27, R41, R44 ;  /* 0x0000002c291b7221 */ /* 0x000fe20000010000 */
[----:B------:R-:W-:-:S03]  /*11ee0*/  F2FP.BF16.F32.PACK_AB R171, R30, R171 ;  /* 0x000000ab1eab723e */ /* 0x000fc600000010ff */
[----:B------:R-:W-:Y:S01]  /*11ef0*/  FADD.FTZ R44, R162, R27 ;  /* 0x0000001ba22c7221 */ /* 0x000fe20000010000 */
[----:B------:R-:W-:Y:S01]  /*11f00*/  F2FP.BF16.F32.PACK_AB R162, R45, R162 ;  /* 0x000000a22da2723e */ /* 0x000fe200000010ff */
[----:B------:R-:W2:Y:S01]  /*11f10*/  MUFU.EX2 R167, R167 ;  /* 0x000000a700a77308 */ /* 0x000ea20000000800 */
[----:B0-----:R-:W-:Y:S01]  /*11f20*/  FADD.FTZ R5, R165, R42 ;  /* 0x0000002aa5057221 */ /* 0x001fe20000010000 */
[----:B------:R-:W-:-:S06]  /*11f30*/  FADD.FTZ R9, R45, R44 ;  /* 0x0000002c2d097221 */ /* 0x000fcc0000010000 */
        /* <DEDUP_REMOVED lines=52> */
[C---:B-1----:R-:W-:Y:S01]  /*12280*/  FADD.FTZ R3, R155.reuse, R4 ;  /* 0x000000049b037221 */ /* 0x042fe20000010000 */
[----:B------:R-:W-:Y:S01]  /*12290*/  F2FP.BF16.F32.PACK_AB R155, R155, R86 ;  /* 0x000000569b9b723e */ /* 0x000fe200000010ff */
[----:B------:R-:W-:Y:S02]  /*122a0*/  VIADD R4, R88, 0xfffffffe ;  /* 0xfffffffe58047836 */ /* 0x000fe40000000000 */
[C---:B--2---:R-:W-:Y:S01]  /*122b0*/  FADD.FTZ R5, R61.reuse, R44 ;  /* 0x0000002c3d057221 */ /* 0x044fe20000010000 */
[----:B------:R-:W-:Y:S01]  /*122c0*/  F2FP.BF16.F32.PACK_AB R154, R61, R154 ;  /* 0x0000009a3d9a723e */ /* 0x000fe200000010ff */
        /* <DEDUP_REMOVED lines=12> */
.L_x_1670:
[----:B------:R-:W-:-:S13]  /*12390*/  ISETP.NE.AND P4, PT, R11, 0x1, PT ;  /* 0x000000010b00780c */ /* 0x000fda0003f85270 */
[----:B------:R-:W0:Y:S02]  /*123a0*/  @P4 LDC.64 R12, c[0x0][0x9e8] ;  /* 0x00027a00ff0c4b82 */ /* 0x000e240000000a00 */
[----:B0-----:R-:W-:-:S05]  /*123b0*/  @P4 IMAD.HI.U32 R12, R9, R12, RZ ;  /* 0x0000000c090c4227 */ /* 0x001fca00078e00ff */
[----:B------:R-:W-:-:S07]  /*123c0*/  @P4 SHF.R.U32.HI R9, RZ, R13, R12 ;  /* 0x0000000dff094219 */ /* 0x000fce000001160c */
.L_x_1671:
[----:B------:R-:W-:Y:S05]  /*123d0*/  BSYNC B0 ;  /* 0x0000000000007941 */ /* 0x000fea0003800000 */
.L_x_1669:
[----:B------:R-:W-:-:S05]  /*123e0*/  IMAD R9, R9, R11, R11 ;  /* 0x0000000b09097224 */ /* 0x000fca00078e020b */
[----:B------:R-:W-:-:S07]  /*123f0*/  VIMNMX R10, R10, R9, PT ;  /* 0x000000090a0a7248 */ /* 0x000fce0003fe0100 */
.L_x_1668:
[----:B------:R-:W-:Y:S01]  /*12400*/  SHF.R.S32.HI R9, RZ, 0x1f, R10 ;  /* 0x0000001fff097819 */ /* 0x000fe2000001140a */
[----:B------:R-:W-:Y:S01]  /*12410*/  ULDC UR51, c[0x0][0x9e4] ;  /* 0x0002790000337ab9 */ /* 0x000fe20000000800 */
[----:B------:R-:W-:Y:S01]  /*12420*/  ULDC UR48, c[0x0][0x9e4] ;  /* 0x0002790000307ab9 */ /* 0x000fe20000000800 */
[----:B------:R-:W-:Y:S01]  /*12430*/  ULDC UR52, c[0x0][0x9dc] ;  /* 0x0002770000347ab9 */ /* 0x000fe20000000800 */
[----:B------:R-:W-:Y:S01]  /*12440*/  LEA.HI R9, R9, R10, RZ, 0x7 ;  /* 0x0000000a09097211 */ /* 0x000fe200078f38ff */
[----:B------:R-:W-:Y:S01]  /*12450*/  ULDC UR54, c[0x0][0x9dc] ;  /* 0x0002770000367ab9 */ /* 0x000fe20000000800 */
[----:B------:R-:W-:Y:S01]  /*12460*/  ULDC UR47, c[0x0][0x988] ;  /* 0x00026200002f7ab9 */ /* 0x000fe20000000800 */
[----:B------:R-:W-:Y:S01]  /*12470*/  ULDC UR50, c[0x0][0x988] ;  /* 0x0002620000327ab9 */ /* 0x000fe20000000800 */
[----:B------:R-:W-:Y:S01]  /*12480*/  SHF.R.S32.HI R9, RZ, 0x7, R9 ;  /* 0x00000007ff097819 */ /* 0x000fe20000011409 */
[----:B------:R-:W-:Y:S01]  /*12490*/  ULDC UR49, c[0x0][0x988] ;  /* 0x0002620000317ab9 */ /* 0x000fe20000000800 */
[----:B------:R-:W-:Y:S01]  /*124a0*/  ULDC UR55, c[0x0][0x9e0] ;  /* 0x0002780000377ab9 */ /* 0x000fe20000000800 */
[----:B------:R-:W-:Y:S01]  /*124b0*/  ULDC UR53, c[0x0][0x9e0] ;  /* 0x0002780000357ab9 */ /* 0x000fe20000000800 */
[----:B------:R-:W-:-:S02]  /*124c0*/  VIMNMX R9, R194, R9, !PT ;  /* 0x00000009c2097248 */ /* 0x000fc40007fe0100 */
[----:B------:R-:W-:Y:S02]  /*124d0*/  CS2R R150, SRZ ;  /* 0x0000000000967805 */ /* 0x000fe4000001ff00 */
[----:B------:R-:W-:Y:S02]  /*124e0*/  CS2R R148, SRZ ;  /* 0x0000000000947805 */ /* 0x000fe4000001ff00 */
[----:B------:R-:W-:Y:S02]  /*124f0*/  CS2R R146, SRZ ;  /* 0x0000000000927805 */ /* 0x000fe4000001ff00 */
[----:B------:R-:W-:Y:S02]  /*12500*/  ISETP.GE.AND P4, PT, R4, R9, PT ;  /* 0x000000090400720c */ /* 0x000fe40003f86270 */
        /* <DEDUP_REMOVED lines=29> */
[----:B------:R-:W-:Y:S06]  /*126e0*/  @!P4 BRA `(.L_x_1672) ;  /* 0x000000300094c947 */ /* 0x000fec0003800000 */
[----:B------:R-:W-:-:S07]  /*126f0*/  IMAD.MOV.U32 R151, RZ, RZ, RZ ;  /* 0x000000ffff977224 */ /* 0x000fce00078e00ff */
.L_x_1690:
[----:B------:R-:W-:Y:S01]  /*12700*/  VIADD R14, R22, 0x1 ;  /* 0x00000001160e7836 */ /* 0x000fe20000000000 */
[----:B------:R-:W-:Y:S05]  /*12710*/  YIELD ;  /* 0x0000000000007946 */ /* 0x000fea0003800000 */
[----:B------:R-:W-:-:S04]  /*12720*/  ISETP.NE.AND P4, PT, R14, 0x2, PT ;  /* 0x000000020e00780c */ /* 0x000fc80003f85270 */
[----:B------:R-:W-:Y:S02]  /*12730*/  SEL R15, RZ, 0x1, P4 ;  /* 0x00000001ff0f7807 */ /* 0x000fe40002000000 */
[----:B------:R-:W-:Y:S02]  /*12740*/  SEL R14, R14, RZ, P4 ;  /* 0x000000ff0e0e7207 */ /* 0x000fe40002000000 */
[----:B------:R-:W-:Y:S02]  /*12750*/  ISETP.NE.AND P4, PT, R193, RZ, PT ;  /* 0x000000ffc100720c */ /* 0x000fe40003f85270 */
[----:B------:R-:W-:-:S11]  /*12760*/  LOP3.LUT R15, R186, R15, RZ, 0x3c, !PT ;  /* 0x0000000fba0f7212 */ /* 0x000fd600078e3cff */
[----:B------:R-:W-:Y:S05]  /*12770*/  @P4 BRA `(.L_x_1673) ;  /* 0x0000000000304947 */ /* 0x000fea0003800000 */
[----:B------:R-:W-:Y:S05]  /*12780*/  @!P0 BRA `(.L_x_1674) ;  /* 0x0000000000048947 */ /* 0x000fea0003800000 */
[----:B------:R-:W-:Y:S01]  /*12790*/  BPT.TRAP 0x1 ;  /* 0x000000040000795c */ /* 0x000fe20000300000 */
.L_x_1674:
[----:B------:R-:W-:Y:S01]  /*127a0*/  IMAD R11, R14, 0x8, R2 ;  /* 0x000000080e0b7824 */ /* 0x000fe200078e0202 */
[----:B------:R-:W-:-:S04]  /*127b0*/  SHF.L.U32 R6, R15, 0x1f, RZ ;  /* 0x0000001f0f067819 */ /* 0x000fc800000006ff */
[----:B------:R0:W1:Y:S01]  /*127c0*/  SYNCS.PHASECHK.TRANS64.TRYWAIT P5, [R11+URZ+0x28830], R6 ;  /* 0x028830060b0075a7 */ /* 0x00006200080a017f */
[----:B------:R-:W-:Y:S05]  /*127d0*/  @!P0 BRA `(.L_x_1675) ;  /* 0x0000000000048947 */ /* 0x000fea0003800000 */
[----:B------:R-:W-:Y:S01]  /*127e0*/  BPT.TRAP 0x1 ;  /* 0x000000040000795c */ /* 0x000fe20000300000 */
.L_x_1675:
[----:B------:R-:W-:Y:S04]  /*127f0*/  BSSY B0, `(.L_x_1673) ;  /* 0x0000004000007945 */ /* 0x000fe80003800000 */
[----:B-1----:R-:W-:Y:S05]  /*12800*/  @P5 BRA `(.L_x_1676) ;  /* 0x0000000000085947 */ /* 0x002fea0003800000 */
[----:B------:R-:W1:Y:S02]  /*12810*/  SYNCS.PHASECHK.TRANS64.TRYWAIT P5, [R11+URZ+0x28830], R6 ;  /* 0x028830060b0075a7 */ /* 0x000e6400080a017f */
[----:B-1----:R-:W-:Y:S05]  /*12820*/  @!P5 BRA `(.L_x_1677) ;  /* 0x000001600078d947 */ /* 0x002fea0003800000 */
.L_x_1676:
[----:B------:R-:W-:Y:S05]  /*12830*/  BSYNC B0 ;  /* 0x0000000000007941 */ /* 0x000fea0003800000 */
.L_x_1673:
[----:B01----:R-:W0:Y:S01]  /*12840*/  S2R R6, SR_TID.X ;  /* 0x0000000000067919 */ /* 0x003e220000002100 */
[----:B------:R-:W-:Y:S05]  /*12850*/  WARPSYNC.ALL ;  /* 0x0000000000007948 */ /* 0x000fea0003800000 */
[----:B------:R-:W-:Y:S02]  /*12860*/  IMAD R10, R14, 0x800, R7 ;  /* 0x000008000e0a7824 */ /* 0x000fe400078e0207 */
[----:B------:R-:W-:Y:S02]  /*12870*/  IMAD.MOV.U32 R11, RZ, RZ, 0x40000040 ;  /* 0x40000040ff0b7424 */ /* 0x000fe400078e00ff */
[C---:B------:R-:W-:Y:S01]  /*12880*/  VIADD R24, R10.reuse, 0x4 ;  /* 0x000000040a187836 */ /* 0x040fe20000000000 */
[C---:B------:R-:W-:Y:S01]  /*12890*/  R2UR UR14, R10.reuse ;  /* 0x000000000a0e72ca */ /* 0x040fe200000e0000 */
[----:B------:R-:W-:Y:S01]  /*128a0*/  IMAD.MOV.U32 R25, RZ, RZ, 0x40000040 ;  /* 0x40000040ff197424 */ /* 0x000fe200078e00ff */
[----:B------:R-:W-:Y:S01]  /*128b0*/  R2UR UR15, R11 ;  /* 0x000000000b0f72ca */ /* 0x000fe200000e0000 */
[----:B------:R-:W-:Y:S01]  /*128c0*/  VIADD R20, R10, 0x2 ;  /* 0x000000020a147836 */ /* 0x000fe20000000000 */
[----:B------:R-:W-:Y:S01]  /*128d0*/  R2UR UR6, R24 ;  /* 0x00000000180672ca */ /* 0x000fe200000e0000 */
[C---:B------:R-:W-:Y:S01]  /*128e0*/  VIADD R24, R10.reuse, 0x404 ;  /* 0x000004040a187836 */ /* 0x040fe20000000000 */
[C---:B------:R-:W-:Y:S01]  /*128f0*/  R2UR UR7, R25.reuse ;  /* 0x00000000190772ca */ /* 0x040fe200000e0000 */
[----:B------:R-:W-:Y:S01]  /*12900*/  IMAD.MOV.U32 R21, RZ, RZ, 0x40000040 ;  /* 0x40000040ff157424 */ /* 0x000fe200078e00ff */
[----:B------:R-:W-:Y:S01]  /*12910*/  R2UR UR31, R25 ;  /* 0x00000000191f72ca */ /* 0x000fe200000e0000 */
[----:B------:R-:W-:Y:S01]  /*12920*/  VIADD R12, R10, 0x6 ;  /* 0x000000060a0c7836 */ /* 0x000fe20000000000 */
[----:B------:R-:W-:Y:S01]  /*12930*/  R2UR UR30, R24 ;  /* 0x00000000181e72ca */ /* 0x000fe200000e0000 */
[----:B------:R-:W-:Y:S01]  /*12940*/  IMAD.MOV.U32 R13, RZ, RZ, 0x40000040 ;  /* 0x40000040ff0d7424 */ /* 0x000fe200078e00ff */
[----:B------:R-:W-:Y:S01]  /*12950*/  R2UR UR10, R20 ;  /* 0x00000000140a72ca */ /* 0x000fe200000e0000 */
[----:B------:R-:W-:Y:S01]  /*12960*/  VIADD R20, R10, 0x400 ;  /* 0x000004000a147836 */ /* 0x000fe20000000000 */
[----:B------:R-:W-:-:S02]  /*12970*/  R2UR UR11, R21 ;  /* 0x00000000150b72ca */ /* 0x000fc400000e0000 */
[----:B------:R-:W-:Y:S01]  /*12980*/  R2UR UR18, R12 ;  /* 0x000000000c1272ca */ /* 0x000fe200000e0000 */
[C---:B------:R-:W-:Y:S01]  /*12990*/  VIADD R12, R10.reuse, 0x402 ;  /* 0x000004020a0c7836 */ /* 0x040fe20000000000 */
[----:B------:R-:W-:Y:S01]  /*129a0*/  R2UR UR19, R13 ;  /* 0x000000000d1372ca */ /* 0x000fe200000e0000 */
[----:B------:R-:W-:Y:S01]  /*129b0*/  VIADD R10, R10, 0x406 ;  /* 0x000004060a0a7836 */ /* 0x000fe20000000000 */
[----:B------:R-:W-:Y:S02]  /*129c0*/  R2UR UR22, R20 ;  /* 0x00000000141672ca */ /* 0x000fe400000e0000 */
[----:B0-----:R-:W-:Y:S02]  /*129d0*/  SHF.R.U32.HI R6, RZ, 0x7, R6 ;  /* 0x00000007ff067819 */ /* 0x001fe40000011606 */
[----:B------:R-:W-:Y:S02]  /*129e0*/  R2UR UR23, R21 ;  /* 0x00000000151772ca */ /* 0x000fe400000e0000 */
[----:B------:R-:W-:Y:S01]  /*129f0*/  R2UR UR26, R12 ;  /* 0x000000000c1a72ca */ /* 0x000fe200000e0000 */
[----:B------:R-:W-:Y:S01]  /*12a00*/  VIADD R6, R6, 0x8 ;  /* 0x0000000806067836 */ /* 0x000fe20000000000 */
[----:B------:R-:W-:-:S02]  /*12a10*/  R2UR UR27, R13 ;  /* 0x000000000d1b72ca */ /* 0x000fc400000e0000 */
[----:B------:R-:W-:Y:S02]  /*12a20*/  R2UR UR34, R10 ;  /* 0x000000000a2272ca */ /* 0x000fe400000e0000 */
[----:B------:R0:W-:Y:S01]  /*12a30*/  BAR.SYNC.DEFER_BLOCKING R6, 0x100 ;  /* 0x000400060000751d */ /* 0x0001e20000010000 */
[----:B------:R-:W-:-:S05]  /*12a40*/  R2UR UR35, R11 ;  /* 0x000000000b2372ca */ /* 0x000fca00000e0000 */
        /* <DEDUP_REMOVED lines=27> */
.L_x_1679:
[----:B------:R-:W-:Y:S01]  /*12c00*/  SHF.L.U32 R6, R186, 0x1f, RZ ;  /* 0x0000001fba067819 */ /* 0x000fe200000006ff */
[----:B------:R-:W-:-:S04]  /*12c10*/  IMAD R10, R22, 0x8, R2 ;  /* 0x00000008160a7824 */ /* 0x000fc800078e0202 */
[----:B------:R0:W1:Y:S01]  /*12c20*/  SYNCS.PHASECHK.TRANS64.TRYWAIT P4, [R10+URZ+0x28850], R6 ;  /* 0x028850060a0075a7 */ /* 0x000062000808017f */
[----:B------:R-:W-:Y:S05]  /*12c30*/  @!P0 BRA `(.L_x_1680) ;  /* 0x0000000000048947 */ /* 0x000fea0003800000 */
[----:B------:R-:W-:Y:S01]  /*12c40*/  BPT.TRAP 0x1 ;  /* 0x000000040000795c */ /* 0x000fe20000300000 */
.L_x_1680:
[----:B-1----:R-:W-:Y:S05]  /*12c50*/  @P4 BRA `(.L_x_1678) ;  /* 0x0000000000084947 */ /* 0x002fea0003800000 */
[----:B------:R-:W1:Y:S02]  /*12c60*/  SYNCS.PHASECHK.TRANS64.TRYWAIT P4, [R10+URZ+0x28850], R6 ;  /* 0x028850060a0075a7 */ /* 0x000e64000808017f */
[----:B-1----:R-:W-:Y:S05]  /*12c70*/  @!P4 BRA `(.L_x_1681) ;  /* 0x0000015c0078c947 */ /* 0x002fea0003800000 */
.L_x_1678:
[----:B01----:R-:W-:Y:S01]  /*12c80*/  VIADD R6, R2, 0x400 ;  /* 0x0000040002067836 */ /* 0x003fe20000000000 */
[----:B------:R-:W-:Y:S05]  /*12c90*/  WARPSYNC.ALL ;  /* 0x0000000000007948 */ /* 0x000fea0003800000 */
[----:B------:R-:W-:Y:S01]  /*12ca0*/  SHF.R.U32.HI R6, RZ, 0x4, R6 ;  /* 0x00000004ff067819 */ /* 0x000fe20000011606 */
[----:B------:R-:W-:Y:S01]  /*12cb0*/  IMAD.MOV.U32 R11, RZ, RZ, 0x40000040 ;  /* 0x40000040ff0b7424 */ /* 0x000fe200078e00ff */
[----:B------:R-:W-:Y:S01]  /*12cc0*/  WARPGROUP.ARRIVE ;  /* 0x00000000000079c5 */ /* 0x000fe20000000000 */
[----:B------:R-:W-:Y:S01]  /*12cd0*/  IMAD.MOV.U32 R13, RZ, RZ, 0x40000040 ;  /* 0x40000040ff0d7424 */ /* 0x000fe200078e00ff */
[----:B------:R-:W-:-:S04]  /*12ce0*/  LOP3.LUT R6, R6, 0x3fff, RZ, 0xc0, !PT ;  /* 0x00003fff06067812 */ /* 0x000fc800078ec0ff */
[----:B------:R-:W0:Y:S01]  /*12cf0*/  S2R R20, SR_TID.X ;  /* 0x0000000000147919 */ /* 0x000e220000002100 */
[----:B------:R-:W-:Y:S01]  /*12d00*/  R2UR UR7, R11 ;  /* 0x000000000b0772ca */ /* 0x000fe200000e0000 */
[----:B------:R-:W-:Y:S01]  /*12d10*/  IMAD.MOV.U32 R11, RZ, RZ, 0x40000040 ;  /* 0x40000040ff0b7424 */ /* 0x000fe200078e00ff */
[----:B------:R-:W-:-:S05]  /*12d20*/  LOP3.LUT R6, R6, 0x4000000, RZ, 0xfc, !PT ;  /* 0x0400000006067812 */ /* 0x000fca00078efcff */
[----:B------:R-:W-:Y:S02]  /*12d30*/  IMAD R10, R22, 0x800, R6 ;  /* 0x00000800160a7824 */ /* 0x000fe400078e0206 */
[----:B------:R-:W-:Y:S02]  /*12d40*/  @!P1 IMAD R6, R14, 0x8, R2 ;  /* 0x000000080e069824 */ /* 0x000fe400078e0202 */
[C---:B------:R-:W-:Y:S01]  /*12d50*/  VIADD R12, R10.reuse, 0x80 ;  /* 0x000000800a0c7836 */ /* 0x040fe20000000000 */
[----:B------:R-:W-:Y:S01]  /*12d60*/  R2UR UR6, R10 ;  /* 0x000000000a0672ca */ /* 0x000fe200000e0000 */
[----:B------:R-:W-:-:S05]  /*12d70*/  @!P1 VIADD R6, R6, 0x28840 ;  /* 0x0002884006069836 */ /* 0x000fca0000000000 */
[----:B------:R-:W-:-:S07]  /*12d80*/  @!P1 PRMT R6, RZ, 0x654, R6 ;  /* 0x00000654ff069816 */ /* 0x000fce0000000006 */
[----:B------:R-:W-:Y:S01]  /*12d90*/  HGMMA.64x128x16.F32.BF16 R88, R180, gdesc[UR4].tnspB, R88, gsb0 ;  /* 0x41e00004b4587df0 */ /* 0x000fe20008001858 */
[----:B------:R-:W-:Y:S01]  /*12da0*/  R2UR UR6, R12 ;  /* 0x000000000c0672ca */ /* 0x000fe200000e0000 */
[----:B------:R-:W-:Y:S01]  /*12db0*/  VIADD R12, R10, 0x100 ;  /* 0x000001000a0c7836 */ /* 0x000fe20000000000 */
[----:B------:R-:W-:Y:S01]  /*12dc0*/  R2UR UR7, R13 ;  /* 0x000000000d0772ca */ /* 0x000fe200000e0000 */
[----:B------:R-:W-:Y:S01]  /*12dd0*/  IMAD.MOV.U32 R13, RZ, RZ, 0x40000040 ;  /* 0x40000040ff0d7424 */ /* 0x000fe200078e00ff */
[----:B0-----:R-:W-:Y:S01]  /*12de0*/  SHF.R.U32.HI R20, RZ, 0x7, R20 ;  /* 0x00000007ff147819 */ /* 0x001fe20000011614 */
[----:B------:R-:W-:Y:S02]  /*12df0*/  WARPGROUP.DEPBAR.LE gsb0, 0x0 ;  /* 0x00008000000079c5 */ /* 0x000fe40000010000 */
[----:B------:R-:W-:-:S08]  /*12e00*/  WARPGROUP.ARRIVE ;  /* 0x00000000000079c5 */ /* 0x000fd00000000000 */
        /* <DEDUP_REMOVED lines=30> */
[----:B------:R-:W-:Y:S01]  /*12ff0*/  R2UR UR6, R12 ;  /* 0x000000000c0672ca */ /* 0x000fe200000e0000 */
[----:B------:R-:W-:Y:S01]  /*13000*/  IMAD.SHL.U32 R12, R4, 0x80, RZ ;  /* 0x00000080040c7824 */ /* 0x000fe200078e00ff */
[----:B------:R-:W-:Y:S01]  /*13010*/  R2UR UR7, R13 ;  /* 0x000000000d0772ca */ /* 0x000fe200000e0000 */
[----:B------:R-:W-:Y:S02]  /*13020*/  WARPGROUP.DEPBAR.LE gsb0, 0x0 ;  /* 0x00008000000079c5 */ /* 0x000fe40000010000 */
[----:B------:R-:W-:-:S10]  /*13030*/  WARPGROUP.ARRIVE ;  /* 0x00000000000079c5 */ /* 0x000fd40000000000 */
[----:B------:R-:W-:Y:S01]  /*13040*/  HGMMA.64x128x16.F32.BF16 R88, R156, gdesc[UR4].tnspB, R88, gsb0 ;  /* 0x41e000049c587df0 */ /* 0x000fe20008001858 */
[----:B------:R-:W-:Y:S02]  /*13050*/  R2UR UR6, R10 ;  /* 0x000000000a0672ca */ /* 0x000fe400000e0000 */
[----:B------:R-:W-:Y:S01]  /*13060*/  R2UR UR7, R11 ;  /* 0x000000000b0772ca */ /* 0x000fe200000e0000 */
[----:B------:R-:W0:Y:S08]  /*13070*/  @P2 LDC R10, c[0x0][0x44c] ;  /* 0x00011300ff0a2b82 */ /* 0x000e300000000800 */
[----:B------:R-:W1:Y:S01]  /*13080*/  @P2 LDC R11, c[0x0][0x450] ;  /* 0x00011400ff0b2b82 */ /* 0x000e620000000800 */
[----:B------:R-:W-:-:S02]  /*13090*/  WARPGROUP.DEPBAR.LE gsb0, 0x0 ;  /* 0x00008000000079c5 */ /* 0x000fc40000010000 */
[----:B------:R-:W-:-:S06]  /*130a0*/  WARPGROUP.ARRIVE ;  /* 0x00000000000079c5 */ /* 0x000fcc0000000000 */
[----:B------:R-:W-:Y:S03]  /*130b0*/  HGMMA.64x128x16.F32.BF16 R88, R152, gdesc[UR4].tnspB, R88, gsb0 ;  /* 0x41e0000498587df0 */ /* 0x000fe60008001858 */
[----:B------:R-:W-:Y:S02]  /*130c0*/  WARPGROUP.DEPBAR.LE gsb0, 0x0 ;  /* 0x00008000000079c5 */ /* 0x000fe40000010000 */
[----:B------:R-:W-:-:S04]  /*130d0*/  IMAD.IADD R153, R195, 0x1, R192 ;  /* 0x00000001c3997824 */ /* 0x000fc800078e02c0 */
[----:B0-----:R-:W-:-:S05]  /*130e0*/  @P2 IMAD.HI.U32 R10, R153, R10, RZ ;  /* 0x0000000a990a2227 */ /* 0x001fca00078e00ff */
[----:B-1----:R-:W-:Y:S02]  /*130f0*/  @P2 SHF.R.U32.HI R153, RZ, R11, R10 ;  /* 0x0000000bff992219 */ /* 0x002fe4000001160a */
[----:B------:R-:W-:Y:S02]  /*13100*/  IADD3 R10, -R20, 0xb, RZ ;  /* 0x0000000b140a7810 */ /* 0x000fe40007ffe1ff */
[----:B------:R-:W-:Y:S01]  /*13110*/  IADD3 R20, -R188, 0x1, -R12 ;  /* 0x00000001bc147810 */ /* 0x000fe20007ffe90c */
[----:B------:R-:W0:Y:S03]  /*13120*/  SHFL.IDX PT, R154, R153, RZ, 0x1c1f ;  /* 0x001c1fff999a7589 */ /* 0x000e2600000e0000 */
[----:B------:R-:W-:Y:S01]  /*13130*/  IADD3 R20, -R187, R20, R189 ;  /* 0x00000014bb147210 */ /* 0x000fe20007ffe1bd */
[----:B------:R1:W-:Y:S06]  /*13140*/  BAR.ARV R10, 0x100 ;  /* 0x0004000a0000751d */ /* 0x0003ec0000002000 */
[----:B------:R2:W-:Y:S01]  /*13150*/  @!P1 SYNCS.ARRIVE.TRANS64.RED.A1T0 RZ, [R6+URZ], RZ ;  /* 0x000000ff06ff99a7 */ /* 0x0005e2000810043f */
[----:B------:R-:W-:-:S02]  /*13160*/  VIADD R152, R20, UR55 ;  /* 0x0000003714987c36 */ /* 0x000fc40008000000 */
[----:B--2---:R-:W-:-:S05]  /*13170*/  IMAD.U32 R6, RZ, RZ, UR52 ;  /* 0x00000034ff067e24 */ /* 0x004fca000f8e00ff */
[----:B------:R-:W-:-:S05]  /*13180*/  LOP3.LUT R21, RZ, R6, RZ, 0x33, !PT ;  /* 0x00000006ff157212 */ /* 0x000fca00078e33ff */
[----:B------:R-:W-:Y:S02]  /*13190*/  IMAD.IADD R21, R21, 0x1, R20 ;  /* 0x0000000115157824 */ /* 0x000fe400078e0214 */
[--C-:B0-----:R-:W-:Y:S02]  /*131a0*/  IMAD.IADD R20, R152, 0x1, R154.reuse ;  /* 0x0000000198147824 */ /* 0x101fe400078e029a */
[----:B------:R-:W-:Y:S01]  /*131b0*/  IMAD.IADD R13, R21, 0x1, R154 ;  /* 0x00000001150d7824 */ /* 0x000fe200078e029a */
[----:B-1----:R-:W-:Y:S06]  /*131c0*/  @!P3 BRA `(.L_x_1682) ;  /* 0x000000000058b947 */ /* 0x002fec0003800000 */
[----:B------:R-:W-:Y:S01]  /*131d0*/  IADD3 R157, -R187, R189, R154 ;  /* 0x000000bdbb9d7210 */ /* 0x000fe20007ffe19a */
[----:B------:R-:W-:Y:S03]  /*131e0*/  BSSY B0, `(.L_x_1683) ;  /* 0x0000010000007945 */ /* 0x000fe60003800000 */
        /* <DEDUP_REMOVED lines=10> */
.L_x_1684:
[----:B------:R-:W-:-:S05]  /*13290*/  IMAD.U32 R155, RZ, RZ, UR51 ;  /* 0x00000033ff9b7e24 */ /* 0x000fca000f8e00ff */
[----:B------:R-:W-:-:S13]  /*132a0*/  ISETP.NE.AND P4, PT, R155, 0x1, PT ;  /* 0x000000019b00780c */ /* 0x000fda0003f85270 */
[----:B------:R-:W0:Y:S02]  /*132b0*/  @P4 LDC.64 R10, c[0x0][0x9e8] ;  /* 0x00027a00ff0a4b82 */ /* 0x000e240000000a00 */
[----:B0-----:R-:W-:-:S05]  /*132c0*/  @P4 IMAD.HI.U32 R10, R157, R10, RZ ;  /* 0x0000000a9d0a4227 */ /* 0x001fca00078e00ff */
[----:B------:R-:W-:-:S07]  /*132d0*/  @P4 SHF.R.U32.HI R157, RZ, R11, R10 ;  /* 0x0000000bff9d4219 */ /* 0x000fce000001160a */
.L_x_1685:
[----:B------:R-:W-:Y:S05]  /*132e0*/  BSYNC B0 ;  /* 0x0000000000007941 */ /* 0x000fea0003800000 */
.L_x_1683:
[----:B------:R-:W-:-:S04]  /*132f0*/  IMAD R157, R157, R155, -R12 ;  /* 0x0000009b9d9d7224 */ /* 0x000fc800078e0a0c */
[----:B------:R-:W-:-:S05]  /*13300*/  IMAD.IADD R10, R157, 0x1, -R188 ;  /* 0x000000019d0a7824 */ /* 0x000fca00078e0abc */
[----:B------:R-:W-:Y:S02]  /*13310*/  VIADDMNMX R20, R10, R155, R20, PT ;  /* 0x0000009b0a147246 */ /* 0x000fe40003800114 */
[----:B------:R-:W-:-:S07]  /*13320*/  VIMNMX R13, R13, R10, !PT ;  /* 0x0000000a0d0d7248 */ /* 0x000fce0007fe0100 */
.L_x_1682:
[----:B------:R-:W-:Y:S01]  /*13330*/  ISETP.GT.AND P4, PT, R4, -0x1, PT ;  /* 0xffffffff0400780c */ /* 0x000fe20003f84270 */
[----:B------:R-:W0:Y:S03]  /*13340*/  SHFL.IDX PT, R10, R153, 0x1, 0x1c1f ;  /* 0x003c1f00990a7f89 */ /* 0x000e2600000e0000 */
[----:B------:R-:W-:-:S04]  /*13350*/  ISETP.GT.AND P5, PT, R13, RZ, P4 ;  /* 0x000000ff0d00720c */ /* 0x000fc800027a4270 */
[----:B------:R-:W-:-:S04]  /*13360*/  ISETP.LT.OR P5, PT, R20, 0x1, P5 ;  /* 0x000000011400780c */ /* 0x000fc80002fa1670 */
[----:B------:R-:W-:Y:S02]  /*13370*/  FSEL R24, R24, -INF , !P5 ;  /* 0xff80000018187808 */ /* 0x000fe40006800000 */
[----:B------:R-:W-:-:S04]  /*13380*/  ISETP.GT.AND P5, PT, R13, 0x1, P4 ;  /* 0x000000010d00780c */ /* 0x000fc800027a4270 */
[----:B------:R-:W-:-:S04]  /*13390*/  ISETP.LT.OR P5, PT, R20, 0x2, P5 ;  /* 0x000000021400780c */ /* 0x000fc80002fa1670 */
[----:B------:R-:W-:Y:S02]  /*133a0*/  FSEL R25, R25, -INF , !P5 ;  /* 0xff80000019197808 */ /* 0x000fe40006800000 */
[----:B------:R-:W-:Y:S01]  /*133b0*/  ISETP.GT.AND P5, PT, R13, 0x8, P4 ;  /* 0x000000080d00780c */ /* 0x000fe200027a4270 */
[--C-:B0-----:R-:W-:Y:S02]  /*133c0*/  IMAD.IADD R152, R152, 0x1, R10.reuse ;  /* 0x0000000198987824 */ /* 0x101fe400078e020a */
[----:B------:R-:W-:Y:S01]  /*133d0*/  IMAD.IADD R21, R21, 0x1, R10 ;  /* 0x0000000115157824 */ /* 0x000fe200078e020a */
[----:B------:R-:W-:-:S04]  /*133e0*/  ISETP.LT.OR P5, PT, R20, 0x9, P5 ;  /* 0x000000091400780c */ /* 0x000fc80002fa1670 */
[----:B------:R-:W-:Y:S02]  /*133f0*/  FSEL R28, R28, -INF , !P5 ;  /* 0xff8000001c1c7808 */ /* 0x000fe40006800000 */
[----:B------:R-:W-:-:S04]  /*13400*/  ISETP.GT.AND P5, PT, R13, 0x9, P4 ;  /* 0x000000090d00780c */ /* 0x000fc800027a4270 */
        /* <DEDUP_REMOVED lines=85> */
[----:B------:R-:W-:Y:S01]  /*13960*/  FSEL R85, R85, -INF , !P5 ;  /* 0xff80000055557808 */ /* 0x000fe20006800000 */
[----:B------:R-:W-:Y:S08]  /*13970*/  @!P3 BRA `(.L_x_1686) ;  /* 0x000000000058b947 */ /* 0x000ff00003800000 */
        /* <DEDUP_REMOVED lines=12> */
.L_x_1688:
[----:B------:R-:W-:-:S05]  /*13a40*/  IMAD.U32 R13, RZ, RZ, UR51 ;  /* 0x00000033ff0d7e24 */ /* 0x000fca000f8e00ff */
[----:B------:R-:W-:-:S13]  /*13a50*/  ISETP.NE.AND P5, PT, R13, 0x1, PT ;  /* 0x000000010d00780c */ /* 0x000fda0003fa5270 */
[----:B------:R-:W0:Y:S02]  /*13a60*/  @P5 LDC.64 R10, c[0x0][0x9e8] ;  /* 0x00027a00ff0a5b82 */ /* 0x000e240000000a00 */
[----:B0-----:R-:W-:-:S05]  /*13a70*/  @P5 IMAD.HI.U32 R10, R153, R10, RZ ;  /* 0x0000000a990a5227 */ /* 0x001fca00078e00ff */
[----:B------:R-:W-:-:S07]  /*13a80*/  @P5 SHF.R.U32.HI R153, RZ, R11, R10 ;  /* 0x0000000bff995219 */ /* 0x000fce000001160a */
.L_x_1689:
[----:B------:R-:W-:Y:S05]  /*13a90*/  BSYNC B0 ;  /* 0x0000000000007941 */ /* 0x000fea0003800000 */
.L_x_1687:
[----:B------:R-:W-:-:S04]  /*13aa0*/  IMAD R153, R153, R13, -R12 ;  /* 0x0000000d99997224 */ /* 0x000fc800078e0a0c */
[----:B------:R-:W-:-:S05]  /*13ab0*/  IMAD.IADD R10, R153, 0x1, -R188 ;  /* 0x00000001990a7824 */ /* 0x000fca00078e0abc */
[----:B------:R-:W-:Y:S02]  /*13ac0*/  VIADDMNMX R152, R10, R13, R152, PT ;  /* 0x0000000d0a987246 */ /* 0x000fe40003800198 */
[----:B------:R-:W-:-:S07]  /*13ad0*/  VIMNMX R21, R21, R10, !PT ;  /* 0x0000000a15157248 */ /* 0x000fce0007fe0100 */
.L_x_1686:
[----:B------:R-:W-:Y:S01]  /*13ae0*/  ISETP.GT.AND P5, PT, R21, 0x1, P4 ;  /* 0x000000011500780c */ /* 0x000fe200027a4270 */
[----:B------:R-:W-:Y:S01]  /*13af0*/  UMOV UR46, UR50 ;  /* 0x00000032002e7c82 */ /* 0x000fe20008000000 */
[----:B------:R-:W-:Y:S01]  /*13b00*/  FMNMX.FTZ R10, R24, R0, !PT ;  /* 0x00000000180a7209 */ /* 0x000fe20007810000 */
[----:B------:R-:W-:Y:S01]  /*13b10*/  IMAD.MOV.U32 R186, RZ, RZ, R15 ;  /* 0x000000ffffba7224 */ /* 0x000fe200078e000f */
[----:B------:R-:W-:Y:S02]  /*13b20*/  ISETP.LT.OR P5, PT, R152, 0x2, P5 ;  /* 0x000000029800780c */ /* 0x000fe40002fa1670 */
[----:B------:R-:W-:Y:S02]  /*13b30*/  FMNMX.FTZ R11, R25, R10, !PT ;  /* 0x0000000a190b7209 */ /* 0x000fe40007810000 */
[----:B------:R-:W-:Y:S02]  /*13b40*/  FSEL R27, R27, -INF , !P5 ;  /* 0xff8000001b1b7808 */ /* 0x000fe40006800000 */
[----:B------:R-:W-:-:S02]  /*13b50*/  ISETP.GT.AND P5, PT, R21, 0x8, P4 ;  /* 0x000000081500780c */ /* 0x000fc400027a4270 */
[----:B------:R-:W-:Y:S02]  /*13b60*/  FMNMX.FTZ R10, R28, R11, !PT ;  /* 0x0000000b1c0a7209 */ /* 0x000fe40007810000 */
[----:B------:R-:W-:Y:S02]  /*13b70*/  ISETP.LT.OR P5, PT, R152, 0x9, P5 ;  /* 0x000000099800780c */ /* 0x000fe40002fa1670 */
[----:B------:R-:W-:Y:S02]  /*13b80*/  FMNMX.FTZ R11, R29, R10, !PT ;  /* 0x0000000a1d0b7209 */ /* 0x000fe40007810000 */
[----:B------:R-:W-:Y:S02]  /*13b90*/  FSEL R30, R30, -INF , !P5 ;  /* 0xff8000001e1e7808 */ /* 0x000fe40006800000 */
[----:B------:R-:W-:Y:S02]  /*13ba0*/  ISETP.GT.AND P5, PT, R21, 0x9, P4 ;  /* 0x000000091500780c */ /* 0x000fe400027a4270 */
[----:B------:R-:W-:-:S02]  /*13bb0*/  FMNMX.FTZ R10, R32, R11, !PT ;  /* 0x0000000b200a7209 */ /* 0x000fc40007810000 */
[----:B------:R-:W-:Y:S02]  /*13bc0*/  ISETP.LT.OR P5, PT, R152, 0xa, P5 ;  /* 0x0000000a9800780c */ /* 0x000fe40002fa1670 */
[----:B------:R-:W-:Y:S02]  /*13bd0*/  FMNMX.FTZ R11, R33, R10, !PT ;  /* 0x0000000a210b7209 */ /* 0x000fe40007810000 */
[----:B------:R-:W-:Y:S02]  /*13be0*/  FSEL R31, R31, -INF , !P5 ;  /* 0xff8000001f1f7808 */ /* 0x000fe40006800000 */
[----:B------:R-:W-:Y:S02]  /*13bf0*/  ISETP.GT.AND P5, PT, R21, 0x10, P4 ;  /* 0x000000101500780c */ /* 0x000fe400027a4270 */
[----:B------:R-:W-:Y:S02]  /*13c00*/  FMNMX.FTZ R10, R36, R11, !PT ;  /* 0x0000000b240a7209 */ /* 0x000fe40007810000 */
[----:B------:R-:W-:-:S02]  /*13c10*/  ISETP.LT.OR P5, PT, R152, 0x11, P5 ;  /* 0x000000119800780c */ /* 0x000fc40002fa1670 */
[----:B------:R-:W-:Y:S02]  /*13c20*/  FMNMX.FTZ R11, R37, R10, !PT ;  /* 0x0000000a250b7209 */ /* 0x000fe40007810000 */
[----:B------:R-:W-:Y:S02]  /*13c30*/  FSEL R34, R34, -INF , !P5 ;  /* 0xff80000022227808 */ /* 0x000fe40006800000 */
[----:B------:R-:W-:Y:S02]  /*13c40*/  ISETP.GT.AND P5, PT, R21, 0x11, P4 ;  /* 0x000000111500780c */ /* 0x000fe400027a4270 */
[----:B------:R-:W-:Y:S02]  /*13c50*/  FMNMX.FTZ R10, R40, R11, !PT ;  /* 0x0000000b280a7209 */ /* 0x000fe40007810000 */
[----:B------:R-:W-:Y:S02]  /*13c60*/  ISETP.LT.OR P5, PT, R152, 0x12, P5 ;  /* 0x000000129800780c */ /* 0x000fe40002fa1670 */
[----:B------:R-:W-:-:S02]  /*13c70*/  FMNMX.FTZ R11, R41, R10, !PT ;  /* 0x0000000a290b7209 */ /* 0x000fc40007810000 */
[----:B------:R-:W-:Y:S02]  /*13c80*/  FSEL R35, R35, -INF , !P5 ;  /* 0xff80000023237808 */ /* 0x000fe40006800000 */
[----:B------:R-:W-:Y:S02]  /*13c90*/  ISETP.GT.AND P5, PT, R21, 0x18, P4 ;  /* 0x000000181500780c */ /* 0x000fe400027a4270 */
[----:B------:R-:W-:Y:S02]  /*13ca0*/  FMNMX.FTZ R10, R44, R11, !PT ;  /* 0x0000000b2c0a7209 */ /* 0x000fe40007810000 */
[----:B------:R-:W-:Y:S02]  /*13cb0*/  ISETP.LT.OR P5, PT, R152, 0x19, P5 ;  /* 0x000000199800780c */ /* 0x000fe40002fa1670 */
[----:B------:R-:W-:Y:S02]  /*13cc0*/  FMNMX.FTZ R11, R45, R10, !PT ;  /* 0x0000000a2d0b7209 */ /* 0x000fe40007810000 */
[----:B------:R-:W-:-:S02]  /*13cd0*/  FSEL R38, R38, -INF , !P5 ;  /* 0xff80000026267808 */ /* 0x000fc40006800000 */
[----:B------:R-:W-:Y:S02]  /*13ce0*/  ISETP.GT.AND P5, PT, R21, 0x19, P4 ;  /* 0x000000191500780c */ /* 0x000fe400027a4270 */
[----:B------:R-:W-:Y:S02]  /*13cf0*/  FMNMX.FTZ R10, R48, R11, !PT ;  /* 0x0000000b300a7209 */ /* 0x000fe40007810000 */
        /* <DEDUP_REMOVED lines=48> */
[----:B------:R-:W-:Y:S01]  /*14000*/  ISETP.GT.AND P5, PT, R21, 0x41, P4 ;  /* 0x000000411500780c */ /* 0x000fe200027a4270 */
[----:B------:R-:W0:Y:S03]  /*14010*/  SHFL.BFLY PT, R11, R10, 0x2, 0x1f ;  /* 0x0c401f000a0b7f89 */ /* 0x000e2600000e0000 */
[----:B------:R-:W-:-:S04]  /*14020*/  ISETP.LT.OR P5, PT, R152, 0x42, P5 ;  /* 0x000000429800780c */ /* 0x000fc80002fa1670 */
[----:B------:R-:W-:Y:S02]  /*14030*/  FSEL R59, R59, -INF , !P5 ;  /* 0xff8000003b3b7808 */ /* 0x000fe40006800000 */
[----:B------:R-:W-:-:S04]  /*14040*/  ISETP.GT.AND P5, PT, R21, 0x48, P4 ;  /* 0x000000481500780c */ /* 0x000fc800027a4270 */
[----:B------:R-:W-:-:S04]  /*14050*/  ISETP.LT.OR P5, PT, R152, 0x49, P5 ;  /* 0x000000499800780c */ /* 0x000fc80002fa1670 */
[----:B------:R-:W-:Y:S02]  /*14060*/  FSEL R62, R62, -INF , !P5 ;  /* 0xff8000003e3e7808 */ /* 0x000fe40006800000 */
[----:B------:R-:W-:-:S04]  /*14070*/  ISETP.GT.AND P5, PT, R21, 0x49, P4 ;  /* 0x000000491500780c */ /* 0x000fc800027a4270 */
[----:B------:R-:W-:Y:S02]  /*14080*/  ISETP.LT.OR P5, PT, R152, 0x4a, P5 ;  /* 0x0000004a9800780c */ /* 0x000fe40002fa1670 */
[----:B0-----:R-:W-:Y:S02]  /*14090*/  FMNMX.FTZ R11, R10, R11, !PT ;  /* 0x0000000b0a0b7209 */ /* 0x001fe40007810000 */
        /* <DEDUP_REMOVED lines=13> */
[----:B------:R-:W-:-:S03]  /*14170*/  FMUL.FTZ R11, R10, UR46 ;  /* 0x0000002e0a0b7c20 */ /* 0x000fc60008410000 */
        /* <DEDUP_REMOVED lines=23> */
[C---:B------:R-:W-:Y:S02]  /*142f0*/  ISETP.GT.AND P5, PT, R21.reuse, RZ, P4 ;  /* 0x000000ff1500720c */ /* 0x040fe400027a4270 */
[----:B------:R-:W-:Y:S02]  /*14300*/  ISETP.GT.AND P4, PT, R21, 0x79, P4 ;  /* 0x000000791500780c */ /* 0x000fe40002784270 */
[C---:B------:R-:W-:Y:S02]  /*14310*/  ISETP.LT.OR P5, PT, R152.reuse, 0x1, P5 ;  /* 0x000000019800780c */ /* 0x040fe40002fa1670 */
[----:B------:R-:W-:Y:S02]  /*14320*/  ISETP.LT.OR P4, PT, R152, 0x7a, P4 ;  /* 0x0000007a9800780c */ /* 0x000fe40002781670 */
[----:B------:R-:W-:-:S02]  /*14330*/  FSEL R26, R26, -INF , !P5 ;  /* 0xff8000001a1a7808 */ /* 0x000fc40006800000 */
[----:B------:R-:W-:Y:S02]  /*14340*/  FSETP.NEU.FTZ.AND P5, PT, R10, -INF , PT ;  /* 0xff8000000a00780b */ /* 0x000fe40003fbd000 */
[----:B------:R-:W-:Y:S02]  /*14350*/  FMNMX.FTZ R20, R26, R8, !PT ;  /* 0x000000081a147209 */ /* 0x000fe40007810000 */
[----:B------:R-:W-:Y:S02]  /*14360*/  FSEL R11, R11, RZ, P5 ;  /* 0x000000ff0b0b7208 */ /* 0x000fe40002800000 */
[----:B------:R-:W-:Y:S02]  /*14370*/  FMNMX.FTZ R21, R27, R20, !PT ;  /* 0x000000141b157209 */ /* 0x000fe40007810000 */
[----:B------:R-:W-:Y:S01]  /*14380*/  FSEL R87, R87, -INF , !P4 ;  /* 0xff80000057577808 */ /* 0x000fe20006000000 */
        /* <DEDUP_REMOVED lines=19> */
[----:B------:R0:W-:Y:S01]  /*144c0*/  MUFU.EX2 R21, R37 ;  /* 0x0000002500157308 */ /* 0x0001e20000000800 */
        /* <DEDUP_REMOVED lines=8> */
[--C-:B0-----:R-:W-:Y:S01]  /*14550*/  FFMA.FTZ R37, R69, UR46, -R11.reuse ;  /* 0x0000002e45257c23 */ /* 0x101fe2000801080b */
        /* <DEDUP_REMOVED lines=19> */
[----:B------:R-:W-:Y:S01]  /*14690*/  FMNMX.FTZ R29, R59, R28, !PT ;  /* 0x0000001c3b1d7209 */ /* 0x000fe20007810000 */
[----:B------:R-:W-:Y:S02]  /*146a0*/  FFMA.FTZ R28, R49, UR46, -R11 ;  /* 0x0000002e311c7c23 */ /* 0x000fe4000801080b */
        /* <DEDUP_REMOVED lines=23> */
[----:B------:R-:W-:Y:S02]  /*14820*/  MUFU.EX2 R174, R174 ;  /* 0x000000ae00ae7308 */ /* 0x000fe40000000800 */
[----:B0-----:R-:W0:Y:S06]  /*14830*/  SHFL.BFLY PT, R45, R40, 0x2, 0x1f ;  /* 0x0c401f00282d7f89 */ /* 0x001e2c00000e0000 */
[----:B------:R-:W-:Y:S08]  /*14840*/  MUFU.EX2 R168, R168 ;  /* 0x000000a800a87308 */ /* 0x000ff00000000800 */
[----:B------:R-:W-:Y:S08]  /*14850*/  MUFU.EX2 R28, R28 ;  /* 0x0000001c001c7308 */ /* 0x000ff00000000800 */
[----:B------:R-:W-:Y:S01]  /*14860*/  MUFU.EX2 R170, R170 ;  /* 0x000000aa00aa7308 */ /* 0x000fe20000000800 */
[----:B0-----:R-:W-:-:S05]  /*14870*/  FMNMX.FTZ R45, R40, R45, !PT ;  /* 0x0000002d282d7209 */ /* 0x001fca0007810000 */
[----:B------:R-:W0:Y:S02]  /*14880*/  SHFL.BFLY PT, R48, R45, 0x1, 0x1f ;  /* 0x0c201f002d307f89 */ /* 0x000e2400000e0000 */
[----:B------:R-:W-:Y:S08]  /*14890*/  MUFU.EX2 R29, R53 ;  /* 0x00000035001d7308 */ /* 0x000ff00000000800 */
[----:B------:R-:W-:Y:S08]  /*148a0*/  MUFU.EX2 R164, R164 ;  /* 0x000000a400a47308 */ /* 0x000ff00000000800 */
[----:B------:R-:W-:Y:S01]  /*148b0*/  MUFU.EX2 R32, R32 ;  /* 0x0000002000207308 */ /* 0x000fe20000000800 */
[----:B0-----:R-:W-:-:S07]  /*148c0*/  FMNMX.FTZ R11, R45, R48, !PT ;  /* 0x000000302d0b7209 */ /* 0x001fce0007810000 */
[----:B------:R-:W-:Y:S01]  /*148d0*/  MUFU.EX2 R166, R166 ;  /* 0x000000a600a67308 */ /* 0x000fe20000000800 */
[----:B------:R-:W-:Y:S02]  /*148e0*/  FSEL R45, R10, RZ, P5 ;  /* 0x000000ff0a2d7208 */ /* 0x000fe40002800000 */
[C---:B------:R-:W-:Y:S01]  /*148f0*/  FSETP.NEU.FTZ.AND P4, PT, R11.reuse, -INF , PT ;  /* 0xff8000000b00780b */ /* 0x040fe20003f9d000 */
[----:B------:R-:W-:Y:S02]  /*14900*/  FMUL.FTZ R48, R11, UR46 ;  /* 0x0000002e0b307c20 */ /* 0x000fe40008410000 */
[----:B------:R-:W-:Y:S02]  /*14910*/  FADD.FTZ R0, -R45, R0 ;  /* 0x000000002d007221 */ /* 0x000fe40000010100 */
[----:B------:R-:W-:Y:S01]  /*14920*/  MUFU.EX2 R33, R61 ;  /* 0x0000003d00217308 */ /* 0x000fe20000000800 */
[----:B------:R-:W-:Y:S01]  /*14930*/  FSEL R48, R48, RZ, P4 ;  /* 0x000000ff30307208 */ /* 0x000fe20002000000 */
[----:B------:R-:W-:-:S04]  /*14940*/  FMUL.FTZ R0, R0, UR46 ;  /* 0x0000002e00007c20 */ /* 0x000fc80008410000 */
[--C-:B------:R-:W-:Y:S01]  /*14950*/  FFMA.FTZ R179, R38, UR46, -R48.reuse ;  /* 0x0000002e26b37c23 */ /* 0x100fe20008010830 */
[--C-:B------:R-:W-:Y:S01]  /*14960*/  FFMA.FTZ R181, R26, UR46, -R48.reuse ;  /* 0x0000002e1ab57c23 */ /* 0x100fe20008010830 */
[----:B------:R-:W0:Y:S01]  /*14970*/  MUFU.EX2 R0, R0 ;  /* 0x0000000000007308 */ /* 0x000e220000000800 */
[--C-:B------:R-:W-:Y:S01]  /*14980*/  FFMA.FTZ R26, R27, UR46, -R48.reuse ;  /* 0x0000002e1b1a7c23 */ /* 0x100fe20008010830 */
[--C-:B------:R-:W-:Y:S01]  /*14990*/  FFMA.FTZ R183, R30, UR46, -R48.reuse ;  /* 0x0000002e1eb77c23 */ /* 0x100fe20008010830 */
[--C-:B------:R-:W-:Y:S01]  /*149a0*/  FFMA.FTZ R27, R31, UR46, -R48.reuse ;  /* 0x0000002e1f1b7c23 */ /* 0x100fe20008010830 */
[--C-:B------:R-:W-:Y:S01]  /*149b0*/  FFMA.FTZ R177, R34, UR46, -R48.reuse ;  /* 0x0000002e22b17c23 */ /* 0x100fe20008010830 */
[----:B------:R-:W-:Y:S01]  /*149c0*/  FFMA.FTZ R30, R35, UR46, -R48 ;  /* 0x0000002e231e7c23 */ /* 0x000fe20008010830 */
[----:B------:R-:W-:Y:S02]  /*149d0*/  @!P1 IMAD R31, R22, 0x8, R2 ;  /* 0x00000008161f9824 */ /* 0x000fe400078e0202 */
[--C-:B------:R-:W-:Y:S01]  /*149e0*/  FFMA.FTZ R22, R39, UR46, -R48.reuse ;  /* 0x0000002e27167c23 */ /* 0x100fe20008010830 */
[----:B------:R-:W-:Y:S01]  /*149f0*/  MUFU.EX2 R181, R181 ;  /* 0x000000b500b57308 */ /* 0x000fe20000000800 */
[----:B------:R-:W-:Y:S01]  /*14a00*/  FFMA.FTZ R173, R42, UR46, -R48 ;  /* 0x0000002e2aad7c23 */ /* 0x000fe20008010830 */
[----:B------:R-:W-:-:S02]  /*14a10*/  @!P1 VIADD R31, R31, 0x28860 ;  /* 0x000288601f1f9836 */ /* 0x000fc40000000000 */
[--C-:B------:R-:W-:Y:S01]  /*14a20*/  FFMA.FTZ R175, R46, UR46, -R48.reuse ;  /* 0x0000002e2eaf7c23 */ /* 0x100fe20008010830 */
[--C-:B------:R-:W-:Y:S01]  /*14a30*/  FFMA.FTZ R34, R47, UR46, -R48.reuse ;  /* 0x0000002e2f227c23 */ /* 0x100fe20008010830 */
[--C-:B------:R-:W-:Y:S01]  /*14a40*/  FFMA.FTZ R169, R50, UR46, -R48.reuse ;  /* 0x0000002e32a97c23 */ /* 0x100fe20008010830 */
[----:B------:R-:W-:Y:S01]  /*14a50*/  FFMA.FTZ R51, R51, UR46, -R48 ;  /* 0x0000002e33337c23 */ /* 0x000fe20008010830 */
[----:B------:R-:W-:Y:S01]  /*14a60*/  @!P1 PRMT R31, RZ, 0x654, R31 ;  /* 0x00000654ff1f9816 */ /* 0x000fe2000000001f */
[----:B------:R-:W-:Y:S01]  /*14a70*/  MUFU.EX2 R26, R26 ;  /* 0x0000001a001a7308 */ /* 0x000fe20000000800 */
[----:B0-----:R-:W-:Y:S01]  /*14a80*/  FFMA.FTZ R5, R0, R5, R180 ;  /* 0x0000000500057223 */ /* 0x001fe200000100b4 */
[--C-:B------:R-:W-:Y:S01]  /*14a90*/  FFMA.FTZ R171, R54, UR46, -R48.reuse ;  /* 0x0000002e36ab7c23 */ /* 0x100fe20008010830 */
[----:B------:R0:W-:Y:S01]  /*14aa0*/  @!P1 SYNCS.ARRIVE.TRANS64.RED.A1T0 RZ, [R31+URZ], RZ ;  /* 0x000000ff1fff99a7 */ /* 0x0001e2000810043f */
[C---:B------:R-:W-:Y:S01]  /*14ab0*/  F2FP.BF16.F32.PACK_AB R180, R12.reuse, R180 ;  /* 0x000000b40cb4723e */ /* 0x040fe200000010ff */
[----:B------:R-:W-:Y:S01]  /*14ac0*/  FADD.FTZ R5, R12, R5 ;  /* 0x000000050c057221 */ /* 0x000fe20000010000 */
[--C-:B------:R-:W-:Y:S01]  /*14ad0*/  FFMA.FTZ R55, R55, UR46, -R48.reuse ;  /* 0x0000002e37377c23 */ /* 0x100fe20008010830 */
[--C-:B------:R-:W-:Y:S01]  /*14ae0*/  FFMA.FTZ R58, R58, UR46, -R48.reuse ;  /* 0x0000002e3a3a7c23 */ /* 0x100fe20008010830 */
[----:B------:R-:W-:Y:S01]  /*14af0*/  MUFU.EX2 R160, R160 ;  /* 0x000000a000a07308 */ /* 0x000fe20000000800 */
[----:B------:R-:W-:Y:S01]  /*14b00*/  FADD.FTZ R38, R182, R5 ;  /* 0x00000005b6267221 */ /* 0x000fe20000010000 */
[----:B------:R-:W-:Y:S01]  /*14b10*/  F2FP.BF16.F32.PACK_AB R182, R13, R182 ;  /* 0x000000b60db6723e */ /* 0x000fe200000010ff */
[--C-:B0-----:R-:W-:Y:S01]  /*14b20*/  FFMA.FTZ R31, R43, UR46, -R48.reuse ;  /* 0x0000002e2b1f7c23 */ /* 0x101fe20008010830 */
[----:B------:R-:W-:Y:S01]  /*14b30*/  FFMA.FTZ R59, R59, UR46, -R48 ;  /* 0x0000002e3b3b7c23 */ /* 0x000fe20008010830 */
[----:B------:R-:W-:Y:S01]  /*14b40*/  FADD.FTZ R5, R13, R38 ;  /* 0x000000260d057221 */ /* 0x000fe20000010000 */
[--C-:B------:R-:W-:Y:S01]  /*14b50*/  FFMA.FTZ R62, R62, UR46, -R48.reuse ;  /* 0x0000002e3e3e7c23 */ /* 0x100fe20008010830 */
[--C-:B------:R-:W-:Y:S01]  /*14b60*/  FFMA.FTZ R63, R63, UR46, -R48.reuse ;  /* 0x0000002e3f3f7c23 */ /* 0x100fe20008010830 */
[----:B------:R-:W-:Y:S01]  /*14b70*/  MUFU.EX2 R183, R183 ;  /* 0x000000b700b77308 */ /* 0x000fe20000000800 */
[----:B------:R-:W-:Y:S01]  /*14b80*/  FADD.FTZ R5, R176, R5 ;  /* 0x00000005b0057221 */ /* 0x000fe20000010000 */
[----:B------:R-:W-:Y:S01]  /*14b90*/  F2FP.BF16.F32.PACK_AB R176, R20, R176 ;  /* 0x000000b014b0723e */ /* 0x000fe200000010ff */
[--C-:B------:R-:W-:Y:S01]  /*14ba0*/  FFMA.FTZ R66, R66, UR46, -R48.reuse ;  /* 0x0000002e42427c23 */ /* 0x100fe20008010830 */
[--C-:B------:R-:W-:Y:S01]  /*14bb0*/  FFMA.FTZ R67, R67, UR46, -R48.reuse ;  /* 0x0000002e43437c23 */ /* 0x100fe20008010830 */
[----:B------:R-:W-:Y:S01]  /*14bc0*/  FADD.FTZ R5, R20, R5 ;  /* 0x0000000514057221 */ /* 0x000fe20000010000 */
[--C-:B------:R-:W-:Y:S01]  /*14bd0*/  FFMA.FTZ R70, R70, UR46, -R48.reuse ;  /* 0x0000002e46467c23 */ /* 0x100fe20008010830 */
[--C-:B------:R-:W-:Y:S01]  /*14be0*/  FFMA.FTZ R71, R71, UR46, -R48.reuse ;  /* 0x0000002e47477c23 */ /* 0x100fe20008010830 */
[----:B------:R-:W-:Y:S01]  /*14bf0*/  MUFU.EX2 R36, R36 ;  /* 0x0000002400247308 */ /* 0x000fe20000000800 */
[----:B------:R-:W-:Y:S01]  /*14c00*/  FADD.FTZ R38, R178, R5 ;  /* 0x00000005b2267221 */ /* 0x000fe20000010000 */
[--C-:B------:R-:W-:Y:S01]  /*14c10*/  FFMA.FTZ R74, R74, UR46, -R48.reuse ;  /* 0x0000002e4a4a7c23 */ /* 0x100fe20008010830 */
[--C-:B------:R-:W-:Y:S01]  /*14c20*/  FFMA.FTZ R75, R75, UR46, -R48.reuse ;  /* 0x0000002e4b4b7c23 */ /* 0x100fe20008010830 */
        /* <DEDUP_REMOVED lines=10> */
[----:B------:R-:W-:Y:S01]  /*14cd0*/  FFMA.FTZ R48, R87, UR46, -R48 ;  /* 0x0000002e57307c23 */ /* 0x000fe20008010830 */
[-C--:B------:R-:W-:Y:S01]  /*14ce0*/  FMUL.FTZ R88, R88, R0.reuse ;  /* 0x0000000058587220 */ /* 0x080fe20000410000 */
[----:B------:R-:W-:Y:S01]  /*14cf0*/  MUFU.EX2 R162, R162 ;  /* 0x000000a200a27308 */ /* 0x000fe20000000800 */
[----:B------:R-:W-:Y:S01]  /*14d00*/  FADD.FTZ R38, R174, R5 ;  /* 0x00000005ae267221 */ /* 0x000fe20000010000 */
[----:B------:R-:W-:Y:S01]  /*14d10*/  FSEL R5, R11, RZ, P4 ;  /* 0x000000ff0b057208 */ /* 0x000fe20002000000 */
[-C--:B------:R-:W-:Y:S01]  /*14d20*/  FMUL.FTZ R89, R89, R0.reuse ;  /* 0x0000000059597220 */ /* 0x080fe20000410000 */
[-C--:B------:R-:W-:Y:S01]  /*14d30*/  FMUL.FTZ R92, R92, R0.reuse ;  /* 0x000000005c5c7220 */ /* 0x080fe20000410000 */
[----:B------:R-:W-:Y:S01]  /*14d40*/  FADD.FTZ R13, R25, R38 ;  /* 0x00000026190d7221 */ /* 0x000fe20000010000 */
[-C--:B------:R-:W-:Y:S01]  /*14d50*/  FMUL.FTZ R93, R93, R0.reuse ;  /* 0x000000005d5d7220 */ /* 0x080fe20000410000 */
[----:B------:R-:W-:Y:S01]  /*14d60*/  FADD.FTZ R5, -R5, R8 ;  /* 0x0000000805057221 */ /* 0x000fe20000010100 */
[----:B------:R-:W-:Y:S01]  /*14d70*/  MUFU.EX2 R177, R177 ;  /* 0x000000b100b17308 */ /* 0x000fe20000000800 */
[----:B------:R-:W-:Y:S01]  /*14d80*/  FADD.FTZ R13, R168, R13 ;  /* 0x0000000da80d7221 */ /* 0x000fe20000010000 */
[-C--:B------:R-:W-:Y:S01]  /*14d90*/  FMUL.FTZ R96, R96, R0.reuse ;  /* 0x0000000060607220 */ /* 0x080fe20000410000 */
[----:B------:R-:W-:Y:S01]  /*14da0*/  FMUL.FTZ R5, R5, UR46 ;  /* 0x0000002e05057c20 */ /* 0x000fe20008410000 */
[-C--:B------:R-:W-:Y:S01]  /*14db0*/  FMUL.FTZ R97, R97, R0.reuse ;  /* 0x0000000061617220 */ /* 0x080fe20000410000 */
[----:B------:R-:W-:Y:S01]  /*14dc0*/  FADD.FTZ R13, R28, R13 ;  /* 0x0000000d1c0d7221 */ /* 0x000fe20000010000 */
[-C--:B------:R-:W-:Y:S01]  /*14dd0*/  FMUL.FTZ R100, R100, R0.reuse ;  /* 0x0000000064647220 */ /* 0x080fe20000410000 */
[-C--:B------:R-:W-:Y:S01]  /*14de0*/  FMUL.FTZ R101, R101, R0.reuse ;  /* 0x0000000065657220 */ /* 0x080fe20000410000 */
[----:B------:R-:W0:Y:S01]  /*14df0*/  MUFU.EX2 R8, R5 ;  /* 0x0000000500087308 */ /* 0x000e220000000800 */
[----:B------:R-:W-:Y:S01]  /*14e00*/  FADD.FTZ R38, R170, R13 ;  /* 0x0000000daa267221 */ /* 0x000fe20000010000 */
[-C--:B------:R-:W-:Y:S01]  /*14e10*/  FMUL.FTZ R104, R104, R0.reuse ;  /* 0x0000000068687220 */ /* 0x080fe20000410000 */
[-C--:B------:R-:W-:Y:S01]  /*14e20*/  FMUL.FTZ R105, R105, R0.reuse ;  /* 0x0000000069697220 */ /* 0x080fe20000410000 */
[-C--:B------:R-:W-:Y:S01]  /*14e30*/  FMUL.FTZ R108, R108, R0.reuse ;  /* 0x000000006c6c7220 */ /* 0x080fe20000410000 */
[----:B------:R-:W-:Y:S01]  /*14e40*/  FADD.FTZ R13, R29, R38 ;  /* 0x000000261d0d7221 */ /* 0x000fe20000010000 */
[-C--:B------:R-:W-:Y:S01]  /*14e50*/  FMUL.FTZ R109, R109, R0.reuse ;  /* 0x000000006d6d7220 */ /* 0x080fe20000410000 */
[-C--:B------:R-:W-:Y:S01]  /*14e60*/  FMUL.FTZ R112, R112, R0.reuse ;  /* 0x0000000070707220 */ /* 0x080fe20000410000 */
[----:B------:R-:W1:Y:S01]  /*14e70*/  MUFU.EX2 R37, R37 ;  /* 0x0000002500257308 */ /* 0x000e620000000800 */
[----:B------:R-:W-:Y:S01]  /*14e80*/  FADD.FTZ R13, R164, R13 ;  /* 0x0000000da40d7221 */ /* 0x000fe20000010000 */
[-C--:B------:R-:W-:Y:S01]  /*14e90*/  FMUL.FTZ R113, R113, R0.reuse ;  /* 0x0000000071717220 */ /* 0x080fe20000410000 */
[-C--:B------:R-:W-:Y:S01]  /*14ea0*/  FMUL.FTZ R116, R116, R0.reuse ;  /* 0x0000000074747220 */ /* 0x080fe20000410000 */
[-C--:B------:R-:W-:Y:S01]  /*14eb0*/  FMUL.FTZ R117, R117, R0.reuse ;  /* 0x0000000075757220 */ /* 0x080fe20000410000 */
[----:B------:R-:W-:Y:S01]  /*14ec0*/  FADD.FTZ R13, R32, R13 ;  /* 0x0000000d200d7221 */ /* 0x000fe20000010000 */
[-C--:B------:R-:W-:Y:S01]  /*14ed0*/  FMUL.FTZ R120, R120, R0.reuse ;  /* 0x0000000078787220 */ /* 0x080fe20000410000 */
[-C--:B------:R-:W-:Y:S01]  /*14ee0*/  FMUL.FTZ R121, R121, R0.reuse ;  /* 0x0000000079797220 */ /* 0x080fe20000410000 */
[----:B------:R-:W2:Y:S01]  /*14ef0*/  MUFU.EX2 R30, R30 ;  /* 0x0000001e001e7308 */ /* 0x000ea20000000800 */
[----:B------:R-:W-:Y:S01]  /*14f00*/  FADD.FTZ R20, R166, R13 ;  /* 0x0000000da6147221 */ /* 0x000fe20000010000 */
[----:B0-----:R-:W-:Y:S01]  /*14f10*/  FFMA.FTZ R3, R8, R3, R181 ;  /* 0x0000000308037223 */ /* 0x001fe200000100b5 */
[-C--:B------:R-:W-:Y:S01]  /*14f20*/  FMUL.FTZ R124, R124, R0.reuse ;  /* 0x000000007c7c7220 */ /* 0x080fe20000410000 */
[-C--:B------:R-:W-:Y:S01]  /*14f30*/  FMUL.FTZ R125, R125, R0.reuse ;  /* 0x000000007d7d7220 */ /* 0x080fe20000410000 */
[----:B------:R-:W-:Y:S01]  /*14f40*/  FADD.FTZ R5, R33, R20 ;  /* 0x0000001421057221 */ /* 0x000fe20000010000 */
[----:B------:R-:W-:Y:S01]  /*14f50*/  FADD.FTZ R20, R26, R3 ;  /* 0x000000031a147221 */ /* 0x000fe20000010000 */
[-C--:B------:R-:W-:Y:S01]  /*14f60*/  FMUL.FTZ R128, R128, R0.reuse ;  /* 0x0000000080807220 */ /* 0x080fe20000410000 */
[----:B------:R-:W0:Y:S01]  /*14f70*/  MUFU.EX2 R156, R156 ;  /* 0x0000009c009c7308 */ /* 0x000e220000000800 */
[----:B------:R-:W-:Y:S01]  /*14f80*/  FADD.FTZ R5, R160, R5 ;  /* 0x00000005a0057221 */ /* 0x000fe20000010000 */
[----:B------:R-:W-:Y:S01]  /*14f90*/  FADD.FTZ R20, R183, R20 ;  /* 0x00000014b7147221 */ /* 0x000fe20000010000 */
[-C--:B------:R-:W-:Y:S01]  /*14fa0*/  FMUL.FTZ R129, R129, R0.reuse ;  /* 0x0000000081817220 */ /* 0x080fe20000410000 */
[-C--:B------:R-:W-:Y:S01]  /*14fb0*/  FMUL.FTZ R132, R132, R0.reuse ;  /* 0x0000000084847220 */ /* 0x080fe20000410000 */
[----:B------:R-:W-:Y:S01]  /*14fc0*/  FADD.FTZ R5, R36, R5 ;  /* 0x0000000524057221 */ /* 0x000fe20000010000 */
[----:B------:R-:W-:Y:S01]  /*14fd0*/  FADD.FTZ R20, R27, R20 ;  /* 0x000000141b147221 */ /* 0x000fe20000010000 */
[-C--:B------:R-:W-:Y:S01]  /*14fe0*/  FMUL.FTZ R133, R133, R0.reuse ;  /* 0x0000000085857220 */ /* 0x080fe20000410000 */
[----:B------:R-:W3:Y:S01]  /*14ff0*/  MUFU.EX2 R179, R179 ;  /* 0x000000b300b37308 */ /* 0x000ee20000000800 */
[----:B------:R-:W-:Y:S01]  /*15000*/  FADD.FTZ R38, R162, R5 ;  /* 0x00000005a2267221 */ /* 0x000fe20000010000 */
[----:B------:R-:W-:Y:S01]  /*15010*/  FADD.FTZ R3, R177, R20 ;  /* 0x00000014b1037221 */ /* 0x000fe20000010000 */
[-C--:B------:R-:W-:Y:S01]  /*15020*/  FMUL.FTZ R136, R136, R0.reuse ;  /* 0x0000000088887220 */ /* 0x080fe20000410000 */
[-C--:B------:R-:W-:Y:S01]  /*15030*/  FMUL.FTZ R137, R137, R0.reuse ;  /* 0x0000000089897220 */ /* 0x080fe20000410000 */
[----:B-1----:R-:W-:Y:S01]  /*15040*/  FADD.FTZ R5, R37, R38 ;  /* 0x0000002625057221 */ /* 0x002fe20000010000 */
[----:B--2---:R-:W-:Y:S01]  /*15050*/  FADD.FTZ R20, R30, R3 ;  /* 0x000000031e147221 */ /* 0x004fe20000010000 */
[-C--:B------:R-:W-:Y:S01]  /*15060*/  FMUL.FTZ R140, R140, R0.reuse ;  /* 0x000000008c8c7220 */ /* 0x080fe20000410000 */
[----:B------:R-:W1:Y:S01]  /*15070*/  MUFU.EX2 R40, R73 ;  /* 0x0000004900287308 */ /* 0x000e620000000800 */
[----:B0-----:R-:W-:Y:S01]  /*15080*/  FADD.FTZ R5, R156, R5 ;  /* 0x000000059c057221 */ /* 0x001fe20000010000 */
[-C--:B------:R-:W-:Y:S01]  /*15090*/  FMUL.FTZ R141, R141, R0.reuse ;  /* 0x000000008d8d7220 */ /* 0x080fe20000410000 */
[-C--:B------:R-:W-:Y:S01]  /*150a0*/  FMUL.FTZ R144, R144, R0.reuse ;  /* 0x0000000090907220 */ /* 0x080fe20000410000 */
[-C--:B------:R-:W-:Y:S01]  /*150b0*/  FMUL.FTZ R145, R145, R0.reuse ;  /* 0x0000000091917220 */ /* 0x080fe20000410000 */
[-C--:B------:R-:W-:Y:S01]  /*150c0*/  FMUL.FTZ R148, R148, R0.reuse ;  /* 0x0000000094947220 */ /* 0x080fe20000410000 */
[----:B------:R-:W-:Y:S01]  /*150d0*/  FMUL.FTZ R149, R149, R0 ;  /* 0x0000000095957220 */ /* 0x000fe20000410000 */
[----:B------:R-:W-:Y:S01]  /*150e0*/  ISETP.GT.AND P4, PT, R4, R9, PT ;  /* 0x000000090400720c */ /* 0x000fe20003f84270 */
[----:B------:R-:W0:Y:S01]  /*150f0*/  MUFU.EX2 R22, R22 ;  /* 0x0000001600167308 */ /* 0x000e220000000800 */
[----:B---3--:R-:W-:Y:S01]  /*15100*/  FADD.FTZ R3, R179, R20 ;  /* 0x00000014b3037221 */ /* 0x008fe20000010000 */
[-C--:B------:R-:W-:Y:S01]  /*15110*/  FMUL.FTZ R90, R90, R8.reuse ;  /* 0x000000085a5a7220 */ /* 0x080fe20000410000 */
[-C--:B------:R-:W-:Y:S01]  /*15120*/  FMUL.FTZ R91, R91, R8.reuse ;  /* 0x000000085b5b7220 */ /* 0x080fe20000410000 */
[-C--:B------:R-:W-:Y:S01]  /*15130*/  FMUL.FTZ R94, R94, R8.reuse ;  /* 0x000000085e5e7220 */ /* 0x080fe20000410000 */
[-C--:B------:R-:W-:Y:S01]  /*15140*/  FMUL.FTZ R95, R95, R8.reuse ;  /* 0x000000085f5f7220 */ /* 0x080fe20000410000 */
[-C--:B------:R-:W-:Y:S01]  /*15150*/  FMUL.FTZ R98, R98, R8.reuse ;  /* 0x0000000862627220 */ /* 0x080fe20000410000 */
[-C--:B------:R-:W-:Y:S01]  /*15160*/  FMUL.FTZ R99, R99, R8.reuse ;  /* 0x0000000863637220 */ /* 0x080fe20000410000 */
[----:B------:R-:W2:Y:S01]  /*15170*/  MUFU.EX2 R158, R158 ;  /* 0x0000009e009e7308 */ /* 0x000ea20000000800 */
        /* <DEDUP_REMOVED lines=16> */
[----:B--2---:R-:W-:Y:S01]  /*15280*/  FADD.FTZ R24, R158, R5 ;  /* 0x000000059e187221 */ /* 0x004fe20000010000 */
        /* <DEDUP_REMOVED lines=18> */
[----:B------:R-:W-:Y:S01]  /*153b0*/  FMUL.FTZ R151, R151, R8 ;  /* 0x0000000897977220 */ /* 0x000fe20000410000 */
[----:B------:R-:W-:Y:S01]  /*153c0*/  F2FP.BF16.F32.PACK_AB R178, R21, R178 ;  /* 0x000000b215b2723e */ /* 0x000fe200000010ff */
[----:B------:R-:W-:Y:S01]  /*153d0*/  VIADD R4, R4, 0xffffffff ;  /* 0xffffffff04047836 */ /* 0x000fe20000000000 */
[----:B------:R-:W-:Y:S01]  /*153e0*/  F2FP.BF16.F32.PACK_AB R174, R25, R174 ;  /* 0x000000ae19ae723e */ /* 0x000fe200000010ff */
[----:B------:R-:W0:Y:S01]  /*153f0*/  MUFU.EX2 R175, R175 ;  /* 0x000000af00af7308 */ /* 0x000e220000000800 */
[----:B--2---:R-:W-:Y:S01]  /*15400*/  FADD.FTZ R20, R31, R20 ;  /* 0x000000141f147221 */ /* 0x004fe20000010000 */
[----:B------:R-:W-:Y:S01]  /*15410*/  F2FP.BF16.F32.PACK_AB R168, R28, R168 ;  /* 0x000000a81ca8723e */ /* 0x000fe200000010ff */
[----:B------:R-:W-:Y:S01]  /*15420*/  IMAD.MOV.U32 R22, RZ, RZ, R14 ;  /* 0x000000ffff167224 */ /* 0x000fe200078e000e */
[----:B------:R-:W-:Y:S01]  /*15430*/  F2FP.BF16.F32.PACK_AB R170, R29, R170 ;  /* 0x000000aa1daa723e */ /* 0x000fe200000010ff */
[----:B------:R-:W-:Y:S01]  /*15440*/  IMAD.MOV.U32 R8, RZ, RZ, R11 ;  /* 0x000000ffff087224 */ /* 0x000fe200078e000b */
[----:B------:R-:W-:-:S02]  /*15450*/  F2FP.BF16.F32.PACK_AB R164, R32, R164 ;  /* 0x000000a420a4723e */ /* 0x000fc400000010ff */
[----:B------:R-:W2:Y:S01]  /*15460*/  MUFU.EX2 R34, R34 ;  /* 0x0000002200227308 */ /* 0x000ea20000000800 */
[----:B-1----:R-:W-:Y:S01]  /*15470*/  FADD.FTZ R5, R152, R3 ;  /* 0x0000000398057221 */ /* 0x002fe20000010000 */
[----:B------:R-:W-:Y:S02]  /*15480*/  F2FP.BF16.F32.PACK_AB R166, R33, R166 ;  /* 0x000000a621a6723e */ /* 0x000fe400000010ff */
[----:B------:R-:W-:Y:S02]  /*15490*/  F2FP.BF16.F32.PACK_AB R160, R36, R160 ;  /* 0x000000a024a0723e */ /* 0x000fe400000010ff */
[----:B------:R-:W-:Y:S02]  /*154a0*/  F2FP.BF16.F32.PACK_AB R162, R37, R162 ;  /* 0x000000a225a2723e */ /* 0x000fe400000010ff */
[----:B------:R-:W1:Y:S01]  /*154b0*/  MUFU.EX2 R169, R169 ;  /* 0x000000a900a97308 */ /* 0x000e620000000800 */
[----:B0-----:R-:W-:Y:S01]  /*154c0*/  FADD.FTZ R3, R175, R20 ;  /* 0x00000014af037221 */ /* 0x001fe20000010000 */
[----:B------:R-:W-:-:S02]  /*154d0*/  F2FP.BF16.F32.PACK_AB R156, R40, R156 ;  /* 0x0000009c289c723e */ /* 0x000fc400000010ff */
[----:B------:R-:W-:Y:S02]  /*154e0*/  F2FP.BF16.F32.PACK_AB R158, R41, R158 ;  /* 0x0000009e299e723e */ /* 0x000fe400000010ff */
[----:B------:R-:W-:Y:S02]  /*154f0*/  F2FP.BF16.F32.PACK_AB R181, R26, R181 ;  /* 0x000000b51ab5723e */ /* 0x000fe400000010ff */
[----:B------:R-:W0:Y:S01]  /*15500*/  MUFU.EX2 R12, R51 ;  /* 0x00000033000c7308 */ /* 0x000e220000000800 */
[----:B--2---:R-:W-:Y:S01]  /*15510*/  FADD.FTZ R20, R34, R3 ;  /* 0x0000000322147221 */ /* 0x004fe20000010000 */
[----:B------:R-:W-:Y:S02]  /*15520*/  F2FP.BF16.F32.PACK_AB R183, R27, R183 ;  /* 0x000000b71bb7723e */ /* 0x000fe400000010ff */
[----:B------:R-:W-:Y:S02]  /*15530*/  F2FP.BF16.F32.PACK_AB R177, R30, R177 ;  /* 0x000000b11eb1723e */ /* 0x000fe400000010ff */
[----:B------:R-:W-:-:S02]  /*15540*/  F2FP.BF16.F32.PACK_AB R173, R31, R173 ;  /* 0x000000ad1fad723e */ /* 0x000fc400000010ff */
[----:B------:R-:W2:Y:S01]  /*15550*/  MUFU.EX2 R171, R171 ;  /* 0x000000ab00ab7308 */ /* 0x000ea20000000800 */
[----:B-1----:R-:W-:Y:S01]  /*15560*/  FADD.FTZ R3, R169, R20 ;  /* 0x00000014a9037221 */ /* 0x002fe20000010000 */
[----:B------:R-:W-:-:S06]  /*15570*/  F2FP.BF16.F32.PACK_AB R175, R34, R175 ;  /* 0x000000af22af723e */ /* 0x000fcc00000010ff */
        /* <DEDUP_REMOVED lines=44> */
[C---:B-1----:R-:W-:Y:S01]  /*15840*/  FADD.FTZ R5, R44.reuse, R5 ;  /* 0x000000052c057221 */ /* 0x042fe20000010000 */
[----:B------:R-:W-:-:S06]  /*15850*/  F2FP.BF16.F32.PACK_AB R152, R44, R152 ;  /* 0x000000982c98723e */ /* 0x000fcc00000010ff */
[----:B------:R-:W1:Y:S01]  /*15860*/  MUFU.EX2 R48, R48 ;  /* 0x0000003000307308 */ /* 0x000e620000000800 */
[----:B0-----:R-:W-:-:S07]  /*15870*/  FADD.FTZ R0, R155, R0 ;  /* 0x000000009b007221 */ /* 0x001fce0000010000 */
[----:B------:R-:W0:Y:S01]  /*15880*/  MUFU.EX2 R45, R85 ;  /* 0x00000055002d7308 */ /* 0x000e220000000800 */
[----:B--2---:R-:W-:Y:S01]  /*15890*/  FADD.FTZ R24, R154, R5 ;  /* 0x000000059a187221 */ /* 0x004fe20000010000 */
[C---:B-1----:R-:W-:Y:S01]  /*158a0*/  FADD.FTZ R3, R48.reuse, R0 ;  /* 0x0000000030037221 */ /* 0x042fe20000010000 */
[----:B------:R-:W-:Y:S01]  /*158b0*/  F2FP.BF16.F32.PACK_AB R155, R48, R155 ;  /* 0x0000009b309b723e */ /* 0x000fe200000010ff */
[----:B------:R-:W-:Y:S02]  /*158c0*/  IMAD.MOV.U32 R0, RZ, RZ, R10 ;  /* 0x000000ffff007224 */ /* 0x000fe400078e000a */
[C---:B0-----:R-:W-:Y:S01]  /*158d0*/  FADD.FTZ R5, R45.reuse, R24 ;  /* 0x000000182d057221 */ /* 0x041fe20000010000 */
[----:B------:R-:W-:Y:S01]  /*158e0*/  F2FP.BF16.F32.PACK_AB R154, R45, R154 ;  /* 0x0000009a2d9a723e */ /* 0x000fe200000010ff */
[----:B------:R-:W-:Y:S06]  /*158f0*/  @P4 BRA `(.L_x_1690) ;  /* 0xffffffcc00804947 */ /* 0x000fec000383ffff */
[----:B------:R-:W-:Y:S02]  /*15900*/  IMAD.MOV.U32 R8, RZ, RZ, R11 ;  /* 0x000000ffff087224 */ /* 0x000fe400078e000b */
[----:B------:R-:W-:Y:S02]  /*15910*/  IMAD.MOV.U32 R0, RZ, RZ, R10 ;  /* 0x000000ffff007224 */ /* 0x000fe400078e000a */
[----:B------:R-:W-:Y:S02]  /*15920*/  IMAD.MOV.U32 R22, RZ, RZ, R14 ;  /* 0x000000ffff167224 */ /* 0x000fe400078e000e */
[----:B------:R-:W-:-:S07]  /*15930*/  IMAD.MOV.U32 R186, RZ, RZ, R15 ;  /* 0x000000ffffba7224 */ /* 0x000fce00078e000f */
.L_x_1672:
[----:B------:R-:W0:Y:S01]  /*15940*/  LDC R9, c[0x0][0x448] ;  /* 0x00011200ff097b82 */ /* 0x000e220000000800 */
[----:B------:R-:W-:-:S07]  /*15950*/  IADD3 R12, R189, 0x1, -R187 ;  /* 0x00000001bd0c7810 */ /* 0x000fce0007ffe8bb */
[----:B------:R-:W1:Y:S01]  /*15960*/  LDC R14, c[0x0][0x9e4] ;  /* 0x00027900ff0e7b82 */ /* 0x000e620000000800 */
[----:B0-----:R-:W-:Y:S01]  /*15970*/  ISETP.NE.AND P4, PT, R9, 0x1, PT ;  /* 0x000000010900780c */ /* 0x001fe20003f85270 */
[----:B------:R-:W-:Y:S01]  /*15980*/  VIADD R9, R192, 0x7f ;  /* 0x0000007fc0097836 */ /* 0x000fe20000000000 */
[----:B-1----:R-:W-:-:S11]  /*15990*/  ISETP.GE.AND P5, PT, R14, 0x1, PT ;  /* 0x000000010e00780c */ /* 0x002fd60003fa6270 */
[----:B------:R-:W0:Y:S08]  /*159a0*/  @P4 LDC R10, c[0x0][0x44c] ;  /* 0x00011300ff0a4b82 */ /* 0x000e300000000800 */
[----:B------:R-:W1:Y:S01]  /*159b0*/  @P4 LDC R11, c[0x0][0x450] ;  /* 0x00011400ff0b4b82 */ /* 0x000e620000000800 */
[----:B0-----:R-:W-:-:S05]  /*159c0*/  @P4 IMAD.HI.U32 R10, R9, R10, RZ ;  /* 0x0000000a090a4227 */ /* 0x001fca00078e00ff */
[----:B-1----:R-:W-:-:S05]  /*159d0*/  @P4 SHF.R.U32.HI R9, RZ, R11, R10 ;  /* 0x0000000bff094219 */ /* 0x002fca000001160a */
[----:B------:R-:W-:-:S04]  /*159e0*/  IMAD.IADD R9, R12, 0x1, R9 ;  /* 0x000000010c097824 */ /* 0x000fc800078e0209 */
[----:B------:R-:W-:Y:S01]  /*159f0*/  IMAD.IADD R6, R9, 0x1, -R6 ;  /* 0x0000000109067824 */ /* 0x000fe200078e0a06 */
        /* <DEDUP_REMOVED lines=11> */
.L_x_1693:
[----:B------:R-:W-:-:S13]  /*15ab0*/  ISETP.NE.AND P2, PT, R14, 0x1, PT ;  /* 0x000000010e00780c */ /* 0x000fda0003f45270 */
[----:B------:R-:W0:Y:S02]  /*15ac0*/  @P2 LDC.64 R10, c[0x0][0x9e8] ;  /* 0x00027a00ff0a2b82 */ /* 0x000e240000000a00 */
[----:B0-----:R-:W-:-:S05]  /*15ad0*/  @P2 IMAD.HI.U32 R10, R9, R10, RZ ;  /* 0x0000000a090a2227 */ /* 0x001fca00078e00ff */
[----:B------:R-:W-:-:S07]  /*15ae0*/  @P2 SHF.R.U32.HI R9, RZ, R11, R10 ;  /* 0x0000000bff092219 */ /* 0x000fce000001160a */
.L_x_1694:
[----:B------:R-:W-:Y:S05]  /*15af0*/  BSYNC B0 ;  /* 0x0000000000007941 */ /* 0x000fea0003800000 */
.L_x_1692:
[----:B------:R-:W-:-:S05]  /*15b00*/  IMAD R9, R9, R14, RZ ;  /* 0x0000000e09097224 */ /* 0x000fca00078e02ff */
[----:B------:R-:W-:-:S07]  /*15b10*/  VIMNMX R6, R6, R9, !PT ;  /* 0x0000000906067248 */ /* 0x000fce0007fe0100 */
.L_x_1691:
[----:B------:R-:W-:-:S05]  /*15b20*/  VIADD R6, R6, 0x7f ;  /* 0x0000007f06067836 */ /* 0x000fca0000000000 */
[----:B------:R-:W-:-:S04]  /*15b30*/  SHF.R.S32.HI R9, RZ, 0x1f, R6 ;  /* 0x0000001fff097819 */ /* 0x000fc80000011406 */
[----:B------:R-:W-:-:S04]  /*15b40*/  LEA.HI R9, R9, R6, RZ, 0x7 ;  /* 0x0000000609097211 */ /* 0x000fc800078f38ff */
[----:B------:R-:W-:-:S04]  /*15b50*/  SHF.R.S32.HI R9, RZ, 0x7, R9 ;  /* 0x00000007ff097819 */ /* 0x000fc80000011409 */
[----:B------:R-:W-:-:S04]  /*15b60*/  VIMNMX R13, R194, R9, !PT ;  /* 0x00000009c20d7248 */ /* 0x000fc80007fe0100 */
[----:B------:R-:W-:-:S13]  /*15b70*/  ISETP.GE.AND P2, PT, R4, R13, PT ;  /* 0x0000000d0400720c */ /* 0x000fda0003f46270 */
[----:B------:R-:W-:Y:S05]  /*15b80*/  @!P2 BRA `(.L_x_1695) ;  /* 0x000000200074a947 */ /* 0x000fea0003800000 */
[----:B------:R-:W-:Y:S02]  /*15b90*/  IMAD.MOV.U32 R12, RZ, RZ, R8 ;  /* 0x000000ffff0c7224 */ /* 0x000fe400078e0008 */
[----:B------:R-:W-:Y:S02]  /*15ba0*/  IMAD.MOV.U32 R6, RZ, RZ, R0 ;  /* 0x000000ffff067224 */ /* 0x000fe400078e0000 */
[----:B------:R-:W-:Y:S02]  /*15bb0*/  IMAD.MOV.U32 R9, RZ, RZ, R186 ;  /* 0x000000ffff097224 */ /* 0x000fe400078e00ba */
[----:B------:R-:W-:-:S07]  /*15bc0*/  IMAD.MOV.U32 R14, RZ, RZ, R22 ;  /* 0x000000ffff0e7224 */ /* 0x000fce00078e0016 */
.L_x_1705:
        /* <DEDUP_REMOVED lines=10> */
.L_x_1697:
[----:B------:R-:W-:Y:S01]  /*15c70*/  IMAD R0, R22, 0x8, R2 ;  /* 0x0000000816007824 */ /* 0x000fe200078e0202 */
[----:B------:R-:W-:-:S04]  /*15c80*/  SHF.L.U32 R11, R186, 0x1f, RZ ;  /* 0x0000001fba0b7819 */ /* 0x000fc800000006ff */
[----:B------:R0:W1:Y:S01]  /*15c90*/  SYNCS.PHASECHK.TRANS64.TRYWAIT P3, [R0+URZ+0x28830], R11 ;  /* 0x0288300b000075a7 */ /* 0x000062000806017f */
[----:B------:R-:W-:Y:S05]  /*15ca0*/  @!P0 BRA `(.L_x_1698) ;  /* 0x0000000000048947 */ /* 0x000fea0003800000 */
[----:B------:R-:W-:Y:S01]  /*15cb0*/  BPT.TRAP 0x1 ;  /* 0x000000040000795c */ /* 0x000fe20000300000 */
.L_x_1698:
[----:B------:R-:W-:Y:S04]  /*15cc0*/  BSSY B0, `(.L_x_1696) ;  /* 0x0000004000007945 */ /* 0x000fe80003800000 */
[----:B-1----:R-:W-:Y:S05]  /*15cd0*/  @P3 BRA `(.L_x_1699) ;  /* 0x0000000000083947 */ /* 0x002fea0003800000 */
[----:B------:R-:W1:Y:S02]  /*15ce0*/  SYNCS.PHASECHK.TRANS64.TRYWAIT P3, [R0+URZ+0x28830], R11 ;  /* 0x0288300b000075a7 */ /* 0x000e64000806017f */
[----:B-1----:R-:W-:Y:S05]  /*15cf0*/  @!P3 BRA `(.L_x_1700) ;  /* 0x0000012c006cb947 */ /* 0x002fea0003800000 */
.L_x_1699:
[----:B------:R-:W-:Y:S05]  /*15d00*/  BSYNC B0 ;  /* 0x0000000000007941 */ /* 0x000fea0003800000 */
.L_x_1696:
[----:B01----:R-:W0:Y:S01]  /*15d10*/  S2R R0, SR_TID.X ;  /* 0x0000000000007919 */ /* 0x003e220000002100 */
[----:B------:R-:W-:Y:S05]  /*15d20*/  WARPSYNC.ALL ;  /* 0x0000000000007948 */ /* 0x000fea0003800000 */
[----:B------:R-:W-:Y:S02]  /*15d30*/  IMAD R10, R22, 0x800, R7 ;  /* 0x00000800160a7824 */ /* 0x000fe400078e0207 */
[----:B------:R-:W-:Y:S02]  /*15d40*/  IMAD.MOV.U32 R11, RZ, RZ, 0x40000040 ;  /* 0x40000040ff0b7424 */ /* 0x000fe400078e00ff */
[C---:B------:R-:W-:Y:S01]  /*15d50*/  VIADD R24, R10.reuse, 0x2 ;  /* 0x000000020a187836 */ /* 0x040fe20000000000 */
[C---:B------:R-:W-:Y:S01]  /*15d60*/  R2UR UR14, R10.reuse ;  /* 0x000000000a0e72ca */ /* 0x040fe200000e0000 */
[----:B------:R-:W-:Y:S01]  /*15d70*/  VIADD R26, R10, 0x4 ;  /* 0x000000040a1a7836 */ /* 0x000fe20000000000 */
[----:B------:R-:W-:Y:S01]  /*15d80*/  R2UR UR15, R11 ;  /* 0x000000000b0f72ca */ /* 0x000fe200000e0000 */
[----:B------:R-:W-:Y:S01]  /*15d90*/  IMAD.MOV.U32 R25, RZ, RZ, 0x40000040 ;  /* 0x40000040ff197424 */ /* 0x000fe200078e00ff */
[----:B------:R-:W-:Y:S01]  /*15da0*/  R2UR UR10, R24 ;  /* 0x00000000180a72ca */ /* 0x000fe200000e0000 */
[----:B------:R-:W-:Y:S01]  /*15db0*/  IMAD.MOV.U32 R27, RZ, RZ, 0x40000040 ;  /* 0x40000040ff1b7424 */ /* 0x000fe200078e00ff */
[----:B------:R-:W-:Y:S01]  /*15dc0*/  R2UR UR6, R26 ;  /* 0x000000001a0672ca */ /* 0x000fe200000e0000 */
[C---:B------:R-:W-:Y:S01]  /*15dd0*/  VIADD R24, R10.reuse, 0x400 ;  /* 0x000004000a187836 */ /* 0x040fe20000000000 */
[----:B------:R-:W-:Y:S01]  /*15de0*/  R2UR UR11, R25 ;  /* 0x00000000190b72ca */ /* 0x000fe200000e0000 */
[C---:B------:R-:W-:Y:S01]  /*15df0*/  VIADD R26, R10.reuse, 0x404 ;  /* 0x000004040a1a7836 */ /* 0x040fe20000000000 */
[----:B------:R-:W-:Y:S01]  /*15e00*/  R2UR UR7, R27 ;  /* 0x000000001b0772ca */ /* 0x000fe200000e0000 */
[----:B------:R-:W-:Y:S01]  /*15e10*/  VIADD R20, R10, 0x6 ;  /* 0x000000060a147836 */ /* 0x000fe20000000000 */
[----:B------:R-:W-:Y:S01]  /*15e20*/  R2UR UR22, R24 ;  /* 0x00000000181672ca */ /* 0x000fe200000e0000 */
[----:B------:R-:W-:Y:S01]  /*15e30*/  IMAD.MOV.U32 R21, RZ, RZ, 0x40000040 ;  /* 0x40000040ff157424 */ /* 0x000fe200078e00ff */
[----:B------:R-:W-:-:S02]  /*15e40*/  R2UR UR23, R25 ;  /* 0x00000000191772ca */ /* 0x000fc400000e0000 */
[----:B------:R-:W-:Y:S02]  /*15e50*/  R2UR UR30, R26 ;  /* 0x000000001a1e72ca */ /* 0x000fe400000e0000 */
[----:B------:R-:W-:Y:S02]  /*15e60*/  R2UR UR31, R27 ;  /* 0x000000001b1f72ca */ /* 0x000fe400000e0000 */
[----:B------:R-:W-:Y:S01]  /*15e70*/  R2UR UR18, R20 ;  /* 0x00000000141272ca */ /* 0x000fe200000e0000 */
[C---:B------:R-:W-:Y:S01]  /*15e80*/  VIADD R20, R10.reuse, 0x402 ;  /* 0x000004020a147836 */ /* 0x040fe20000000000 */
[----:B0-----:R-:W-:Y:S01]  /*15e90*/  SHF.R.U32.HI R0, RZ, 0x7, R0 ;  /* 0x00000007ff007819 */ /* 0x001fe20000011600 */
[----:B------:R-:W-:Y:S01]  /*15ea0*/  VIADD R10, R10, 0x406 ;  /* 0x000004060a0a7836 */ /* 0x000fe20000000000 */
[C---:B------:R-:W-:Y:S02]  /*15eb0*/  R2UR UR19, R21.reuse ;  /* 0x00000000151372ca */ /* 0x040fe400000e0000 */
        /* <DEDUP_REMOVED lines=33> */
.L_x_1702:
[----:B------:R-:W-:Y:S01]  /*160d0*/  SHF.L.U32 R0, R9, 0x1f, RZ ;  /* 0x0000001f09007819 */ /* 0x000fe200000006ff */
[----:B------:R-:W-:-:S04]  /*160e0*/  IMAD R8, R14, 0x8, R2 ;  /* 0x000000080e087824 */ /* 0x000fc800078e0202 */
[----:B------:R0:W1:Y:S01]  /*160f0*/  SYNCS.PHASECHK.TRANS64.TRYWAIT P2, [R8+URZ+0x28850], R0 ;  /* 0x02885000080075a7 */ /* 0x000062000804017f */
[----:B------:R-:W-:Y:S05]  /*16100*/  @!P0 BRA `(.L_x_1703) ;  /* 0x0000000000048947 */ /* 0x000fea0003800000 */
[----:B------:R-:W-:Y:S01]  /*16110*/  BPT.TRAP 0x1 ;  /* 0x000000040000795c */ /* 0x000fe20000300000 */
.L_x_1703:
[----:B-1----:R-:W-:Y:S05]  /*16120*/  @P2 BRA `(.L_x_1701) ;  /* 0x0000000000082947 */ /* 0x002fea0003800000 */
[----:B------:R-:W1:Y:S02]  /*16130*/  SYNCS.PHASECHK.TRANS64.TRYWAIT P2, [R8+URZ+0x28850], R0 ;  /* 0x02885000080075a7 */ /* 0x000e64000804017f */
[----:B-1----:R-:W-:Y:S05]  /*16140*/  @!P2 BRA `(.L_x_1704) ;  /* 0x00000128006ca947 */ /* 0x002fea0003800000 */
.L_x_1701:
[----:B01----:R-:W-:Y:S01]  /*16150*/  VIADD R0, R2, 0x400 ;  /* 0x0000040002007836 */ /* 0x003fe20000000000 */
[----:B------:R-:W-:Y:S05]  /*16160*/  WARPSYNC.ALL ;  /* 0x0000000000007948 */ /* 0x000fea0003800000 */
[----:B------:R-:W-:-:S04]  /*16170*/  SHF.R.U32.HI R0, RZ, 0x4, R0 ;  /* 0x00000004ff007819 */ /* 0x000fc80000011600 */
[----:B------:R-:W-:-:S04]  /*16180*/  LOP3.LUT R0, R0, 0x3fff, RZ, 0xc0, !PT ;  /* 0x00003fff00007812 */ /* 0x000fc800078ec0ff */
[----:B------:R-:W-:-:S05]  /*16190*/  LOP3.LUT R10, R0, 0x4000000, RZ, 0xfc, !PT ;  /* 0x04000000000a7812 */ /* 0x000fca00078efcff */
[----:B------:R-:W-:Y:S01]  /*161a0*/  IMAD R10, R14, 0x800, R10 ;  /* 0x000008000e0a7824 */ /* 0x000fe200078e020a */
[----:B------:R-:W-:Y:S01]  /*161b0*/  WARPGROUP.ARRIVE ;  /* 0x00000000000079c5 */ /* 0x000fe20000000000 */
[----:B------:R-:W-:Y:S01]  /*161c0*/  IMAD.MOV.U32 R11, RZ, RZ, 0x40000040 ;  /* 0x40000040ff0b7424 */ /* 0x000fe200078e00ff */
[----:B------:R-:W-:Y:S01]  /*161d0*/  FMNMX.FTZ R0, R24, R6, !PT ;  /* 0x0000000618007209 */ /* 0x000fe20007810000 */
[C---:B------:R-:W-:Y:S01]  /*161e0*/  VIADD R8, R10.reuse, 0x80 ;  /* 0x000000800a087836 */ /* 0x040fe20000000000 */
[----:B------:R-:W-:Y:S01]  /*161f0*/  R2UR UR6, R10 ;  /* 0x000000000a0672ca */ /* 0x000fe200000e0000 */
[----:B------:R-:W-:Y:S01]  /*16200*/  IMAD.MOV.U32 R9, RZ, RZ, 0x40000040 ;  /* 0x40000040ff097424 */ /* 0x000fe200078e00ff */
[----:B------:R-:W-:Y:S01]  /*16210*/  R2UR UR7, R11 ;  /* 0x000000000b0772ca */ /* 0x000fe200000e0000 */
[----:B------:R-:W-:Y:S01]  /*16220*/  UMOV UR46, UR49 ;  /* 0x00000031002e7c82 */ /* 0x000fe20008000000 */
[----:B------:R-:W-:Y:S02]  /*16230*/  FMNMX.FTZ R0, R25, R0, !PT ;  /* 0x0000000019007209 */ /* 0x000fe40007810000 */
[C---:B------:R-:W-:Y:S01]  /*16240*/  ISETP.GT.AND P2, PT, R4.reuse, R13, PT ;  /* 0x0000000d0400720c */ /* 0x040fe20003f44270 */
[----:B------:R-:W-:Y:S01]  /*16250*/  VIADD R4, R4, 0xffffffff ;  /* 0xffffffff04047836 */ /* 0x000fe20000000000 */
        /* <DEDUP_REMOVED lines=45> */
[----:B------:R-:W-:Y:S02]  /*16530*/  R2UR UR6, R8 ;  /* 0x00000000080672ca */ /* 0x000fe400000e0000 */
[----:B------:R-:W-:Y:S01]  /*16540*/  R2UR UR7, R9 ;  /* 0x00000000090772ca */ /* 0x000fe200000e0000 */
[----:B------:R-:W0:Y:S01]  /*16550*/  SHFL.BFLY PT, R8, R0, 0x2, 0x1f ;  /* 0x0c401f0000087f89 */ /* 0x000e2200000e0000 */
[----:B------:R-:W-:Y:S01]  /*16560*/  IMAD.MOV.U32 R9, RZ, RZ, 0x40000040 ;  /* 0x40000040ff097424 */ /* 0x000fe200078e00ff */
[----:B0-----:R-:W-:Y:S01]  /*16570*/  FMNMX.FTZ R0, R0, R8, !PT ;  /* 0x0000000800007209 */ /* 0x001fe20007810000 */
[----:B------:R-:W-:-:S04]  /*16580*/  VIADD R8, R10, 0x200 ;  /* 0x000002000a087836 */ /* 0x000fc80000000000 */
[----:B------:R-:W0:Y:S02]  /*16590*/  SHFL.BFLY PT, R11, R0, 0x1, 0x1f ;  /* 0x0c201f00000b7f89 */ /* 0x000e2400000e0000 */
        /* <DEDUP_REMOVED lines=36> */
[----:B------:R-:W-:Y:S01]  /*167e0*/  MUFU.EX2 R25, R25 ;  /* 0x0000001900197308 */ /* 0x000fe20000000800 */
[----:B------:R-:W-:Y:S01]  /*167f0*/  HGMMA.64x128x16.F32.BF16 R88, R168, gdesc[UR4].tnspB, R88, gsb0 ;  /* 0x41e00004a8587df0 */ /* 0x000fe20008001858 */
[----:B------:R-:W-:Y:S01]  /*16800*/  R2UR UR6, R8 ;  /* 0x00000000080672ca */ /* 0x000fe200000e0000 */
[----:B------:R-:W-:Y:S01]  /*16810*/  VIADD R8, R10, 0x280 ;  /* 0x000002800a087836 */ /* 0x000fe20000000000 */
[----:B------:R-:W-:Y:S01]  /*16820*/  R2UR UR7, R9 ;  /* 0x00000000090772ca */ /* 0x000fe200000e0000 */
[----:B------:R-:W-:-:S03]  /*16830*/  IMAD.MOV.U32 R9, RZ, RZ, 0x40000040 ;  /* 0x40000040ff097424 */ /* 0x000fc600078e00ff */
        /* <DEDUP_REMOVED lines=18> */
[----:B------:R-:W-:Y:S02]  /*16960*/  FFMA.FTZ R52, R81, UR46, -R11 ;  /* 0x0000002e51347c23 */ /* 0x000fe4000801080b */
[----:B------:R-:W-:Y:S01]  /*16970*/  HGMMA.64x128x16.F32.BF16 R88, R164, gdesc[UR4].tnspB, R88, gsb0 ;  /* 0x41e00004a4587df0 */ /* 0x000fe20008001858 */
[----:B------:R-:W-:Y:S01]  /*16980*/  R2UR UR6, R8 ;  /* 0x00000000080672ca */ /* 0x000fe200000e0000 */
[----:B------:R-:W-:Y:S01]  /*16990*/  MUFU.EX2 R168, R168 ;  /* 0x000000a800a87308 */ /* 0x000fe20000000800 */
[----:B------:R-:W-:Y:S02]  /*169a0*/  FMNMX.FTZ R8, R26, R12, !PT ;  /* 0x0000000c1a087209 */ /* 0x000fe40007810000 */
[----:B------:R-:W-:-:S02]  /*169b0*/  R2UR UR7, R9 ;  /* 0x00000000090772ca */ /* 0x000fc400000e0000 */
        /* <DEDUP_REMOVED lines=33> */
[----:B------:R-:W-:Y:S01]  /*16bd0*/  IMAD.MOV.U32 R9, RZ, RZ, 0x40000040 ;  /* 0x40000040ff097424 */ /* 0x000fe200078e00ff */
[----:B------:R-:W-:Y:S02]  /*16be0*/  WARPGROUP.DEPBAR.LE gsb0, 0x0 ;  /* 0x00008000000079c5 */ /* 0x000fe40000010000 */
[----:B------:R-:W-:Y:S01]  /*16bf0*/  WARPGROUP.ARRIVE ;  /* 0x00000000000079c5 */ /* 0x000fe20000000000 */
[--C-:B------:R-:W-:Y:S01]  /*16c00*/  FFMA.FTZ R164, R29, UR46, -R11.reuse ;  /* 0x0000002e1da47c23 */ /* 0x100fe2000801080b */
[--C-:B------:R-:W-:Y:S01]  /*16c10*/  FFMA.FTZ R29, R53, UR46, -R11.reuse ;  /* 0x0000002e351d7c23 */ /* 0x100fe2000801080b */
[----:B------:R-:W-:Y:S01]  /*16c20*/  FMNMX.FTZ R53, R87, R8, !PT ;  /* 0x0000000857357209 */ /* 0x000fe20007810000 */
[--C-:B------:R-:W-:Y:S02]  /*16c30*/  FFMA.FTZ R166, R60, UR46, -R11.reuse ;  /* 0x0000002e3ca67c23 */ /* 0x100fe4000801080b */
[----:B------:R-:W3:Y:S01]  /*16c40*/  S2R R167, SR_TID.X ;  /* 0x0000000000a77919 */ /* 0x000ee20000002100 */
[----:B------:R-:W-:Y:S01]  /*16c50*/  HGMMA.64x128x16.F32.BF16 R88, R160, gdesc[UR4].tnspB, R88, gsb0 ;  /* 0x41e00004a0587df0 */ /* 0x000fe20008001858 */
[----:B------:R-:W-:Y:S01]  /*16c60*/  R2UR UR7, R9 ;  /* 0x00000000090772ca */ /* 0x000fe200000e0000 */
[----:B------:R-:W-:Y:S01]  /*16c70*/  FFMA.FTZ R9, R84, UR46, -R11 ;  /* 0x0000002e54097c23 */ /* 0x000fe2000801080b */
[----:B------:R-:W4:Y:S01]  /*16c80*/  SHFL.BFLY PT, R8, R53, 0x2, 0x1f ;  /* 0x0c401f0035087f89 */ /* 0x000f2200000e0000 */
[----:B------:R-:W5:Y:S08]  /*16c90*/  MUFU.EX2 R164, R164 ;  /* 0x000000a400a47308 */ /* 0x000f700000000800 */
[----:B------:R-:W-:Y:S08]  /*16ca0*/  MUFU.EX2 R29, R29 ;  /* 0x0000001d001d7308 */ /* 0x000ff00000000800 */
[----:B------:R-:W-:Y:S01]  /*16cb0*/  MUFU.EX2 R166, R166 ;  /* 0x000000a600a67308 */ /* 0x000fe20000000800 */
[----:B----4-:R-:W-:Y:S01]  /*16cc0*/  FMNMX.FTZ R53, R53, R8, !PT ;  /* 0x0000000835357209 */ /* 0x010fe20007810000 */
[----:B------:R-:W-:-:S06]  /*16cd0*/  VIADD R8, R10, 0x300 ;  /* 0x000003000a087836 */ /* 0x000fcc0000000000 */
[----:B------:R-:W-:Y:S01]  /*16ce0*/  MUFU.EX2 R9, R9 ;  /* 0x0000000900097308 */ /* 0x000fe20000000800 */
[----:B------:R-:W-:Y:S01]  /*16cf0*/  VIADD R10, R10, 0x380 ;  /* 0x000003800a0a7836 */ /* 0x000fe20000000000 */
[----:B---3--:R-:W-:Y:S01]  /*16d00*/  SHF.R.U32.HI R167, RZ, 0x7, R167 ;  /* 0x00000007ffa77819 */ /* 0x008fe200000116a7 */
[----:B------:R-:W3:Y:S01]  /*16d10*/  SHFL.BFLY PT, R56, R53, 0x1, 0x1f ;  /* 0x0c201f0035387f89 */ /* 0x000ee200000e0000 */
[----:B------:R-:W-:Y:S02]  /*16d20*/  R2UR UR6, R8 ;  /* 0x00000000080672ca */ /* 0x000fe400000e0000 */
[----:B---3--:R-:W-:-:S05]  /*16d30*/  FMNMX.FTZ R8, R53, R56, !PT ;  /* 0x0000003835087209 */ /* 0x008fca0007810000 */
[----:B------:R-:W-:-:S04]  /*16d40*/  FMUL.FTZ R56, R8, UR46 ;  /* 0x0000002e08387c20 */ /* 0x000fc80008410000 */
[--C-:B------:R-:W-:Y:S01]  /*16d50*/  FFMA.FTZ R181, R26, UR46, -R56.reuse ;  /* 0x0000002e1ab57c23 */ /* 0x100fe20008010838 */
[--C-:B------:R-:W-:Y:S01]  /*16d60*/  FFMA.FTZ R26, R27, UR46, -R56.reuse ;  /* 0x0000002e1b1a7c23 */ /* 0x100fe20008010838 */
[--C-:B------:R-:W-:Y:S01]  /*16d70*/  FFMA.FTZ R183, R30, UR46, -R56.reuse ;  /* 0x0000002e1eb77c23 */ /* 0x100fe20008010838 */
[--C-:B------:R-:W-:Y:S01]  /*16d80*/  FFMA.FTZ R27, R31, UR46, -R56.reuse ;  /* 0x0000002e1f1b7c23 */ /* 0x100fe20008010838 */
[--C-:B------:R-:W-:Y:S01]  /*16d90*/  FFMA.FTZ R177, R34, UR46, -R56.reuse ;  /* 0x0000002e22b17c23 */ /* 0x100fe20008010838 */
[--C-:B------:R-:W-:Y:S01]  /*16da0*/  FFMA.FTZ R31, R43, UR46, -R56.reuse ;  /* 0x0000002e2b1f7c23 */ /* 0x100fe20008010838 */
[----:B------:R-:W-:Y:S01]  /*16db0*/  MUFU.EX2 R181, R181 ;  /* 0x000000b500b57308 */ /* 0x000fe20000000800 */
[--C-:B------:R-:W-:Y:S01]  /*16dc0*/  FFMA.FTZ R179, R38, UR46, -R56.reuse ;  /* 0x0000002e26b37c23 */ /* 0x100fe20008010838 */
[----:B------:R-:W-:Y:S01]  /*16dd0*/  IADD3 R43, -R167, 0xb, RZ ;  /* 0x0000000ba72b7810 */ /* 0x000fe20007ffe1ff */
[--C-:B------:R-:W-:Y:S01]  /*16de0*/  FFMA.FTZ R38, R39, UR46, -R56.reuse ;  /* 0x0000002e27267c23 */ /* 0x100fe20008010838 */
[--C-:B------:R-:W-:Y:S01]  /*16df0*/  FFMA.FTZ R30, R35, UR46, -R56.reuse ;  /* 0x0000002e231e7c23 */ /* 0x100fe20008010838 */
[----:B------:R-:W-:Y:S01]  /*16e00*/  FFMA.FTZ R173, R42, UR46, -R56 ;  /* 0x0000002e2aad7c23 */ /* 0x000fe20008010838 */
[----:B0-----:R-:W-:Y:S01]  /*16e10*/  FFMA.FTZ R42, R6, R5, R180 ;  /* 0x00000005062a7223 */ /* 0x001fe200000100b4 */
[--C-:B------:R-:W-:Y:S01]  /*16e20*/  FFMA.FTZ R175, R46, UR46, -R56.reuse ;  /* 0x0000002e2eaf7c23 */ /* 0x100fe20008010838 */
[----:B------:R-:W-:Y:S01]  /*16e30*/  MUFU.EX2 R26, R26 ;  /* 0x0000001a001a7308 */ /* 0x000fe20000000800 */
[----:B------:R-:W-:Y:S01]  /*16e40*/  FFMA.FTZ R34, R47, UR46, -R56 ;  /* 0x0000002e2f227c23 */ /* 0x000fe20008010838 */
[----:B-1----:R-:W-:Y:S01]  /*16e50*/  FADD.FTZ R5, R15, R42 ;  /* 0x0000002a0f057221 */ /* 0x002fe20000010000 */
[--C-:B------:R-:W-:Y:S01]  /*16e60*/  FFMA.FTZ R169, R50, UR46, -R56.reuse ;  /* 0x0000002e32a97c23 */ /* 0x100fe20008010838 */
[--C-:B------:R-:W-:Y:S01]  /*16e70*/  FFMA.FTZ R35, R51, UR46, -R56.reuse ;  /* 0x0000002e33237c23 */ /* 0x100fe20008010838 */
[--C-:B------:R-:W-:Y:S01]  /*16e80*/  FFMA.FTZ R171, R54, UR46, -R56.reuse ;  /* 0x0000002e36ab7c23 */ /* 0x100fe20008010838 */
[----:B--2---:R-:W-:Y:S01]  /*16e90*/  FADD.FTZ R5, R182, R5 ;  /* 0x00000005b6057221 */ /* 0x004fe20000010000 */
[--C-:B------:R-:W-:Y:S01]  /*16ea0*/  FFMA.FTZ R165, R58, UR46, -R56.reuse ;  /* 0x0000002e3aa57c23 */ /* 0x100fe20008010838 */
[----:B------:R-:W-:Y:S01]  /*16eb0*/  MUFU.EX2 R183, R183 ;  /* 0x000000b700b77308 */ /* 0x000fe20000000800 */
[--C-:B------:R-:W-:Y:S01]  /*16ec0*/  FFMA.FTZ R59, R59, UR46, -R56.reuse ;  /* 0x0000002e3b3b7c23 */ /* 0x100fe20008010838 */
[----:B-----5:R-:W-:Y:S01]  /*16ed0*/  FADD.FTZ R5, R164, R5 ;  /* 0x00000005a4057221 */ /* 0x020fe20000010000 */
[--C-:B------:R-:W-:Y:S01]  /*16ee0*/  FFMA.FTZ R167, R62, UR46, -R56.reuse ;  /* 0x0000002e3ea77c23 */ /* 0x100fe20008010838 */
[----:B------:R-:W-:Y:S01]  /*16ef0*/  F2FP.BF16.F32.PACK_AB R180, R15, R180 ;  /* 0x000000b40fb4723e */ /* 0x000fe200000010ff */
[--C-:B------:R-:W-:Y:S01]  /*16f00*/  FFMA.FTZ R75, R75, UR46, -R56.reuse ;  /* 0x0000002e4b4b7c23 */ /* 0x100fe20008010838 */
[--C-:B------:R-:W-:Y:S01]  /*16f10*/  FFMA.FTZ R78, R78, UR46, -R56.reuse ;  /* 0x0000002e4e4e7c23 */ /* 0x100fe20008010838 */
[--C-:B------:R-:W-:Y:S01]  /*16f20*/  FFMA.FTZ R79, R79, UR46, -R56.reuse ;  /* 0x0000002e4f4f7c23 */ /* 0x100fe20008010838 */
[----:B------:R-:W-:Y:S01]  /*16f30*/  MUFU.EX2 R27, R27 ;  /* 0x0000001b001b7308 */ /* 0x000fe20000000800 */
[--C-:B------:R-:W-:Y:S01]  /*16f40*/  FFMA.FTZ R82, R82, UR46, -R56.reuse ;  /* 0x0000002e52527c23 */ /* 0x100fe20008010838 */
[--C-:B------:R-:W-:Y:S01]  /*16f50*/  FFMA.FTZ R83, R83, UR46, -R56.reuse ;  /* 0x0000002e53537c23 */ /* 0x100fe20008010838 */
[----:B------:R-:W-:Y:S01]  /*16f60*/  FFMA.FTZ R86, R86, UR46, -R56 ;  /* 0x0000002e56567c23 */ /* 0x000fe20008010838 */
[----:B------:R-:W-:-:S02]  /*16f70*/  F2FP.BF16.F32.PACK_AB R182, R164, R182 ;  /* 0x000000b6a4b6723e */ /* 0x000fc400000010ff */
[----:B------:R-:W-:Y:S02]  /*16f80*/  F2FP.BF16.F32.PACK_AB R164, R36, R32 ;  /* 0x0000002024a4723e */ /* 0x000fe400000010ff */
        /* <DEDUP_REMOVED lines=9> */
[----:B------:R-:W-:Y:S02]  /*17020*/  FADD.FTZ R11, -R8, R12 ;  /* 0x0000000c080b7221 */ /* 0x000fe40000010100 */
[----:B------:R-:W-:Y:S01]  /*17030*/  MUFU.EX2 R31, R31 ;  /* 0x0000001f001f7308 */ /* 0x000fe20000000800 */
[--C-:B------:R-:W-:Y:S01]  /*17040*/  FFMA.FTZ R161, R66, UR46, -R56.reuse ;  /* 0x0000002e42a17c23 */ /* 0x100fe20008010838 */
[----:B------:R-:W-:Y:S01]  /*17050*/  HGMMA.64x128x16.F32.BF16 R88, R156, gdesc[UR4].tnspB, R88, gsb0 ;  /* 0x41e000049c587df0 */ /* 0x000fe20008001858 */
[----:B------:R-:W-:Y:S01]  /*17060*/  FMUL.FTZ R11, R11, UR46 ;  /* 0x0000002e0b0b7c20 */ /* 0x000fe20008410000 */
[----:B------:R-:W-:Y:S01]  /*17070*/  R2UR UR6, R10 ;  /* 0x000000000a0672ca */ /* 0x000fe200000e0000 */
[--C-:B------:R-:W-:Y:S01]  /*17080*/  FFMA.FTZ R10, R55, UR46, -R56.reuse ;  /* 0x0000002e370a7c23 */ /* 0x100fe20008010838 */
[----:B------:R-:W-:-:S02]  /*17090*/  FFMA.FTZ R163, R70, UR46, -R56 ;  /* 0x0000002e46a37c23 */ /* 0x000fc40008010838 */
[----:B------:R0:W1:Y:S08]  /*170a0*/  MUFU.EX2 R53, R11 ;  /* 0x0000000b00357308 */ /* 0x0000700000000800 */
[----:B------:R-:W-:Y:S01]  /*170b0*/  MUFU.EX2 R175, R175 ;  /* 0x000000af00af7308 */ /* 0x000fe20000000800 */
[----:B0-----:R-:W-:-:S05]  /*170c0*/  IMAD.MOV.U32 R11, RZ, RZ, 0x40000040 ;  /* 0x40000040ff0b7424 */ /* 0x001fca00078e00ff */
[----:B------:R-:W-:Y:S01]  /*170d0*/  R2UR UR7, R11 ;  /* 0x000000000b0772ca */ /* 0x000fe200000e0000 */
[----:B------:R-:W-:Y:S01]  /*170e0*/  @!P1 IMAD R11, R22, 0x8, R2 ;  /* 0x00000008160b9824 */ /* 0x000fe200078e0202 */
[----:B------:R-:W-:Y:S01]  /*170f0*/  MUFU.EX2 R34, R34 ;  /* 0x0000002200227308 */ /* 0x000fe20000000800 */
[----:B-1----:R-:W-:Y:S01]  /*17100*/  FFMA.FTZ R3, R53, R3, R181 ;  /* 0x0000000335037223 */ /* 0x002fe200000100b5 */
[----:B------:R-:W-:Y:S01]  /*17110*/  F2FP.BF16.F32.PACK_AB R181, R26, R181 ;  /* 0x000000b51ab5723e */ /* 0x000fe200000010ff */
[----:B------:R-:W-:-:S05]  /*17120*/  @!P1 VIADD R11, R11, 0x28840 ;  /* 0x000288400b0b9836 */ /* 0x000fca0000000000 */
[----:B------:R-:W-:Y:S01]  /*17130*/  @!P1 PRMT R39, RZ, 0x654, R11 ;  /* 0x00000654ff279816 */ /* 0x000fe2000000000b */
        /* <DEDUP_REMOVED lines=13> */
[----:B------:R-:W-:Y:S01]  /*17210*/  MUFU.EX2 R82, R82 ;  /* 0x0000005200527308 */ /* 0x000fe20000000800 */
[----:B------:R-:W-:-:S02]  /*17220*/  WARPGROUP.DEPBAR.LE gsb0, 0x0 ;  /* 0x00008000000079c5 */ /* 0x000fc40000010000 */
[----:B------:R-:W-:Y:S01]  /*17230*/  WARPGROUP.ARRIVE ;  /* 0x00000000000079c5 */ /* 0x000fe20000000000 */
[----:B------:R-:W-:-:S04]  /*17240*/  FFMA.FTZ R157, R74, UR46, -R56 ;  /* 0x0000002e4a9d7c23 */ /* 0x000fc80008010838 */
[----:B------:R-:W-:Y:S01]  /*17250*/  MUFU.EX2 R83, R83 ;  /* 0x0000005300537308 */ /* 0x000fe20000000800 */
[----:B------:R-:W-:Y:S02]  /*17260*/  F2FP.BF16.F32.PACK_AB R156, R41, R33 ;  /* 0x00000021299c723e */ /* 0x000fe400000010ff */
[----:B------:R-:W-:Y:S01]  /*17270*/  F2FP.BF16.F32.PACK_AB R158, R48, R45 ;  /* 0x0000002d309e723e */ /* 0x000fe200000010ff */
[----:B------:R-:W-:Y:S01]  /*17280*/  HGMMA.64x128x16.F32.BF16 R88, R152, gdesc[UR4].tnspB, R88, gsb0 ;  /* 0x41e0000498587df0 */ /* 0x000fe20008001858 */
[----:B0-----:R-:W-:-:S03]  /*17290*/  F2FP.BF16.F32.PACK_AB R159, R79, R78 ;  /* 0x0000004e4f9f723e */ /* 0x001fc600000010ff */
[----:B------:R-:W-:Y:S08]  /*172a0*/  MUFU.EX2 R157, R157 ;  /* 0x0000009d009d7308 */ /* 0x000ff00000000800 */
[----:B------:R-:W-:Y:S08]  /*172b0*/  MUFU.EX2 R86, R86 ;  /* 0x0000005600567308 */ /* 0x000ff00000000800 */
[----:B------:R-:W0:Y:S01]  /*172c0*/  MUFU.EX2 R12, R85 ;  /* 0x00000055000c7308 */ /* 0x000e220000000800 */
[----:B------:R-:W-:-:S02]  /*172d0*/  WARPGROUP.DEPBAR.LE gsb0, 0x0 ;  /* 0x00008000000079c5 */ /* 0x000fc40000010000 */
[----:B------:R1:W-:Y:S06]  /*172e0*/  BAR.ARV R43, 0x100 ;  /* 0x0004002b0000751d */ /* 0x0003ec0000002000 */
[----:B------:R2:W-:Y:S01]  /*172f0*/  @!P1 SYNCS.ARRIVE.TRANS64.RED.A1T0 RZ, [R39+URZ], RZ ;  /* 0x000000ff27ff99a7 */ /* 0x0005e2000810043f */
[----:B0-----:R-:W-:Y:S01]  /*17300*/  F2FP.BF16.F32.PACK_AB R154, R12, R9 ;  /* 0x000000090c9a723e */ /* 0x001fe200000010ff */
[-C--:B------:R-:W-:Y:S01]  /*17310*/  FMUL.FTZ R88, R88, R6.reuse ;  /* 0x0000000658587220 */ /* 0x080fe20000410000 */
[-C--:B------:R-:W-:Y:S01]  /*17320*/  FMUL.FTZ R89, R89, R6.reuse ;  /* 0x0000000659597220 */ /* 0x080fe20000410000 */
[-C--:B------:R-:W-:Y:S01]  /*17330*/  FMUL.FTZ R92, R92, R6.reuse ;  /* 0x000000065c5c7220 */ /* 0x080fe20000410000 */
[-C--:B------:R-:W-:Y:S01]  /*17340*/  FMUL.FTZ R93, R93, R6.reuse ;  /* 0x000000065d5d7220 */ /* 0x080fe20000410000 */
[-C--:B------:R-:W-:Y:S01]  /*17350*/  FMUL.FTZ R96, R96, R6.reuse ;  /* 0x0000000660607220 */ /* 0x080fe20000410000 */
[----:B------:R-:W-:Y:S01]  /*17360*/  FMUL.FTZ R97, R97, R6 ;  /* 0x0000000661617220 */ /* 0x000fe20000410000 */
[----:B--2---:R-:W-:-:S02]  /*17370*/  @!P1 IMAD R39, R14, 0x8, R2 ;  /* 0x000000080e279824 */ /* 0x004fc400078e0202 */
[----:B------:R-:W-:Y:S01]  /*17380*/  FADD.FTZ R14, R26, R3 ;  /* 0x000000031a0e7221 */ /* 0x000fe20000010000 */
[----:B------:R-:W-:Y:S01]  /*17390*/  FFMA.FTZ R3, R63, UR46, -R56 ;  /* 0x0000002e3f037c23 */ /* 0x000fe20008010838 */
[-C--:B------:R-:W-:Y:S01]  /*173a0*/  FMUL.FTZ R100, R100, R6.reuse ;  /* 0x0000000664647220 */ /* 0x080fe20000410000 */
[----:B------:R-:W-:Y:S02]  /*173b0*/  @!P1 VIADD R39, R39, 0x28860 ;  /* 0x0002886027279836 */ /* 0x000fe40000000000 */
[----:B------:R-:W-:Y:S01]  /*173c0*/  FADD.FTZ R14, R183, R14 ;  /* 0x0000000eb70e7221 */ /* 0x000fe20000010000 */
[----:B------:R-:W-:Y:S01]  /*173d0*/  F2FP.BF16.F32.PACK_AB R183, R27, R183 ;  /* 0x000000b71bb7723e */ /* 0x000fe200000010ff */
[-C--:B------:R-:W-:Y:S01]  /*173e0*/  FMUL.FTZ R101, R101, R6.reuse ;  /* 0x0000000665657220 */ /* 0x080fe20000410000 */
[----:B------:R-:W0:Y:S01]  /*173f0*/  MUFU.EX2 R3, R3 ;  /* 0x0000000300037308 */ /* 0x000e220000000800 */
[----:B------:R-:W-:Y:S01]  /*17400*/  @!P1 PRMT R39, RZ, 0x654, R39 ;  /* 0x00000654ff279816 */ /* 0x000fe20000000027 */
[----:B------:R-:W-:Y:S01]  /*17410*/  FADD.FTZ R14, R27, R14 ;  /* 0x0000000e1b0e7221 */ /* 0x000fe20000010000 */
[-C--:B------:R-:W-:Y:S01]  /*17420*/  FMUL.FTZ R104, R104, R6.reuse ;  /* 0x0000000668687220 */ /* 0x080fe20000410000 */
[-C--:B------:R-:W-:Y:S01]  /*17430*/  FMUL.FTZ R105, R105, R6.reuse ;  /* 0x0000000669697220 */ /* 0x080fe20000410000 */
[----:B------:R2:W-:Y:S01]  /*17440*/  @!P1 SYNCS.ARRIVE.TRANS64.RED.A1T0 RZ, [R39+URZ], RZ ;  /* 0x000000ff27ff99a7 */ /* 0x0005e2000810043f */
[----:B-1----:R-:W-:Y:S01]  /*17450*/  FADD.FTZ R43, R177, R14 ;  /* 0x0000000eb12b7221 */ /* 0x002fe20000010000 */
[----:B------:R-:W-:Y:S01]  /*17460*/  FFMA.FTZ R14, R71, UR46, -R56 ;  /* 0x0000002e470e7c23 */ /* 0x000fe20008010838 */
[-C--:B------:R-:W-:Y:S01]  /*17470*/  FMUL.FTZ R108, R108, R6.reuse ;  /* 0x000000066c6c7220 */ /* 0x080fe20000410000 */
[-C--:B------:R-:W-:Y:S01]  /*17480*/  FMUL.FTZ R109, R109, R6.reuse ;  /* 0x000000066d6d7220 */ /* 0x080fe20000410000 */
[----:B------:R-:W-:Y:S01]  /*17490*/  FADD.FTZ R42, R30, R43 ;  /* 0x0000002b1e2a7221 */ /* 0x000fe20000010000 */
[-C--:B------:R-:W-:Y:S01]  /*174a0*/  FMUL.FTZ R112, R112, R6.reuse ;  /* 0x0000000670707220 */ /* 0x080fe20000410000 */
[----:B------:R-:W-:Y:S01]  /*174b0*/  FMUL.FTZ R113, R113, R6 ;  /* 0x0000000671717220 */ /* 0x000fe20000410000 */
[----:B--2---:R-:W-:Y:S01]  /*174c0*/  FADD.FTZ R39, R176, R5 ;  /* 0x00000005b0277221 */ /* 0x004fe20000010000 */
[----:B------:R-:W-:Y:S01]  /*174d0*/  FADD.FTZ R43, R179, R42 ;  /* 0x0000002ab32b7221 */ /* 0x000fe20000010000 */
[--C-:B------:R-:W-:Y:S01]  /*174e0*/  FFMA.FTZ R5, R67, UR46, -R56.reuse ;  /* 0x0000002e43057c23 */ /* 0x100fe20008010838 */
[----:B------:R-:W-:Y:S01]  /*174f0*/  MUFU.EX2 R14, R14 ;  /* 0x0000000e000e7308 */ /* 0x000fe20000000800 */
[----:B------:R-:W-:Y:S01]  /*17500*/  FADD.FTZ R39, R20, R39 ;  /* 0x0000002714277221 */ /* 0x000fe20000010000 */
[----:B------:R-:W-:Y:S01]  /*17510*/  FADD.FTZ R42, R38, R43 ;  /* 0x0000002b262a7221 */ /* 0x000fe20000010000 */
[----:B------:R-:W-:Y:S01]  /*17520*/  F2FP.BF16.F32.PACK_AB R176, R20, R176 ;  /* 0x000000b014b0723e */ /* 0x000fe200000010ff */
[----:B------:R-:W-:Y:S01]  /*17530*/  FFMA.FTZ R56, R87, UR46, -R56 ;  /* 0x0000002e57387c23 */ /* 0x000fe20008010838 */
[----:B------:R-:W-:Y:S01]  /*17540*/  FADD.FTZ R39, R178, R39 ;  /* 0x00000027b2277221 */ /* 0x000fe20000010000 */
[----:B------:R-:W-:Y:S01]  /*17550*/  FADD.FTZ R42, R173, R42 ;  /* 0x0000002aad2a7221 */ /* 0x000fe20000010000 */
[C---:B------:R-:W-:Y:S01]  /*17560*/  F2FP.BF16.F32.PACK_AB R178, R24.reuse, R178 ;  /* 0x000000b218b2723e */ /* 0x040fe200000010ff */
[----:B------:R-:W1:Y:S01]  /*17570*/  MUFU.EX2 R5, R5 ;  /* 0x0000000500057308 */ /* 0x000e620000000800 */
[----:B------:R-:W-:Y:S01]  /*17580*/  FADD.FTZ R39, R24, R39 ;  /* 0x0000002718277221 */ /* 0x000fe20000010000 */
[----:B------:R-:W-:Y:S01]  /*17590*/  FADD.FTZ R42, R31, R42 ;  /* 0x0000002a1f2a7221 */ /* 0x000fe20000010000 */
[-C--:B------:R-:W-:Y:S01]  /*175a0*/  FMUL.FTZ R116, R116, R6.reuse ;  /* 0x0000000674747220 */ /* 0x080fe20000410000 */
[-C--:B------:R-:W-:Y:S01]  /*175b0*/  FMUL.FTZ R117, R117, R6.reuse ;  /* 0x0000000675757220 */ /* 0x080fe20000410000 */
[----:B------:R-:W-:Y:S01]  /*175c0*/  FADD.FTZ R46, R172, R39 ;  /* 0x00000027ac2e7221 */ /* 0x000fe20000010000 */
[-C--:B------:R-:W-:Y:S01]  /*175d0*/  FMUL.FTZ R120, R120, R6.reuse ;  /* 0x0000000678787220 */ /* 0x080fe20000410000 */
[-C--:B------:R-:W-:Y:S01]  /*175e0*/  FMUL.FTZ R121, R121, R6.reuse ;  /* 0x0000000679797220 */ /* 0x080fe20000410000 */
[----:B------:R-:W2:Y:S01]  /*175f0*/  MUFU.EX2 R20, R75 ;  /* 0x0000004b00147308 */ /* 0x000ea20000000800 */
[----:B------:R-:W-:Y:S01]  /*17600*/  FADD.FTZ R39, R25, R46 ;  /* 0x0000002e19277221 */ /* 0x000fe20000010000 */
[-C--:B------:R-:W-:Y:S01]  /*17610*/  FMUL.FTZ R124, R124, R6.reuse ;  /* 0x000000067c7c7220 */ /* 0x080fe20000410000 */
[-C--:B------:R-:W-:Y:S01]  /*17620*/  FMUL.FTZ R125, R125, R6.reuse ;  /* 0x000000067d7d7220 */ /* 0x080fe20000410000 */
[----:B------:R-:W-:Y:S01]  /*17630*/  FMUL.FTZ R128, R128, R6 ;  /* 0x0000000680807220 */ /* 0x000fe20000410000 */
[----:B------:R-:W-:Y:S01]  /*17640*/  FADD.FTZ R46, R174, R39 ;  /* 0x00000027ae2e7221 */ /* 0x000fe20000010000 */
[----:B------:R-:W-:Y:S01]  /*17650*/  FADD.FTZ R39, R175, R42 ;  /* 0x0000002aaf277221 */ /* 0x000fe20000010000 */
[C---:B------:R-:W-:Y:S01]  /*17660*/  F2FP.BF16.F32.PACK_AB R174, R21.reuse, R174 ;  /* 0x000000ae15ae723e */ /* 0x040fe200000010ff */
[----:B------:R-:W3:Y:S01]  /*17670*/  MUFU.EX2 R56, R56 ;  /* 0x0000003800387308 */ /* 0x000ee20000000800 */
        /* <DEDUP_REMOVED lines=26> */
[----:B------:R-:W-:Y:S01]  /*17820*/  FMUL.FTZ R149, R149, R6 ;  /* 0x0000000695957220 */ /* 0x000fe20000410000 */
[----:B------:R-:W-:Y:S01]  /*17830*/  F2FP.BF16.F32.PACK_AB R177, R30, R177 ;  /* 0x000000b11eb1723e */ /* 0x000fe200000010ff */
[----:B------:R-:W-:Y:S01]  /*17840*/  FADD.FTZ R24, R166, R27 ;  /* 0x0000001ba6187221 */ /* 0x000fe20000010000 */
[----:B------:R-:W-:Y:S01]  /*17850*/  FADD.FTZ R26, R167, R26 ;  /* 0x0000001aa71a7221 */ /* 0x000fe20000010000 */
[----:B0-----:R-:W-:Y:S01]  /*17860*/  F2FP.BF16.F32.PACK_AB R167, R3, R167 ;  /* 0x000000a703a7723e */ /* 0x001fe200000010ff */
[----:B------:R-:W-:Y:S01]  /*17870*/  FMUL.FTZ R90, R90, R53 ;  /* 0x000000355a5a7220 */ /* 0x000fe20000410000 */
[----:B------:R-:W-:Y:S01]  /*17880*/  FADD.FTZ R15, R37, R24 ;  /* 0x00000018250f7221 */ /* 0x000fe20000010000 */
[----:B------:R-:W-:Y:S01]  /*17890*/  FADD.FTZ R26, R3, R26 ;  /* 0x0000001a031a7221 */ /* 0x000fe20000010000 */
[----:B------:R-:W-:Y:S01]  /*178a0*/  F2FP.BF16.F32.PACK_AB R179, R38, R179 ;  /* 0x000000b326b3723e */ /* 0x000fe200000010ff */
[----:B------:R-:W-:Y:S01]  /*178b0*/  FMUL.FTZ R91, R91, R53 ;  /* 0x000000355b5b7220 */ /* 0x000fe20000410000 */
[----:B------:R-:W-:Y:S01]  /*178c0*/  FADD.FTZ R15, R160, R15 ;  /* 0x0000000fa00f7221 */ /* 0x000fe20000010000 */
[----:B------:R-:W-:Y:S01]  /*178d0*/  FADD.FTZ R26, R161, R26 ;  /* 0x0000001aa11a7221 */ /* 0x000fe20000010000 */
[C---:B-1----:R-:W-:Y:S01]  /*178e0*/  F2FP.BF16.F32.PACK_AB R161, R5.reuse, R161 ;  /* 0x000000a105a1723e */ /* 0x042fe200000010ff */
        /* <DEDUP_REMOVED lines=18> */
[----:B--2---:R-:W-:Y:S01]  /*17a10*/  FADD.FTZ R11, R20, R11 ;  /* 0x0000000b140b7221 */ /* 0x004fe20000010000 */
        /* <DEDUP_REMOVED lines=23> */
[----:B------:R-:W-:Y:S01]  /*17b90*/  F2FP.BF16.F32.PACK_AB R157, R20, R157 ;  /* 0x0000009d149d723e */ /* 0x000fe200000010ff */
[----:B---3--:R-:W-:Y:S01]  /*17ba0*/  FADD.FTZ R3, R56, R3 ;  /* 0x0000000338037221 */ /* 0x008fe20000010000 */
[----:B------:R-:W-:Y:S01]  /*17bb0*/  F2FP.BF16.F32.PACK_AB R152, R52, R49 ;  /* 0x000000313498723e */ /* 0x000fe200000010ff */
[-C--:B------:R-:W-:Y:S01]  /*17bc0*/  FMUL.FTZ R115, R115, R53.reuse ;  /* 0x0000003573737220 */ /* 0x080fe20000410000 */
[----:B------:R-:W-:Y:S01]  /*17bd0*/  F2FP.BF16.F32.PACK_AB R153, R83, R82 ;  /* 0x000000525399723e */ /* 0x000fe200000010ff */
[-C--:B------:R-:W-:Y:S01]  /*17be0*/  FMUL.FTZ R118, R118, R53.reuse ;  /* 0x0000003576767220 */ /* 0x080fe20000410000 */
[----:B------:R-:W-:Y:S01]  /*17bf0*/  F2FP.BF16.F32.PACK_AB R155, R56, R86 ;  /* 0x00000056389b723e */ /* 0x000fe200000010ff */
        /* <DEDUP_REMOVED lines=18> */
[----:B------:R-:W-:Y:S02]  /*17d20*/  IMAD.MOV.U32 R14, RZ, RZ, R22 ;  /* 0x000000ffff0e7224 */ /* 0x000fe400078e0016 */
[----:B------:R-:W-:Y:S02]  /*17d30*/  IMAD.MOV.U32 R12, RZ, RZ, R8 ;  /* 0x000000ffff0c7224 */ /* 0x000fe400078e0008 */
[----:B------:R-:W-:Y:S01]  /*17d40*/  IMAD.MOV.U32 R6, RZ, RZ, R0 ;  /* 0x000000ffff067224 */ /* 0x000fe200078e0000 */
[----:B------:R-:W-:Y:S06]  /*17d50*/  @P2 BRA `(.L_x_1705) ;  /* 0xffffffdc009c2947 */ /* 0x000fec000383ffff */
.L_x_1695:
[----:B------:R-:W-:-:S13]  /*17d60*/  ISETP.GE.AND P2, PT, R4, R194, PT ;  /* 0x000000c20400720c */ /* 0x000fda0003f46270 */
[----:B------:R-:W-:Y:S05]  /*17d70*/  @!P2 BRA `(.L_x_1706) ;  /* 0x00000030008ca947 */ /* 0x000fea0003800000 */
[----:B------:R-:W-:Y:S02]  /*17d80*/  IMAD.MOV.U32 R6, RZ, RZ, R8 ;  /* 0x000000ffff067224 */ /* 0x000fe400078e0008 */
[----:B------:R-:W-:Y:S02]  /*17d90*/  IMAD.MOV.U32 R12, RZ, RZ, R0 ;  /* 0x000000ffff0c7224 */ /* 0x000fe400078e0000 */
[----:B------:R-:W-:Y:S02]  /*17da0*/  IMAD.MOV.U32 R9, RZ, RZ, R186 ;  /* 0x000000ffff097224 */ /* 0x000fe400078e00ba */
[----:B------:R-:W-:-:S07]  /*17db0*/  IMAD.MOV.U32 R13, RZ, RZ, R22 ;  /* 0x000000ffff0d7224 */ /* 0x000fce00078e0016 */
.L_x_1724:
        /* <DEDUP_REMOVED lines=10> */
.L_x_1708:
[----:B------:R-:W-:Y:S01]  /*17e60*/  IMAD R0, R22, 0x8, R2 ;  /* 0x0000000816007824 */ /* 0x000fe200078e0202 */
[----:B------:R-:W-:-:S04]  /*17e70*/  SHF.L.U32 R11, R186, 0x1f, RZ ;  /* 0x0000001fba0b7819 */ /* 0x000fc800000006ff */
[----:B------:R0:W1:Y:S01]  /*17e80*/  SYNCS.PHASECHK.TRANS64.TRYWAIT P3, [R0+URZ+0x28830], R11 ;  /* 0x0288300b000075a7 */ /* 0x000062000806017f */
[----:B------:R-:W-:Y:S05]  /*17e90*/  @!P0 BRA `(.L_x_1709) ;  /* 0x0000000000048947 */ /* 0x000fea0003800000 */
[----:B------:R-:W-:Y:S01]  /*17ea0*/  BPT.TRAP 0x1 ;  /* 0x000000040000795c */ /* 0x000fe20000300000 */
.L_x_1709:
[----:B------:R-:W-:Y:S04]  /*17eb0*/  BSSY B0, `(.L_x_1707) ;  /* 0x0000004000007945 */ /* 0x000fe80003800000 */
[----:B-1----:R-:W-:Y:S05]  /*17ec0*/  @P3 BRA `(.L_x_1710) ;  /* 0x0000000000083947 */ /* 0x002fea0003800000 */
[----:B------:R-:W1:Y:S02]  /*17ed0*/  SYNCS.PHASECHK.TRANS64.TRYWAIT P3, [R0+URZ+0x28830], R11 ;  /* 0x0288300b000075a7 */ /* 0x000e64000806017f */
[----:B-1----:R-:W-:Y:S05]  /*17ee0*/  @!P3 BRA `(.L_x_1711) ;  /* 0x0000010c0018b947 */ /* 0x002fea0003800000 */
.L_x_1710:
[----:B------:R-:W-:Y:S05]  /*17ef0*/  BSYNC B0 ;  /* 0x0000000000007941 */ /* 0x000fea0003800000 */
.L_x_1707:
        /* <DEDUP_REMOVED lines=60> */
.L_x_1713:
[----:B------:R-:W-:Y:S01]  /*182c0*/  SHF.L.U32 R0, R9, 0x1f, RZ ;  /* 0x0000001f09007819 */ /* 0x000fe200000006ff */
[----:B------:R-:W-:-:S04]  /*182d0*/  IMAD R8, R13, 0x8, R2 ;  /* 0x000000080d087824 */ /* 0x000fc800078e0202 */
[----:B------:R0:W1:Y:S01]  /*182e0*/  SYNCS.PHASECHK.TRANS64.TRYWAIT P2, [R8+URZ+0x28850], R0 ;  /* 0x02885000080075a7 */ /* 0x000062000804017f */
[----:B------:R-:W-:Y:S05]  /*182f0*/  @!P0 BRA `(.L_x_1714) ;  /* 0x0000000000048947 */ /* 0x000fea0003800000 */
[----:B------:R-:W-:Y:S01]  /*18300*/  BPT.TRAP 0x1 ;  /* 0x000000040000795c */ /* 0x000fe20000300000 */
.L_x_1714:
[----:B-1----:R-:W-:Y:S05]  /*18310*/  @P2 BRA `(.L_x_1712) ;  /* 0x0000000000082947 */ /* 0x002fea0003800000 */
[----:B------:R-:W1:Y:S02]  /*18320*/  SYNCS.PHASECHK.TRANS64.TRYWAIT P2, [R8+URZ+0x28850], R0 ;  /* 0x02885000080075a7 */ /* 0x000e64000804017f */
[----:B-1----:R-:W-:Y:S05]  /*18330*/  @!P2 BRA `(.L_x_1715) ;  /* 0x000001080018a947 */ /* 0x002fea0003800000 */
.L_x_1712:
        /* <DEDUP_REMOVED lines=10> */
[----:B------:R-:W-:Y:S01]  /*183e0*/  LOP3.LUT R0, R0, 0x4000000, RZ, 0xfc, !PT ;  /* 0x0400000000007812 */ /* 0x000fe200078efcff */
[----:B------:R-:W-:-:S04]  /*183f0*/  IMAD.IADD R20, R195, 0x1, R192 ;  /* 0x00000001c3147824 */ /* 0x000fc800078e02c0 */
[----:B------:R-:W-:Y:S02]  /*18400*/  IMAD R8, R13, 0x800, R0 ;  /* 0x000008000d087824 */ /* 0x000fe400078e0200 */
[----:B------:R-:W1:Y:S02]  /*18410*/  @P4 LDC R0, c[0x0][0x450] ;  /* 0x00011400ff004b82 */ /* 0x000e640000000800 */
[C---:B------:R-:W-:Y:S01]  /*18420*/  VIADD R10, R8.reuse, 0x80 ;  /* 0x00000080080a7836 */ /* 0x040fe20000000000 */
[----:B------:R-:W-:-:S13]  /*18430*/  R2UR UR6, R8 ;  /* 0x00000000080672ca */ /* 0x000fda00000e0000 */
        /* <DEDUP_REMOVED lines=44> */
[----:B------:R-:W-:Y:S01]  /*18700*/  @!P1 IMAD R8, R22, 0x8, R2 ;  /* 0x0000000816089824 */ /* 0x000fe200078e0202 */
[----:B------:R-:W-:Y:S02]  /*18710*/  R2UR UR7, R9 ;  /* 0x00000000090772ca */ /* 0x000fe400000e0000 */
[----:B------:R-:W0:Y:S01]  /*18720*/  @P4 LDC R9, c[0x0][0x44c] ;  /* 0x00011300ff094b82 */ /* 0x000e220000000800 */
[----:B------:R-:W-:-:S05]  /*18730*/  @!P1 VIADD R10, R8, 0x28840 ;  /* 0x00028840080a9836 */ /* 0x000fca0000000000 */
[----:B------:R-:W-:Y:S01]  /*18740*/  @!P1 PRMT R10, RZ, 0x654, R10 ;  /* 0x00000654ff0a9816 */ /* 0x000fe2000000000a */
[----:B0-----:R-:W-:-:S05]  /*18750*/  @P4 IMAD.HI.U32 R9, R20, R9, RZ ;  /* 0x0000000914094227 */ /* 0x001fca00078e00ff */
[----:B-1----:R-:W-:Y:S01]  /*18760*/  @P4 SHF.R.U32.HI R20, RZ, R0, R9 ;  /* 0x00000000ff144219 */ /* 0x002fe20000011609 */
[----:B------:R-:W-:Y:S01]  /*18770*/  IMAD.SHL.U32 R0, R4, 0x80, RZ ;  /* 0x0000008004007824 */ /* 0x000fe200078e00ff */
[----:B------:R-:W-:-:S04]  /*18780*/  IADD3 R9, -R14, 0xb, RZ ;  /* 0x0000000b0e097810 */ /* 0x000fc80007ffe1ff */
[----:B------:R-:W-:-:S04]  /*18790*/  IADD3 R8, -R188, 0x1, -R0 ;  /* 0x00000001bc087810 */ /* 0x000fc80007ffe900 */
[----:B------:R-:W-:-:S05]  /*187a0*/  IADD3 R8, -R187, R8, R189 ;  /* 0x00000008bb087210 */ /* 0x000fca0007ffe1bd */
[----:B------:R-:W-:Y:S01]  /*187b0*/  VIADD R15, R8, UR53 ;  /* 0x00000035080f7c36 */ /* 0x000fe20008000000 */
[----:B------:R-:W-:Y:S02]  /*187c0*/  WARPGROUP.DEPBAR.LE gsb0, 0x0 ;  /* 0x00008000000079c5 */ /* 0x000fe40000010000 */
[----:B------:R-:W-:-:S06]  /*187d0*/  WARPGROUP.ARRIVE ;  /* 0x00000000000079c5 */ /* 0x000fcc0000000000 */
[----:B------:R-:W-:Y:S01]  /*187e0*/  HGMMA.64x128x16.F32.BF16 R88, R152, gdesc[UR4].tnspB, R88, gsb0 ;  /* 0x41e0000498587df0 */ /* 0x000fe20008001858 */
[----:B------:R-:W-:-:S06]  /*187f0*/  ULOP3.LUT UR6, URZ, UR54, URZ, 0x33, !UPT ;  /* 0x000000363f067292 */ /* 0x000fcc000f8e333f */
[----:B------:R-:W-:Y:S01]  /*18800*/  VIADD R14, R8, UR6 ;  /* 0x00000006080e7c36 */ /* 0x000fe20008000000 */
[----:B------:R-:W-:Y:S02]  /*18810*/  WARPGROUP.DEPBAR.LE gsb0, 0x0 ;  /* 0x00008000000079c5 */ /* 0x000fe40000010000 */
[----:B------:R-:W0:Y:S01]  /*18820*/  SHFL.IDX PT, R152, R20, RZ, 0x1c1f ;  /* 0x001c1fff14987589 */ /* 0x000e2200000e0000 */
[----:B------:R1:W-:Y:S06]  /*18830*/  BAR.ARV R9, 0x100 ;  /* 0x000400090000751d */ /* 0x0003ec0000002000 */
[----:B------:R2:W-:Y:S01]  /*18840*/  @!P1 SYNCS.ARRIVE.TRANS64.RED.A1T0 RZ, [R10+URZ], RZ ;  /* 0x000000ff0aff99a7 */ /* 0x0005e2000810043f */
[----:B0-----:R-:W-:-:S02]  /*18850*/  IMAD.IADD R11, R15, 0x1, R152 ;  /* 0x000000010f0b7824 */ /* 0x001fc400078e0298 */
[----:B--2---:R-:W-:Y:S01]  /*18860*/  IMAD.IADD R10, R14, 0x1, R152 ;  /* 0x000000010e0a7824 */ /* 0x004fe200078e0298 */
        /* <DEDUP_REMOVED lines=13> */
.L_x_1718:
[----:B------:R-:W-:-:S05]  /*18940*/  IMAD.U32 R21, RZ, RZ, UR48 ;  /* 0x00000030ff157e24 */ /* 0x000fca000f8e00ff */
[----:B------:R-:W-:-:S13]  /*18950*/  ISETP.NE.AND P2, PT, R21, 0x1, PT ;  /* 0x000000011500780c */ /* 0x000fda0003f45270 */
[----:B------:R-:W0:Y:S02]  /*18960*/  @P2 LDC.64 R8, c[0x0][0x9e8] ;  /* 0x00027a00ff082b82 */ /* 0x000e240000000a00 */
[----:B0-----:R-:W-:-:S05]  /*18970*/  @P2 IMAD.HI.U32 R8, R153, R8, RZ ;  /* 0x0000000899082227 */ /* 0x001fca00078e00ff */
[----:B------:R-:W-:-:S07]  /*18980*/  @P2 SHF.R.U32.HI R153, RZ, R9, R8 ;  /* 0x00000009ff992219 */ /* 0x000fce0000011608 */
.L_x_1719:
[----:B------:R-:W-:Y:S05]  /*18990*/  BSYNC B0 ;  /* 0x0000000000007941 */ /* 0x000fea0003800000 */
.L_x_1717:
[----:B------:R-:W-:-:S04]  /*189a0*/  IMAD R153, R153, R21, -R0 ;  /* 0x0000001599997224 */ /* 0x000fc800078e0a00 */
[----:B------:R-:W-:-:S05]  /*189b0*/  IMAD.IADD R8, R153, 0x1, -R188 ;  /* 0x0000000199087824 */ /* 0x000fca00078e0abc */
[----:B------:R-:W-:Y:S02]  /*189c0*/  VIADDMNMX R11, R8, R21, R11, PT ;  /* 0x00000015080b7246 */ /* 0x000fe4000380010b */
[----:B------:R-:W-:-:S07]  /*189d0*/  VIMNMX R10, R10, R8, !PT ;  /* 0x000000080a0a7248 */ /* 0x000fce0007fe0100 */
.L_x_1716:
        /* <DEDUP_REMOVED lines=113> */
.L_x_1722:
[----:B------:R-:W-:-:S05]  /*190f0*/  IMAD.U32 R10, RZ, RZ, UR48 ;  /* 0x00000030ff0a7e24 */ /* 0x000fca000f8e00ff */
[----:B------:R-:W-:-:S13]  /*19100*/  ISETP.NE.AND P3, PT, R10, 0x1, PT ;  /* 0x000000010a00780c */ /* 0x000fda0003f65270 */
[----:B------:R-:W0:Y:S02]  /*19110*/  @P3 LDC.64 R8, c[0x0][0x9e8] ;  /* 0x00027a00ff083b82 */ /* 0x000e240000000a00 */
[----:B0-----:R-:W-:-:S05]  /*19120*/  @P3 IMAD.HI.U32 R8, R11, R8, RZ ;  /* 0x000000080b083227 */ /* 0x001fca00078e00ff */
[----:B------:R-:W-:-:S07]  /*19130*/  @P3 SHF.R.U32.HI R11, RZ, R9, R8 ;  /* 0x00000009ff0b3219 */ /* 0x000fce0000011608 */
.L_x_1723:
[----:B------:R-:W-:Y:S05]  /*19140*/  BSYNC B0 ;  /* 0x0000000000007941 */ /* 0x000fea0003800000 */
.L_x_1721:
[----:B------:R-:W-:-:S04]  /*19150*/  IMAD R11, R11, R10, -R0 ;  /* 0x0000000a0b0b7224 */ /* 0x000fc800078e0a00 */
[----:B------:R-:W-:-:S05]  /*19160*/  IMAD.IADD R11, R11, 0x1, -R188 ;  /* 0x000000010b0b7824 */ /* 0x000fca00078e0abc */
[----:B------:R-:W-:Y:S02]  /*19170*/  VIADDMNMX R15, R11, R10, R15, PT ;  /* 0x0000000a0b0f7246 */ /* 0x000fe4000380010f */
[----:B------:R-:W-:-:S07]  /*19180*/  VIMNMX R14, R14, R11, !PT ;  /* 0x0000000b0e0e7248 */ /* 0x000fce0007fe0100 */
.L_x_1720:
[----:B------:R-:W-:Y:S01]  /*19190*/  ISETP.GT.AND P3, PT, R14, 0x1, P2 ;  /* 0x000000010e00780c */ /* 0x000fe20001764270 */
[----:B------:R-:W-:Y:S01]  /*191a0*/  UMOV UR46, UR47 ;  /* 0x0000002f002e7c82 */ /* 0x000fe20008000000 */
[----:B------:R-:W-:Y:S01]  /*191b0*/  FMNMX.FTZ R0, R24, R12, !PT ;  /* 0x0000000c18007209 */ /* 0x000fe20007810000 */
[----:B------:R-:W-:Y:S01]  /*191c0*/  @!P1 IMAD R13, R13, 0x8, R2 ;  /* 0x000000080d0d9824 */ /* 0x000fe200078e0202 */
[----:B------:R-:W-:Y:S02]  /*191d0*/  ISETP.LT.OR P3, PT, R15, 0x2, P3 ;  /* 0x000000020f00780c */ /* 0x000fe40001f61670 */
[----:B------:R-:W-:Y:S01]  /*191e0*/  FMNMX.FTZ R9, R25, R0, !PT ;  /* 0x0000000019097209 */ /* 0x000fe20007810000 */
[----:B------:R-:W-:Y:S01]  /*191f0*/  @!P1 VIADD R13, R13, 0x28860 ;  /* 0x000288600d0d9836 */ /* 0x000fe20000000000 */
        /* <DEDUP_REMOVED lines=171> */
[----:B------:R-:W-:-:S03]  /*19cb0*/  FFMA.FTZ R85, R85, UR46, -R8 ;  /* 0x0000002e55557c23 */ /* 0x000fc60008010808 */
[----:B------:R-:W-:Y:S02]  /*19cc0*/  FMNMX.FTZ R20, R50, R21, !PT ;  /* 0x0000001532147209 */ /* 0x000fe40007810000 */
[----:B------:R-:W-:Y:S02]  /*19cd0*/  MUFU.EX2 R180, R180 ;  /* 0x000000b400b47308 */ /* 0x000fe40000000800 */
[----:B------:R-:W-:Y:S01]  /*19ce0*/  FMNMX.FTZ R21, R51, R20, !PT ;  /* 0x0000001433157209 */ /* 0x000fe20007810000 */
[----:B------:R-:W-:-:S03]  /*19cf0*/  FFMA.FTZ R20, R45, UR46, -R8 ;  /* 0x0000002e2d147c23 */ /* 0x000fc60008010808 */
        /* <DEDUP_REMOVED lines=26> */
[----:B------:R-:W-:Y:S01]  /*19ea0*/  FMNMX.FTZ R32, R86, R29, !PT ;  /* 0x0000001d56207209 */ /* 0x000fe20007810000 */
[--C-:B------:R-:W-:Y:S01]  /*19eb0*/  FFMA.FTZ R29, R65, UR46, -R8.reuse ;  /* 0x0000002e411d7c23 */ /* 0x100fe20008010808 */
[----:B------:R-:W-:Y:S02]  /*19ec0*/  MUFU.EX2 R20, R20 ;  /* 0x0000001400147308 */ /* 0x000fe40000000800 */
[----:B0-----:R-:W-:Y:S01]  /*19ed0*/  FMNMX.FTZ R33, R87, R32, !PT ;  /* 0x0000002057217209 */ /* 0x001fe20007810000 */
[----:B------:R-:W-:-:S04]  /*19ee0*/  FFMA.FTZ R32, R69, UR46, -R8 ;  /* 0x0000002e45207c23 */ /* 0x000fc80008010808 */
[----:B------:R-:W0:Y:S01]  /*19ef0*/  SHFL.BFLY PT, R40, R33, 0x2, 0x1f ;  /* 0x0c401f0021287f89 */ /* 0x000e2200000e0000 */
[----:B------:R-:W-:Y:S08]  /*19f00*/  MUFU.EX2 R168, R168 ;  /* 0x000000a800a87308 */ /* 0x000ff00000000800 */
[----:B------:R-:W-:Y:S08]  /*19f10*/  MUFU.EX2 R21, R49 ;  /* 0x0000003100157308 */ /* 0x000ff00000000800 */
[----:B------:R-:W-:Y:S01]  /*19f20*/  MUFU.EX2 R170, R170 ;  /* 0x000000aa00aa7308 */ /* 0x000fe20000000800 */
[----:B0-----:R-:W-:-:S07]  /*19f30*/  FMNMX.FTZ R40, R33, R40, !PT ;  /* 0x0000002821287209 */ /* 0x001fce0007810000 */
[----:B------:R-:W-:Y:S01]  /*19f40*/  MUFU.EX2 R24, R24 ;  /* 0x0000001800187308 */ /* 0x000fe20000000800 */
[----:B-1----:R-:W0:Y:S07]  /*19f50*/  SHFL.BFLY PT, R41, R40, 0x1, 0x1f ;  /* 0x0c201f0028297f89 */ /* 0x002e2e00000e0000 */
[----:B------:R-:W-:Y:S08]  /*19f60*/  MUFU.EX2 R164, R164 ;  /* 0x000000a400a47308 */ /* 0x000ff00000000800 */
[----:B------:R-:W-:Y:S08]  /*19f70*/  MUFU.EX2 R25, R57 ;  /* 0x0000003900197308 */ /* 0x000ff00000000800 */
[----:B------:R-:W-:Y:S01]  /*19f80*/  MUFU.EX2 R166, R166 ;  /* 0x000000a600a67308 */ /* 0x000fe20000000800 */
[----:B0-----:R-:W-:-:S02]  /*19f90*/  FMNMX.FTZ R8, R40, R41, !PT ;  /* 0x0000002928087209 */ /* 0x001fc40007810000 */
[----:B------:R-:W-:Y:S02]  /*19fa0*/  FSEL R41, R0, RZ, P3 ;  /* 0x000000ff00297208 */ /* 0x000fe40001800000 */
[C---:B------:R-:W-:Y:S01]  /*19fb0*/  FSETP.NEU.FTZ.AND P2, PT, R8.reuse, -INF , PT ;  /* 0xff8000000800780b */ /* 0x040fe20003f5d000 */
[----:B------:R-:W-:Y:S02]  /*19fc0*/  FMUL.FTZ R44, R8, UR46 ;  /* 0x0000002e082c7c20 */ /* 0x000fe40008410000 */
[----:B------:R-:W-:Y:S01]  /*19fd0*/  MUFU.EX2 R28, R28 ;  /* 0x0000001c001c7308 */ /* 0x000fe20000000800 */
[----:B------:R-:W-:-:S04]  /*19fe0*/  FADD.FTZ R41, -R41, R12 ;  /* 0x0000000c29297221 */ /* 0x000fc80000010100 */
[----:B------:R-:W-:Y:S01]  /*19ff0*/  FMUL.FTZ R12, R41, UR46 ;  /* 0x0000002e290c7c20 */ /* 0x000fe20008410000 */
[----:B------:R-:W-:Y:S02]  /*1a000*/  FSEL R41, R44, RZ, P2 ;  /* 0x000000ff2c297208 */ /* 0x000fe40001000000 */
[----:B------:R-:W-:Y:S03]  /*1a010*/  MUFU.EX2 R160, R160 ;  /* 0x000000a000a07308 */ /* 0x000fe60000000800 */
        /* <DEDUP_REMOVED lines=8> */
[--C-:B------:R-:W-:Y:S01]  /*1a0a0*/  FFMA.FTZ R177, R34, UR46, -R41.reuse ;  /* 0x0000002e22b17c23 */ /* 0x100fe20008010829 */
[----:B------:R-:W-:Y:S01]  /*1a0b0*/  FFMA.FTZ R30, R35, UR46, -R41 ;  /* 0x0000002e231e7c23 */ /* 0x000fe20008010829 */
[----:B------:R-:W-:Y:S01]  /*1a0c0*/  @!P1 PRMT R34, RZ, 0x654, R13 ;  /* 0x00000654ff229816 */ /* 0x000fe2000000000d */
[--C-:B------:R-:W-:Y:S01]  /*1a0d0*/  FFMA.FTZ R13, R43, UR46, -R41.reuse ;  /* 0x0000002e2b0d7c23 */ /* 0x100fe20008010829 */
[--C-:B------:R-:W-:Y:S01]  /*1a0e0*/  FFMA.FTZ R175, R46, UR46, -R41.reuse ;  /* 0x0000002e2eaf7c23 */ /* 0x100fe20008010829 */
[----:B------:R-:W-:Y:S01]  /*1a0f0*/  MUFU.EX2 R181, R181 ;  /* 0x000000b500b57308 */ /* 0x000fe20000000800 */
[----:B------:R1:W-:Y:S01]  /*1a100*/  @!P1 SYNCS.ARRIVE.TRANS64.RED.A1T0 RZ, [R34+URZ], RZ ;  /* 0x000000ff22ff99a7 */ /* 0x0003e2000810043f */
[--C-:B------:R-:W-:Y:S01]  /*1a110*/  FFMA.FTZ R169, R50, UR46, -R41.reuse ;  /* 0x0000002e32a97c23 */ /* 0x100fe20008010829 */
[--C-:B------:R-:W-:Y:S01]  /*1a120*/  FFMA.FTZ R35, R51, UR46, -R41.reuse ;  /* 0x0000002e33237c23 */ /* 0x100fe20008010829 */
[--C-:B------:R-:W-:Y:S01]  /*1a130*/  FFMA.FTZ R171, R54, UR46, -R41.reuse ;  /* 0x0000002e36ab7c23 */ /* 0x100fe20008010829 */
[--C-:B------:R-:W-:Y:S01]  /*1a140*/  FFMA.FTZ R165, R58, UR46, -R41.reuse ;  /* 0x0000002e3aa57c23 */ /* 0x100fe20008010829 */
[--C-:B------:R-:W-:Y:S01]  /*1a150*/  FFMA.FTZ R59, R59, UR46, -R41.reuse ;  /* 0x0000002e3b3b7c23 */ /* 0x100fe20008010829 */
[--C-:B------:R-:W-:Y:S01]  /*1a160*/  FFMA.FTZ R167, R62, UR46, -R41.reuse ;  /* 0x0000002e3ea77c23 */ /* 0x100fe20008010829 */
[----:B------:R-:W-:Y:S01]  /*1a170*/  MUFU.EX2 R26, R26 ;  /* 0x0000001a001a7308 */ /* 0x000fe20000000800 */
[----:B0-----:R-:W-:Y:S01]  /*1a180*/  FFMA.FTZ R38, R12, R5, R180 ;  /* 0x000000050c267223 */ /* 0x001fe200000100b4 */
[--C-:B-1----:R-:W-:Y:S01]  /*1a190*/  FFMA.FTZ R34, R47, UR46, -R41.reuse ;  /* 0x0000002e2f227c23 */ /* 0x102fe20008010829 */
[----:B------:R-:W-:Y:S01]  /*1a1a0*/  F2FP.BF16.F32.PACK_AB R180, R9, R180 ;  /* 0x000000b409b4723e */ /* 0x000fe200000010ff */
[--C-:B------:R-:W-:Y:S01]  /*1a1b0*/  FFMA.FTZ R63, R63, UR46, -R41.reuse ;  /* 0x0000002e3f3f7c23 */ /* 0x100fe20008010829 */
[----:B------:R-:W-:Y:S01]  /*1a1c0*/  FADD.FTZ R5, R9, R38 ;  /* 0x0000002609057221 */ /* 0x000fe20000010000 */
[--C-:B------:R-:W-:Y:S01]  /*1a1d0*/  FFMA.FTZ R38, R55, UR46, -R41.reuse ;  /* 0x0000002e37267c23 */ /* 0x100fe20008010829 */
[----:B------:R-:W-:Y:S01]  /*1a1e0*/  FFMA.FTZ R66, R66, UR46, -R41 ;  /* 0x0000002e42427c23 */ /* 0x000fe20008010829 */
[----:B------:R-:W-:Y:S01]  /*1a1f0*/  MUFU.EX2 R183, R183 ;  /* 0x000000b700b77308 */ /* 0x000fe20000000800 */
[----:B------:R-:W-:Y:S01]  /*1a200*/  FADD.FTZ R5, R182, R5 ;  /* 0x00000005b6057221 */ /* 0x000fe20000010000 */
[----:B------:R-:W-:Y:S01]  /*1a210*/  F2FP.BF16.F32.PACK_AB R182, R10, R182 ;  /* 0x000000b60ab6723e */ /* 0x000fe200000010ff */
[--C-:B------:R-:W-:Y:S01]  /*1a220*/  FFMA.FTZ R67, R67, UR46, -R41.reuse ;  /* 0x0000002e43437c23 */ /* 0x100fe20008010829 */
[----:B------:R-:W-:Y:S01]  /*1a230*/  FFMA.FTZ R70, R70, UR46, -R41 ;  /* 0x0000002e46467c23 */ /* 0x000fe20008010829 */
[----:B------:R-:W-:Y:S01]  /*1a240*/  FADD.FTZ R5, R10, R5 ;  /* 0x000000050a057221 */ /* 0x000fe20000010000 */
[--C-:B------:R-:W-:Y:S01]  /*1a250*/  FFMA.FTZ R71, R71, UR46, -R41.reuse ;  /* 0x0000002e47477c23 */ /* 0x100fe20008010829 */
[----:B------:R-:W-:Y:S01]  /*1a260*/  FFMA.FTZ R74, R74, UR46, -R41 ;  /* 0x0000002e4a4a7c23 */ /* 0x000fe20008010829 */
[----:B------:R-:W-:Y:S01]  /*1a270*/  MUFU.EX2 R29, R29 ;  /* 0x0000001d001d7308 */ /* 0x000fe20000000800 */
[----:B------:R-:W-:Y:S01]  /*1a280*/  FADD.FTZ R42, R176, R5 ;  /* 0x00000005b02a7221 */ /* 0x000fe20000010000 */
[----:B------:R-:W-:Y:S01]  /*1a290*/  F2FP.BF16.F32.PACK_AB R176, R11, R176 ;  /* 0x000000b00bb0723e */ /* 0x000fe200000010ff */
[--C-:B------:R-:W-:Y:S01]  /*1a2a0*/  FFMA.FTZ R75, R75, UR46, -R41.reuse ;  /* 0x0000002e4b4b7c23 */ /* 0x100fe20008010829 */
        /* <DEDUP_REMOVED lines=10> */
[----:B------:R-:W-:Y:S01]  /*1a350*/  FFMA.FTZ R41, R87, UR46, -R41 ;  /* 0x0000002e57297c23 */ /* 0x000fe20008010829 */
[-C--:B------:R-:W-:Y:S01]  /*1a360*/  FMUL.FTZ R88, R88, R12.reuse ;  /* 0x0000000c58587220 */ /* 0x080fe20000410000 */
[----:B------:R-:W-:Y:S01]  /*1a370*/  MUFU.EX2 R162, R162 ;  /* 0x000000a200a27308 */ /* 0x000fe20000000800 */
        /* <DEDUP_REMOVED lines=9> */
[----:B------:R-:W-:Y:S01]  /*1a410*/  FSEL R5, R8, RZ, P2 ;  /* 0x000000ff08057208 */ /* 0x000fe20001000000 */
[----:B------:R-:W-:Y:S01]  /*1a420*/  FMUL.FTZ R100, R100, R12 ;  /* 0x0000000c64647220 */ /* 0x000fe20000410000 */
[----:B------:R-:W-:Y:S01]  /*1a430*/  ISETP.GT.AND P2, PT, R4, R194, PT ;  /* 0x000000c20400720c */ /* 0x000fe20003f44270 */
        /* <DEDUP_REMOVED lines=48> */
[----:B------:R-:W-:Y:S01]  /*1a740*/  FADD.FTZ R39, R32, R39 ;  /* 0x0000002720277221 */ /* 0x000fe20000010000 */
[----:B-1----:R-:W-:Y:S01]  /*1a750*/  FADD.FTZ R10, R30, R5 ;  /* 0x000000051e0a7221 */ /* 0x002fe20000010000 */
[-C--:B------:R-:W-:Y:S01]  /*1a760*/  FMUL.FTZ R148, R148, R12.reuse ;  /* 0x0000000c94947220 */ /* 0x080fe20000410000 */
[----:B------:R-:W1:Y:S01]  /*1a770*/  MUFU.EX2 R31, R31 ;  /* 0x0000001f001f7308 */ /* 0x000e620000000800 */
[----:B--2---:R-:W-:Y:S01]  /*1a780*/  FADD.FTZ R14, R156, R39 ;  /* 0x000000279c0e7221 */ /* 0x004fe20000010000 */
[----:B0-----:R-:W-:Y:S01]  /*1a790*/  FADD.FTZ R10, R179, R10 ;  /* 0x0000000ab30a7221 */ /* 0x001fe20000010000 */
[----:B------:R-:W-:Y:S01]  /*1a7a0*/  FMUL.FTZ R149, R149, R12 ;  /* 0x0000000c95957220 */ /* 0x000fe20000410000 */
[-C--:B------:R-:W-:Y:S01]  /*1a7b0*/  FMUL.FTZ R90, R90, R6.reuse ;  /* 0x000000065a5a7220 */ /* 0x080fe20000410000 */
[-C--:B------:R-:W-:Y:S01]  /*1a7c0*/  FMUL.FTZ R91, R91, R6.reuse ;  /* 0x000000065b5b7220 */ /* 0x080fe20000410000 */
[-C--:B------:R-:W-:Y:S01]  /*1a7d0*/  FMUL.FTZ R94, R94, R6.reuse ;  /* 0x000000065e5e7220 */ /* 0x080fe20000410000 */
[-C--:B------:R-:W-:Y:S01]  /*1a7e0*/  FMUL.FTZ R95, R95, R6.reuse ;  /* 0x000000065f5f7220 */ /* 0x080fe20000410000 */
        /* <DEDUP_REMOVED lines=37> */
[----:B------:R-:W-:Y:S01]  /*1aa40*/  FMUL.FTZ R151, R151, R6 ;  /* 0x0000000697977220 */ /* 0x000fe20000410000 */
[----:B------:R-:W-:Y:S01]  /*1aa50*/  F2FP.BF16.F32.PACK_AB R172, R15, R172 ;  /* 0x000000ac0fac723e */ /* 0x000fe200000010ff */
[----:B------:R-:W-:Y:S01]  /*1aa60*/  VIADD R4, R4, 0xffffffff ;  /* 0xffffffff04047836 */ /* 0x000fe20000000000 */
[----:B------:R-:W1:Y:S01]  /*1aa70*/  MUFU.EX2 R175, R175 ;  /* 0x000000af00af7308 */ /* 0x000e620000000800 */
[C---:B0-----:R-:W-:Y:S01]  /*1aa80*/  FADD.FTZ R10, R13.reuse, R10 ;  /* 0x0000000a0d0a7221 */ /* 0x041fe20000010000 */
[----:B------:R-:W-:Y:S01]  /*1aa90*/  F2FP.BF16.F32.PACK_AB R173, R13, R173 ;  /* 0x000000ad0dad723e */ /* 0x000fe200000010ff */
[----:B------:R-:W-:Y:S01]  /*1aaa0*/  IMAD.MOV.U32 R13, RZ, RZ, R22 ;  /* 0x000000ffff0d7224 */ /* 0x000fe200078e0016 */
[----:B------:R-:W-:Y:S01]  /*1aab0*/  F2FP.BF16.F32.PACK_AB R174, R20, R174 ;  /* 0x000000ae14ae723e */ /* 0x000fe200000010ff */
[----:B------:R-:W-:Y:S01]  /*1aac0*/  IMAD.MOV.U32 R12, RZ, RZ, R0 ;  /* 0x000000ffff0c7224 */ /* 0x000fe200078e0000 */
[----:B------:R-:W-:Y:S01]  /*1aad0*/  F2FP.BF16.F32.PACK_AB R168, R21, R168 ;  /* 0x000000a815a8723e */ /* 0x000fe200000010ff */
[----:B------:R-:W-:Y:S01]  /*1aae0*/  IMAD.MOV.U32 R6, RZ, RZ, R8 ;  /* 0x000000ffff067224 */ /* 0x000fe200078e0008 */
[----:B------:R-:W0:Y:S01]  /*1aaf0*/  MUFU.EX2 R34, R34 ;  /* 0x0000002200227308 */ /* 0x000e220000000800 */
[----:B--2---:R-:W-:Y:S01]  /*1ab00*/  FADD.FTZ R14, R152, R5 ;  /* 0x00000005980e7221 */ /* 0x004fe20000010000 */
[----:B------:R-:W-:-:S02]  /*1ab10*/  F2FP.BF16.F32.PACK_AB R170, R24, R170 ;  /* 0x000000aa18aa723e */ /* 0x000fc400000010ff */
[----:B------:R-:W-:Y:S02]  /*1ab20*/  F2FP.BF16.F32.PACK_AB R164, R25, R164 ;  /* 0x000000a419a4723e */ /* 0x000fe400000010ff */
[----:B------:R-:W-:Y:S02]  /*1ab30*/  F2FP.BF16.F32.PACK_AB R166, R28, R166 ;  /* 0x000000a61ca6723e */ /* 0x000fe400000010ff */
[----:B------:R-:W2:Y:S01]  /*1ab40*/  MUFU.EX2 R37, R37 ;  /* 0x0000002500257308 */ /* 0x000ea20000000800 */
[----:B-1----:R-:W-:Y:S01]  /*1ab50*/  FADD.FTZ R5, R175, R10 ;  /* 0x0000000aaf057221 */ /* 0x002fe20000010000 */
[----:B------:R-:W-:Y:S02]  /*1ab60*/  F2FP.BF16.F32.PACK_AB R160, R29, R160 ;  /* 0x000000a01da0723e */ /* 0x000fe400000010ff */
[----:B------:R-:W-:Y:S02]  /*1ab70*/  F2FP.BF16.F32.PACK_AB R162, R32, R162 ;  /* 0x000000a220a2723e */ /* 0x000fe400000010ff */
[----:B------:R-:W-:-:S02]  /*1ab80*/  F2FP.BF16.F32.PACK_AB R156, R33, R156 ;  /* 0x0000009c219c723e */ /* 0x000fc400000010ff */
[----:B------:R-:W1:Y:S01]  /*1ab90*/  MUFU.EX2 R169, R169 ;  /* 0x000000a900a97308 */ /* 0x000e620000000800 */
[----:B0-----:R-:W-:Y:S01]  /*1aba0*/  FADD.FTZ R10, R34, R5 ;  /* 0x00000005220a7221 */ /* 0x001fe20000010000 */
[----:B------:R-:W-:Y:S02]  /*1abb0*/  F2FP.BF16.F32.PACK_AB R158, R36, R158 ;  /* 0x0000009e249e723e */ /* 0x000fe400000010ff */
[----:B------:R-:W-:Y:S02]  /*1abc0*/  F2FP.BF16.F32.PACK_AB R181, R26, R181 ;  /* 0x000000b51ab5723e */ /* 0x000fe400000010ff */
[----:B------:R-:W-:Y:S02]  /*1abd0*/  F2FP.BF16.F32.PACK_AB R183, R27, R183 ;  /* 0x000000b71bb7723e */ /* 0x000fe400000010ff */
[----:B------:R-:W0:Y:S01]  /*1abe0*/  MUFU.EX2 R154, R154 ;  /* 0x0000009a009a7308 */ /* 0x000e220000000800 */
[C---:B--2---:R-:W-:Y:S01]  /*1abf0*/  FADD.FTZ R11, R37.reuse, R14 ;  /* 0x0000000e250b7221 */ /* 0x044fe20000010000 */
[----:B------:R-:W-:-:S02]  /*1ac00*/  F2FP.BF16.F32.PACK_AB R152, R37, R152 ;  /* 0x000000982598723e */ /* 0x000fc400000010ff */
[----:B------:R-:W-:Y:S02]  /*1ac10*/  F2FP.BF16.F32.PACK_AB R177, R30, R177 ;  /* 0x000000b11eb1723e */ /* 0x000fe400000010ff */
[----:B------:R-:W-:Y:S02]  /*1ac20*/  F2FP.BF16.F32.PACK_AB R179, R31, R179 ;  /* 0x000000b31fb3723e */ /* 0x000fe400000010ff */
[----:B------:R-:W2:Y:S01]  /*1ac30*/  MUFU.EX2 R35, R35 ;  /* 0x0000002300237308 */ /* 0x000ea20000000800 */
[----:B-1----:R-:W-:Y:S01]  /*1ac40*/  FADD.FTZ R10, R169, R10 ;  /* 0x0000000aa90a7221 */ /* 0x002fe20000010000 */
        /* <DEDUP_REMOVED lines=18> */
[----:B------:R-:W-:Y:S01]  /*1ad70*/  F2FP.BF16.F32.PACK_AB R165, R9, R165 ;  /* 0x000000a509a5723e */ /* 0x000fe200000010ff */
[----:B------:R-:W-:-:S05]  /*1ad80*/  IMAD.MOV.U32 R9, RZ, RZ, R186 ;  /* 0x000000ffff097224 */ /* 0x000fca00078e00ba */
        /* <DEDUP_REMOVED lines=29> */
[----:B------:R-:W-:-:S03]  /*1af60*/  F2FP.BF16.F32.PACK_AB R153, R83, R82 ;  /* 0x000000525399723e */ /* 0x000fc600000010ff */
[----:B--2---:R-:W-:-:S04]  /*1af70*/  FADD.FTZ R11, R86, R11 ;  /* 0x0000000b560b7221 */ /* 0x004fc80000010000 */
[C---:B-1----:R-:W-:Y:S01]  /*1af80*/  FADD.FTZ R3, R41.reuse, R11 ;  /* 0x0000000b29037221 */ /* 0x042fe20000010000 */
[----:B------:R-:W-:Y:S01]  /*1af90*/  F2FP.BF16.F32.PACK_AB R155, R41, R86 ;  /* 0x00000056299b723e */ /* 0x000fe200000010ff */
[----:B------:R-:W-:Y:S06]  /*1afa0*/  @P2 BRA `(.L_x_1724) ;  /* 0xffffffcc00842947 */ /* 0x000fec000383ffff */
.L_x_1706:
[----:B------:R-:W-:Y:S05]  /*1afb0*/  WARPSYNC.ALL ;  /* 0x0000000000007948 */ /* 0x000fea0003800000 */
[----:B------:R-:W-:Y:S06]  /*1afc0*/  BAR.ARV 0x8, 0x180 ;  /* 0x0206000000007b1d */ /* 0x000fec0000002000 */
[----:B------:R-:W-:Y:S05]  /*1afd0*/  @!P0 BRA `(.L_x_1725) ;  /* 0x0000000000048947 */ /* 0x000fea0003800000 */
[----:B------:R-:W-:Y:S01]  /*1afe0*/  BPT.TRAP 0x1 ;  /* 0x000000040000795c */ /* 0x000fe20000300000 */
.L_x_1725:
[----:B------:R-:W-:Y:S01]  /*1aff0*/  IMAD R13, R22, 0x8, R2 ;  /* 0x00000008160d7824 */ /* 0x000fe200078e0202 */
[----:B------:R-:W-:-:S04]  /*1b000*/  SHF.L.U32 R4, R186, 0x1f, RZ ;  /* 0x0000001fba047819 */ /* 0x000fc800000006ff */
[----:B------:R0:W1:Y:S01]  /*1b010*/  SYNCS.PHASECHK.TRANS64.TRYWAIT P2, [R13+URZ+0x28850], R4 ;  /* 0x028850040d0075a7 */ /* 0x000062000804017f */
[----:B------:R-:W-:Y:S05]  /*1b020*/  @!P0 BRA `(.L_x_1726) ;  /* 0x0000000000048947 */ /* 0x000fea0003800000 */
[----:B------:R-:W-:Y:S01]  /*1b030*/  BPT.TRAP 0x1 ;  /* 0x000000040000795c */ /* 0x000fe20000300000 */
.L_x_1726:
[----:B------:R-:W-:-:S05]  /*1b040*/  VIADD R2, R2, 0x400 ;  /* 0x0000040002027836 */ /* 0x000fca0000000000 */
[----:B------:R-:W-:-:S04]  /*1b050*/  SHF.R.U32.HI R2, RZ, 0x4, R2 ;  /* 0x00000004ff027819 */ /* 0x000fc80000011602 */
[----:B------:R-:W-:-:S04]  /*1b060*/  LOP3.LUT R2, R2, 0x3fff, RZ, 0xc0, !PT ;  /* 0x00003fff02027812 */ /* 0x000fc800078ec0ff */
[----:B------:R-:W-:Y:S01]  /*1b070*/  LOP3.LUT R7, R2, 0x4000000, RZ, 0xfc, !PT ;  /* 0x0400000002077812 */ /* 0x000fe200078efcff */
[----:B-1----:R-:W-:Y:S06]  /*1b080*/  @P2 BRA `(.L_x_1727) ;  /* 0x0000000000082947 */ /* 0x002fec0003800000 */
[----:B------:R-:W1:Y:S02]  /*1b090*/  SYNCS.PHASECHK.TRANS64.TRYWAIT P0, [R13+URZ+0x28850], R4 ;  /* 0x028850040d0075a7 */ /* 0x000e64000800017f */
[----:B-1----:R-:W-:Y:S05]  /*1b0a0*/  @!P0 BRA `(.L_x_1728) ;  /* 0x000000d800d08947 */ /* 0x002fea0003800000 */
.L_x_1727:
[----:B------:R-:W-:Y:S01]  /*1b0b0*/  IMAD R6, R22, 0x800, R7 ;  /* 0x0000080016067824 */ /* 0x000fe200078e0207 */
[----:B------:R-:W-:Y:S05]  /*1b0c0*/  WARPSYNC.ALL ;  /* 0x0000000000007948 */ /* 0x000fea0003800000 */
[----:B------:R-:W-:Y:S01]  /*1b0d0*/  IMAD.MOV.U32 R7, RZ, RZ, 0x40000040 ;  /* 0x40000040ff077424 */ /* 0x000fe200078e00ff */
[C---:B------:R-:W-:Y:S01]  /*1b0e0*/  R2UR UR6, R6.reuse ;  /* 0x00000000060672ca */ /* 0x040fe200000e0000 */
[----:B------:R-:W-:Y:S01]  /*1b0f0*/  WARPGROUP.ARRIVE ;  /* 0x00000000000079c5 */ /* 0x000fe20000000000 */
[----:B------:R-:W-:Y:S01]  /*1b100*/  VIADD R10, R6, 0x80 ;  /* 0x00000080060a7836 */ /* 0x000fe20000000000 */
[----:B------:R-:W2:Y:S01]  /*1b110*/  SHFL.BFLY PT, R2, R5, 0x2, 0x1f ;  /* 0x0c401f0005027f89 */ /* 0x000ea200000e0000 */
[----:B------:R-:W-:Y:S01]  /*1b120*/  R2UR UR7, R7 ;  /* 0x00000000070772ca */ /* 0x000fe200000e0000 */
[----:B------:R-:W-:-:S02]  /*1b130*/  IMAD.MOV.U32 R11, RZ, RZ, 0x40000040 ;  /* 0x40000040ff0b7424 */ /* 0x000fc400078e00ff */
[----:B------:R-:W-:Y:S01]  /*1b140*/  IMAD.MOV.U32 R7, RZ, RZ, 0x40000040 ;  /* 0x40000040ff077424 */ /* 0x000fe200078e00ff */
[----:B01----:R-:W0:Y:S01]  /*1b150*/  SHFL.BFLY PT, R4, R3, 0x2, 0x1f ;  /* 0x0c401f0003047f89 */ /* 0x003e2200000e0000 */
[----:B------:R-:W-:Y:S02]  /*1b160*/  VIADD R22, R22, 0x1 ;  /* 0x0000000116167836 */ /* 0x000fe40000000000 */
[----:B------:R-:W-:Y:S02]  /*1b170*/  IMAD.U32 R12, RZ, RZ, UR46 ;  /* 0x0000002eff0c7e24 */ /* 0x000fe4000f8e00ff */
[----:B------:R-:W-:Y:S01]  /*1b180*/  IMAD.MOV.U32 R40, RZ, RZ, -0x800000 ;  /* 0xff800000ff287424 */ /* 0x000fe200078e00ff */
[----:B------:R-:W-:Y:S01]  /*1b190*/  ISETP.NE.AND P2, PT, R22, 0x2, PT ;  /* 0x000000021600780c */ /* 0x000fe20003f45270 */
[----:B------:R-:W-:Y:S02]  /*1b1a0*/  VIADD R213, R213, 0x1 ;  /* 0x00000001d5d57836 */ /* 0x000fe40000000000 */
[----:B------:R-:W-:Y:S01]  /*1b1b0*/  HGMMA.64x128x16.F32.BF16 R88, R180, gdesc[UR4].tnspB, R88, gsb0 ;  /* 0x41e00004b4587df0 */ /* 0x000fe20008001858 */
[----:B------:R-:W-:Y:S01]  /*1b1c0*/  R2UR UR6, R10 ;  /* 0x000000000a0672ca */ /* 0x000fe200000e0000 */
[----:B------:R-:W-:Y:S01]  /*1b1d0*/  VIADD R10, R6, 0x100 ;  /* 0x00000100060a7836 */ /* 0x000fe20000000000 */
[----:B------:R-:W-:Y:S01]  /*1b1e0*/  R2UR UR7, R11 ;  /* 0x000000000b0772ca */ /* 0x000fe200000e0000 */
[----:B------:R-:W-:Y:S01]  /*1b1f0*/  IMAD.MOV.U32 R11, RZ, RZ, 0x40000040 ;  /* 0x40000040ff0b7424 */ /* 0x000fe200078e00ff */
[----:B------:R-:W-:Y:S01]  /*1b200*/  SEL R22, R22, RZ, P2 ;  /* 0x000000ff16167207 */ /* 0x000fe20001000000 */
[----:B--2---:R-:W-:Y:S01]  /*1b210*/  FADD.FTZ R2, R2, R5 ;  /* 0x0000000502027221 */ /* 0x004fe20000010000 */
[----:B------:R-:W-:-:S02]  /*1b220*/  IMAD.MOV.U32 R5, RZ, RZ, RZ ;  /* 0x000000ffff057224 */ /* 0x000fc400078e00ff */
[----:B0-----:R-:W-:Y:S01]  /*1b230*/  FADD.FTZ R4, R4, R3 ;  /* 0x0000000304047221 */ /* 0x001fe20000010000 */
[----:B------:R-:W-:-:S04]  /*1b240*/  SEL R3, RZ, 0x1, P2 ;  /* 0x00000001ff037807 */ /* 0x000fc80001000000 */
[----:B------:R-:W0:Y:S01]  /*1b250*/  SHFL.BFLY PT, R9, R4, 0x1, 0x1f ;  /* 0x0c201f0004097f89 */ /* 0x000e2200000e0000 */
[----:B------:R-:W-:Y:S01]  /*1b260*/  LOP3.LUT R186, R186, R3, RZ, 0x3c, !PT ;  /* 0x00000003baba7212 */ /* 0x000fe200078e3cff */
[----:B------:R-:W-:Y:S01]  /*1b270*/  IMAD.MOV.U32 R3, RZ, RZ, -0x800000 ;  /* 0xff800000ff037424 */ /* 0x000fe200078e00ff */
        /* <DEDUP_REMOVED lines=34> */
[----:B0-----:R-:W-:Y:S01]  /*1b4a0*/  FADD.FTZ R11, R4, R9 ;  /* 0x00000009040b7221 */ /* 0x001fe20000010000 */
[----:B------:R-:W-:-:S04]  /*1b4b0*/  @!P1 VIADD R4, R13, 0x28860 ;  /* 0x000288600d049836 */ /* 0x000fc80000000000 */
[----:B------:R-:W-:Y:S02]  /*1b4c0*/  FSETP.NE.FTZ.AND P3, PT, R11, RZ, PT ;  /* 0x000000ff0b00720b */ /* 0x000fe40003f75000 */
[----:B------:R-:W-:-:S11]  /*1b4d0*/  @!P1 PRMT R4, RZ, 0x654, R4 ;  /* 0x00000654ff049816 */ /* 0x000fd60000000004 */
[----:B------:R-:W0:Y:S01]  /*1b4e0*/  @P3 MUFU.LG2 R9, R11 ;  /* 0x0000000b00093308 */ /* 0x000e220000000c00 */
[----:B------:R-:W-:Y:S01]  /*1b4f0*/  @P3 FMUL.FTZ R12, R12, 0.69314718246459960938 ;  /* 0x3f3172180c0c3820 */ /* 0x000fe20000410000 */
[----:B0-----:R-:W-:-:S04]  /*1b500*/  @P3 FMUL.FTZ R9, R9, 0.69314718246459960938 ;  /* 0x3f31721809093820 */ /* 0x001fc80000410000 */
[----:B------:R-:W-:Y:S01]  /*1b510*/  @P3 FFMA.FTZ R3, R12, R8, R9 ;  /* 0x000000080c033223 */ /* 0x000fe20000010009 */
[----:B------:R-:W-:Y:S02]  /*1b520*/  WARPGROUP.DEPBAR.LE gsb0, 0x0 ;  /* 0x00008000000079c5 */ /* 0x000fe40000010000 */
[----:B------:R-:W-:-:S06]  /*1b530*/  WARPGROUP.ARRIVE ;  /* 0x00000000000079c5 */ /* 0x000fcc0000000000 */
[----:B------:R-:W-:Y:S01]  /*1b540*/  HGMMA.64x128x16.F32.BF16 R88, R156, gdesc[UR4].tnspB, R88, gsb0 ;  /* 0x41e000049c587df0 */ /* 0x000fe20008001858 */
[----:B------:R-:W-:Y:S02]  /*1b550*/  R2UR UR6, R6 ;  /* 0x00000000060672ca */ /* 0x000fe400000e0000 */
[----:B------:R-:W-:Y:S02]  /*1b560*/  R2UR UR7, R7 ;  /* 0x00000000070772ca */ /* 0x000fe400000e0000 */
[----:B------:R-:W0:Y:S02]  /*1b570*/  SHFL.BFLY PT, R7, R2, 0x1, 0x1f ;  /* 0x0c201f0002077f89 */ /* 0x000e2400000e0000 */
[----:B0-----:R-:W-:Y:S01]  /*1b580*/  FADD.FTZ R10, R2, R7 ;  /* 0x00000007020a7221 */ /* 0x001fe20000010000 */
[----:B------:R-:W-:Y:S02]  /*1b590*/  IMAD.MOV.U32 R2, RZ, RZ, RZ ;  /* 0x000000ffff027224 */ /* 0x000fe400078e00ff */
[----:B------:R-:W-:-:S02]  /*1b5a0*/  IMAD.U32 R7, RZ, RZ, UR46 ;  /* 0x0000002eff077e24 */ /* 0x000fc4000f8e00ff */
[----:B------:R-:W-:Y:S02]  /*1b5b0*/  FSETP.NE.FTZ.AND P0, PT, R10, RZ, PT ;  /* 0x000000ff0a00720b */ /* 0x000fe40003f15000 */
[----:B------:R-:W-:Y:S11]  /*1b5c0*/  @P3 MUFU.RCP R2, R11 ;  /* 0x0000000b00023308 */ /* 0x000ff60000001000 */
[----:B------:R-:W0:Y:S01]  /*1b5d0*/  @P0 MUFU.LG2 R6, R10 ;  /* 0x0000000a00060308 */ /* 0x000e220000000c00 */
[----:B------:R-:W-:-:S07]  /*1b5e0*/  @P0 FMUL.FTZ R7, R7, 0.69314718246459960938 ;  /* 0x3f31721807070820 */ /* 0x000fce0000410000 */
        /* <DEDUP_REMOVED lines=73> */
.L_x_1602:
        /* <DEDUP_REMOVED lines=11> */
[----:B------:R-:W-:Y:S01]  /*1bb30*/  ULDC UR4, c[0x0][0xad4] ;  /* 0x0002b50000047ab9 */ /* 0x000fe20000000800 */
[----:B------:R-:W-:Y:S01]  /*1bb40*/  F2FP.BF16.F32.PACK_AB R34, R133, R132 ;  /* 0x000000848522723e */ /* 0x000fe200000010ff */
[----:B------:R-:W3:Y:S01]  /*1bb50*/  S2R R5, SR_SWINHI ;  /* 0x0000000000057919 */ /* 0x000ee20000002f00 */
[----:B------:R-:W-:Y:S02]  /*1bb60*/  MOV R42, R2 ;  /* 0x00000002002a7202 */ /* 0x000fe40000000f00 */
[----:B---3--:R-:W-:-:S03]  /*1bb70*/  MOV R43, R5 ;  /* 0x00000005002b7202 */ /* 0x008fc60000000f00 */
[----:B--2---:R-:W-:-:S03]  /*1bb80*/  IMAD.WIDE R4, R0, 0x2, R42 ;  /* 0x0000000200047825 */ /* 0x004fc600078e022a */
[C---:B------:R-:W-:Y:S02]  /*1bb90*/  IADD3 R41, P0, R4.reuse, 0x40, RZ ;  /* 0x0000004004297810 */ /* 0x040fe40007f1e0ff */
[C---:B------:R-:W-:Y:S02]  /*1bba0*/  LOP3.LUT R7, R4.reuse, 0x380, RZ, 0xc0, !PT ;  /* 0x0000038004077812 */ /* 0x040fe400078ec0ff */
[----:B------:R-:W-:Y:S01]  /*1bbb0*/  IADD3 R35, P5, R4, 0x20, RZ ;  /* 0x0000002004237810 */ /* 0x000fe20007fbe0ff */
[--C-:B------:R-:W-:Y:S01]  /*1bbc0*/  IMAD.X R11, RZ, RZ, R5.reuse, P0 ;  /* 0x000000ffff0b7224 */ /* 0x100fe200000e0605 */
[----:B------:R-:W-:Y:S02]  /*1bbd0*/  ISETP.NE.AND P0, PT, R208, RZ, PT ;  /* 0x000000ffd000720c */ /* 0x000fe40003f05270 */
[----:B------:R-:W-:Y:S01]  /*1bbe0*/  IADD3 R12, P1, R4, 0x60, RZ ;  /* 0x00000060040c7810 */ /* 0x000fe20007f3e0ff */
[--C-:B------:R-:W-:Y:S01]  /*1bbf0*/  IMAD.X R9, RZ, RZ, R5.reuse, P5 ;  /* 0x000000ffff097224 */ /* 0x100fe200028e0605 */
[----:B------:R-:W-:Y:S01]  /*1bc00*/  SEL R208, R208, UR4, P0 ;  /* 0x00000004d0d07c07 */ /* 0x000fe20008000000 */
[----:B------:R-:W-:Y:S05]  /*1bc10*/  WARPSYNC.ALL ;  /* 0x0000000000007948 */ /* 0x000fea0003800000 */
[----:B------:R-:W-:Y:S01]  /*1bc20*/  SHF.R.U64 R7, R7, 0x3, RZ ;  /* 0x0000000307077819 */ /* 0x000fe200000012ff */
[----:B------:R-:W-:Y:S01]  /*1bc30*/  IMAD.X R13, RZ, RZ, R5, P1 ;  /* 0x000000ffff0d7224 */ /* 0x000fe200008e0605 */
[----:B------:R-:W-:Y:S01]  /*1bc40*/  LOP3.LUT R0, R35, 0x380, RZ, 0xc0, !PT ;  /* 0x0000038023007812 */ /* 0x000fe200078ec0ff */
[----:B------:R-:W-:Y:S01]  /*1bc50*/  ULDC.64 UR4, c[0x0][0xc00] ;  /* 0x0003000000047ab9 */ /* 0x000fe20000000a00 */
[----:B------:R-:W-:Y:S01]  /*1bc60*/  LOP3.LUT R6, R41, 0x380, RZ, 0xc0, !PT ;  /* 0x0000038029067812 */ /* 0x000fe200078ec0ff */
[----:B------:R-:W-:Y:S01]  /*1bc70*/  ULDC.64 UR6, c[0x0][0xc08] ;  /* 0x0003020000067ab9 */ /* 0x000fe20000000a00 */
[----:B------:R-:W-:-:S02]  /*1bc80*/  LOP3.LUT R8, R12, 0x380, RZ, 0xc0, !PT ;  /* 0x000003800c087812 */ /* 0x000fc400078ec0ff */
[C---:B------:R-:W-:Y:S02]  /*1bc90*/  IADD3 R45, P2, R4.reuse, 0x4000, RZ ;  /* 0x00004000042d7810 */ /* 0x040fe40007f5e0ff */
[C---:B------:R-:W-:Y:S02]  /*1bca0*/  IADD3 R47, P3, R4.reuse, 0x4020, RZ ;  /* 0x00004020042f7810 */ /* 0x040fe40007f7e0ff */
[C---:B-1----:R-:W-:Y:S01]  /*1bcb0*/  IADD3 R24, P4, R4.reuse, 0x4040, RZ ;  /* 0x0000404004187810 */ /* 0x042fe20007f9e0ff */
[--C-:B------:R-:W-:Y:S01]  /*1bcc0*/  IMAD.X R15, RZ, RZ, R5.reuse, P2 ;  /* 0x000000ffff0f7224 */ /* 0x100fe200010e0605 */
[----:B------:R-:W-:Y:S01]  /*1bcd0*/  BAR.SYNC.DEFER_BLOCKING 0x1, 0x100 ;  /* 0x0044000000007b1d */ /* 0x000fe20000010000 */
[----:B------:R-:W-:Y:S01]  /*1bce0*/  IADD3 R49, P5, R4, 0x4060, RZ ;  /* 0x0000406004317810 */ /* 0x000fe20007fbe0ff */
[--C-:B------:R-:W-:Y:S01]  /*1bcf0*/  IMAD.X R29, RZ, RZ, R5.reuse, P3 ;  /* 0x000000ffff1d7224 */ /* 0x100fe200018e0605 */
[----:B------:R-:W-:Y:S01]  /*1bd00*/  LOP3.LUT R4, R7, R4, RZ, 0x3c, !PT ;  /* 0x0000000407047212 */ /* 0x000fe200078e3cff */
[--C-:B------:R-:W-:Y:S01]  /*1bd10*/  IMAD.X R31, RZ, RZ, R5.reuse, P4 ;  /* 0x000000ffff1f7224 */ /* 0x100fe200020e0605 */
[----:B------:R-:W-:Y:S01]  /*1bd20*/  SHF.R.U64 R0, R0, 0x3, RZ ;  /* 0x0000000300007819 */ /* 0x000fe200000012ff */
[----:B------:R-:W-:Y:S01]  /*1bd30*/  IMAD.X R33, RZ, RZ, R5, P5 ;  /* 0x000000ffff217224 */ /* 0x000fe200028e0605 */
[----:B------:R-:W-:-:S02]  /*1bd40*/  SHF.R.U64 R6, R6, 0x3, RZ ;  /* 0x0000000306067819 */ /* 0x000fc400000012ff */
[----:B------:R-:W-:Y:S02]  /*1bd50*/  SHF.R.U64 R7, R8, 0x3, RZ ;  /* 0x0000000308077819 */ /* 0x000fe400000012ff */
[----:B------:R-:W-:Y:S02]  /*1bd60*/  LOP3.LUT R8, R0, R35, RZ, 0x3c, !PT ;  /* 0x0000002300087212 */ /* 0x000fe400078e3cff */
[----:B------:R-:W-:Y:S02]  /*1bd70*/  LOP3.LUT R10, R6, R41, RZ, 0x3c, !PT ;  /* 0x00000029060a7212 */ /* 0x000fe400078e3cff */
[----:B------:R-:W-:Y:S02]  /*1bd80*/  LOP3.LUT R12, R7, R12, RZ, 0x3c, !PT ;  /* 0x0000000c070c7212 */ /* 0x000fe400078e3cff */
[----:B------:R-:W-:Y:S02]  /*1bd90*/  LOP3.LUT R0, R45, 0x380, RZ, 0xc0, !PT ;  /* 0x000003802d007812 */ /* 0x000fe400078ec0ff */
[----:B------:R-:W-:-:S02]  /*1bda0*/  LOP3.LUT R6, R47, 0x380, RZ, 0xc0, !PT ;  /* 0x000003802f067812 */ /* 0x000fc400078ec0ff */
[----:B------:R-:W-:Y:S02]  /*1bdb0*/  LOP3.LUT R7, R24, 0x380, RZ, 0xc0, !PT ;  /* 0x0000038018077812 */ /* 0x000fe400078ec0ff */
[----:B------:R-:W-:Y:S02]  /*1bdc0*/  SHF.R.U64 R0, R0, 0x3, RZ ;  /* 0x0000000300007819 */ /* 0x000fe400000012ff */
[----:B------:R-:W-:Y:S02]  /*1bdd0*/  SHF.R.U64 R6, R6, 0x3, RZ ;  /* 0x0000000306067819 */ /* 0x000fe400000012ff */
[----:B------:R-:W-:Y:S02]  /*1bde0*/  SHF.R.U64 R7, R7, 0x3, RZ ;  /* 0x0000000307077819 */ /* 0x000fe400000012ff */
[----:B------:R-:W-:Y:S02]  /*1bdf0*/  LOP3.LUT R32, R49, 0x380, RZ, 0xc0, !PT ;  /* 0x0000038031207812 */ /* 0x000fe400078ec0ff */
[----:B------:R-:W-:-:S02]  /*1be00*/  LOP3.LUT R14, R0, R45, RZ, 0x3c, !PT ;  /* 0x0000002d000e7212 */ /* 0x000fc400078e3cff */
[----:B------:R-:W-:Y:S01]  /*1be10*/  LOP3.LUT R28, R6, R47, RZ, 0x3c, !PT ;  /* 0x0000002f061c7212 */ /* 0x000fe200078e3cff */
[----:B------:R-:W1:Y:S01]  /*1be20*/  LDC.64 R44, c[0x0][0xc00] ;  /* 0x00030000ff2c7b82 */ /* 0x000e620000000a00 */
[----:B------:R-:W-:Y:S02]  /*1be30*/  LOP3.LUT R30, R7, R24, RZ, 0x3c, !PT ;  /* 0x00000018071e7212 */ /* 0x000fe400078e3cff */
[----:B------:R-:W-:Y:S02]  /*1be40*/  MOV R0, R4 ;  /* 0x0000000400007202 */ /* 0x000fe40000000f00 */
[----:B------:R-:W-:Y:S02]  /*1be50*/  F2FP.BF16.F32.PACK_AB R4, R21, R20 ;  /* 0x000000141504723e */ /* 0x000fe400000010ff */
[----:B------:R-:W-:Y:S02]  /*1be60*/  F2FP.BF16.F32.PACK_AB R5, R91, R90 ;  /* 0x0000005a5b05723e */ /* 0x000fe400000010ff */
[----:B------:R-:W-:-:S02]  /*1be70*/  F2FP.BF16.F32.PACK_AB R6, R93, R92 ;  /* 0x0000005c5d06723e */ /* 0x000fc400000010ff */
[----:B------:R-:W-:Y:S02]  /*1be80*/  F2FP.BF16.F32.PACK_AB R7, R95, R94 ;  /* 0x0000005e5f07723e */ /* 0x000fe400000010ff */
[----:B------:R-:W-:Y:S02]  /*1be90*/  SHF.R.U64 R32, R32, 0x3, RZ ;  /* 0x0000000320207819 */ /* 0x000fe400000012ff */
[----:B------:R-:W-:Y:S01]  /*1bea0*/  MOV R48, R10 ;  /* 0x0000000a00307202 */ /* 0x000fe20000000f00 */
[----:B------:R2:W-:Y:S01]  /*1beb0*/  STSM.16.M88.4 [R0], R4 ;  /* 0x0000000400007844 */ /* 0x0005e20000000200 */
[----:B------:R-:W-:Y:S02]  /*1bec0*/  LOP3.LUT R32, R32, R49, RZ, 0x3c, !PT ;  /* 0x0000003120207212 */ /* 0x000fe400078e3cff */
[----:B------:R-:W-:Y:S02]  /*1bed0*/  MOV R49, R8 ;  /* 0x0000000800317202 */ /* 0x000fe40000000f00 */
[----:B------:R-:W-:-:S02]  /*1bee0*/  F2FP.BF16.F32.PACK_AB R8, R105, R104 ;  /* 0x000000686908723e */ /* 0x000fc400000010ff */
[----:B------:R-:W-:Y:S02]  /*1bef0*/  F2FP.BF16.F32.PACK_AB R9, R107, R106 ;  /* 0x0000006a6b09723e */ /* 0x000fe400000010ff */
[----:B------:R-:W-:Y:S02]  /*1bf00*/  F2FP.BF16.F32.PACK_AB R10, R109, R108 ;  /* 0x0000006c6d0a723e */ /* 0x000fe400000010ff */
[----:B------:R-:W-:Y:S02]  /*1bf10*/  F2FP.BF16.F32.PACK_AB R11, R111, R110 ;  /* 0x0000006e6f0b723e */ /* 0x000fe400000010ff */
[----:B------:R-:W-:Y:S02]  /*1bf20*/  MOV R47, R12 ;  /* 0x0000000c002f7202 */ /* 0x000fe40000000f00 */
[----:B------:R-:W-:Y:S02]  /*1bf30*/  MOV R46, R14 ;  /* 0x0000000e002e7202 */ /* 0x000fe40000000f00 */
[----:B--2---:R-:W-:-:S02]  /*1bf40*/  F2FP.BF16.F32.PACK_AB R4, R97, R96 ;  /* 0x000000606104723e */ /* 0x004fc400000010ff */
[----:B------:R-:W-:Y:S02]  /*1bf50*/  F2FP.BF16.F32.PACK_AB R5, R99, R98 ;  /* 0x000000626305723e */ /* 0x000fe400000010ff */
[----:B------:R-:W-:Y:S02]  /*1bf60*/  F2FP.BF16.F32.PACK_AB R6, R101, R100 ;  /* 0x000000646506723e */ /* 0x000fe400000010ff */
[----:B------:R-:W-:Y:S02]  /*1bf70*/  F2FP.BF16.F32.PACK_AB R7, R103, R102 ;  /* 0x000000666707723e */ /* 0x000fe400000010ff */
[----:B------:R-:W-:Y:S02]  /*1bf80*/  MOV R41, R28 ;  /* 0x0000001c00297202 */ /* 0x000fe40000000f00 */
[----:B------:R-:W-:Y:S01]  /*1bf90*/  MOV R24, R30 ;  /* 0x0000001e00187202 */ /* 0x000fe20000000f00 */
[----:B------:R2:W-:Y:S01]  /*1bfa0*/  STSM.16.M88.4 [R49], R4 ;  /* 0x0000000431007844 */ /* 0x0005e20000000200 */
[----:B------:R-:W-:-:S02]  /*1bfb0*/  F2FP.BF16.F32.PACK_AB R12, R37, R36 ;  /* 0x00000024250c723e */ /* 0x000fc400000010ff */
[----:B------:R-:W-:Y:S01]  /*1bfc0*/  F2FP.BF16.F32.PACK_AB R13, R115, R114 ;  /* 0x00000072730d723e */ /* 0x000fe200000010ff */
[----:B------:R-:W-:Y:S01]  /*1bfd0*/  STSM.16.M88.4 [R48], R8 ;  /* 0x0000000830007844 */ /* 0x000fe20000000200 */
[----:B------:R-:W-:Y:S02]  /*1bfe0*/  F2FP.BF16.F32.PACK_AB R14, R117, R116 ;  /* 0x00000074750e723e */ /* 0x000fe400000010ff */
[----:B------:R-:W-:Y:S02]  /*1bff0*/  F2FP.BF16.F32.PACK_AB R15, R119, R118 ;  /* 0x00000076770f723e */ /* 0x000fe400000010ff */
[----:B------:R-:W-:Y:S02]  /*1c000*/  F2FP.BF16.F32.PACK_AB R28, R121, R120 ;  /* 0x00000078791c723e */ /* 0x000fe400000010ff */
[----:B------:R-:W-:Y:S01]  /*1c010*/  F2FP.BF16.F32.PACK_AB R29, R123, R122 ;  /* 0x0000007a7b1d723e */ /* 0x000fe200000010ff */
[----:B------:R3:W-:Y:S01]  /*1c020*/  STSM.16.M88.4 [R47], R12 ;  /* 0x0000000c2f007844 */ /* 0x0007e20000000200 */
[----:B------:R-:W-:-:S02]  /*1c030*/  F2FP.BF16.F32.PACK_AB R30, R125, R124 ;  /* 0x0000007c7d1e723e */ /* 0x000fc400000010ff */
[----:B------:R-:W-:Y:S02]  /*1c040*/  F2FP.BF16.F32.PACK_AB R31, R39, R38 ;  /* 0x00000026271f723e */ /* 0x000fe400000010ff */
[----:B------:R-:W-:Y:S02]  /*1c050*/  MOV R0, R32 ;  /* 0x0000002000007202 */ /* 0x000fe40000000f00 */
[----:B------:R-:W-:Y:S01]  /*1c060*/  F2FP.BF16.F32.PACK_AB R32, R129, R128 ;  /* 0x000000808120723e */ /* 0x000fe200000010ff */
[----:B------:R-:W-:Y:S01]  /*1c070*/  STSM.16.M88.4 [R46], R28 ;  /* 0x0000001c2e007844 */ /* 0x000fe20000000200 */
[----:B------:R-:W-:Y:S02]  /*1c080*/  F2FP.BF16.F32.PACK_AB R33, R131, R130 ;  /* 0x000000828321723e */ /* 0x000fe400000010ff */
[----:B------:R-:W-:Y:S02]  /*1c090*/  F2FP.BF16.F32.PACK_AB R35, R135, R134 ;  /* 0x000000868723723e */ /* 0x000fe400000010ff */
[----:B--2---:R-:W-:-:S02]  /*1c0a0*/  F2FP.BF16.F32.PACK_AB R4, R137, R136 ;  /* 0x000000888904723e */ /* 0x004fc400000010ff */
[----:B------:R-:W-:Y:S01]  /*1c0b0*/  F2FP.BF16.F32.PACK_AB R5, R139, R138 ;  /* 0x0000008a8b05723e */ /* 0x000fe200000010ff */
[----:B------:R-:W-:Y:S01]  /*1c0c0*/  STSM.16.M88.4 [R41], R32 ;  /* 0x0000002029007844 */ /* 0x000fe20000000200 */
[----:B------:R-:W-:Y:S01]  /*1c0d0*/  F2FP.BF16.F32.PACK_AB R6, R141, R140 ;  /* 0x0000008c8d06723e */ /* 0x000fe200000010ff */
[----:B---3--:R-:W-:Y:S01]  /*1c0e0*/  IMAD.MOV.U32 R15, RZ, RZ, RZ ;  /* 0x000000ffff0f7224 */ /* 0x008fe200078e00ff */
[----:B------:R-:W-:Y:S01]  /*1c0f0*/  F2FP.BF16.F32.PACK_AB R7, R143, R142 ;  /* 0x0000008e8f07723e */ /* 0x000fe200000010ff */
[----:B-1----:R-:W-:Y:S01]  /*1c100*/  IMAD.WIDE R12, R209, 0x4, R44 ;  /* 0x00000004d10c7825 */ /* 0x002fe200078e022c */
[----:B------:R-:W-:Y:S02]  /*1c110*/  F2FP.BF16.F32.PACK_AB R8, R145, R144 ;  /* 0x000000909108723e */ /* 0x000fe400000010ff */
[----:B------:R-:W-:Y:S01]  /*1c120*/  F2FP.BF16.F32.PACK_AB R9, R147, R146 ;  /* 0x000000929309723e */ /* 0x000fe200000010ff */
[----:B------:R-:W-:Y:S01]  /*1c130*/  STSM.16.M88.4 [R24], R4 ;  /* 0x0000000418007844 */ /* 0x000fe20000000200 */
[----:B------:R-:W-:-:S02]  /*1c140*/  F2FP.BF16.F32.PACK_AB R10, R149, R148 ;  /* 0x00000094950a723e */ /* 0x000fc400000010ff */
[----:B------:R-:W-:Y:S02]  /*1c150*/  F2FP.BF16.F32.PACK_AB R11, R151, R150 ;  /* 0x00000096970b723e */ /* 0x000fe400000010ff */
[----:B------:R-:W-:-:S03]  /*1c160*/  ISETP.NE.U32.AND P3, PT, RZ, UR4, PT ;  /* 0x00000004ff007c0c */ /* 0x000fc6000bf65070 */
[----:B------:R1:W-:Y:S01]  /*1c170*/  STSM.16.M88.4 [R0], R8 ;  /* 0x0000000800007844 */ /* 0x0003e20000000200 */
[----:B------:R-:W-:Y:S01]  /*1c180*/  BAR.SYNC.DEFER_BLOCKING 0x1, 0x100 ;  /* 0x0044000000007b1d */ /* 0x000fe20000010000 */
[----:B------:R-:W-:Y:S02]  /*1c190*/  ISETP.NE.AND.EX P3, PT, RZ, UR5, PT, P3 ;  /* 0x00000005ff007c0c */ /* 0x000fe4000bf65330 */
[----:B------:R-:W-:Y:S02]  /*1c1a0*/  ISETP.NE.U32.AND P0, PT, RZ, UR6, PT ;  /* 0x00000006ff007c0c */ /* 0x000fe4000bf05070 */
[----:B------:R-:W-:Y:S01]  /*1c1b0*/  ISETP.GT.AND P1, PT, R208, 0x1, PT ;  /* 0x00000001d000780c */ /* 0x000fe20003f24270 */
[----:B-1----:R-:W-:Y:S02]  /*1c1c0*/  IMAD.MOV.U32 R10, RZ, RZ, 0x9b8 ;  /* 0x000009b8ff0a7424 */ /* 0x002fe400078e00ff */
[----:B------:R-:W1:Y:S06]  /*1c1d0*/  LDC R0, c[0x0][0xbe8] ;  /* 0x0002fa00ff007b82 */ /* 0x000e6c0000000800 */
[----:B------:R-:W5:Y:S01]  /*1c1e0*/  @P3 LDG.E R15, desc[UR42][R12.64] ;  /* 0x0000002a0c0f3981 */ /* 0x000f62000c1e1900 */
[----:B------:R-:W-:Y:S01]  /*1c1f0*/  ISETP.NE.AND.EX P0, PT, RZ, UR7, PT, P0 ;  /* 0x00000007ff007c0c */ /* 0x000fe2000bf05300 */
[----:B------:R-:W-:-:S02]  /*1c200*/  ULDC UR6, c[0x0][0xa88] ;  /* 0x0002a20000067ab9 */ /* 0x000fc40000000800 */
[----:B------:R-:W-:-:S10]  /*1c210*/  IMAD.U32 R29, RZ, RZ, UR6 ;  /* 0x00000006ff1d7e24 */ /* 0x000fd4000f8e00ff */
[----:B------:R-:W2:Y:S01]  /*1c220*/  @P0 LDC.64 R4, c[0x0][0xc08] ;  /* 0x00030200ff040b82 */ /* 0x000ea20000000a00 */
[----:B------:R-:W-:-:S07]  /*1c230*/  SEL R10, R10, 0x978, P1 ;  /* 0x000009780a0a7807 */ /* 0x000fce0000800000 */
[----:B------:R3:W4:Y:S08]  /*1c240*/  LDC.64 R6, c[0x0][R10+0x218] ;  /* 0x000086000a067b82 */ /* 0x0007300000000a00 */
[----:B------:R3:W0:Y:S01]  /*1c250*/  LDC.64 R8, c[0x0][R10+0x228] ;  /* 0x00008a000a087b82 */ /* 0x0006220000000a00 */
[----:B--2---:R-:W-:-:S05]  /*1c260*/  @P0 IMAD.WIDE R4, R209, 0x4, R4 ;  /* 0x00000004d1040825 */ /* 0x004fca00078e0204 */
[----:B------:R2:W5:Y:S01]  /*1c270*/  @P0 LDG.E R29, desc[UR42][R4.64] ;  /* 0x0000002a041d0981 */ /* 0x000562000c1e1900 */
[----:B-1----:R-:W-:Y:S01]  /*1c280*/  ISETP.NE.AND P2, PT, R0, 0x1, PT ;  /* 0x000000010000780c */ /* 0x002fe20003f45270 */
[----:B--2---:R3:W1:Y:S01]  /*1c290*/  LDC.64 R4, c[0x0][R10+0x220] ;  /* 0x000088000a047b82 */ /* 0x0046620000000a00 */
[----:B0---4-:R-:W-:Y:S11]  /*1c2a0*/  @P0 BRA `(.L_x_1731) ;  /* 0x0000000000100947 */ /* 0x011ff60003800000 */
[----:B------:R-:W-:Y:S05]  /*1c2b0*/  @!P3 BRA `(.L_x_1731) ;  /* 0x00000000000cb947 */ /* 0x000fea0003800000 */
[----:B------:R-:W2:Y:S04]  /*1c2c0*/  LDG.E R14, desc[UR42][R12.64] ;  /* 0x0000002a0c0e7981 */ /* 0x000ea8000c1e1900 */
[----:B-----5:R-:W2:Y:S02]  /*1c2d0*/  LDG.E R29, desc[UR42][R12.64+0x4] ;  /* 0x0000042a0c1d7981 */ /* 0x020ea4000c1e1900 */
[----:B--2---:R-:W-:-:S07]  /*1c2e0*/  IMAD.IADD R29, R29, 0x1, -R14 ;  /* 0x000000011d1d7824 */ /* 0x004fce00078e0a0e */
.L_x_1731:
[----:B------:R-:W2:Y:S01]  /*1c2f0*/  LDL R28, [R1+0x48] ;  /* 0x00004800011c7983 */ /* 0x000ea20000100800 */
[----:B---3--:R-:W0:Y:S01]  /*1c300*/  LDC.64 R10, c[0x0][R10+0x210] ;  /* 0x000084000a0a7b82 */ /* 0x008e220000000a00 */
[----:B------:R-:W-:Y:S01]  /*1c310*/  ISETP.NE.U32.AND P0, PT, RZ, UR4, PT ;  /* 0x00000004ff007c0c */ /* 0x000fe2000bf05070 */
[-C--:B------:R-:W-:Y:S01]  /*1c320*/  IMAD R33, R7, R206.reuse, RZ ;  /* 0x000000ce07217224 */ /* 0x080fe200078e02ff */
[----:B------:R-:W-:Y:S01]  /*1c330*/  SHF.R.S32.HI R14, RZ, 0x1f, R209 ;  /* 0x0000001fff0e7819 */ /* 0x000fe200000114d1 */
[----:B------:R-:W-:Y:S01]  /*1c340*/  IMAD.WIDE.U32 R6, R6, R206, RZ ;  /* 0x000000ce06067225 */ /* 0x000fe200078e00ff */
[----:B------:R-:W-:-:S03]  /*1c350*/  ISETP.NE.AND.EX P0, PT, RZ, UR5, PT, P0 ;  /* 0x00000005ff007c0c */ /* 0x000fc6000bf05300 */
[----:B------:R-:W3:Y:S01]  /*1c360*/  @P2 LDC R24, c[0x0][0xbec] ;  /* 0x0002fb00ff182b82 */ /* 0x000ee20000000800 */
[----:B------:R-:W-:Y:S01]  /*1c370*/  SEL R57, R209, RZ, !P0 ;  /* 0x000000ffd1397207 */ /* 0x000fe20004000000 */
[----:B------:R-:W-:Y:S01]  /*1c380*/  IMAD.IADD R45, R195, 0x1, R192 ;  /* 0x00000001c32d7824 */ /* 0x000fe200078e02c0 */
[----:B------:R-:W-:Y:S01]  /*1c390*/  SEL R31, R14, RZ, !P0 ;  /* 0x000000ff0e1f7207 */ /* 0x000fe20004000000 */
[----:B------:R-:W-:Y:S01]  /*1c3a0*/  IMAD.IADD R7, R7, 0x1, R33 ;  /* 0x0000000107077824 */ /* 0x000fe200078e0221 */
[----:B-----5:R-:W-:Y:S01]  /*1c3b0*/  SHF.R.S32.HI R14, RZ, 0x1f, R15 ;  /* 0x0000001fff0e7819 */ /* 0x020fe2000001140f */
[----:B-1----:R-:W-:Y:S02]  /*1c3c0*/  IMAD R5, R5, R57, RZ ;  /* 0x0000003905057224 */ /* 0x002fe400078e02ff */
[----:B------:R-:W1:Y:S02]  /*1c3d0*/  @P2 LDC R41, c[0x0][0xbf0] ;  /* 0x0002fc00ff292b82 */ /* 0x000e640000000800 */
[C---:B------:R-:W-:Y:S01]  /*1c3e0*/  IMAD R35, R4.reuse, R31, R5 ;  /* 0x0000001f04237224 */ /* 0x040fe200078e0205 */
[----:B------:R-:W-:Y:S01]  /*1c3f0*/  SEL R31, R215, RZ, P1 ;  /* 0x000000ffd71f7207 */ /* 0x000fe20000800000 */
[----:B------:R-:W-:-:S04]  /*1c400*/  IMAD.WIDE.U32 R4, R4, R57, RZ ;  /* 0x0000003904047225 */ /* 0x000fc800078e00ff */
[----:B------:R-:W4:Y:S01]  /*1c410*/  LDC.64 R12, c[0x0][0xba8] ;  /* 0x0002ea00ff0c7b82 */ /* 0x000f220000000a00 */
[----:B------:R-:W-:Y:S01]  /*1c420*/  IADD3 R6, P0, P3, R4, R6, R15 ;  /* 0x0000000604067210 */ /* 0x000fe20007b1e00f */
[----:B------:R-:W-:Y:S02]  /*1c430*/  IMAD.IADD R35, R5, 0x1, R35 ;  /* 0x0000000105237824 */ /* 0x000fe400078e0223 */
[----:B------:R-:W-:Y:S02]  /*1c440*/  IMAD.MOV.U32 R5, RZ, RZ, R45 ;  /* 0x000000ffff057224 */ /* 0x000fe400078e002d */
[----:B------:R-:W-:Y:S01]  /*1c450*/  IMAD R33, R9, R31, RZ ;  /* 0x0000001f09217224 */ /* 0x000fe200078e02ff */
[----:B------:R-:W-:Y:S01]  /*1c460*/  IADD3.X R7, R35, R7, R14, P0, P3 ;  /* 0x0000000723077210 */ /* 0x000fe200007e640e */
[----:B---3--:R-:W-:-:S04]  /*1c470*/  @P2 IMAD.HI.U32 R4, R45, R24, RZ ;  /* 0x000000182d042227 */ /* 0x008fc800078e00ff */
[----:B------:R-:W-:Y:S01]  /*1c480*/  IMAD.WIDE.U32 R8, R8, R31, RZ ;  /* 0x0000001f08087225 */ /* 0x000fe200078e00ff */
[----:B-1----:R-:W-:-:S03]  /*1c490*/  @P2 SHF.R.U32.HI R5, RZ, R41, R4 ;  /* 0x00000029ff052219 */ /* 0x002fc60000011604 */
[----:B------:R-:W-:Y:S01]  /*1c4a0*/  IMAD.IADD R33, R9, 0x1, R33 ;  /* 0x0000000109217824 */ /* 0x000fe200078e0221 */
[----:B------:R-:W-:Y:S01]  /*1c4b0*/  IADD3 R8, P0, P3, R5, R6, R8 ;  /* 0x0000000605087210 */ /* 0x000fe20007b1e008 */
[--C-:B------:R-:W-:Y:S01]  /*1c4c0*/  IMAD.MOV R31, RZ, RZ, -R5.reuse ;  /* 0x000000ffff1f7224 */ /* 0x100fe200078e0a05 */
[----:B------:R-:W-:Y:S01]  /*1c4d0*/  SHF.R.S32.HI R4, RZ, 0x1f, R5 ;  /* 0x0000001fff047819 */ /* 0x000fe20000011405 */
[----:B----4-:R-:W1:Y:S02]  /*1c4e0*/  @!P1 LDC R12, c[0x0][0xb50] ;  /* 0x0002d400ff0c9b82 */ /* 0x010e640000000800 */
[----:B------:R-:W-:Y:S01]  /*1c4f0*/  IMAD R5, R0, R31, R45 ;  /* 0x0000001f00057224 */ /* 0x000fe200078e022d */
[----:B------:R-:W-:-:S03]  /*1c500*/  IADD3.X R9, R4, R7, R33, P0, P3 ;  /* 0x0000000704097210 */ /* 0x000fc600007e6421 */
[-C--:B0-----:R-:W-:Y:S01]  /*1c510*/  IMAD R4, R11, R5.reuse, RZ ;  /* 0x000000050b047224 */ /* 0x081fe200078e02ff */
[----:B------:R-:W-:Y:S01]  /*1c520*/  SHF.R.S32.HI R7, RZ, 0x1f, R5 ;  /* 0x0000001fff077819 */ /* 0x000fe20000011405 */
[C---:B------:R-:W-:Y:S01]  /*1c530*/  IMAD.WIDE.U32 R8, R10.reuse, R5, R8 ;  /* 0x000000050a087225 */ /* 0x040fe200078e0008 */
[----:B------:R-:W0:Y:S03]  /*1c540*/  @!P1 LDC R13, c[0x0][0xb54] ;  /* 0x0002d500ff0d9b82 */ /* 0x000e260000000800 */
[----:B------:R-:W-:-:S04]  /*1c550*/  IMAD R7, R10, R7, R4 ;  /* 0x000000070a077224 */ /* 0x000fc800078e0204 */
[----:B------:R-:W-:Y:S02]  /*1c560*/  IMAD.IADD R4, R9, 0x1, R7 ;  /* 0x0000000109047824 */ /* 0x000fe400078e0207 */
[----:B------:R-:W-:Y:S01]  /*1c570*/  IMAD R9, R29, R0, RZ ;  /* 0x000000001d097224 */ /* 0x000fe200078e02ff */
[----:B-1----:R-:W-:-:S05]  /*1c580*/  LEA R12, P0, R8, R12, 0x2 ;  /* 0x0000000c080c7211 */ /* 0x002fca00078010ff */
[----:B------:R-:W-:Y:S01]  /*1c590*/  SHFL.IDX PT, R6, R12, 0x1, 0x1c1f ;  /* 0x003c1f000c067f89 */ /* 0x000fe200000e0000 */
[----:B0-----:R-:W-:-:S03]  /*1c5a0*/  LEA.HI.X R13, R8, R13, R4, 0x2, P0 ;  /* 0x0000000d080d7211 */ /* 0x001fc600000f1404 */
[----:B------:R-:W-:Y:S01]  /*1c5b0*/  SHFL.IDX PT, R4, R12, RZ, 0x1c1f ;  /* 0x001c1fff0c047589 */ /* 0x000fe200000e0000 */
[----:B------:R-:W-:-:S03]  /*1c5c0*/  LOP3.LUT P0, RZ, R233, 0x3, RZ, 0xc0, !PT ;  /* 0x00000003e9ff7812 */ /* 0x000fc6000780c0ff */
[----:B------:R-:W0:Y:S04]  /*1c5d0*/  SHFL.IDX PT, R5, R13, RZ, 0x1c1f ;  /* 0x001c1fff0d057589 */ /* 0x000e2800000e0000 */
[----:B------:R-:W1:Y:S01]  /*1c5e0*/  SHFL.IDX PT, R7, R13, 0x1, 0x1c1f ;  /* 0x003c1f000d077f89 */ /* 0x000e6200000e0000 */
[----:B--2---:R-:W-:-:S04]  /*1c5f0*/  IMAD.IADD R10, R28, 0x1, R192 ;  /* 0x000000011c0a7824 */ /* 0x004fc800078e02c0 */
[C---:B------:R-:W-:Y:S01]  /*1c600*/  VIADD R8, R10.reuse, 0x8 ;  /* 0x000000080a087836 */ /* 0x040fe20000000000 */
[----:B------:R-:W-:-:S04]  /*1c610*/  ISETP.GE.OR P3, PT, R10, R9, P0 ;  /* 0x000000090a00720c */ /* 0x000fc80000766670 */
[----:B------:R-:W-:-:S09]  /*1c620*/  ISETP.GE.OR P0, PT, R8, R9, P0 ;  /* 0x000000090800720c */ /* 0x000fd20000706670 */
[----:B0-----:R0:W-:Y:S04]  /*1c630*/  @!P3 ST.E desc[UR42][R4.64], R40 ;  /* 0x000000280400b985 */ /* 0x0011e8000c10192a */
[----:B-1----:R0:W-:Y:S01]  /*1c640*/  @!P0 ST.E desc[UR42][R6.64], R3 ;  /* 0x0000000306008985 */ /* 0x0021e2000c10192a */
[----:B------:R-:W-:Y:S05]  /*1c650*/  @P1 BRA `(.L_x_1732) ;  /* 0x0000000800a41947 */ /* 0x000fea0003800000 */
[----:B------:R-:W-:Y:S01]  /*1c660*/  IMAD.SHL.U32 R28, R23, 0x40, RZ ;  /* 0x00000040171c7824 */ /* 0x000fe200078e00ff */
[----:B------:R-:W-:Y:S01]  /*1c670*/  ULDC.64 UR4, c[0x0][0xaa0] ;  /* 0x0002a80000047ab9 */ /* 0x000fe20000000a00 */
[----:B------:R-:W1:Y:S02]  /*1c680*/  @P2 LDC R13, c[0x0][0xbec] ;  /* 0x0002fb00ff0d2b82 */ /* 0x000e640000000800 */
[----:B0-----:R-:W-:-:S04]  /*1c690*/  IMAD.IADD R3, R16, 0x1, R28 ;  /* 0x0000000110037824 */ /* 0x001fc800078e021c */
[----:B------:R-:W-:-:S03]  /*1c6a0*/  IMAD.WIDE R42, R3, 0x2, R42 ;  /* 0x00000002032a7825 */ /* 0x000fc600078e022a */
[C---:B------:R-:W-:Y:S02]  /*1c6b0*/  IADD3 R33, P0, R42.reuse, 0x2000, RZ ;  /* 0x000020002a217810 */ /* 0x040fe40007f1e0ff */
[----:B------:R-:W-:Y:S02]  /*1c6c0*/  IADD3 R29, P5, R42, 0x1000, RZ ;  /* 0x000010002a1d7810 */ /* 0x000fe40007fbe0ff */
[----:B------:R-:W-:Y:S02]  /*1c6d0*/  LOP3.LUT R32, R33, 0x380, RZ, 0xc0, !PT ;  /* 0x0000038021207812 */ /* 0x000fe400078ec0ff */
[----:B------:R-:W-:Y:S02]  /*1c6e0*/  LOP3.LUT R28, R29, 0x380, RZ, 0xc0, !PT ;  /* 0x000003801d1c7812 */ /* 0x000fe400078ec0ff */
[----:B------:R-:W-:Y:S01]  /*1c6f0*/  SHF.R.U64 R32, R32, 0x3, RZ ;  /* 0x0000000320207819 */ /* 0x000fe200000012ff */
[----:B------:R-:W-:Y:S01]  /*1c700*/  IMAD R14, R14, UR4, RZ ;  /* 0x000000040e0e7c24 */ /* 0x000fe2000f8e02ff */
[----:B------:R-:W-:-:S02]  /*1c710*/  SHF.R.U64 R28, R28, 0x3, RZ ;  /* 0x000000031c1c7819 */ /* 0x000fc400000012ff */
[----:B------:R-:W-:Y:S01]  /*1c720*/  LOP3.LUT R32, R32, R33, RZ, 0x3c, !PT ;  /* 0x0000002120207212 */ /* 0x000fe200078e3cff */
[--C-:B------:R-:W-:Y:S01]  /*1c730*/  IMAD.X R33, RZ, RZ, R43.reuse, P0 ;  /* 0x000000ffff217224 */ /* 0x100fe200000e062b */
[----:B------:R-:W-:Y:S02]  /*1c740*/  IADD3 R6, P0, R42, 0x7000, RZ ;  /* 0x000070002a067810 */ /* 0x000fe40007f1e0ff */
[----:B------:R-:W-:Y:S01]  /*1c750*/  LOP3.LUT R28, R28, R29, RZ, 0x3c, !PT ;  /* 0x0000001d1c1c7212 */ /* 0x000fe200078e3cff */
[--C-:B------:R-:W-:Y:S01]  /*1c760*/  IMAD.X R29, RZ, RZ, R43.reuse, P5 ;  /* 0x000000ffff1d7224 */ /* 0x100fe200028e062b */
[----:B------:R-:W-:Y:S01]  /*1c770*/  LOP3.LUT R3, R6, 0x380, RZ, 0xc0, !PT ;  /* 0x0000038006037812 */ /* 0x000fe200078ec0ff */
[----:B------:R-:W-:Y:S01]  /*1c780*/  IMAD.WIDE.U32 R10, R15, UR4, RZ ;  /* 0x000000040f0a7c25 */ /* 0x000fe2000f8e00ff */
[C---:B------:R-:W-:Y:S01]  /*1c790*/  IADD3 R37, P1, R42.reuse, 0x3000, RZ ;  /* 0x000030002a257810 */ /* 0x040fe20007f3e0ff */
[----:B------:R-:W5:Y:S01]  /*1c7a0*/  LD.E.128 R32, desc[UR42][R32.64] ;  /* 0x0000002a20207980 */ /* 0x000f62000c101d00 */
[----:B------:R-:W-:Y:S01]  /*1c7b0*/  SHF.R.U64 R3, R3, 0x3, RZ ;  /* 0x0000000303037819 */ /* 0x000fe200000012ff */
[----:B------:R-:W-:Y:S01]  /*1c7c0*/  IMAD.X R53, RZ, RZ, R43, P0 ;  /* 0x000000ffff357224 */ /* 0x000fe200000e062b */
[C---:B------:R-:W-:Y:S01]  /*1c7d0*/  IADD3 R41, P3, R42.reuse, 0x4000, RZ ;  /* 0x000040002a297810 */ /* 0x040fe20007f7e0ff */
[----:B------:R-:W5:Y:S01]  /*1c7e0*/  LD.E.128 R28, desc[UR42][R28.64] ;  /* 0x0000002a1c1c7980 */ /* 0x000f62000c101d00 */
[----:B------:R-:W-:Y:S01]  /*1c7f0*/  LOP3.LUT R52, R3, R6, RZ, 0x3c, !PT ;  /* 0x0000000603347212 */ /* 0x000fe200078e3cff */
[----:B------:R-:W-:Y:S01]  /*1c800*/  IMAD R3, R15, UR5, R14 ;  /* 0x000000050f037c24 */ /* 0x000fe2000f8e020e */
[C---:B------:R-:W-:Y:S01]  /*1c810*/  IADD3 R45, P4, R42.reuse, 0x5000, RZ ;  /* 0x000050002a2d7810 */ /* 0x040fe20007f9e0ff */
[----:B------:R-:W0:Y:S01]  /*1c820*/  @P2 LDC R14, c[0x0][0xbf0] ;  /* 0x0002fc00ff0e2b82 */ /* 0x000e220000000800 */
[----:B------:R-:W-:Y:S01]  /*1c830*/  IADD3 R49, P5, R42, 0x6000, RZ ;  /* 0x000060002a317810 */ /* 0x000fe20007fbe0ff */
[----:B------:R-:W-:Y:S01]  /*1c840*/  ULDC.64 UR4, c[0x0][0xae8] ;  /* 0x0002ba0000047ab9 */ /* 0x000fe20000000a00 */
[----:B------:R-:W-:Y:S01]  /*1c850*/  LOP3.LUT R36, R37, 0x380, RZ, 0xc0, !PT ;  /* 0x0000038025247812 */ /* 0x000fe200078ec0ff */
[----:B------:R-:W5:Y:S01]  /*1c860*/  LD.E.128 R52, desc[UR42][R52.64] ;  /* 0x0000002a34347980 */ /* 0x000f62000c101d00 */
[----:B------:R-:W-:-:S02]  /*1c870*/  LOP3.LUT R40, R41, 0x380, RZ, 0xc0, !PT ;  /* 0x0000038029287812 */ /* 0x000fc400078ec0ff */
[----:B------:R-:W-:Y:S02]  /*1c880*/  LOP3.LUT R44, R45, 0x380, RZ, 0xc0, !PT ;  /* 0x000003802d2c7812 */ /* 0x000fe400078ec0ff */
[----:B------:R-:W-:Y:S02]  /*1c890*/  LOP3.LUT R48, R49, 0x380, RZ, 0xc0, !PT ;  /* 0x0000038031307812 */ /* 0x000fe400078ec0ff */
[----:B------:R-:W-:Y:S01]  /*1c8a0*/  LOP3.LUT R5, R42, 0x380, RZ, 0xc0, !PT ;  /* 0x000003802a057812 */ /* 0x000fe200078ec0ff */
[----:B------:R-:W-:Y:S01]  /*1c8b0*/  IMAD.IADD R11, R11, 0x1, R3 ;  /* 0x000000010b0b7824 */ /* 0x000fe200078e0203 */
[----:B------:R-:W-:Y:S01]  /*1c8c0*/  SHF.R.U64 R36, R36, 0x3, RZ ;  /* 0x0000000324247819 */ /* 0x000fe200000012ff */
[----:B------:R-:W-:Y:S01]  /*1c8d0*/  IMAD R3, R207, 0x20, R23 ;  /* 0x00000020cf037824 */ /* 0x000fe200078e0217 */
[----:B------:R-:W-:Y:S02]  /*1c8e0*/  SHF.R.U64 R40, R40, 0x3, RZ ;  /* 0x0000000328287819 */ /* 0x000fe400000012ff */
[----:B------:R-:W-:-:S02]  /*1c8f0*/  SHF.R.U64 R44, R44, 0x3, RZ ;  /* 0x000000032c2c7819 */ /* 0x000fc400000012ff */
[----:B------:R-:W-:Y:S02]  /*1c900*/  SHF.R.U64 R48, R48, 0x3, RZ ;  /* 0x0000000330307819 */ /* 0x000fe400000012ff */
[----:B------:R-:W-:Y:S01]  /*1c910*/  SHF.R.U64 R5, R5, 0x3, RZ ;  /* 0x0000000305057819 */ /* 0x000fe200000012ff */
[----:B------:R-:W-:Y:S01]  /*1c920*/  IMAD.WIDE.U32 R10, R206, UR4, R10 ;  /* 0x00000004ce0a7c25 */ /* 0x000fe2000f8e000a */
        /* <DEDUP_REMOVED lines=10> */
[----:B------:R-:W-:Y:S01]  /*1c9d0*/  IMAD.MOV.U32 R5, RZ, RZ, R43 ;  /* 0x000000ffff057224 */ /* 0x000fe200078e002b */
[----:B------:R-:W5:Y:S01]  /*1c9e0*/  LD.E.128 R36, desc[UR42][R36.64] ;  /* 0x0000002a24247980 */ /* 0x000f62000c101d00 */
[----:B------:R-:W-:-:S02]  /*1c9f0*/  IMAD.IADD R12, R192, 0x1, R3 ;  /* 0x00000001c00c7824 */ /* 0x000fc400078e0203 */
[----:B------:R-:W-:Y:S01]  /*1ca00*/  IMAD R11, R206, UR5, R11 ;  /* 0x00000005ce0b7c24 */ /* 0x000fe2000f8e020b */
[----:B------:R-:W-:Y:S01]  /*1ca10*/  ULDC.64 UR4, c[0x0][0xaf0] ;  /* 0x0002bc0000047ab9 */ /* 0x000fe20000000a00 */
[----:B-1----:R-:W-:Y:S01]  /*1ca20*/  @P2 IMAD.HI.U32 R3, R12, R13, RZ ;  /* 0x0000000d0c032227 */ /* 0x002fe200078e00ff */
[----:B------:R-:W5:Y:S03]  /*1ca30*/  LD.E.128 R4, desc[UR42][R4.64] ;  /* 0x0000002a04047980 */ /* 0x000f66000c101d00 */
[----:B------:R-:W-:Y:S01]  /*1ca40*/  IMAD R8, R8, UR4, RZ ;  /* 0x0000000408087c24 */ /* 0x000fe2000f8e02ff */
[----:B------:R-:W5:Y:S01]  /*1ca50*/  LD.E.128 R40, desc[UR42][R40.64] ;  /* 0x0000002a28287980 */ /* 0x000f62000c101d00 */
[----:B------:R-:W-:-:S03]  /*1ca60*/  IMAD.MOV.U32 R13, RZ, RZ, R12 ;  /* 0x000000ffff0d7224 */ /* 0x000fc600078e000c */
[----:B------:R-:W5:Y:S01]  /*1ca70*/  LD.E.128 R44, desc[UR42][R44.64] ;  /* 0x0000002a2c2c7980 */ /* 0x000f62000c101d00 */
[----:B------:R-:W-:-:S03]  /*1ca80*/  IMAD R15, R57, UR5, R8 ;  /* 0x00000005390f7c24 */ /* 0x000fc6000f8e0208 */
[----:B------:R-:W5:Y:S01]  /*1ca90*/  LD.E.128 R48, desc[UR42][R48.64] ;  /* 0x0000002a30307980 */ /* 0x000f62000c101d00 */
[----:B------:R-:W-:Y:S01]  /*1caa0*/  IMAD.WIDE.U32 R10, R57, UR4, R10 ;  /* 0x00000004390a7c25 */ /* 0x000fe2000f8e000a */
[----:B0-----:R-:W-:Y:S01]  /*1cab0*/  @P2 SHF.R.U32.HI R13, RZ, R14, R3 ;  /* 0x0000000eff0d2219 */ /* 0x001fe20000011603 */
[----:B------:R-:W-:Y:S01]  /*1cac0*/  ULDC.64 UR4, c[0x0][0xae0] ;  /* 0x0002b80000047ab9 */ /* 0x000fe20000000a00 */
[----:B------:R-:W-:Y:S01]  /*1cad0*/  @!PT LDS RZ, [RZ] ;  /* 0x00000000fffff984 */ /* 0x000fe20000000800 */
[----:B------:R-:W-:Y:S01]  /*1cae0*/  @!PT LDS RZ, [RZ] ;  /* 0x00000000fffff984 */ /* 0x000fe20000000800 */
[----:B------:R-:W-:Y:S01]  /*1caf0*/  @!PT LDS RZ, [RZ] ;  /* 0x00000000fffff984 */ /* 0x000fe20000000800 */
[----:B------:R-:W-:Y:S01]  /*1cb00*/  @!PT LDS RZ, [RZ] ;  /* 0x00000000fffff984 */ /* 0x000fe20000000800 */
[----:B------:R0:W-:Y:S06]  /*1cb10*/  MEMBAR.ALL.CTA ;  /* 0x0000000000007992 */ /* 0x0001ec0000008000 */
[----:B0-----:R-:W0:Y:S01]  /*1cb20*/  FENCE.VIEW.ASYNC.S ;  /* 0x00000000000073c6 */ /* 0x001e220000000000 */
[----:B------:R-:W-:Y:S01]  /*1cb30*/  IMAD.IADD R11, R11, 0x1, R15 ;  /* 0x000000010b0b7824 */ /* 0x000fe200078e020f */
[--C-:B------:R-:W-:Y:S01]  /*1cb40*/  SHF.R.S32.HI R8, RZ, 0x1f, R13.reuse ;  /* 0x0000001fff087819 */ /* 0x100fe2000001140d */
[----:B------:R-:W-:-:S04]  /*1cb50*/  IMAD.MOV R15, RZ, RZ, -R13 ;  /* 0x000000ffff0f7224 */ /* 0x000fc800078e0a0d */
[----:B------:R-:W-:Y:S02]  /*1cb60*/  IMAD R15, R0, R15, R12 ;  /* 0x0000000f000f7224 */ /* 0x000fe400078e020c */
[----:B------:R-:W-:Y:S02]  /*1cb70*/  IMAD R8, R8, UR4, RZ ;  /* 0x0000000408087c24 */ /* 0x000fe4000f8e02ff */
[----:B------:R-:W-:Y:S01]  /*1cb80*/  VIADD R3, R2, 0x28820 ;  /* 0x0002882002037836 */ /* 0x000fe20000000000 */
[----:B------:R-:W-:Y:S01]  /*1cb90*/  SHF.R.S32.HI R0, RZ, 0x1f, R15 ;  /* 0x0000001fff007819 */ /* 0x000fe2000001140f */
[C---:B------:R-:W-:Y:S02]  /*1cba0*/  IMAD R21, R13.reuse, UR5, R8 ;  /* 0x000000050d157c24 */ /* 0x040fe4000f8e0208 */
[----:B------:R-:W-:Y:S01]  /*1cbb0*/  IMAD.WIDE.U32 R10, R13, UR4, R10 ;  /* 0x000000040d0a7c25 */ /* 0x000fe2000f8e000a */
[----:B------:R-:W-:Y:S01]  /*1cbc0*/  ULDC.64 UR4, c[0x0][0xad8] ;  /* 0x0002b60000047ab9 */ /* 0x000fe20000000a00 */
[----:B------:R-:W-:-:S02]  /*1cbd0*/  PRMT R3, RZ, 0x654, R3 ;  /* 0x00000654ff037816 */ /* 0x000fc40000000003 */
[----:B------:R-:W-:Y:S02]  /*1cbe0*/  IMAD.IADD R11, R11, 0x1, R21 ;  /* 0x000000010b0b7824 */ /* 0x000fe400078e0215 */
[----:B------:R-:W-:Y:S02]  /*1cbf0*/  IMAD R0, R0, UR4, RZ ;  /* 0x0000000400007c24 */ /* 0x000fe4000f8e02ff */
[C---:B------:R-:W-:Y:S01]  /*1cc00*/  IMAD.WIDE.U32 R10, R15.reuse, UR4, R10 ;  /* 0x000000040f0a7c25 */ /* 0x040fe2000f8e000a */
[----:B0-----:R0:W-:Y:S03]  /*1cc10*/  SYNCS.ARRIVE.TRANS64.RED.A1T0 RZ, [R3+URZ], RZ ;  /* 0x000000ff03ff79a7 */ /* 0x0011e6000810043f */
[----:B0-----:R-:W-:Y:S01]  /*1cc20*/  IMAD R3, R15, UR5, R0 ;  /* 0x000000050f037c24 */ /* 0x001fe2000f8e0200 */
[----:B------:R-:W-:Y:S02]  /*1cc30*/  ULDC.64 UR4, c[0x0][0xa80] ;  /* 0x0002a00000047ab9 */ /* 0x000fe40000000a00 */
[----:B------:R-:W-:Y:S01]  /*1cc40*/  LEA R0, P0, R10, UR4, 0x1 ;  /* 0x000000040a007c11 */ /* 0x000fe2000f8008ff */
[----:B------:R-:W-:Y:S01]  /*1cc50*/  IMAD.IADD R3, R11, 0x1, R3 ;  /* 0x000000010b037824 */ /* 0x000fe200078e0203 */
[----:B------:R-:W-:Y:S01]  /*1cc60*/  UMOV UR4, 0xffffffff ;  /* 0xffffffff00047882 */ /* 0x000fe20000000000 */
[----:B------:R-:W-:-:S03]  /*1cc70*/  IMAD.IADD R192, R23, 0x1, R192 ;  /* 0x0000000117c07824 */ /* 0x000fc600078e02c0 */
[----:B------:R-:W-:Y:S01]  /*1cc80*/  LEA.HI.X R8, R10, UR5, R3, 0x1, P0 ;  /* 0x000000050a087c11 */ /* 0x000fe200080f0c03 */
[----:B------:R-:W-:Y:S06]  /*1cc90*/  BRA.DIV UR4, `(.L_x_1733) ;  /* 0x000000be04e87947 */ /* 0x000fec000b800000 */
[----:B------:R0:W1:Y:S04]  /*1cca0*/  SHFL.IDX PT, R3, R8, RZ, 0x181f ;  /* 0x00181fff08037589 */ /* 0x00006800000e0000 */
[----:B------:R0:W2:Y:S02]  /*1ccb0*/  SHFL.IDX PT, R14, R0, RZ, 0x181f ;  /* 0x00181fff000e7589 */ /* 0x0000a400000e0000 */
.L_x_1992:
[----:B------:R-:W-:Y:S01]  /*1ccc0*/  ISETP.GE.AND P0, PT, R192, R9, PT ;  /* 0x00000009c000720c */ /* 0x000fe20003f06270 */
[----:B------:R-:W-:-:S12]  /*1ccd0*/  BSSY B1, `(.L_x_1734) ;  /* 0x000000b000017945 */ /* 0x000fd80003800000 */
[----:B------:R-:W-:Y:S05]  /*1cce0*/  @P0 BRA `(.L_x_1735) ;  /* 0x0000000000240947 */ /* 0x000fea0003800000 */
[----:B------:R-:W-:Y:S02]  /*1ccf0*/  ULDC UR4, c[0x0][0xac8] ;  /* 0x0002b20000047ab9 */ /* 0x000fe40000000800 */
[----:B------:R-:W-:Y:S02]  /*1cd00*/  ISETP.GE.AND P0, PT, R16, UR4, PT ;  /* 0x0000000410007c0c */ /* 0x000fe4000bf06270 */
[----:B------:R-:W-:-:S11]  /*1cd10*/  ISETP.GE.AND P1, PT, R190, UR4, PT ;  /* 0x00000004be007c0c */ /* 0x000fd6000bf26270 */
[-C--:B--2---:R-:W-:Y:S02]  /*1cd20*/  @!P0 LEA R10, P2, R16, R14.reuse, 0x1 ;  /* 0x0000000e100a8211 */ /* 0x084fe400078408ff */
[----:B------:R-:W-:Y:S02]  /*1cd30*/  @!P1 LEA R14, P3, R190, R14, 0x1 ;  /* 0x0000000ebe0e9211 */ /* 0x000fe400078608ff */
[-C--:B-1----:R-:W-:Y:S02]  /*1cd40*/  @!P0 LEA.HI.X R11, R16, R3.reuse, R17, 0x1, P2 ;  /* 0x00000003100b8211 */ /* 0x082fe400010f0c11 */
[----:B------:R-:W-:-:S03]  /*1cd50*/  @!P1 LEA.HI.X R15, R190, R3, R214, 0x1, P3 ;  /* 0x00000003be0f9211 */ /* 0x000fc600018f0cd6 */
[----:B-----5:R3:W-:Y:S04]  /*1cd60*/  @!P0 ST.E.128 desc[UR42][R10.64], R4 ;  /* 0x000000040a008985 */ /* 0x0207e8000c101d2a */
[----:B------:R3:W-:Y:S02]  /*1cd70*/  @!P1 ST.E.128 desc[UR42][R14.64], R40 ;  /* 0x000000280e009985 */ /* 0x0007e4000c101d2a */
.L_x_1735:
[----:B------:R-:W-:Y:S05]  /*1cd80*/  BSYNC B1 ;  /* 0x0000000000017941 */ /* 0x000fea0003800000 */
.L_x_1734:
[----:B------:R-:W-:-:S03]  /*1cd90*/  UMOV UR4, 0xffffffff ;  /* 0xffffffff00047882 */ /* 0x000fc60000000000 */
[----:B------:R-:W-:Y:S05]  /*1cda0*/  BRA.DIV UR4, `(.L_x_1736) ;  /* 0x000000be04d87947 */ /* 0x000fea000b800000 */
[----:B-1----:R1:W4:Y:S04]  /*1cdb0*/  SHFL.IDX PT, R3, R8, 0x1, 0x181f ;  /* 0x00381f0008037f89 */ /* 0x00232800000e0000 */
[----:B--23--:R1:W2:Y:S02]  /*1cdc0*/  SHFL.IDX PT, R14, R0, 0x1, 0x181f ;  /* 0x00381f00000e7f89 */ /* 0x00c2a400000e0000 */
.L_x_1996:
[----:B-----5:R-:W-:Y:S01]  /*1cdd0*/  VIADD R4, R192, 0x20 ;  /* 0x00000020c0047836 */ /* 0x020fe20000000000 */
[----:B------:R-:W-:Y:S04]  /*1cde0*/  BSSY B1, `(.L_x_1737) ;  /* 0x000000c000017945 */ /* 0x000fe80003800000 */
[----:B------:R-:W-:-:S13]  /*1cdf0*/  ISETP.GE.AND P0, PT, R4, R9, PT ;  /* 0x000000090400720c */ /* 0x000fda0003f06270 */
[----:B------:R-:W-:Y:S05]  /*1ce00*/  @P0 BRA `(.L_x_1738) ;  /* 0x0000000000240947 */ /* 0x000fea0003800000 */
[----:B------:R-:W-:Y:S02]  /*1ce10*/  ULDC UR4, c[0x0][0xac8] ;  /* 0x0002b20000047ab9 */ /* 0x000fe40000000800 */
[----:B------:R-:W-:Y:S02]  /*1ce20*/  ISETP.GE.AND P2, PT, R16, UR4, PT ;  /* 0x0000000410007c0c */ /* 0x000fe4000bf46270 */
[----:B------:R-:W-:-:S11]  /*1ce30*/  ISETP.GE.AND P3, PT, R190, UR4, PT ;  /* 0x00000004be007c0c */ /* 0x000fd6000bf66270 */
[-C--:B--2---:R-:W-:Y:S02]  /*1ce40*/  @!P2 LEA R4, P0, R16, R14.reuse, 0x1 ;  /* 0x0000000e1004a211 */ /* 0x084fe400078008ff */
[----:B------:R-:W-:Y:S02]  /*1ce50*/  @!P3 LEA R14, P1, R190, R14, 0x1 ;  /* 0x0000000ebe0eb211 */ /* 0x000fe400078208ff */
[-C--:B----4-:R-:W-:Y:S02]  /*1ce60*/  @!P2 LEA.HI.X R5, R16, R3.reuse, R17, 0x1, P0 ;  /* 0x000000031005a211 */ /* 0x090fe400000f0c11 */
[----:B------:R-:W-:-:S03]  /*1ce70*/  @!P3 LEA.HI.X R15, R190, R3, R214, 0x1, P1 ;  /* 0x00000003be0fb211 */ /* 0x000fc600008f0cd6 */
[----:B------:R3:W-:Y:S04]  /*1ce80*/  @!P2 ST.E.128 desc[UR42][R4.64], R28 ;  /* 0x0000001c0400a985 */ /* 0x0007e8000c101d2a */
[----:B------:R3:W-:Y:S02]  /*1ce90*/  @!P3 ST.E.128 desc[UR42][R14.64], R44 ;  /* 0x0000002c0e00b985 */ /* 0x0007e4000c101d2a */
.L_x_1738:
[----:B------:R-:W-:Y:S05]  /*1cea0*/  BSYNC B1 ;  /* 0x0000000000017941 */ /* 0x000fea0003800000 */
.L_x_1737:
[----:B------:R-:W-:-:S03]  /*1ceb0*/  UMOV UR4, 0xffffffff ;  /* 0xffffffff00047882 */ /* 0x000fc60000000000 */
[----:B------:R-:W-:Y:S05]  /*1cec0*/  BRA.DIV UR4, `(.L_x_1739) ;  /* 0x000000be04d87947 */ /* 0x000fea000b800000 */
[----:B----4-:R4:W0:Y:S04]  /*1ced0*/  SHFL.IDX PT, R3, R8, 0x2, 0x181f ;  /* 0x00581f0008037f89 */ /* 0x01082800000e0000 */
[----:B--23--:R4:W2:Y:S02]  /*1cee0*/  SHFL.IDX PT, R14, R0, 0x2, 0x181f ;  /* 0x00581f00000e7f89 */ /* 0x00c8a400000e0000 */
.L_x_2000:
[----:B------:R-:W-:Y:S01]  /*1cef0*/  VIADD R4, R192, 0x40 ;  /* 0x00000040c0047836 */ /* 0x000fe20000000000 */
        /* <DEDUP_REMOVED lines=8> */
[-C--:B0-----:R-:W-:Y:S02]  /*1cf80*/  @!P2 LEA.HI.X R5, R16, R3.reuse, R17, 0x1, P0 ;  /* 0x000000031005a211 */ /* 0x081fe400000f0c11 */
[----:B------:R-:W-:-:S03]  /*1cf90*/  @!P3 LEA.HI.X R15, R190, R3, R214, 0x1, P1 ;  /* 0x00000003be0fb211 */ /* 0x000fc600008f0cd6 */
[----:B------:R3:W-:Y:S04]  /*1cfa0*/  @!P2 ST.E.128 desc[UR42][R4.64], R32 ;  /* 0x000000200400a985 */ /* 0x0007e8000c101d2a */
[----:B------:R3:W-:Y:S02]  /*1cfb0*/  @!P3 ST.E.128 desc[UR42][R14.64], R48 ;  /* 0x000000300e00b985 */ /* 0x0007e4000c101d2a */
.L_x_1741:
[----:B------:R-:W-:Y:S05]  /*1cfc0*/  BSYNC B1 ;  /* 0x0000000000017941 */ /* 0x000fea0003800000 */
.L_x_1740:
[----:B------:R-:W-:-:S03]  /*1cfd0*/  UMOV UR4, 0xffffffff ;  /* 0xffffffff00047882 */ /* 0x000fc60000000000 */
[----:B------:R-:W-:Y:S05]  /*1cfe0*/  BRA.DIV UR4, `(.L_x_1742) ;  /* 0x000000be04d87947 */ /* 0x000fea000b800000 */
[----:B0-----:R0:W0:Y:S04]  /*1cff0*/  SHFL.IDX PT, R3, R8, 0x3, 0x181f ;  /* 0x00781f0008037f89 */ /* 0x00102800000e0000 */
[----:B--23--:R2:W3:Y:S02]  /*1d000*/  SHFL.IDX PT, R14, R0, 0x3, 0x181f ;  /* 0x00781f00000e7f89 */ /* 0x00c4e400000e0000 */
.L_x_2004:
[----:B-12-4-:R-:W-:-:S05]  /*1d010*/  VIADD R0, R192, 0x60 ;  /* 0x00000060c0007836 */ /* 0x016fca0000000000 */
[----:B------:R-:W-:-:S13]  /*1d020*/  ISETP.GE.AND P0, PT, R0, R9, PT ;  /* 0x000000090000720c */ /* 0x000fda0003f06270 */
[----:B------:R-:W-:Y:S05]  /*1d030*/  @P0 BRA `(.L_x_1743) ;  /* 0x0000001800800947 */ /* 0x000fea0003800000 */
[----:B------:R-:W-:Y:S02]  /*1d040*/  ULDC UR4, c[0x0][0xac8] ;  /* 0x0002b20000047ab9 */ /* 0x000fe40000000800 */
[----:B------:R-:W-:-:S13]  /*1d050*/  ISETP.GE.AND P1, PT, R16, UR4, PT ;  /* 0x0000000410007c0c */ /* 0x000fda000bf26270 */
[----:B---3--:R-:W-:-:S04]  /*1d060*/  @!P1 LEA R4, P0, R16, R14, 0x1 ;  /* 0x0000000e10049211 */ /* 0x008fc800078008ff */
[----:B0-----:R-:W-:Y:S02]  /*1d070*/  @!P1 LEA.HI.X R5, R16, R3, R17, 0x1, P0 ;  /* 0x0000000310059211 */ /* 0x001fe400000f0c11 */
[----:B------:R-:W-:-:S03]  /*1d080*/  ISETP.GE.AND P0, PT, R190, UR4, PT ;  /* 0x00000004be007c0c */ /* 0x000fc6000bf06270 */
[----:B------:R0:W-:Y:S10]  /*1d090*/  @!P1 ST.E.128 desc[UR42][R4.64], R36 ;  /* 0x0000002404009985 */ /* 0x0001f4000c101d2a */
[----:B------:R-:W-:Y:S05]  /*1d0a0*/  @P0 BRA `(.L_x_1743) ;  /* 0x0000001800640947 */ /* 0x000fea0003800000 */
[----:B------:R-:W-:-:S04]  /*1d0b0*/  LEA R14, P0, R190, R14, 0x1 ;  /* 0x0000000ebe0e7211 */ /* 0x000fc800078008ff */
[----:B------:R-:W-:-:S05]  /*1d0c0*/  LEA.HI.X R15, R190, R3, R214, 0x1, P0 ;  /* 0x00000003be0f7211 */ /* 0x000fca00000f0cd6 */
[----:B------:R1:W-:Y:S01]  /*1d0d0*/  ST.E.128 desc[UR42][R14.64], R52 ;  /* 0x000000340e007985 */ /* 0x0003e2000c101d2a */
[----:B------:R-:W-:Y:S05]  /*1d0e0*/  BRA `(.L_x_1743) ;  /* 0x0000001800547947 */ /* 0x000fea0003800000 */
.L_x_1732:
[----:B------:R-:W-:Y:S01]  /*1d0f0*/  ULDC.64 UR4, c[0x0][0xb08] ;  /* 0x0002c20000047ab9 */ /* 0x000fe20000000a00 */
[----:B------:R-:W1:Y:S01]  /*1d100*/  @P2 LDC R12, c[0x0][0xbec] ;  /* 0x0002fb00ff0c2b82 */ /* 0x000e620000000800 */
[----:B------:R-:W-:Y:S01]  /*1d110*/  IMAD R14, R14, UR4, RZ ;  /* 0x000000040e0e7c24 */ /* 0x000fe2000f8e02ff */
[----:B0-----:R-:W-:Y:S01]  /*1d120*/  SHF.R.S32.HI R6, RZ, 0x1f, R57 ;  /* 0x0000001fff067819 */ /* 0x001fe20000011439 */
[----:B------:R-:W-:-:S04]  /*1d130*/  IMAD.WIDE.U32 R4, R15, UR4, RZ ;  /* 0x000000040f047c25 */ /* 0x000fc8000f8e00ff */
[----:B------:R-:W-:Y:S01]  /*1d140*/  IMAD R15, R15, UR5, R14 ;  /* 0x000000050f0f7c24 */ /* 0x000fe2000f8e020e */
[----:B------:R-:W0:Y:S01]  /*1d150*/  @P2 LDC R11, c[0x0][0xbf0] ;  /* 0x0002fc00ff0b2b82 */ /* 0x000e220000000800 */
[----:B------:R-:W-:Y:S01]  /*1d160*/  ULDC.64 UR4, c[0x0][0xb38] ;  /* 0x0002ce0000047ab9 */ /* 0x000fe20000000a00 */
[----:B------:R-:W-:Y:S02]  /*1d170*/  IMAD.MOV.U32 R3, RZ, RZ, R45 ;  /* 0x000000ffff037224 */ /* 0x000fe400078e002d */
[----:B------:R-:W-:Y:S02]  /*1d180*/  IMAD.IADD R5, R5, 0x1, R15 ;  /* 0x0000000105057824 */ /* 0x000fe400078e020f */
[----:B------:R-:W-:-:S04]  /*1d190*/  IMAD.WIDE.U32 R4, R206, UR4, R4 ;  /* 0x00000004ce047c25 */ /* 0x000fc8000f8e0004 */
[----:B------:R-:W-:Y:S01]  /*1d1a0*/  IMAD R5, R206, UR5, R5 ;  /* 0x00000005ce057c24 */ /* 0x000fe2000f8e0205 */
[----:B------:R-:W-:Y:S02]  /*1d1b0*/  ULDC.64 UR4, c[0x0][0xb40] ;  /* 0x0002d00000047ab9 */ /* 0x000fe40000000a00 */
[----:B------:R-:W-:Y:S02]  /*1d1c0*/  IMAD R6, R6, UR4, RZ ;  /* 0x0000000406067c24 */ /* 0x000fe4000f8e02ff */
[----:B-1----:R-:W-:-:S04]  /*1d1d0*/  @P2 IMAD.HI.U32 R12, R45, R12, RZ ;  /* 0x0000000c2d0c2227 */ /* 0x002fc800078e00ff */
[C---:B------:R-:W-:Y:S02]  /*1d1e0*/  IMAD R7, R57.reuse, UR5, R6 ;  /* 0x0000000539077c24 */ /* 0x040fe4000f8e0206 */
[----:B------:R-:W-:Y:S01]  /*1d1f0*/  IMAD.WIDE.U32 R4, R57, UR4, R4 ;  /* 0x0000000439047c25 */ /* 0x000fe2000f8e0004 */
[----:B0-----:R-:W-:Y:S01]  /*1d200*/  @P2 SHF.R.U32.HI R3, RZ, R11, R12 ;  /* 0x0000000bff032219 */ /* 0x001fe2000001160c */
[----:B------:R-:W-:Y:S02]  /*1d210*/  ULDC.64 UR4, c[0x0][0xb48] ;  /* 0x0002d20000047ab9 */ /* 0x000fe40000000a00 */
[----:B------:R-:W-:Y:S01]  /*1d220*/  IMAD.IADD R5, R5, 0x1, R7 ;  /* 0x0000000105057824 */ /* 0x000fe200078e0207 */
[--C-:B------:R-:W-:Y:S01]  /*1d230*/  SHF.R.S32.HI R6, RZ, 0x1f, R3.reuse ;  /* 0x0000001fff067819 */ /* 0x100fe20000011403 */
[----:B------:R-:W-:Y:S02]  /*1d240*/  IMAD.MOV R7, RZ, RZ, -R3 ;  /* 0x000000ffff077224 */ /* 0x000fe400078e0a03 */
[----:B------:R-:W-:-:S04]  /*1d250*/  IMAD.WIDE.U32 R4, R215, UR4, R4 ;  /* 0x00000004d7047c25 */ /* 0x000fc8000f8e0004 */
[----:B------:R-:W-:Y:S02]  /*1d260*/  VIADD R11, R2, 0x28820 ;  /* 0x00028820020b7836 */ /* 0x000fe40000000000 */
[----:B------:R-:W-:Y:S01]  /*1d270*/  IMAD R5, R215, UR5, R5 ;  /* 0x00000005d7057c24 */ /* 0x000fe2000f8e0205 */
[----:B------:R-:W-:Y:S01]  /*1d280*/  ULDC.64 UR4, c[0x0][0xb30] ;  /* 0x0002cc0000047ab9 */ /* 0x000fe20000000a00 */
[----:B------:R-:W-:Y:S01]  /*1d290*/  IMAD R7, R0, R7, R45 ;  /* 0x0000000700077224 */ /* 0x000fe200078e022d */
[----:B------:R-:W-:Y:S01]  /*1d2a0*/  PRMT R0, RZ, 0x654, R11 ;  /* 0x00000654ff007816 */ /* 0x000fe2000000000b */
[----:B------:R-:W-:Y:S02]  /*1d2b0*/  IMAD R6, R6, UR4, RZ ;  /* 0x0000000406067c24 */ /* 0x000fe4000f8e02ff */
[C---:B------:R-:W-:Y:S01]  /*1d2c0*/  IMAD.WIDE.U32 R4, R3.reuse, UR4, R4 ;  /* 0x0000000403047c25 */ /* 0x040fe2000f8e0004 */
[----:B------:R0:W-:Y:S03]  /*1d2d0*/  SYNCS.ARRIVE.TRANS64.RED.A1T0 RZ, [R0+URZ], RZ ;  /* 0x000000ff00ff79a7 */ /* 0x0001e6000810043f */
[----:B------:R-:W-:Y:S01]  /*1d2e0*/  IMAD R11, R3, UR5, R6 ;  /* 0x00000005030b7c24 */ /* 0x000fe2000f8e0206 */
[----:B------:R-:W-:-:S03]  /*1d2f0*/  ULDC.64 UR4, c[0x0][0xb28] ;  /* 0x0002ca0000047ab9 */ /* 0x000fc60000000a00 */
[----:B------:R-:W-:Y:S01]  /*1d300*/  IMAD.IADD R5, R5, 0x1, R11 ;  /* 0x0000000105057824 */ /* 0x000fe200078e020b */
[----:B0-----:R-:W-:Y:S01]  /*1d310*/  SHF.R.S32.HI R0, RZ, 0x1f, R7 ;  /* 0x0000001fff007819 */ /* 0x001fe20000011407 */
[----:B------:R-:W-:-:S04]  /*1d320*/  IMAD.WIDE.U32 R4, R7, UR4, R4 ;  /* 0x0000000407047c25 */ /* 0x000fc8000f8e0004 */
[----:B------:R-:W-:-:S04]  /*1d330*/  IMAD R0, R0, UR4, RZ ;  /* 0x0000000400007c24 */ /* 0x000fc8000f8e02ff */
[----:B------:R-:W-:Y:S01]  /*1d340*/  IMAD R7, R7, UR5, R0 ;  /* 0x0000000507077c24 */ /* 0x000fe2000f8e0200 */
[----:B------:R-:W-:Y:S02]  /*1d350*/  ULDC.64 UR4, c[0x0][0xb00] ;  /* 0x0002c00000047ab9 */ /* 0x000fe40000000a00 */
[----:B------:R-:W-:Y:S01]  /*1d360*/  LEA R3, P0, R4, UR4, 0x2 ;  /* 0x0000000404037c11 */ /* 0x000fe2000f8010ff */
[----:B------:R-:W-:Y:S01]  /*1d370*/  IMAD.IADD R5, R5, 0x1, R7 ;  /* 0x0000000105057824 */ /* 0x000fe200078e0207 */
[----:B------:R-:W-:-:S04]  /*1d380*/  UMOV UR4, 0xffffffff ;  /* 0xffffffff00047882 */ /* 0x000fc80000000000 */
[----:B------:R-:W-:Y:S01]  /*1d390*/  LEA.HI.X R4, R4, UR5, R5, 0x2, P0 ;  /* 0x0000000504047c11 */ /* 0x000fe200080f1405 */
[----:B------:R-:W-:Y:S06]  /*1d3a0*/  BRA.DIV UR4, `(.L_x_1744) ;  /* 0x000000be04307947 */ /* 0x000fec000b800000 */
[----:B------:R0:W1:Y:S04]  /*1d3b0*/  SHFL.IDX PT, R0, R4, RZ, 0x1c1f ;  /* 0x001c1fff04007589 */ /* 0x00006800000e0000 */
[----:B------:R0:W2:Y:S02]  /*1d3c0*/  SHFL.IDX PT, R14, R3, RZ, 0x1c1f ;  /* 0x001c1fff030e7589 */ /* 0x0000a400000e0000 */
.L_x_2007:
[----:B------:R-:W-:Y:S01]  /*1d3d0*/  ISETP.GE.AND P0, PT, R10, R9, PT ;  /* 0x000000090a00720c */ /* 0x000fe20003f06270 */
[----:B------:R-:W-:-:S12]  /*1d3e0*/  BSSY B1, `(.L_x_1745) ;  /* 0x000004f000017945 */ /* 0x000fd80003800000 */
[----:B------:R-:W-:Y:S05]  /*1d3f0*/  @P0 BRA `(.L_x_1746) ;  /* 0x0000000400340947 */ /* 0x000fea0003800000 */
[----:B------:R-:W-:Y:S01]  /*1d400*/  ULDC UR4, c[0x0][0xac8] ;  /* 0x0002b20000047ab9 */ /* 0x000fe20000000800 */
[----:B------:R-:W-:Y:S02]  /*1d410*/  SHF.R.S32.HI R12, RZ, 0x1f, R188 ;  /* 0x0000001fff0c7819 */ /* 0x000fe400000114bc */
[----:B------:R-:W-:Y:S02]  /*1d420*/  ISETP.GE.AND P0, PT, R188, UR4, PT ;  /* 0x00000004bc007c0c */ /* 0x000fe4000bf06270 */
[----:B------:R-:W-:Y:S02]  /*1d430*/  ISETP.GE.AND P2, PT, R231, UR4, PT ;  /* 0x00000004e7007c0c */ /* 0x000fe4000bf46270 */
[----:B------:R-:W-:Y:S02]  /*1d440*/  ISETP.GE.AND P3, PT, R230, UR4, PT ;  /* 0x00000004e6007c0c */ /* 0x000fe4000bf66270 */
[----:B------:R-:W-:Y:S02]  /*1d450*/  ISETP.GE.AND P1, PT, R229, UR4, PT ;  /* 0x00000004e5007c0c */ /* 0x000fe4000bf26270 */
[----:B------:R-:W-:-:S02]  /*1d460*/  SHF.R.S32.HI R5, RZ, 0x1f, R231 ;  /* 0x0000001fff057819 */ /* 0x000fc400000114e7 */
[----:B------:R-:W-:-:S03]  /*1d470*/  SHF.R.S32.HI R15, RZ, 0x1f, R230 ;  /* 0x0000001fff0f7819 */ /* 0x000fc600000114e6 */
[CC--:B--2---:R-:W-:Y:S02]  /*1d480*/  @!P0 LEA R10, P4, R188.reuse, R14.reuse, 0x2 ;  /* 0x0000000ebc0a8211 */ /* 0x0c4fe400078810ff */
[C---:B------:R-:W-:Y:S02]  /*1d490*/  @!P2 LEA R6, P5, R231.reuse, R14, 0x2 ;  /* 0x0000000ee706a211 */ /* 0x040fe400078a10ff */
[-C--:B-1----:R-:W-:Y:S02]  /*1d4a0*/  @!P0 LEA.HI.X R11, R188, R0.reuse, R12, 0x2, P4 ;  /* 0x00000000bc0b8211 */ /* 0x082fe400020f140c */
[----:B------:R-:W-:Y:S02]  /*1d4b0*/  @!P2 LEA.HI.X R7, R231, R0, R5, 0x2, P5 ;  /* 0x00000000e707a211 */ /* 0x000fe400028f1405 */
[----:B------:R-:W-:Y:S01]  /*1d4c0*/  @!P3 LEA R12, P4, R230, R14, 0x2 ;  /* 0x0000000ee60cb211 */ /* 0x000fe200078810ff */
[----:B------:R1:W-:Y:S01]  /*1d4d0*/  @!P0 ST.E.64 desc[UR42][R10.64], R20 ;  /* 0x000000140a008985 */ /* 0x0003e2000c101b2a */
[----:B------:R-:W-:-:S02]  /*1d4e0*/  ISETP.GE.AND P0, PT, R228, UR4, PT ;  /* 0x00000004e4007c0c */ /* 0x000fc4000bf06270 */
[----:B------:R-:W-:Y:S01]  /*1d4f0*/  SHF.R.S32.HI R5, RZ, 0x1f, R229 ;  /* 0x0000001fff057819 */ /* 0x000fe200000114e5 */
[----:B------:R2:W-:Y:S01]  /*1d500*/  @!P2 ST.E.64 desc[UR42][R6.64], R92 ;  /* 0x0000005c0600a985 */ /* 0x0005e2000c101b2a */
[----:B------:R-:W-:Y:S02]  /*1d510*/  @!P1 LEA R28, P5, R229, R14, 0x2 ;  /* 0x0000000ee51c9211 */ /* 0x000fe400078a10ff */
[----:B------:R-:W-:Y:S02]  /*1d520*/  ISETP.GE.AND P2, PT, R227, UR4, PT ;  /* 0x00000004e3007c0c */ /* 0x000fe4000bf46270 */
[-C--:B------:R-:W-:Y:S02]  /*1d530*/  @!P3 LEA.HI.X R13, R230, R0.reuse, R15, 0x2, P4 ;  /* 0x00000000e60db211 */ /* 0x080fe400020f140f */
[----:B------:R-:W-:Y:S02]  /*1d540*/  @!P1 LEA.HI.X R29, R229, R0, R5, 0x2, P5 ;  /* 0x00000000e51d9211 */ /* 0x000fe400028f1405 */
[----:B------:R-:W-:Y:S01]  /*1d550*/  ISETP.GE.AND P4, PT, R226, UR4, PT ;  /* 0x00000004e2007c0c */ /* 0x000fe2000bf86270 */
[----:B------:R3:W-:Y:S01]  /*1d560*/  @!P3 ST.E.64 desc[UR42][R12.64], R96 ;  /* 0x000000600c00b985 */ /* 0x0007e2000c101b2a */
[----:B------:R-:W-:-:S02]  /*1d570*/  @!P0 LEA R30, P3, R228, R14, 0x2 ;  /* 0x0000000ee41e8211 */ /* 0x000fc400078610ff */
[----:B------:R-:W-:Y:S01]  /*1d580*/  SHF.R.S32.HI R15, RZ, 0x1f, R228 ;  /* 0x0000001fff0f7819 */ /* 0x000fe200000114e4 */
[----:B------:R4:W-:Y:S01]  /*1d590*/  @!P1 ST.E.64 desc[UR42][R28.64], R100 ;  /* 0x000000641c009985 */ /* 0x0009e2000c101b2a */
[----:B------:R-:W-:Y:S02]  /*1d5a0*/  ISETP.GE.AND P1, PT, R225, UR4, PT ;  /* 0x00000004e1007c0c */ /* 0x000fe4000bf26270 */
[----:B------:R-:W-:Y:S02]  /*1d5b0*/  SHF.R.S32.HI R5, RZ, 0x1f, R227 ;  /* 0x0000001fff057819 */ /* 0x000fe400000114e3 */
[C---:B-1----:R-:W-:Y:S02]  /*1d5c0*/  @!P2 LEA R10, P5, R227.reuse, R14, 0x2 ;  /* 0x0000000ee30aa211 */ /* 0x042fe400078a10ff */
[-C--:B------:R-:W-:Y:S02]  /*1d5d0*/  @!P0 LEA.HI.X R31, R228, R0.reuse, R15, 0x2, P3 ;  /* 0x00000000e41f8211 */ /* 0x080fe400018f140f */
[----:B------:R-:W-:-:S02]  /*1d5e0*/  @!P2 LEA.HI.X R11, R227, R0, R5, 0x2, P5 ;  /* 0x00000000e30ba211 */ /* 0x000fc400028f1405 */
[----:B------:R-:W-:Y:S01]  /*1d5f0*/  ISETP.GE.AND P3, PT, R224, UR4, PT ;  /* 0x00000004e0007c0c */ /* 0x000fe2000bf66270 */
[----:B------:R-:W-:Y:S01]  /*1d600*/  @!P0 ST.E.64 desc[UR42][R30.64], R104 ;  /* 0x000000681e008985 */ /* 0x000fe2000c101b2a */
[-C--:B--2---:R-:W-:Y:S02]  /*1d610*/  @!P4 LEA R6, P0, R226, R14.reuse, 0x2 ;  /* 0x0000000ee206c211 */ /* 0x084fe400078010ff */
[----:B------:R-:W-:Y:S01]  /*1d620*/  SHF.R.S32.HI R15, RZ, 0x1f, R226 ;  /* 0x0000001fff0f7819 */ /* 0x000fe200000114e2 */
[----:B------:R1:W-:Y:S01]  /*1d630*/  @!P2 ST.E.64 desc[UR42][R10.64], R108 ;  /* 0x0000006c0a00a985 */ /* 0x0003e2000c101b2a */
[----:B------:R-:W-:Y:S02]  /*1d640*/  SHF.R.S32.HI R5, RZ, 0x1f, R225 ;  /* 0x0000001fff057819 */ /* 0x000fe400000114e1 */
[----:B---3--:R-:W-:Y:S02]  /*1d650*/  @!P1 LEA R12, P5, R225, R14, 0x2 ;  /* 0x0000000ee10c9211 */ /* 0x008fe400078a10ff */
[----:B------:R-:W-:-:S02]  /*1d660*/  ISETP.GE.AND P2, PT, R223, UR4, PT ;  /* 0x00000004df007c0c */ /* 0x000fc4000bf46270 */
[-C--:B------:R-:W-:Y:S02]  /*1d670*/  @!P4 LEA.HI.X R7, R226, R0.reuse, R15, 0x2, P0 ;  /* 0x00000000e207c211 */ /* 0x080fe400000f140f */
[----:B------:R-:W-:Y:S02]  /*1d680*/  ISETP.GE.AND P0, PT, R222, UR4, PT ;  /* 0x00000004de007c0c */ /* 0x000fe4000bf06270 */
[----:B------:R-:W-:Y:S01]  /*1d690*/  @!P1 LEA.HI.X R13, R225, R0, R5, 0x2, P5 ;  /* 0x00000000e10d9211 */ /* 0x000fe200028f1405 */
[----:B------:R2:W-:Y:S01]  /*1d6a0*/  @!P4 ST.E.64 desc[UR42][R6.64], R36 ;  /* 0x000000240600c985 */ /* 0x0005e2000c101b2a */
[----:B------:R-:W-:Y:S02]  /*1d6b0*/  @!P3 LEA R20, P5, R224, R14, 0x2 ;  /* 0x0000000ee014b211 */ /* 0x000fe400078a10ff */
[----:B------:R-:W-:Y:S01]  /*1d6c0*/  SHF.R.S32.HI R5, RZ, 0x1f, R224 ;  /* 0x0000001fff057819 */ /* 0x000fe200000114e0 */
[----:B------:R3:W-:Y:S01]  /*1d6d0*/  @!P1 ST.E.64 desc[UR42][R12.64], R116 ;  /* 0x000000740c009985 */ /* 0x0007e2000c101b2a */
[----:B------:R-:W-:-:S02]  /*1d6e0*/  ISETP.GE.AND P1, PT, R221, UR4, PT ;  /* 0x00000004dd007c0c */ /* 0x000fc4000bf26270 */
[----:B------:R-:W-:Y:S02]  /*1d6f0*/  @!P3 LEA.HI.X R21, R224, R0, R5, 0x2, P5 ;  /* 0x00000000e015b211 */ /* 0x000fe400028f1405 */
[CC--:B----4-:R-:W-:Y:S02]  /*1d700*/  @!P2 LEA R28, P4, R223.reuse, R14.reuse, 0x2 ;  /* 0x0000000edf1ca211 */ /* 0x0d0fe400078810ff */
[----:B------:R-:W-:Y:S01]  /*1d710*/  SHF.R.S32.HI R15, RZ, 0x1f, R223 ;  /* 0x0000001fff0f7819 */ /* 0x000fe200000114df */
[----:B------:R4:W-:Y:S01]  /*1d720*/  @!P3 ST.E.64 desc[UR42][R20.64], R120 ;  /* 0x000000781400b985 */ /* 0x0009e2000c101b2a */
[----:B-1----:R-:W-:Y:S02]  /*1d730*/  @!P0 LEA R10, P5, R222, R14, 0x2 ;  /* 0x0000000ede0a8211 */ /* 0x002fe400078a10ff */
[----:B------:R-:W-:Y:S02]  /*1d740*/  SHF.R.S32.HI R5, RZ, 0x1f, R222 ;  /* 0x0000001fff057819 */ /* 0x000fe400000114de */
[----:B------:R-:W-:-:S02]  /*1d750*/  @!P2 LEA.HI.X R29, R223, R0, R15, 0x2, P4 ;  /* 0x00000000df1da211 */ /* 0x000fc400020f140f */
[----:B------:R-:W-:Y:S02]  /*1d760*/  ISETP.GE.AND P3, PT, R220, UR4, PT ;  /* 0x00000004dc007c0c */ /* 0x000fe4000bf66270 */
[----:B------:R-:W-:Y:S01]  /*1d770*/  @!P0 LEA.HI.X R11, R222, R0, R5, 0x2, P5 ;  /* 0x00000000de0b8211 */ /* 0x000fe200028f1405 */
[----:B------:R1:W-:Y:S01]  /*1d780*/  @!P2 ST.E.64 desc[UR42][R28.64], R124 ;  /* 0x0000007c1c00a985 */ /* 0x0003e2000c101b2a */
[----:B------:R-:W-:Y:S02]  /*1d790*/  ISETP.GE.AND P4, PT, R219, UR4, PT ;  /* 0x00000004db007c0c */ /* 0x000fe4000bf86270 */
[----:B------:R-:W-:Y:S01]  /*1d7a0*/  SHF.R.S32.HI R5, RZ, 0x1f, R221 ;  /* 0x0000001fff057819 */ /* 0x000fe200000114dd */
[----:B------:R0:W-:Y:S01]  /*1d7b0*/  @!P0 ST.E.64 desc[UR42][R10.64], R128 ;  /* 0x000000800a008985 */ /* 0x0001e2000c101b2a */
[----:B--2---:R-:W-:Y:S02]  /*1d7c0*/  @!P1 LEA R6, P5, R221, R14, 0x2 ;  /* 0x0000000edd069211 */ /* 0x004fe400078a10ff */
[----:B------:R-:W-:-:S02]  /*1d7d0*/  ISETP.GE.AND P2, PT, R218, UR4, PT ;  /* 0x00000004da007c0c */ /* 0x000fc4000bf46270 */
[----:B------:R-:W-:Y:S02]  /*1d7e0*/  ISETP.GE.AND P0, PT, R217, UR4, PT ;  /* 0x00000004d9007c0c */ /* 0x000fe4000bf06270 */
[----:B------:R-:W-:Y:S02]  /*1d7f0*/  @!P1 LEA.HI.X R7, R221, R0, R5, 0x2, P5 ;  /* 0x00000000dd079211 */ /* 0x000fe400028f1405 */
[----:B---3--:R-:W-:-:S03]  /*1d800*/  @!P3 LEA R12, P5, R220, R14, 0x2 ;  /* 0x0000000edc0cb211 */ /* 0x008fc600078a10ff */
[----:B------:R0:W-:Y:S01]  /*1d810*/  @!P1 ST.E.64 desc[UR42][R6.64], R132 ;  /* 0x0000008406009985 */ /* 0x0001e2000c101b2a */
[C---:B----4-:R-:W-:Y:S02]  /*1d820*/  @!P4 LEA R20, P1, R219.reuse, R14, 0x2 ;  /* 0x0000000edb14c211 */ /* 0x050fe400078210ff */
[----:B------:R-:W-:Y:S02]  /*1d830*/  @!P3 LEA.HI.X R13, R220, R0, R237, 0x2, P5 ;  /* 0x00000000dc0db211 */ /* 0x000fe400028f14ed */
[C---:B-1----:R-:W-:Y:S02]  /*1d840*/  @!P2 LEA R28, P5, R218.reuse, R14, 0x2 ;  /* 0x0000000eda1ca211 */ /* 0x042fe400078a10ff */
[----:B------:R-:W-:Y:S01]  /*1d850*/  @!P4 LEA.HI.X R21, R219, R0, R236, 0x2, P1 ;  /* 0x00000000db15c211 */ /* 0x000fe200008f14ec */
[----:B------:R0:W-:Y:S01]  /*1d860*/  @!P3 ST.E.64 desc[UR42][R12.64], R136 ;  /* 0x000000880c00b985 */ /* 0x0001e2000c101b2a */
[C---:B------:R-:W-:Y:S02]  /*1d870*/  @!P0 LEA R14, P1, R217.reuse, R14, 0x2 ;  /* 0x0000000ed90e8211 */ /* 0x040fe400078210ff */
[-C--:B------:R-:W-:Y:S01]  /*1d880*/  @!P2 LEA.HI.X R29, R218, R0.reuse, R235, 0x2, P5 ;  /* 0x00000000da1da211 */ /* 0x080fe200028f14eb */
[----:B------:R0:W-:Y:S01]  /*1d890*/  @!P4 ST.E.64 desc[UR42][R20.64], R140 ;  /* 0x0000008c1400c985 */ /* 0x0001e2000c101b2a */
[----:B------:R-:W-:-:S03]  /*1d8a0*/  @!P0 LEA.HI.X R15, R217, R0, R234, 0x2, P1 ;  /* 0x00000000d90f8211 */ /* 0x000fc600008f14ea */
[----:B------:R0:W-:Y:S04]  /*1d8b0*/  @!P2 ST.E.64 desc[UR42][R28.64], R144 ;  /* 0x000000901c00a985 */ /* 0x0001e8000c101b2a */
[----:B------:R0:W-:Y:S02]  /*1d8c0*/  @!P0 ST.E.64 desc[UR42][R14.64], R148 ;  /* 0x000000940e008985 */ /* 0x0001e4000c101b2a */
.L_x_1746:
[----:B------:R-:W-:Y:S05]  /*1d8d0*/  BSYNC B1 ;  /* 0x0000000000017941 */ /* 0x000fea0003800000 */
.L_x_1745:
[----:B------:R-:W-:-:S03]  /*1d8e0*/  UMOV UR4, 0xffffffff ;  /* 0xffffffff00047882 */ /* 0x000fc60000000000 */
[----:B------:R-:W-:Y:S05]  /*1d8f0*/  BRA.DIV UR4, `(.L_x_1747) ;  /* 0x000000ba04107947 */ /* 0x000fea000b800000 */
[----:B-1----:R1:W3:Y:S04]  /*1d900*/  SHFL.IDX PT, R0, R4, 0x1, 0x1c1f ;  /* 0x003c1f0004007f89 */ /* 0x0022e800000e0000 */
[----:B0-2---:R1:W0:Y:S02]  /*1d910*/  SHFL.IDX PT, R14, R3, 0x1, 0x1c1f ;  /* 0x003c1f00030e7f89 */ /* 0x00522400000e0000 */
.L_x_2011:
[----:B------:R-:W-:-:S13]  /*1d920*/  ISETP.GE.AND P0, PT, R8, R9, PT ;  /* 0x000000090800720c */ /* 0x000fda0003f06270 */
[----:B------:R-:W-:Y:S05]  /*1d930*/  @P0 BRA `(.L_x_1743) ;  /* 0x0000001000400947 */ /* 0x000fea0003800000 */
[----:B------:R-:W-:Y:S01]  /*1d940*/  ULDC UR4, c[0x0][0xac8] ;  /* 0x0002b20000047ab9 */ /* 0x000fe20000000800 */
[----:B-1----:R-:W-:Y:S02]  /*1d950*/  SHF.R.S32.HI R3, RZ, 0x1f, R188 ;  /* 0x0000001fff037819 */ /* 0x002fe400000114bc */
[----:B------:R-:W-:Y:S02]  /*1d960*/  ISETP.GE.AND P2, PT, R188, UR4, PT ;  /* 0x00000004bc007c0c */ /* 0x000fe4000bf46270 */
[----:B------:R-:W-:Y:S02]  /*1d970*/  ISETP.GE.AND P3, PT, R231, UR4, PT ;  /* 0x00000004e7007c0c */ /* 0x000fe4000bf66270 */
[----:B------:R-:W-:Y:S02]  /*1d980*/  ISETP.GE.AND P1, PT, R230, UR4, PT ;  /* 0x00000004e6007c0c */ /* 0x000fe4000bf26270 */
[----:B------:R-:W-:Y:S02]  /*1d990*/  SHF.R.S32.HI R10, RZ, 0x1f, R231 ;  /* 0x0000001fff0a7819 */ /* 0x000fe400000114e7 */
[----:B------:R-:W-:-:S05]  /*1d9a0*/  SHF.R.S32.HI R15, RZ, 0x1f, R229 ;  /* 0x0000001fff0f7819 */ /* 0x000fca00000114e5 */
[CC--:B0-----:R-:W-:Y:S02]  /*1d9b0*/  @!P2 LEA R4, P0, R188.reuse, R14.reuse, 0x2 ;  /* 0x0000000ebc04a211 */ /* 0x0c1fe400078010ff */
[----:B------:R-:W-:Y:S02]  /*1d9c0*/  @!P3 LEA R6, P4, R231, R14, 0x2 ;  /* 0x0000000ee706b211 */ /* 0x000fe400078810ff */
[----:B---3--:R-:W-:Y:S02]  /*1d9d0*/  @!P2 LEA.HI.X R5, R188, R0, R3, 0x2, P0 ;  /* 0x00000000bc05a211 */ /* 0x008fe400000f1403 */
[----:B------:R-:W-:Y:S02]  /*1d9e0*/  ISETP.GE.AND P0, PT, R229, UR4, PT ;  /* 0x00000004e5007c0c */ /* 0x000fe4000bf06270 */
[----:B------:R-:W-:Y:S01]  /*1d9f0*/  SHF.R.S32.HI R3, RZ, 0x1f, R230 ;  /* 0x0000001fff037819 */ /* 0x000fe200000114e6 */
[----:B------:R0:W-:Y:S01]  /*1da00*/  @!P2 ST.E.64 desc[UR42][R4.64], R90 ;  /* 0x0000005a0400a985 */ /* 0x0001e2000c101b2a */
[----:B------:R-:W-:-:S02]  /*1da10*/  ISETP.GE.AND P2, PT, R228, UR4, PT ;  /* 0x00000004e4007c0c */ /* 0x000fc4000bf46270 */
[C---:B------:R-:W-:Y:S02]  /*1da20*/  @!P1 LEA R8, P5, R230.reuse, R14, 0x2 ;  /* 0x0000000ee6089211 */ /* 0x040fe400078a10ff */
[-C--:B------:R-:W-:Y:S02]  /*1da30*/  @!P3 LEA.HI.X R7, R231, R0.reuse, R10, 0x2, P4 ;  /* 0x00000000e707b211 */ /* 0x080fe400020f140a */
[----:B------:R-:W-:Y:S02]  /*1da40*/  ISETP.GE.AND P4, PT, R227, UR4, PT ;  /* 0x00000004e3007c0c */ /* 0x000fe4000bf86270 */
[----:B------:R-:W-:Y:S01]  /*1da50*/  @!P1 LEA.HI.X R9, R230, R0, R3, 0x2, P5 ;  /* 0x00000000e6099211 */ /* 0x000fe200028f1403 */
[----:B------:R1:W-:Y:S01]  /*1da60*/  @!P3 ST.E.64 desc[UR42][R6.64], R94 ;  /* 0x0000005e0600b985 */ /* 0x0003e2000c101b2a */
[----:B------:R-:W-:Y:S02]  /*1da70*/  @!P0 LEA R10, P5, R229, R14, 0x2 ;  /* 0x0000000ee50a8211 */ /* 0x000fe400078a10ff */
[----:B------:R-:W-:Y:S01]  /*1da80*/  ISETP.GE.AND P3, PT, R226, UR4, PT ;  /* 0x00000004e2007c0c */ /* 0x000fe2000bf66270 */
[----:B------:R2:W-:Y:S01]  /*1da90*/  @!P1 ST.E.64 desc[UR42][R8.64], R98 ;  /* 0x0000006208009985 */ /* 0x0005e2000c101b2a */
[----:B------:R-:W-:-:S02]  /*1daa0*/  SHF.R.S32.HI R3, RZ, 0x1f, R228 ;  /* 0x0000001fff037819 */ /* 0x000fc400000114e4 */
[C---:B------:R-:W-:Y:S02]  /*1dab0*/  @!P2 LEA R12, P1, R228.reuse, R14, 0x2 ;  /* 0x0000000ee40ca211 */ /* 0x040fe400078210ff */
[-C--:B------:R-:W-:Y:S02]  /*1dac0*/  @!P0 LEA.HI.X R11, R229, R0.reuse, R15, 0x2, P5 ;  /* 0x00000000e50b8211 */ /* 0x080fe400028f140f */
[----:B------:R-:W-:Y:S02]  /*1dad0*/  @!P2 LEA.HI.X R13, R228, R0, R3, 0x2, P1 ;  /* 0x00000000e40da211 */ /* 0x000fe400008f1403 */
[----:B------:R-:W-:Y:S01]  /*1dae0*/  ISETP.GE.AND P1, PT, R225, UR4, PT ;  /* 0x00000004e1007c0c */ /* 0x000fe2000bf26270 */
[----:B------:R3:W-:Y:S01]  /*1daf0*/  @!P0 ST.E.64 desc[UR42][R10.64], R102 ;  /* 0x000000660a008985 */ /* 0x0007e2000c101b2a */
[----:B0-----:R-:W-:Y:S02]  /*1db00*/  @!P4 LEA R4, P0, R227, R14, 0x2 ;  /* 0x0000000ee304c211 */ /* 0x001fe400078010ff */
[----:B------:R-:W-:Y:S01]  /*1db10*/  SHF.R.S32.HI R15, RZ, 0x1f, R227 ;  /* 0x0000001fff0f7819 */ /* 0x000fe200000114e3 */
[----:B------:R0:W-:Y:S01]  /*1db20*/  @!P2 ST.E.64 desc[UR42][R12.64], R106 ;  /* 0x0000006a0c00a985 */ /* 0x0001e2000c101b2a */
[----:B------:R-:W-:-:S02]  /*1db30*/  SHF.R.S32.HI R3, RZ, 0x1f, R226 ;  /* 0x0000001fff037819 */ /* 0x000fc400000114e2 */
[----:B-1----:R-:W-:Y:S02]  /*1db40*/  @!P3 LEA R6, P5, R226, R14, 0x2 ;  /* 0x0000000ee206b211 */ /* 0x002fe400078a10ff */
[----:B------:R-:W-:Y:S02]  /*1db50*/  ISETP.GE.AND P2, PT, R224, UR4, PT ;  /* 0x00000004e0007c0c */ /* 0x000fe4000bf46270 */
[-C--:B------:R-:W-:Y:S02]  /*1db60*/  @!P4 LEA.HI.X R5, R227, R0.reuse, R15, 0x2, P0 ;  /* 0x00000000e305c211 */ /* 0x080fe400000f140f */
[----:B------:R-:W-:Y:S02]  /*1db70*/  ISETP.GE.AND P0, PT, R223, UR4, PT ;  /* 0x00000004df007c0c */ /* 0x000fe4000bf06270 */
[----:B------:R-:W-:Y:S01]  /*1db80*/  @!P3 LEA.HI.X R7, R226, R0, R3, 0x2, P5 ;  /* 0x00000000e207b211 */ /* 0x000fe200028f1403 */
[----:B------:R1:W-:Y:S01]  /*1db90*/  @!P4 ST.E.64 desc[UR42][R4.64], R110 ;  /* 0x0000006e0400c985 */ /* 0x0003e2000c101b2a */
[----:B--2---:R-:W-:-:S02]  /*1dba0*/  @!P1 LEA R8, P5, R225, R14, 0x2 ;  /* 0x0000000ee1089211 */ /* 0x004fc400078a10ff */
[----:B------:R-:W-:Y:S01]  /*1dbb0*/  SHF.R.S32.HI R3, RZ, 0x1f, R225 ;  /* 0x0000001fff037819 */ /* 0x000fe200000114e1 */
[----:B------:R2:W-:Y:S01]  /*1dbc0*/  @!P3 ST.E.64 desc[UR42][R6.64], R114 ;  /* 0x000000720600b985 */ /* 0x0005e2000c101b2a */
[----:B------:R-:W-:Y:S02]  /*1dbd0*/  ISETP.GE.AND P3, PT, R222, UR4, PT ;  /* 0x00000004de007c0c */ /* 0x000fe4000bf66270 */
[----:B------:R-:W-:Y:S02]  /*1dbe0*/  @!P1 LEA.HI.X R9, R225, R0, R3, 0x2, P5 ;  /* 0x00000000e1099211 */ /* 0x000fe400028f1403 */
[-C--:B---3--:R-:W-:Y:S02]  /*1dbf0*/  @!P2 LEA R10, P4, R224, R14.reuse, 0x2 ;  /* 0x0000000ee00aa211 */ /* 0x088fe400078810ff */
[----:B------:R-:W-:Y:S01]  /*1dc00*/  SHF.R.S32.HI R15, RZ, 0x1f, R224 ;  /* 0x0000001fff0f7819 */ /* 0x000fe200000114e0 */
[----:B------:R3:W-:Y:S01]  /*1dc10*/  @!P1 ST.E.64 desc[UR42][R8.64], R118 ;  /* 0x0000007608009985 */ /* 0x0007e2000c101b2a */
[----:B0-----:R-:W-:-:S02]  /*1dc20*/  @!P0 LEA R12, P5, R223, R14, 0x2 ;  /* 0x0000000edf0c8211 */ /* 0x001fc400078a10ff */
[----:B------:R-:W-:Y:S02]  /*1dc30*/  SHF.R.S32.HI R3, RZ, 0x1f, R223 ;  /* 0x0000001fff037819 */ /* 0x000fe400000114df */
[-C--:B------:R-:W-:Y:S02]  /*1dc40*/  @!P2 LEA.HI.X R11, R224, R0.reuse, R15, 0x2, P4 ;  /* 0x00000000e00ba211 */ /* 0x080fe400020f140f */
[----:B------:R-:W-:Y:S02]  /*1dc50*/  ISETP.GE.AND P1, PT, R221, UR4, PT ;  /* 0x00000004dd007c0c */ /* 0x000fe4000bf26270 */
[----:B------:R-:W-:Y:S01]  /*1dc60*/  @!P0 LEA.HI.X R13, R223, R0, R3, 0x2, P5 ;  /* 0x00000000df0d8211 */ /* 0x000fe200028f1403 */
[----:B------:R0:W-:Y:S01]  /*1dc70*/  @!P2 ST.E.64 desc[UR42][R10.64], R122 ;  /* 0x0000007a0a00a985 */ /* 0x0001e2000c101b2a */
[----:B------:R-:W-:Y:S02]  /*1dc80*/  ISETP.GE.AND P4, PT, R220, UR4, PT ;  /* 0x00000004dc007c0c */ /* 0x000fe4000bf86270 */
[----:B------:R-:W-:Y:S01]  /*1dc90*/  SHF.R.S32.HI R3, RZ, 0x1f, R222 ;  /* 0x0000001fff037819 */ /* 0x000fe200000114de */
[----:B------:R4:W-:Y:S01]  /*1dca0*/  @!P0 ST.E.64 desc[UR42][R12.64], R38 ;  /* 0x000000260c008985 */ /* 0x0009e2000c101b2a */
[----:B-1----:R-:W-:-:S02]  /*1dcb0*/  @!P3 LEA R4, P5, R222, R14, 0x2 ;  /* 0x0000000ede04b211 */ /* 0x002fc400078a10ff */
[----:B------:R-:W-:Y:S02]  /*1dcc0*/  ISETP.GE.AND P2, PT, R219, UR4, PT ;  /* 0x00000004db007c0c */ /* 0x000fe4000bf46270 */
[----:B------:R-:W-:Y:S02]  /*1dcd0*/  ISETP.GE.AND P0, PT, R218, UR4, PT ;  /* 0x00000004da007c0c */ /* 0x000fe4000bf06270 */
[----:B------:R-:W-:Y:S02]  /*1dce0*/  @!P3 LEA.HI.X R5, R222, R0, R3, 0x2, P5 ;  /* 0x00000000de05b211 */ /* 0x000fe400028f1403 */
[----:B------:R-:W-:Y:S02]  /*1dcf0*/  SHF.R.S32.HI R3, RZ, 0x1f, R221 ;  /* 0x0000001fff037819 */ /* 0x000fe400000114dd */
[-C--:B--2---:R-:W-:Y:S01]  /*1dd00*/  @!P1 LEA R6, P5, R221, R14.reuse, 0x2 ;  /* 0x0000000edd069211 */ /* 0x084fe200078a10ff */
[----:B------:R4:W-:Y:S01]  /*1dd10*/  @!P3 ST.E.64 desc[UR42][R4.64], R130 ;  /* 0x000000820400b985 */ /* 0x0009e2000c101b2a */
[----:B---3--:R-:W-:-:S02]  /*1dd20*/  @!P4 LEA R8, P3, R220, R14, 0x2 ;  /* 0x0000000edc08c211 */ /* 0x008fc400078610ff */
[----:B------:R-:W-:Y:S02]  /*1dd30*/  @!P1 LEA.HI.X R7, R221, R0, R3, 0x2, P5 ;  /* 0x00000000dd079211 */ /* 0x000fe400028f1403 */
[C---:B0-----:R-:W-:Y:S02]  /*1dd40*/  @!P2 LEA R10, P5, R219.reuse, R14, 0x2 ;  /* 0x0000000edb0aa211 */ /* 0x041fe400078a10ff */
[----:B------:R-:W-:Y:S01]  /*1dd50*/  @!P4 LEA.HI.X R9, R220, R0, R237, 0x2, P3 ;  /* 0x00000000dc09c211 */ /* 0x000fe200018f14ed */
[----:B------:R4:W-:Y:S01]  /*1dd60*/  @!P1 ST.E.64 desc[UR42][R6.64], R134 ;  /* 0x0000008606009985 */ /* 0x0009e2000c101b2a */
[C---:B------:R-:W-:Y:S02]  /*1dd70*/  @!P0 LEA R20, P3, R218.reuse, R14, 0x2 ;  /* 0x0000000eda148211 */ /* 0x040fe400078610ff */
[-C--:B------:R-:W-:Y:S01]  /*1dd80*/  @!P2 LEA.HI.X R11, R219, R0.reuse, R236, 0x2, P5 ;  /* 0x00000000db0ba211 */ /* 0x080fe200028f14ec */
[----:B------:R4:W-:Y:S01]  /*1dd90*/  @!P4 ST.E.64 desc[UR42][R8.64], R138 ;  /* 0x0000008a0800c985 */ /* 0x0009e2000c101b2a */
[----:B------:R-:W-:-:S03]  /*1dda0*/  @!P0 LEA.HI.X R21, R218, R0, R235, 0x2, P3 ;  /* 0x00000000da158211 */ /* 0x000fc600018f14eb */
[----:B------:R4:W-:Y:S04]  /*1ddb0*/  @!P2 ST.E.64 desc[UR42][R10.64], R142 ;  /* 0x0000008e0a00a985 */ /* 0x0009e8000c101b2a */
[----:B------:R4:W-:Y:S01]  /*1ddc0*/  @!P0 ST.E.64 desc[UR42][R20.64], R146 ;  /* 0x0000009214008985 */ /* 0x0009e2000c101b2a */
[----:B------:R-:W-:-:S13]  /*1ddd0*/  ISETP.GE.AND P0, PT, R217, UR4, PT ;  /* 0x00000004d9007c0c */ /* 0x000fda000bf06270 */
[----:B----4-:R-:W-:Y:S05]  /*1dde0*/  @P0 BRA `(.L_x_1743) ;  /* 0x0000000c00140947 */ /* 0x010fea0003800000 */
[----:B------:R-:W-:-:S04]  /*1ddf0*/  LEA R14, P0, R217, R14, 0x2 ;  /* 0x0000000ed90e7211 */ /* 0x000fc800078010ff */
[----:B------:R-:W-:-:S05]  /*1de00*/  LEA.HI.X R15, R217, R0, R234, 0x2, P0 ;  /* 0x00000000d90f7211 */ /* 0x000fca00000f14ea */
[----:B------:R4:W-:Y:S01]  /*1de10*/  ST.E.64 desc[UR42][R14.64], R150 ;  /* 0x000000960e007985 */ /* 0x0009e2000c101b2a */
[----:B------:R-:W-:Y:S05]  /*1de20*/  BRA `(.L_x_1743) ;  /* 0x0000000c00047947 */ /* 0x000fea0003800000 */
.L_x_1730:
[----:B------:R-:W-:Y:S01]  /*1de30*/  ULDC.64 UR4, c[0x0][0xc08] ;  /* 0x0003020000047ab9 */ /* 0x000fe20000000a00 */
[----:B------:R-:W2:Y:S01]  /*1de40*/  LDC.64 R4, c[0x0][0xc00] ;  /* 0x00030000ff047b82 */ /* 0x000ea20000000a00 */
[----:B------:R-:W-:Y:S01]  /*1de50*/  ISETP.NE.U32.AND P0, PT, RZ, UR4, PT ;  /* 0x00000004ff007c0c */ /* 0x000fe2000bf05070 */
[----:B------:R-:W-:-:S03]  /*1de60*/  IMAD.MOV.U32 R3, RZ, RZ, RZ ;  /* 0x000000ffff037224 */ /* 0x000fc600078e00ff */
[----:B------:R-:W-:Y:S01]  /*1de70*/  ISETP.NE.AND.EX P1, PT, RZ, UR5, PT, P0 ;  /* 0x00000005ff007c0c */ /* 0x000fe2000bf25300 */
[----:B------:R-:W-:Y:S02]  /*1de80*/  ULDC.64 UR4, c[0x0][0xc00] ;  /* 0x0003000000047ab9 */ /* 0x000fe40000000a00 */
[----:B------:R-:W-:-:S04]  /*1de90*/  ISETP.NE.U32.AND P0, PT, RZ, UR4, PT ;  /* 0x00000004ff007c0c */ /* 0x000fc8000bf05070 */
[----:B------:R-:W-:-:S06]  /*1dea0*/  ISETP.NE.AND.EX P0, PT, RZ, UR5, PT, P0 ;  /* 0x00000005ff007c0c */ /* 0x000fcc000bf05300 */
[----:B------:R-:W3:Y:S01]  /*1deb0*/  @P1 LDC.64 R6, c[0x0][0xc08] ;  /* 0x00030200ff061b82 */ /* 0x000ee20000000a00 */
[----:B------:R-:W-:Y:S02]  /*1dec0*/  ULDC UR4, c[0x0][0xa88] ;  /* 0x0002a20000047ab9 */ /* 0x000fe40000000800 */
[----:B------:R-:W-:Y:S02]  /*1ded0*/  IMAD.U32 R20, RZ, RZ, UR4 ;  /* 0x00000004ff147e24 */ /* 0x000fe4000f8e00ff */
[----:B--2---:R-:W-:-:S05]  /*1dee0*/  IMAD.WIDE R4, R209, 0x4, R4 ;  /* 0x00000004d1047825 */ /* 0x004fca00078e0204 */
[----:B------:R2:W5:Y:S01]  /*1def0*/  @P0 LDG.E R3, desc[UR42][R4.64] ;  /* 0x0000002a04030981 */ /* 0x000562000c1e1900 */
[----:B------:R-:W4:Y:S01]  /*1df00*/  S2R R0, SR_TID.X ;  /* 0x0000000000007919 */ /* 0x000f220000002100 */
[----:B---3--:R-:W-:-:S05]  /*1df10*/  @P1 IMAD.WIDE R6, R209, 0x4, R6 ;  /* 0x00000004d1061825 */ /* 0x008fca00078e0206 */
[----:B------:R2:W5:Y:S01]  /*1df20*/  @P1 LDG.E R20, desc[UR42][R6.64] ;  /* 0x0000002a06141981 */ /* 0x000562000c1e1900 */
[----:B------:R-:W-:-:S13]  /*1df30*/  ISETP.NE.AND P2, PT, R208, RZ, PT ;  /* 0x000000ffd000720c */ /* 0x000fda0003f45270 */
[----:B------:R-:W3:Y:S01]  /*1df40*/  @!P2 LDC R208, c[0x0][0xad4] ;  /* 0x0002b500ffd0ab82 */ /* 0x000ee20000000800 */
[----:B----4-:R-:W-:Y:S01]  /*1df50*/  VIADD R0, R0, 0xffffff80 ;  /* 0xffffff8000007836 */ /* 0x010fe20000000000 */
[----:B------:R-:W-:-:S04]  /*1df60*/  SHF.R.S32.HI R30, RZ, 0x1f, R209 ;  /* 0x0000001fff1e7819 */ /* 0x000fc800000114d1 */
[----:B------:R-:W-:Y:S02]  /*1df70*/  ISETP.GT.AND P3, PT, R0, 0x7f, PT ;  /* 0x0000007f0000780c */ /* 0x000fe40003f64270 */
[----:B---3--:R-:W-:Y:S01]  /*1df80*/  ISETP.GT.AND P2, PT, R208, 0x1, PT ;  /* 0x00000001d000780c */ /* 0x008fe20003f44270 */
[----:B--2---:R-:W-:-:S12]  /*1df90*/  @P1 BRA `(.L_x_1748) ;  /* 0x0000000000101947 */ /* 0x004fd80003800000 */
[----:B------:R-:W-:Y:S05]  /*1dfa0*/  @!P0 BRA `(.L_x_1748) ;  /* 0x00000000000c8947 */ /* 0x000fea0003800000 */
[----:B------:R-:W2:Y:S04]  /*1dfb0*/  LDG.E R7, desc[UR42][R4.64] ;  /* 0x0000002a04077981 */ /* 0x000ea8000c1e1900 */
[----:B-----5:R-:W2:Y:S02]  /*1dfc0*/  LDG.E R20, desc[UR42][R4.64+0x4] ;  /* 0x0000042a04147981 */ /* 0x020ea4000c1e1900 */
[----:B--2---:R-:W-:-:S07]  /*1dfd0*/  IMAD.IADD R20, R20, 0x1, -R7 ;  /* 0x0000000114147824 */ /* 0x004fce00078e0a07 */
.L_x_1748:
[----:B------:R-:W-:Y:S01]  /*1dfe0*/  BSSY B1, `(.L_x_1749) ;  /* 0x0000036000017945 */ /* 0x000fe20003800000 */
[----:B------:R-:W-:Y:S02]  /*1dff0*/  SEL R31, R209, RZ, !P0 ;  /* 0x000000ffd11f7207 */ /* 0x000fe40004000000 */
[----:B------:R-:W-:Y:S02]  /*1e000*/  SEL R30, R30, RZ, !P0 ;  /* 0x000000ff1e1e7207 */ /* 0x000fe40004000000 */
[----:B-----5:R-:W-:Y:S01]  /*1e010*/  SHF.R.S32.HI R28, RZ, 0x1f, R3 ;  /* 0x0000001fff1c7819 */ /* 0x020fe20000011403 */
[----:B------:R-:W-:Y:S06]  /*1e020*/  @P3 BRA `(.L_x_1750) ;  /* 0x0000000000c43947 */ /* 0x000fec0003800000 */
[----:B------:R-:W2:Y:S01]  /*1e030*/  S2R R33, SR_TID.X ;  /* 0x0000000000217919 */ /* 0x000ea20000002100 */
[----:B------:R-:W3:Y:S02]  /*1e040*/  LDC R35, c[0x0][0xbe8] ;  /* 0x0002fa00ff237b82 */ /* 0x000ee40000000800 */
[----:B---3--:R-:W-:Y:S01]  /*1e050*/  IMAD R0, R20, R35, RZ ;  /* 0x0000002314007224 */ /* 0x008fe200078e02ff */
[----:B--2---:R-:W-:-:S04]  /*1e060*/  IADD3 R33, R192, -0x80, R33 ;  /* 0xffffff80c0217810 */ /* 0x004fc80007ffe021 */
[----:B------:R-:W-:-:S13]  /*1e070*/  ISETP.GE.AND P0, PT, R33, R0, PT ;  /* 0x000000002100720c */ /* 0x000fda0003f06270 */
[----:B------:R-:W-:Y:S05]  /*1e080*/  @P0 BRA `(.L_x_1750) ;  /* 0x0000000000ac0947 */ /* 0x000fea0003800000 */
[----:B-1----:R-:W-:Y:S01]  /*1e090*/  IMAD.MOV.U32 R24, RZ, RZ, 0x9b8 ;  /* 0x000009b8ff187424 */ /* 0x002fe200078e00ff */
[----:B------:R-:W-:Y:S01]  /*1e0a0*/  ISETP.GT.AND P0, PT, R208, 0x1, PT ;  /* 0x00000001d000780c */ /* 0x000fe20003f04270 */
[----:B------:R-:W1:Y:S01]  /*1e0b0*/  LDC.64 R4, c[0x0][0xba8] ;  /* 0x0002ea00ff047b82 */ /* 0x000e620000000a00 */
[----:B------:R-:W-:Y:S01]  /*1e0c0*/  ISETP.NE.AND P1, PT, R35, 0x1, PT ;  /* 0x000000012300780c */ /* 0x000fe20003f25270 */
[----:B------:R-:W-:Y:S01]  /*1e0d0*/  IMAD.MOV.U32 R21, RZ, RZ, R33 ;  /* 0x000000ffff157224 */ /* 0x000fe200078e0021 */
[----:B------:R-:W-:Y:S02]  /*1e0e0*/  SEL R24, R24, 0x978, P0 ;  /* 0x0000097818187807 */ /* 0x000fe40000000000 */
[----:B------:R-:W-:-:S03]  /*1e0f0*/  SEL R215, R215, RZ, P0 ;  /* 0x000000ffd7d77207 */ /* 0x000fc60000000000 */
[----:B------:R-:W2:Y:S08]  /*1e100*/  LDC.64 R8, c[0x0][R24+0x220] ;  /* 0x0000880018087b82 */ /* 0x000eb00000000a00 */
[----:B------:R-:W3:Y:S08]  /*1e110*/  LDC.64 R6, c[0x0][R24+0x218] ;  /* 0x0000860018067b82 */ /* 0x000ef00000000a00 */
[----:B------:R-:W4:Y:S08]  /*1e120*/  LDC.64 R10, c[0x0][R24+0x228] ;  /* 0x00008a00180a7b82 */ /* 0x000f300000000a00 */
[----:B------:R-:W5:Y:S08]  /*1e130*/  LDC.64 R12, c[0x0][R24+0x210] ;  /* 0x00008400180c7b82 */ /* 0x000f700000000a00 */
[----:B------:R-:W0:Y:S08]  /*1e140*/  @P1 LDC R0, c[0x0][0xbec] ;  /* 0x0002fb00ff001b82 */ /* 0x000e300000000800 */
[----:B------:R-:W4:Y:S01]  /*1e150*/  @P1 LDC R37, c[0x0][0xbf0] ;  /* 0x0002fc00ff251b82 */ /* 0x000f220000000800 */
[----:B--2---:R-:W-:-:S07]  /*1e160*/  IMAD R9, R9, R31, RZ ;  /* 0x0000001f09097224 */ /* 0x004fce00078e02ff */
[----:B-1----:R-:W1:Y:S01]  /*1e170*/  @!P0 LDC R4, c[0x0][0xb50] ;  /* 0x0002d400ff048b82 */ /* 0x002e620000000800 */
[----:B------:R-:W-:-:S04]  /*1e180*/  IMAD.WIDE.U32 R14, R8, R31, RZ ;  /* 0x0000001f080e7225 */ /* 0x000fc800078e00ff */
[----:B------:R-:W-:Y:S02]  /*1e190*/  IMAD R9, R8, R30, R9 ;  /* 0x0000001e08097224 */ /* 0x000fe400078e0209 */
[----:B0-----:R-:W-:Y:S01]  /*1e1a0*/  @P1 IMAD.HI.U32 R0, R33, R0, RZ ;  /* 0x0000000021001227 */ /* 0x001fe200078e00ff */
[----:B------:R-:W0:Y:S03]  /*1e1b0*/  @!P0 LDC R5, c[0x0][0xb54] ;  /* 0x0002d500ff058b82 */ /* 0x000e260000000800 */
[-C--:B---3--:R-:W-:Y:S02]  /*1e1c0*/  IMAD R29, R7, R206.reuse, RZ ;  /* 0x000000ce071d7224 */ /* 0x088fe400078e02ff */
[----:B------:R-:W-:Y:S01]  /*1e1d0*/  IMAD.WIDE.U32 R6, R6, R206, RZ ;  /* 0x000000ce06067225 */ /* 0x000fe200078e00ff */
[----:B----4-:R-:W-:-:S03]  /*1e1e0*/  @P1 SHF.R.U32.HI R21, RZ, R37, R0 ;  /* 0x00000025ff151219 */ /* 0x010fc60000011600 */
[----:B------:R-:W-:Y:S01]  /*1e1f0*/  IMAD.IADD R29, R7, 0x1, R29 ;  /* 0x00000001071d7824 */ /* 0x000fe200078e021d */
[----:B------:R-:W-:Y:S01]  /*1e200*/  IADD3 R0, P1, P3, R14, R6, R3 ;  /* 0x000000060e007210 */ /* 0x000fe20007b3e003 */
[----:B------:R-:W-:Y:S02]  /*1e210*/  IMAD.IADD R14, R15, 0x1, R9 ;  /* 0x000000010f0e7824 */ /* 0x000fe400078e0209 */
[----:B------:R-:W-:Y:S02]  /*1e220*/  IMAD.MOV R8, RZ, RZ, -R21 ;  /* 0x000000ffff087224 */ /* 0x000fe400078e0a15 */
[----:B------:R-:W-:-:S04]  /*1e230*/  IMAD.WIDE.U32 R6, R10, R215, RZ ;  /* 0x000000d70a067225 */ /* 0x000fc800078e00ff */
[----:B------:R-:W-:Y:S02]  /*1e240*/  IMAD R11, R11, R215, RZ ;  /* 0x000000d70b0b7224 */ /* 0x000fe400078e02ff */
[----:B------:R-:W-:Y:S01]  /*1e250*/  IMAD R9, R35, R8, R33 ;  /* 0x0000000823097224 */ /* 0x000fe200078e0221 */
[----:B------:R-:W-:Y:S01]  /*1e260*/  IADD3.X R8, R14, R29, R28, P1, P3 ;  /* 0x0000001d0e087210 */ /* 0x000fe20000fe641c */
[----:B------:R-:W-:Y:S01]  /*1e270*/  IMAD.IADD R11, R7, 0x1, R11 ;  /* 0x00000001070b7824 */ /* 0x000fe200078e020b */
[----:B------:R-:W-:Y:S01]  /*1e280*/  IADD3 R6, P0, P1, R21, R0, R6 ;  /* 0x0000000015067210 */ /* 0x000fe2000791e006 */
[----:B-----5:R-:W-:Y:S01]  /*1e290*/  IMAD R0, R13, R9, RZ ;  /* 0x000000090d007224 */ /* 0x020fe200078e02ff */
        /* <DEDUP_REMOVED lines=8> */
[----:B0-----:R-:W-:-:S05]  /*1e320*/  LEA.HI.X R5, R6, R5, R0, 0x2, P0 ;  /* 0x0000000506057211 */ /* 0x001fca00000f1400 */
[----:B------:R2:W-:Y:S02]  /*1e330*/  STG.E desc[UR42][R4.64], R7 ;  /* 0x0000000704007986 */ /* 0x0005e4000c10192a */
.L_x_1750:
[----:B------:R-:W-:Y:S05]  /*1e340*/  BSYNC B1 ;  /* 0x0000000000017941 */ /* 0x000fea0003800000 */
.L_x_1749:
[----:B------:R-:W-:Y:S05]  /*1e350*/  @P2 BRA `(.L_x_1743) ;  /* 0x0000000400b82947 */ /* 0x000fea0003800000 */
[----:B------:R-:W3:Y:S01]  /*1e360*/  LDC R21, c[0x0][0xbe8] ;  /* 0x0002fa00ff157b82 */ /* 0x000ee20000000800 */
[----:B------:R-:W-:Y:S01]  /*1e370*/  ULDC.64 UR4, c[0x0][0xaa0] ;  /* 0x0002a80000047ab9 */ /* 0x000fe20000000a00 */
[----:B------:R-:W-:Y:S01]  /*1e380*/  ULDC.64 UR6, c[0x0][0xaf0] ;  /* 0x0002bc0000067ab9 */ /* 0x000fe20000000a00 */
[----:B------:R-:W-:Y:S02]  /*1e390*/  IMAD R0, R28, UR4, RZ ;  /* 0x000000041c007c24 */ /* 0x000fe4000f8e02ff */
[----:B--2---:R-:W-:-:S04]  /*1e3a0*/  IMAD.WIDE.U32 R4, R3, UR4, RZ ;  /* 0x0000000403047c25 */ /* 0x004fc8000f8e00ff */
[----:B------:R-:W-:Y:S01]  /*1e3b0*/  IMAD R7, R3, UR5, R0 ;  /* 0x0000000503077c24 */ /* 0x000fe2000f8e0200 */
[----:B------:R-:W-:Y:S01]  /*1e3c0*/  ULDC.64 UR4, c[0x0][0xae8] ;  /* 0x0002ba0000047ab9 */ /* 0x000fe20000000a00 */
[----:B------:R-:W-:Y:S02]  /*1e3d0*/  IMAD R3, R207, 0x20, R23 ;  /* 0x00000020cf037824 */ /* 0x000fe400078e0217 */
[----:B------:R-:W-:Y:S02]  /*1e3e0*/  IMAD.IADD R5, R5, 0x1, R7 ;  /* 0x0000000105057824 */ /* 0x000fe400078e0207 */
[----:B------:R-:W-:Y:S02]  /*1e3f0*/  IMAD.IADD R8, R192, 0x1, R3 ;  /* 0x00000001c0087824 */ /* 0x000fe400078e0203 */
[----:B------:R-:W-:-:S04]  /*1e400*/  IMAD.WIDE.U32 R4, R206, UR4, R4 ;  /* 0x00000004ce047c25 */ /* 0x000fc8000f8e0004 */
[----:B------:R-:W-:Y:S02]  /*1e410*/  IMAD.MOV.U32 R3, RZ, RZ, R8 ;  /* 0x000000ffff037224 */ /* 0x000fe400078e0008 */
[----:B------:R-:W-:Y:S01]  /*1e420*/  IMAD R6, R30, UR6, RZ ;  /* 0x000000061e067c24 */ /* 0x000fe2000f8e02ff */
[----:B---3--:R-:W-:Y:S01]  /*1e430*/  ISETP.NE.AND P0, PT, R21, 0x1, PT ;  /* 0x000000011500780c */ /* 0x008fe20003f05270 */
[----:B------:R-:W-:Y:S01]  /*1e440*/  IMAD R5, R206, UR5, R5 ;  /* 0x00000005ce057c24 */ /* 0x000fe2000f8e0205 */
[----:B------:R-:W-:Y:S01]  /*1e450*/  ULDC.64 UR4, c[0x0][0xae0] ;  /* 0x0002b80000047ab9 */ /* 0x000fe20000000a00 */
[----:B------:R-:W-:Y:S02]  /*1e460*/  IMAD.IADD R192, R23, 0x1, R192 ;  /* 0x0000000117c07824 */ /* 0x000fe400078e02c0 */
[----:B------:R-:W-:-:S08]  /*1e470*/  IMAD.WIDE.U32 R4, R31, UR6, R4 ;  /* 0x000000061f047c25 */ /* 0x000fd0000f8e0004 */
[----:B------:R-:W2:Y:S08]  /*1e480*/  @P0 LDC R9, c[0x0][0xbec] ;  /* 0x0002fb00ff090b82 */ /* 0x000eb00000000800 */
[----:B------:R-:W3:Y:S01]  /*1e490*/  @P0 LDC R11, c[0x0][0xbf0] ;  /* 0x0002fc00ff0b0b82 */ /* 0x000ee20000000800 */
[----:B--2---:R-:W-:-:S04]  /*1e4a0*/  @P0 IMAD.HI.U32 R0, R8, R9, RZ ;  /* 0x0000000908000227 */ /* 0x004fc800078e00ff */
[----:B------:R-:W-:Y:S01]  /*1e4b0*/  IMAD R9, R31, UR7, R6 ;  /* 0x000000071f097c24 */ /* 0x000fe2000f8e0206 */
[----:B---3--:R-:W-:-:S03]  /*1e4c0*/  @P0 SHF.R.U32.HI R3, RZ, R11, R0 ;  /* 0x0000000bff030219 */ /* 0x008fc60000011600 */
[----:B------:R-:W-:Y:S01]  /*1e4d0*/  IMAD.IADD R5, R5, 0x1, R9 ;  /* 0x0000000105057824 */ /* 0x000fe200078e0209 */
[--C-:B------:R-:W-:Y:S01]  /*1e4e0*/  SHF.R.S32.HI R0, RZ, 0x1f, R3.reuse ;  /* 0x0000001fff007819 */ /* 0x100fe20000011403 */
[----:B------:R-:W-:Y:S02]  /*1e4f0*/  IMAD.MOV R7, RZ, RZ, -R3 ;  /* 0x000000ffff077224 */ /* 0x000fe400078e0a03 */
[----:B------:R-:W-:-:S04]  /*1e500*/  IMAD.WIDE.U32 R4, R3, UR4, R4 ;  /* 0x0000000403047c25 */ /* 0x000fc8000f8e0004 */
[----:B------:R-:W-:Y:S02]  /*1e510*/  IMAD R7, R21, R7, R8 ;  /* 0x0000000715077224 */ /* 0x000fe400078e0208 */
[----:B------:R-:W-:-:S04]  /*1e520*/  IMAD R0, R0, UR4, RZ ;  /* 0x0000000400007c24 */ /* 0x000fc8000f8e02ff */
[----:B------:R-:W-:Y:S01]  /*1e530*/  IMAD R9, R3, UR5, R0 ;  /* 0x0000000503097c24 */ /* 0x000fe2000f8e0200 */
[----:B------:R-:W-:Y:S01]  /*1e540*/  SHF.R.S32.HI R0, RZ, 0x1f, R7 ;  /* 0x0000001fff007819 */ /* 0x000fe20000011407 */
[----:B------:R-:W-:Y:S02]  /*1e550*/  ULDC.64 UR4, c[0x0][0xad8] ;  /* 0x0002b60000047ab9 */ /* 0x000fe40000000a00 */
[----:B------:R-:W-:Y:S02]  /*1e560*/  IMAD.IADD R5, R5, 0x1, R9 ;  /* 0x0000000105057824 */ /* 0x000fe400078e0209 */
[----:B------:R-:W-:Y:S02]  /*1e570*/  IMAD R0, R0, UR4, RZ ;  /* 0x0000000400007c24 */ /* 0x000fe4000f8e02ff */
[----:B------:R-:W-:-:S04]  /*1e580*/  IMAD.WIDE.U32 R4, R7, UR4, R4 ;  /* 0x0000000407047c25 */ /* 0x000fc8000f8e0004 */
[----:B------:R-:W-:Y:S01]  /*1e590*/  IMAD R3, R7, UR5, R0 ;  /* 0x0000000507037c24 */ /* 0x000fe2000f8e0200 */
[----:B------:R-:W-:Y:S02]  /*1e5a0*/  ULDC.64 UR4, c[0x0][0xa80] ;  /* 0x0002a00000047ab9 */ /* 0x000fe40000000a00 */
[----:B------:R-:W-:Y:S01]  /*1e5b0*/  LEA R0, P0, R4, UR4, 0x1 ;  /* 0x0000000404007c11 */ /* 0x000fe2000f8008ff */
[----:B------:R-:W-:Y:S01]  /*1e5c0*/  IMAD.IADD R3, R5, 0x1, R3 ;  /* 0x0000000105037824 */ /* 0x000fe200078e0203 */
[----:B------:R-:W-:-:S04]  /*1e5d0*/  UMOV UR4, 0xffffffff ;  /* 0xffffffff00047882 */ /* 0x000fc80000000000 */
[----:B------:R-:W-:Y:S01]  /*1e5e0*/  LEA.HI.X R4, R4, UR5, R3, 0x1, P0 ;  /* 0x0000000504047c11 */ /* 0x000fe200080f0c03 */
[----:B------:R-:W-:Y:S06]  /*1e5f0*/  BRA.DIV UR4, `(.L_x_1751) ;  /* 0x000000ae04187947 */ /* 0x000fec000b800000 */
[----:B------:R2:W3:Y:S04]  /*1e600*/  SHFL.IDX PT, R3, R4, RZ, 0x181f ;  /* 0x00181fff04037589 */ /* 0x0004e800000e0000 */
[----:B------:R2:W4:Y:S02]  /*1e610*/  SHFL.IDX PT, R14, R0, RZ, 0x181f ;  /* 0x00181fff000e7589 */ /* 0x00052400000e0000 */
.L_x_2014:
[----:B------:R-:W-:Y:S01]  /*1e620*/  IMAD R20, R20, R21, RZ ;  /* 0x0000001514147224 */ /* 0x000fe200078e02ff */
[----:B------:R-:W-:Y:S04]  /*1e630*/  BSSY B1, `(.L_x_1752) ;  /* 0x000000c000017945 */ /* 0x000fe80003800000 */
[----:B------:R-:W-:-:S13]  /*1e640*/  ISETP.GE.AND P0, PT, R192, R20, PT ;  /* 0x00000014c000720c */ /* 0x000fda0003f06270 */
[----:B------:R-:W-:Y:S05]  /*1e650*/  @P0 BRA `(.L_x_1753) ;  /* 0x0000000000240947 */ /* 0x000fea0003800000 */
[----:B------:R-:W-:Y:S02]  /*1e660*/  ULDC UR4, c[0x0][0xac8] ;  /* 0x0002b20000047ab9 */ /* 0x000fe40000000800 */
[----:B------:R-:W-:Y:S02]  /*1e670*/  ISETP.GE.AND P2, PT, R16, UR4, PT ;  /* 0x0000000410007c0c */ /* 0x000fe4000bf46270 */
[----:B------:R-:W-:-:S11]  /*1e680*/  ISETP.GE.AND P3, PT, R190, UR4, PT ;  /* 0x00000004be007c0c */ /* 0x000fd6000bf66270 */
[-C--:B----4-:R-:W-:Y:S02]  /*1e690*/  @!P2 LEA R6, P0, R16, R14.reuse, 0x1 ;  /* 0x0000000e1006a211 */ /* 0x090fe400078008ff */
[----:B------:R-:W-:Y:S02]  /*1e6a0*/  @!P3 LEA R14, P1, R190, R14, 0x1 ;  /* 0x0000000ebe0eb211 */ /* 0x000fe400078208ff */
[-C--:B---3--:R-:W-:Y:S02]  /*1e6b0*/  @!P2 LEA.HI.X R7, R16, R3.reuse, R17, 0x1, P0 ;  /* 0x000000031007a211 */ /* 0x088fe400000f0c11 */
[----:B------:R-:W-:-:S03]  /*1e6c0*/  @!P3 LEA.HI.X R15, R190, R3, R214, 0x1, P1 ;  /* 0x00000003be0fb211 */ /* 0x000fc600008f0cd6 */
[----:B------:R3:W-:Y:S04]  /*1e6d0*/  @!P2 ST.E.128 desc[UR42][R6.64], RZ ;  /* 0x000000ff0600a985 */ /* 0x0007e8000c101d2a */
[----:B------:R3:W-:Y:S02]  /*1e6e0*/  @!P3 ST.E.128 desc[UR42][R14.64], RZ ;  /* 0x000000ff0e00b985 */ /* 0x0007e4000c101d2a */
.L_x_1753:
[----:B------:R-:W-:Y:S05]  /*1e6f0*/  BSYNC B1 ;  /* 0x0000000000017941 */ /* 0x000fea0003800000 */
.L_x_1752:
[----:B------:R-:W-:-:S03]  /*1e700*/  UMOV UR4, 0xffffffff ;  /* 0xffffffff00047882 */ /* 0x000fc60000000000 */
[----:B------:R-:W-:Y:S05]  /*1e710*/  BRA.DIV UR4, `(.L_x_1754) ;  /* 0x000000ae04047947 */ /* 0x000fea000b800000 */
[----:B---3--:R3:W0:Y:S04]  /*1e720*/  SHFL.IDX PT, R3, R4, 0x1, 0x181f ;  /* 0x00381f0004037f89 */ /* 0x00862800000e0000 */
[----:B----4-:R3:W4:Y:S02]  /*1e730*/  SHFL.IDX PT, R14, R0, 0x1, 0x181f ;  /* 0x00381f00000e7f89 */ /* 0x01072400000e0000 */
.L_x_2018:
[----:B------:R-:W-:Y:S01]  /*1e740*/  VIADD R5, R192, 0x20 ;  /* 0x00000020c0057836 */ /* 0x000fe20000000000 */
        /* <DEDUP_REMOVED lines=8> */
[-C--:B0-----:R-:W-:Y:S02]  /*1e7d0*/  @!P2 LEA.HI.X R7, R16, R3.reuse, R17, 0x1, P0 ;  /* 0x000000031007a211 */ /* 0x081fe400000f0c11 */
[----:B------:R-:W-:-:S03]  /*1e7e0*/  @!P3 LEA.HI.X R15, R190, R3, R214, 0x1, P1 ;  /* 0x00000003be0fb211 */ /* 0x000fc600008f0cd6 */
[----:B------:R0:W-:Y:S04]  /*1e7f0*/  @!P2 ST.E.128 desc[UR42][R6.64], RZ ;  /* 0x000000ff0600a985 */ /* 0x0001e8000c101d2a */
[----:B------:R0:W-:Y:S02]  /*1e800*/  @!P3 ST.E.128 desc[UR42][R14.64], RZ ;  /* 0x000000ff0e00b985 */ /* 0x0001e4000c101d2a */
.L_x_1756:
[----:B------:R-:W-:Y:S05]  /*1e810*/  BSYNC B1 ;  /* 0x0000000000017941 */ /* 0x000fea0003800000 */
.L_x_1755:
[----:B------:R-:W-:-:S03]  /*1e820*/  UMOV UR4, 0xffffffff ;  /* 0xffffffff00047882 */ /* 0x000fc60000000000 */
[----:B------:R-:W-:Y:S05]  /*1e830*/  BRA.DIV UR4, `(.L_x_1757) ;  /* 0x000000ae04047947 */ /* 0x000fea000b800000 */
[----:B0-----:R0:W0:Y:S04]  /*1e840*/  SHFL.IDX PT, R3, R4, 0x2, 0x181f ;  /* 0x00581f0004037f89 */ /* 0x00102800000e0000 */
[----:B----4-:R4:W0:Y:S02]  /*1e850*/  SHFL.IDX PT, R14, R0, 0x2, 0x181f ;  /* 0x00581f00000e7f89 */ /* 0x01082400000e0000 */
.L_x_2022:
[----:B------:R-:W-:Y:S01]  /*1e860*/  VIADD R5, R192, 0x40 ;  /* 0x00000040c0057836 */ /* 0x000fe20000000000 */
[----:B------:R-:W-:Y:S04]  /*1e870*/  BSSY B1, `(.L_x_1758) ;  /* 0x000000c000017945 */ /* 0x000fe80003800000 */
[----:B------:R-:W-:-:S13]  /*1e880*/  ISETP.GE.AND P0, PT, R5, R20, PT ;  /* 0x000000140500720c */ /* 0x000fda0003f06270 */
[----:B------:R-:W-:Y:S05]  /*1e890*/  @P0 BRA `(.L_x_1759) ;  /* 0x0000000000240947 */ /* 0x000fea0003800000 */
[----:B------:R-:W-:Y:S02]  /*1e8a0*/  ULDC UR4, c[0x0][0xac8] ;  /* 0x0002b20000047ab9 */ /* 0x000fe40000000800 */
[----:B------:R-:W-:Y:S02]  /*1e8b0*/  ISETP.GE.AND P2, PT, R16, UR4, PT ;  /* 0x0000000410007c0c */ /* 0x000fe4000bf46270 */
[----:B------:R-:W-:-:S11]  /*1e8c0*/  ISETP.GE.AND P3, PT, R190, UR4, PT ;  /* 0x00000004be007c0c */ /* 0x000fd6000bf66270 */
[-C--:B0-----:R-:W-:Y:S02]  /*1e8d0*/  @!P2 LEA R6, P0, R16, R14.reuse, 0x1 ;  /* 0x0000000e1006a211 */ /* 0x081fe400078008ff */
[----:B------:R-:W-:Y:S02]  /*1e8e0*/  @!P3 LEA R14, P1, R190, R14, 0x1 ;  /* 0x0000000ebe0eb211 */ /* 0x000fe400078208ff */
[-C--:B------:R-:W-:Y:S02]  /*1e8f0*/  @!P2 LEA.HI.X R7, R16, R3.reuse, R17, 0x1, P0 ;  /* 0x000000031007a211 */ /* 0x080fe400000f0c11 */
[----:B------:R-:W-:-:S03]  /*1e900*/  @!P3 LEA.HI.X R15, R190, R3, R214, 0x1, P1 ;  /* 0x00000003be0fb211 */ /* 0x000fc600008f0cd6 */
[----:B------:R0:W-:Y:S04]  /*1e910*/  @!P2 ST.E.128 desc[UR42][R6.64], RZ ;  /* 0x000000ff0600a985 */ /* 0x0001e8000c101d2a */
[----:B------:R0:W-:Y:S02]  /*1e920*/  @!P3 ST.E.128 desc[UR42][R14.64], RZ ;  /* 0x000000ff0e00b985 */ /* 0x0001e4000c101d2a */
.L_x_1759:
[----:B------:R-:W-:Y:S05]  /*1e930*/  BSYNC B1 ;  /* 0x0000000000017941 */ /* 0x000fea0003800000 */
.L_x_1758:
[----:B------:R-:W-:-:S03]  /*1e940*/  UMOV UR4, 0xffffffff ;  /* 0xffffffff00047882 */ /* 0x000fc60000000000 */
[----:B------:R-:W-:Y:S05]  /*1e950*/  BRA.DIV UR4, `(.L_x_1760) ;  /* 0x000000ae04047947 */ /* 0x000fea000b800000 */
[----:B0-----:R0:W0:Y:S04]  /*1e960*/  SHFL.IDX PT, R3, R4, 0x3, 0x181f ;  /* 0x00781f0004037f89 */ /* 0x00102800000e0000 */
[----:B------:R0:W0:Y:S02]  /*1e970*/  SHFL.IDX PT, R14, R0, 0x3, 0x181f ;  /* 0x00781f00000e7f89 */ /* 0x00002400000e0000 */
.L_x_2026:
[----:B0-234-:R-:W-:-:S05]  /*1e980*/  VIADD R0, R192, 0x60 ;  /* 0x00000060c0007836 */ /* 0x01dfca0000000000 */
[----:B------:R-:W-:-:S13]  /*1e990*/  ISETP.GE.AND P0, PT, R0, R20, PT ;  /* 0x000000140000720c */ /* 0x000fda0003f06270 */
[----:B------:R-:W-:Y:S05]  /*1e9a0*/  @P0 BRA `(.L_x_1743) ;  /* 0x0000000000240947 */ /* 0x000fea0003800000 */
[----:B------:R-:W-:Y:S02]  /*1e9b0*/  ULDC UR4, c[0x0][0xac8] ;  /* 0x0002b20000047ab9 */ /* 0x000fe40000000800 */
[----:B------:R-:W-:Y:S02]  /*1e9c0*/  ISETP.GE.AND P2, PT, R16, UR4, PT ;  /* 0x0000000410007c0c */ /* 0x000fe4000bf46270 */
[----:B------:R-:W-:-:S11]  /*1e9d0*/  ISETP.GE.AND P3, PT, R190, UR4, PT ;  /* 0x00000004be007c0c */ /* 0x000fd6000bf66270 */
[-C--:B------:R-:W-:Y:S02]  /*1e9e0*/  @!P2 LEA R4, P0, R16, R14.reuse, 0x1 ;  /* 0x0000000e1004a211 */ /* 0x080fe400078008ff */
[----:B------:R-:W-:Y:S02]  /*1e9f0*/  @!P3 LEA R14, P1, R190, R14, 0x1 ;  /* 0x0000000ebe0eb211 */ /* 0x000fe400078208ff */
[-C--:B------:R-:W-:Y:S02]  /*1ea00*/  @!P2 LEA.HI.X R5, R16, R3.reuse, R17, 0x1, P0 ;  /* 0x000000031005a211 */ /* 0x080fe400000f0c11 */
[----:B------:R-:W-:-:S03]  /*1ea10*/  @!P3 LEA.HI.X R15, R190, R3, R214, 0x1, P1 ;  /* 0x00000003be0fb211 */ /* 0x000fc600008f0cd6 */
[----:B------:R3:W-:Y:S04]  /*1ea20*/  @!P2 ST.E.128 desc[UR42][R4.64], RZ ;  /* 0x000000ff0400a985 */ /* 0x0007e8000c101d2a */
[----:B------:R3:W-:Y:S02]  /*1ea30*/  @!P3 ST.E.128 desc[UR42][R14.64], RZ ;  /* 0x000000ff0e00b985 */ /* 0x0007e4000c101d2a */
.L_x_1743:
[----:B------:R-:W-:Y:S05]  /*1ea40*/  BSYNC B0 ;  /* 0x0000000000007941 */ /* 0x000fea0003800000 */
.L_x_1729:
[----:B------:R-:W-:Y:S02]  /*1ea50*/  ULDC UR4, c[0x0][0xc3c] ;  /* 0x00030f0000047ab9 */ /* 0x000fe40000000800 */
[----:B-1----:R-:W-:-:S13]  /*1ea60*/  ISETP.GE.AND P0, PT, R27, UR4, PT ;  /* 0x000000041b007c0c */ /* 0x002fda000bf06270 */
[----:B------:R-:W-:Y:S05]  /*1ea70*/  @!P0 BRA `(.L_x_1761) ;  /* 0xfffffe2800648947 */ /* 0x000fea000383ffff */
[----:B------:R-:W-:Y:S05]  /*1ea80*/  BRA `(.L_x_1486) ;  /* 0x0000008800707947 */ /* 0x000fea0003800000 */
.L_x_1484:
        /* <DEDUP_REMOVED lines=20> */
.L_x_1762:
        /* <DEDUP_REMOVED lines=43> */
.L_x_1766:
        /* <DEDUP_REMOVED lines=39> */
.L_x_1764:
        /* <DEDUP_REMOVED lines=12> */
.L_x_1767:
        /* <DEDUP_REMOVED lines=63> */
.L_x_1768:
        /* <DEDUP_REMOVED lines=61> */
.L_x_1769:
[----:B01----:R-:W-:-:S05]  /*1f970*/  LOP3.LUT R3, RZ, R2, RZ, 0x33, !PT ;  /* 0x00000002ff037212 */ /* 0x003fca00078e33ff */
[----:B------:R-:W-:-:S05]  /*1f980*/  IMAD.IADD R2, R4, 0x1, R3 ;  /* 0x0000000104027824 */ /* 0x000fca00078e0203 */
[----:B------:R1:W-:Y:S01]  /*1f990*/  STL [R1+0x4], R2 ;  /* 0x0000040201007387 */ /* 0x0003e20000100800 */
[----:B------:R-:W-:Y:S05]  /*1f9a0*/  BRA `(.L_x_1770) ;  /* 0x0000000000107947 */ /* 0x000fea0003800000 */
.L_x_1765:
[----:B------:R-:W-:Y:S01]  /*1f9b0*/  IMAD.U32 R2, RZ, RZ, UR6 ;  /* 0x00000006ff027e24 */ /* 0x000fe2000f8e00ff */
[----:B------:R0:W-:Y:S04]  /*1f9c0*/  STL [R1+0x4], RZ ;  /* 0x000004ff01007387 */ /* 0x0001e80000100800 */
[----:B------:R0:W-:Y:S04]  /*1f9d0*/  STL [R1+0x8], RZ ;  /* 0x000008ff01007387 */ /* 0x0001e80000100800 */
[----:B------:R0:W-:Y:S02]  /*1f9e0*/  STL [R1], R2 ;  /* 0x0000000201007387 */ /* 0x0001e40000100800 */
.L_x_1770:
        /* <DEDUP_REMOVED lines=10> */
.L_x_1763:
        /* <DEDUP_REMOVED lines=31> */
[----:B------:R0:W-:Y:S04]  /*1fc80*/  STL [R1+0x20], R2 ;  /* 0x0000200201007387 */ /* 0x0001e80000100800 */
[----:B------:R0:W-:Y:S04]  /*1fc90*/  STL [R1+0x1c], RZ ;  /* 0x00001cff01007387 */ /* 0x0001e80000100800 */
[----:B------:R0:W-:Y:S02]  /*1fca0*/  STL [R1+0x14], R2 ;  /* 0x0000140201007387 */ /* 0x0001e40000100800 */
.L_x_1926:
[----:B------:R-:W2:Y:S01]  /*1fcb0*/  LDL R14, [R1+0xc] ;  /* 0x00000c00010e7983 */ /* 0x000ea20000100800 */
[----:B------:R-:W-:Y:S05]  /*1fcc0*/  YIELD ;  /* 0x0000000000007946 */ /* 0x000fea0003800000 */
[----:B------:R-:W-:Y:S01]  /*1fcd0*/  ULDC.64 UR4, c[0x0][0xa28] ;  /* 0x00028a0000047ab9 */ /* 0x000fe20000000a00 */
[----:B01----:R-:W-:Y:S02]  /*1fce0*/  CS2R R6, SRZ ;  /* 0x0000000000067805 */ /* 0x003fe4000001ff00 */
[----:B------:R-:W-:Y:S01]  /*1fcf0*/  ISETP.NE.U32.AND P0, PT, RZ, UR4, PT ;  /* 0x00000004ff007c0c */ /* 0x000fe2000bf05070 */
[----:B------:R-:W1:Y:S01]  /*1fd00*/  LDC.64 R12, c[0x0][0xa00] ;  /* 0x00028000ff0c7b82 */ /* 0x000e620000000a00 */
[----:B------:R-:W-:Y:S01]  /*1fd10*/  ULDC.64 UR6, c[0x0][0xa08] ;  /* 0x0002820000067ab9 */ /* 0x000fe20000000a00 */
[----:B------:R-:W-:Y:S01]  /*1fd20*/  ULDC.64 UR8, c[0x0][0xa10] ;  /* 0x0002840000087ab9 */ /* 0x000fe20000000a00 */
[----:B------:R-:W-:Y:S01]  /*1fd30*/  ISETP.NE.AND.EX P0, PT, RZ, UR5, PT, P0 ;  /* 0x00000005ff007c0c */ /* 0x000fe2000bf05300 */
[----:B------:R-:W-:-:S04]  /*1fd40*/  ULDC.64 UR4, c[0x0][0xa18] ;  /* 0x0002860000047ab9 */ /* 0x000fc80000000a00 */
[----:B------:R-:W4:Y:S08]  /*1fd50*/  LDC.64 R4, c[0x0][0xa08] ;  /* 0x00028200ff047b82 */ /* 0x000f300000000a00 */
        /* <DEDUP_REMOVED lines=8> */
[----:B------:R-:W-:Y:S01]  /*1fde0*/  ISETP.NE.U32.AND P4, PT, RZ, UR8, PT ;  /* 0x00000008ff007c0c */ /* 0x000fe2000bf85070 */
[----:B---3--:R-:W-:Y:S01]  /*1fdf0*/  IMAD.MOV.U32 R8, RZ, RZ, RZ ;  /* 0x000000ffff087224 */ /* 0x008fe200078e00ff */
[----:B------:R-:W-:Y:S01]  /*1fe00*/  ISETP.NE.U32.AND P1, PT, RZ, UR4, PT ;  /* 0x00000004ff007c0c */ /* 0x000fe2000bf25070 */
[----:B0-----:R-:W0:Y:S01]  /*1fe10*/  LDC.64 R2, c[0x0][0xa10] ;  /* 0x00028400ff027b82 */ /* 0x001e220000000a00 */
[----:B------:R-:W-:-:S02]  /*1fe20*/  IMAD.MOV.U32 R0, RZ, RZ, RZ ;  /* 0x000000ffff007224 */ /* 0x000fc400078e00ff */
[----:B------:R-:W-:Y:S01]  /*1fe30*/  ISETP.NE.AND.EX P3, PT, RZ, UR5, PT, P1 ;  /* 0x00000005ff007c0c */ /* 0x000fe2000bf65310 */
[----:B----4-:R-:W-:-:S04]  /*1fe40*/  IMAD.WIDE R4, R14, 0x4, R4 ;  /* 0x000000040e047825 */ /* 0x010fc800078e0204 */
[----:B------:R-:W1:Y:S01]  /*1fe50*/  @P0 LDC.64 R10, c[0x0][0xa18] ;  /* 0x00028600ff0a0b82 */ /* 0x000e620000000a00 */
[----:B------:R-:W-:Y:S01]  /*1fe60*/  ULDC UR4, c[0x0][0x288] ;  /* 0x0000a20000047ab9 */ /* 0x000fe20000000800 */
[----:B------:R-:W-:Y:S02]  /*1fe70*/  ISETP.NE.AND.EX P1, PT, RZ, UR7, PT, P2 ;  /* 0x00000007ff007c0c */ /* 0x000fe4000bf25320 */
[----:B------:R-:W-:-:S04]  /*1fe80*/  ISETP.NE.AND.EX P2, PT, RZ, UR9, PT, P4 ;  /* 0x00000009ff007c0c */ /* 0x000fc8000bf45340 */
[----:B------:R-:W2:Y:S07]  /*1fe90*/  @P3 LDG.E R7, desc[UR42][R12.64] ;  /* 0x0000002a0c073981 */ /* 0x000eae000c1e1900 */
[----:B------:R3:W5:Y:S01]  /*1fea0*/  @P1 LDG.E R8, desc[UR42][R4.64] ;  /* 0x0000002a04081981 */ /* 0x000762000c1e1900 */
[----:B0-----:R-:W-:-:S05]  /*1feb0*/  IMAD.WIDE R2, R14, 0x4, R2 ;  /* 0x000000040e027825 */ /* 0x001fca00078e0202 */
[----:B------:R3:W5:Y:S01]  /*1fec0*/  @P2 LDG.E R0, desc[UR42][R2.64] ;  /* 0x0000002a02002981 */ /* 0x000762000c1e1900 */
[----:B-1----:R-:W-:-:S03]  /*1fed0*/  @P0 IMAD.WIDE R10, R14, 0x4, R10 ;  /* 0x000000040e0a0825 */ /* 0x002fc600078e020a */
[----:B--2---:R0:W-:Y:S02]  /*1fee0*/  STL [R1+0x48], R7 ;  /* 0x0000480701007387 */ /* 0x0041e40000100800 */
[----:B0-----:R-:W-:Y:S01]  /*1fef0*/  IMAD.U32 R7, RZ, RZ, UR4 ;  /* 0x00000004ff077e24 */ /* 0x001fe2000f8e00ff */
[----:B------:R-:W-:-:S05]  /*1ff00*/  ULDC.64 UR4, c[0x0][0x418] ;  /* 0x0001060000047ab9 */ /* 0x000fca0000000a00 */
[----:B------:R-:W2:Y:S01]  /*1ff10*/  @P0 LDG.E R7, desc[UR42][R10.64] ;  /* 0x0000002a0a070981 */ /* 0x000ea2000c1e1900 */
[----:B------:R-:W-:-:S03]  /*1ff20*/  UISETP.NE.U32.AND UP0, UPT, UR4, URZ, UPT ;  /* 0x0000003f0400728c */ /* 0x000fc6000bf05070 */
[----:B------:R-:W-:Y:S01]  /*1ff30*/  ULDC UR4, c[0x0][0x424] ;  /* 0x0001090000047ab9 */ /* 0x000fe20000000800 */
[----:B------:R-:W-:-:S03]  /*1ff40*/  UISETP.NE.AND.EX UP0, UPT, UR5, URZ, UPT, UP0 ;  /* 0x0000003f0500728c */ /* 0x000fc6000bf05300 */
[----:B------:R-:W-:Y:S01]  /*1ff50*/  ULDC UR5, c[0x0][0x2f0] ;  /* 0x0000bc0000057ab9 */ /* 0x000fe20000000800 */
[----:B------:R-:W-:Y:S01]  /*1ff60*/  USEL UR4, UR4, 0x1, UP0 ;  /* 0x0000000104047887 */ /* 0x000fe20008000000 */
[----:B--2---:R0:W-:Y:S04]  /*1ff70*/  STL [R1+0x38], R7 ;  /* 0x0000380701007387 */ /* 0x0041e80000100800 */
[----:B------:R3:W5:Y:S01]  /*1ff80*/  LDL R15, [R1+0x38] ;  /* 0x00003800010f7983 */ /* 0x0007620000100800 */
[----:B------:R-:W-:-:S03]  /*1ff90*/  UIMAD UR4, UR4, UR5, URZ ;  /* 0x00000005040472a4 */ /* 0x000fc6000f8e023f */
[----:B------:R-:W-:Y:S02]  /*1ffa0*/  ULDC UR5, c[0x0][0x348] ;  /* 0x0000d20000057ab9 */ /* 0x000fe40000000800 */
[----:B------:R-:W-:Y:S02]  /*1ffb0*/  IMAD.U32 R10, RZ, RZ, UR5 ;  /* 0x00000005ff0a7e24 */ /* 0x000fe4000f8e00ff */
[----:B0-----:R-:W-:Y:S01]  /*1ffc0*/  IMAD.U32 R7, RZ, RZ, UR4 ;  /* 0x00000004ff077e24 */ /* 0x001fe2000f8e00ff */
[----:B---3--:R-:W-:Y:S06]  /*1ffd0*/  @P0 BRA `(.L_x_1772) ;  /* 0x0000000000140947 */ /* 0x008fec0003800000 */
[----:B------:R-:W-:Y:S05]  /*1ffe0*/  @!P3 BRA `(.L_x_1772) ;  /* 0x000000000010b947 */ /* 0x000fea0003800000 */
[----:B------:R-:W2:Y:S04]  /*1fff0*/  LDG.E R9, desc[UR42][R12.64] ;  /* 0x0000002a0c097981 */ /* 0x000ea8000c1e1900 */
[----:B------:R-:W2:Y:S02]  /*20000*/  LDG.E R12, desc[UR42][R12.64+0x4] ;  /* 0x0000042a0c0c7981 */ /* 0x000ea4000c1e1900 */
[----:B--2--5:R-:W-:-:S05]  /*20010*/  IMAD.IADD R15, R12, 0x1, -R9 ;  /* 0x000000010c0f7824 */ /* 0x024fca00078e0a09 */
[----:B------:R0:W-:Y:S02]  /*20020*/  STL [R1+0x38], R15 ;  /* 0x0000380f01007387 */ /* 0x0001e40000100800 */
.L_x_1772:
[----:B------:R-:W2:Y:S01]  /*20030*/  LDL.LU R12, [R1+0x8] ;  /* 0x00000800010c7983 */ /* 0x000ea20000300800 */
[----:B-----5:R-:W-:Y:S01]  /*20040*/  IMAD.IADD R8, R8, 0x1, R6 ;  /* 0x0000000108087824 */ /* 0x020fe200078e0206 */
[----:B------:R-:W-:Y:S02]  /*20050*/  ULDC.64 UR4, c[0x0][0xa20] ;  /* 0x0002880000047ab9 */ /* 0x000fe40000000a00 */
[----:B------:R-:W-:Y:S02]  /*20060*/  ISETP.NE.U32.AND P0, PT, RZ, UR4, PT ;  /* 0x00000004ff007c0c */ /* 0x000fe4000bf05070 */
[----:B------:R1:W-:Y:S02]  /*20070*/  STL [R1+0x18], R8 ;  /* 0x0000180801007387 */ /* 0x0003e40000100800 */
[----:B------:R-:W-:Y:S02]  /*20080*/  ISETP.NE.AND.EX P0, PT, RZ, UR5, PT, P0 ;  /* 0x00000005ff007c0c */ /* 0x000fe4000bf05300 */
[----:B--2---:R-:W-:-:S02]  /*20090*/  LOP3.LUT R11, R12, 0xff000000, RZ, 0xc0, !PT ;  /* 0xff0000000c0b7812 */ /* 0x004fc400078ec0ff */
[C---:B------:R-:W-:Y:S02]  /*200a0*/  LOP3.LUT R9, R12.reuse, 0xff0000, RZ, 0xc0, !PT ;  /* 0x00ff00000c097812 */ /* 0x040fe400078ec0ff */
[----:B------:R-:W-:Y:S02]  /*200b0*/  SHF.R.U32.HI R11, RZ, 0x8, R11 ;  /* 0x00000008ff0b7819 */ /* 0x000fe4000001160b */
[----:B------:R-:W-:Y:S02]  /*200c0*/  LOP3.LUT R16, R12, 0xffff, RZ, 0xc0, !PT ;  /* 0x0000ffff0c107812 */ /* 0x000fe400078ec0ff */
[----:B------:R-:W-:-:S03]  /*200d0*/  LEA.HI R11, R9, R11, RZ, 0x10 ;  /* 0x0000000b090b7211 */ /* 0x000fc600078f80ff */
[----:B-1----:R-:W-:Y:S05]  /*200e0*/  @!P0 BRA `(.L_x_1773) ;  /* 0x0000000000108947 */ /* 0x002fea0003800000 */
[----:B------:R-:W1:Y:S02]  /*200f0*/  LDC.64 R4, c[0x0][0xa20] ;  /* 0x00028800ff047b82 */ /* 0x000e640000000a00 */
[----:B-1----:R-:W-:-:S05]  /*20100*/  IMAD.WIDE R4, R14, 0x4, R4 ;  /* 0x000000040e047825 */ /* 0x002fca00078e0204 */
[----:B------:R1:W5:Y:S01]  /*20110*/  LDG.E R7, desc[UR42][R4.64] ;  /* 0x0000002a04077981 */ /* 0x000362000c1e1900 */
[----:B------:R-:W-:Y:S05]  /*20120*/  BRA `(.L_x_1774) ;  /* 0x0000000000107947 */ /* 0x000fea0003800000 */
.L_x_1773:
[----:B------:R-:W-:Y:S05]  /*20130*/  @!P1 BRA `(.L_x_1774) ;  /* 0x00000000000c9947 */ /* 0x000fea0003800000 */
[----:B------:R-:W2:Y:S04]  /*20140*/  LDG.E R7, desc[UR42][R4.64] ;  /* 0x0000002a04077981 */ /* 0x000ea8000c1e1900 */
[----:B------:R-:W2:Y:S02]  /*20150*/  LDG.E R4, desc[UR42][R4.64+0x4] ;  /* 0x0000042a04047981 */ /* 0x000ea4000c1e1900 */
[----:B--2---:R-:W-:-:S07]  /*20160*/  IMAD.IADD R7, R4, 0x1, -R7 ;  /* 0x0000000104077824 */ /* 0x004fce00078e0a07 */
.L_x_1774:
[----:B------:R-:W2:Y:S04]  /*20170*/  LDL.LU R8, [R1+0x4] ;  /* 0x0000040001087983 */ /* 0x000ea80000300800 */
[----:B-1----:R-:W3:Y:S04]  /*20180*/  @P2 LDG.E R4, desc[UR42][R2.64] ;  /* 0x0000002a02042981 */ /* 0x002ee8000c1e1900 */
[----:B------:R1:W3:Y:S01]  /*20190*/  @P2 LDG.E R2, desc[UR42][R2.64+0x4] ;  /* 0x0000042a02022981 */ /* 0x0002e2000c1e1900 */
[----:B-----5:R-:W-:Y:S01]  /*201a0*/  IMAD.IADD R9, R7, 0x1, -R6 ;  /* 0x0000000107097824 */ /* 0x020fe200078e0a06 */
[----:B-1----:R-:W1:Y:S02]  /*201b0*/  LDC R3, c[0x0][0x448] ;  /* 0x00011200ff037b82 */ /* 0x002e640000000800 */
[----:B-1----:R-:W-:-:S13]  /*201c0*/  ISETP.NE.AND P1, PT, R3, 0x1, PT ;  /* 0x000000010300780c */ /* 0x002fda0003f25270 */
[----:B------:R-:W1:Y:S08]  /*201d0*/  @P1 LDC R3, c[0x0][0x44c] ;  /* 0x00011300ff031b82 */ /* 0x000e700000000800 */
[----:B------:R-:W4:Y:S01]  /*201e0*/  @P1 LDC R5, c[0x0][0x450] ;  /* 0x00011400ff051b82 */ /* 0x000f220000000800 */
[----:B--2---:R-:W-:-:S04]  /*201f0*/  IMAD.SHL.U32 R13, R8, 0x80, RZ ;  /* 0x00000080080d7824 */ /* 0x004fc800078e00ff */
[----:B------:R-:W-:Y:S01]  /*20200*/  VIADD R7, R13, 0x7f ;  /* 0x0000007f0d077836 */ /* 0x000fe20000000000 */
[----:B------:R2:W-:Y:S01]  /*20210*/  STL [R1+0x30], R13 ;  /* 0x0000300d01007387 */ /* 0x0005e20000100800 */
[----:B---3--:R-:W-:Y:S02]  /*20220*/  @P2 IMAD.IADD R10, R2, 0x1, -R4 ;  /* 0x00000001020a2824 */ /* 0x008fe400078e0a04 */
[----:B-1----:R-:W-:-:S04]  /*20230*/  @P1 IMAD.HI.U32 R2, R7, R3, RZ ;  /* 0x0000000307021227 */ /* 0x002fc800078e00ff */
[----:B------:R-:W-:Y:S01]  /*20240*/  IMAD.IADD R6, R9, 0x1, R10 ;  /* 0x0000000109067824 */ /* 0x000fe200078e020a */
[----:B----4-:R-:W-:-:S03]  /*20250*/  @P1 SHF.R.U32.HI R7, RZ, R5, R2 ;  /* 0x00000005ff071219 */ /* 0x010fc60000011602 */
[C---:B------:R-:W-:Y:S01]  /*20260*/  VIADD R2, R6.reuse, 0x7f ;  /* 0x0000007f06027836 */ /* 0x040fe20000000000 */
[----:B------:R-:W-:-:S04]  /*20270*/  IADD3 R20, R6, 0x1, -R15 ;  /* 0x0000000106147810 */ /* 0x000fc80007ffe80f */
[----:B------:R-:W-:Y:S01]  /*20280*/  SHF.R.S32.HI R3, RZ, 0x1f, R2 ;  /* 0x0000001fff037819 */ /* 0x000fe20000011402 */
[----:B------:R-:W-:-:S03]  /*20290*/  IMAD.IADD R7, R20, 0x1, R7 ;  /* 0x0000000114077824 */ /* 0x000fc600078e0207 */
[----:B------:R-:W-:Y:S02]  /*202a0*/  LEA.HI R4, R3, R2, RZ, 0x7 ;  /* 0x0000000203047211 */ /* 0x000fe400078f38ff */
[----:B------:R-:W1:Y:S02]  /*202b0*/  LDC.64 R2, c[0x0][0x9e0] ;  /* 0x00027800ff027b82 */ /* 0x000e640000000a00 */
[----:B------:R-:W-:-:S05]  /*202c0*/  SHF.R.S32.HI R12, RZ, 0x7, R4 ;  /* 0x00000007ff0c7819 */ /* 0x000fca0000011404 */
[----:B------:R2:W-:Y:S01]  /*202d0*/  STL [R1+0x5c], R12 ;  /* 0x00005c0c01007387 */ /* 0x0005e20000100800 */
[----:B-1----:R-:W-:Y:S01]  /*202e0*/  ISETP.GE.AND P3, PT, R3, 0x1, PT ;  /* 0x000000010300780c */ /* 0x002fe20003f66270 */
        /* <DEDUP_REMOVED lines=8> */
[----:B------:R-:W1:Y:S02]  /*20370*/  @P0 LDC.64 R4, c[0x0][0x9e8] ;  /* 0x00027a00ff040b82 */ /* 0x000e640000000a00 */
[----:B-1----:R-:W-:-:S05]  /*20380*/  @P0 IMAD.HI.U32 R4, R2, R4, RZ ;  /* 0x0000000402040227 */ /* 0x002fca00078e00ff */
[----:B------:R-:W-:-:S04]  /*20390*/  @P0 SHF.R.U32.HI R2, RZ, R5, R4 ;  /* 0x00000005ff020219 */ /* 0x000fc80000011604 */
[----:B------:R-:W-:Y:S01]  /*203a0*/  LOP3.LUT R2, RZ, R2, RZ, 0x33, !PT ;  /* 0x00000002ff027212 */ /* 0x000fe200078e33ff */
[----:B------:R-:W-:Y:S06]  /*203b0*/  BRA `(.L_x_1778) ;  /* 0x0000000000107947 */ /* 0x000fec0003800000 */
.L_x_1777:
[----:B------:R-:W-:-:S13]  /*203c0*/  ISETP.NE.AND P0, PT, R3, 0x1, PT ;  /* 0x000000010300780c */ /* 0x000fda0003f05270 */
[----:B------:R-:W1:Y:S02]  /*203d0*/  @P0 LDC.64 R4, c[0x0][0x9e8] ;  /* 0x00027a00ff040b82 */ /* 0x000e640000000a00 */
[----:B-1----:R-:W-:-:S05]  /*203e0*/  @P0 IMAD.HI.U32 R4, R2, R4, RZ ;  /* 0x0000000402040227 */ /* 0x002fca00078e00ff */
[----:B------:R-:W-:-:S07]  /*203f0*/  @P0 SHF.R.U32.HI R2, RZ, R5, R4 ;  /* 0x00000005ff020219 */ /* 0x000fce0000011604 */
.L_x_1778:
[----:B------:R-:W-:Y:S05]  /*20400*/  BSYNC B0 ;  /* 0x0000000000007941 */ /* 0x000fea0003800000 */
.L_x_1776:
[----:B------:R-:W-:-:S05]  /*20410*/  IMAD R2, R2, R3, R3 ;  /* 0x0000000302027224 */ /* 0x000fca00078e0203 */
[----:B------:R-:W-:-:S07]  /*20420*/  VIMNMX R8, R8, R2, PT ;  /* 0x0000000208087248 */ /* 0x000fce0003fe0100 */
.L_x_1775:
[----:B------:R-:W1:Y:S01]  /*20430*/  @P1 LDC R4, c[0x0][0x44c] ;  /* 0x00011300ff041b82 */ /* 0x000e620000000800 */
[----:B------:R-:W-:Y:S01]  /*20440*/  VIADD R8, R8, 0x7f ;  /* 0x0000007f08087836 */ /* 0x000fe20000000000 */
[----:B------:R-:W-:Y:S01]  /*20450*/  ULDC UR4, c[0x0][0x9dc] ;  /* 0x0002770000047ab9 */ /* 0x000fe20000000800 */
[----:B------:R-:W-:Y:S02]  /*20460*/  IMAD.MOV.U32 R2, RZ, RZ, R13 ;  /* 0x000000ffff027224 */ /* 0x000fe400078e000d */
[----:B------:R-:W-:-:S03]  /*20470*/  IMAD.IADD R17, R6, 0x1, -R15 ;  /* 0x0000000106117824 */ /* 0x000fc600078e0a0f */
[----:B------:R-:W2:Y:S01]  /*20480*/  @P1 LDC R5, c[0x0][0x450] ;  /* 0x00011400ff051b82 */ /* 0x000ea20000000800 */
[----:B-1----:R-:W-:-:S05]  /*20490*/  @P1 IMAD.HI.U32 R4, R13, R4, RZ ;  /* 0x000000040d041227 */ /* 0x002fca00078e00ff */
[----:B--2---:R-:W-:Y:S02]  /*204a0*/  @P1 SHF.R.U32.HI R2, RZ, R5, R4 ;  /* 0x00000005ff021219 */ /* 0x004fe40000011604 */
[----:B------:R-:W-:-:S03]  /*204b0*/  SHF.R.S32.HI R4, RZ, 0x1f, R8 ;  /* 0x0000001fff047819 */ /* 0x000fc60000011408 */
[----:B------:R-:W-:Y:S01]  /*204c0*/  IMAD.IADD R6, R17, 0x1, R2 ;  /* 0x0000000111067824 */ /* 0x000fe200078e0202 */
[----:B------:R-:W-:-:S03]  /*204d0*/  LEA.HI R8, R4, R8, RZ, 0x7 ;  /* 0x0000000804087211 */ /* 0x000fc600078f38ff */
[----:B------:R-:W-:Y:S01]  /*204e0*/  VIADD R2, R6, -UR4 ;  /* 0x8000000406027c36 */ /* 0x000fe20008000000 */
[----:B------:R-:W-:-:S04]  /*204f0*/  SHF.R.S32.HI R8, RZ, 0x7, R8 ;  /* 0x00000007ff087819 */ /* 0x000fc80000011408 */
[----:B------:R-:W-:Y:S01]  /*20500*/  VIMNMX R8, R12, R8, PT ;  /* 0x000000080c087248 */ /* 0x000fe20003fe0100 */
[----:B------:R-:W-:Y:S06]  /*20510*/  @!P3 BRA `(.L_x_1779) ;  /* 0x000000000044b947 */ /* 0x000fec0003800000 */
[----:B------:R-:W-:Y:S01]  /*20520*/  ISETP.GT.AND P0, PT, R6, -0x1, PT ;  /* 0xffffffff0600780c */ /* 0x000fe20003f04270 */
[----:B------:R-:W-:-:S12]  /*20530*/  BSSY B0, `(.L_x_1780) ;  /* 0x000000d000007945 */ /* 0x000fd80003800000 */
[----:B------:R-:W-:Y:S05]  /*20540*/  @P0 BRA `(.L_x_1781) ;  /* 0x00000000001c0947 */ /* 0x000fea0003800000 */
[----:B------:R-:W-:Y:S02]  /*20550*/  ISETP.NE.AND P0, PT, R3, 0x1, PT ;  /* 0x000000010300780c */ /* 0x000fe40003f05270 */
[----:B------:R-:W-:-:S11]  /*20560*/  LOP3.LUT R6, RZ, R6, RZ, 0x33, !PT ;  /* 0x00000006ff067212 */ /* 0x000fd600078e33ff */
[----:B------:R-:W1:Y:S02]  /*20570*/  @P0 LDC.64 R4, c[0x0][0x9e8] ;  /* 0x00027a00ff040b82 */ /* 0x000e640000000a00 */
[----:B-1----:R-:W-:-:S05]  /*20580*/  @P0 IMAD.HI.U32 R4, R6, R4, RZ ;  /* 0x0000000406040227 */ /* 0x002fca00078e00ff */
[----:B------:R-:W-:-:S04]  /*20590*/  @P0 SHF.R.U32.HI R6, RZ, R5, R4 ;  /* 0x00000005ff060219 */ /* 0x000fc80000011604 */
[----:B------:R-:W-:Y:S01]  /*205a0*/  LOP3.LUT R6, RZ, R6, RZ, 0x33, !PT ;  /* 0x00000006ff067212 */ /* 0x000fe200078e33ff */
[----:B------:R-:W-:Y:S06]  /*205b0*/  BRA `(.L_x_1782) ;  /* 0x0000000000107947 */ /* 0x000fec0003800000 */
.L_x_1781:
[----:B------:R-:W-:-:S13]  /*205c0*/  ISETP.NE.AND P0, PT, R3, 0x1, PT ;  /* 0x000000010300780c */ /* 0x000fda0003f05270 */
[----:B------:R-:W1:Y:S02]  /*205d0*/  @P0 LDC.64 R4, c[0x0][0x9e8] ;  /* 0x00027a00ff040b82 */ /* 0x000e640000000a00 */
[----:B-1----:R-:W-:-:S05]  /*205e0*/  @P0 IMAD.HI.U32 R4, R6, R4, RZ ;  /* 0x0000000406040227 */ /* 0x002fca00078e00ff */
[----:B------:R-:W-:-:S07]  /*205f0*/  @P0 SHF.R.U32.HI R6, RZ, R5, R4 ;  /* 0x00000005ff060219 */ /* 0x000fce0000011604 */
.L_x_1782:
[----:B------:R-:W-:Y:S05]  /*20600*/  BSYNC B0 ;  /* 0x0000000000007941 */ /* 0x000fea0003800000 */
.L_x_1780:
[----:B------:R-:W-:-:S05]  /*20610*/  IMAD R3, R6, R3, RZ ;  /* 0x0000000306037224 */ /* 0x000fca00078e02ff */
[----:B------:R-:W-:-:S07]  /*20620*/  VIMNMX R2, R2, R3, !PT ;  /* 0x0000000302027248 */ /* 0x000fce0007fe0100 */
.L_x_1779:
[----:B------:R-:W-:Y:S01]  /*20630*/  SHF.R.S32.HI R5, RZ, 0x1f, R2 ;  /* 0x0000001fff057819 */ /* 0x000fe20000011402 */
[----:B------:R-:W-:Y:S01]  /*20640*/  BSSY B0, `(.L_x_1783) ;  /* 0x0000028000007945 */ /* 0x000fe20003800000 */
[----:B------:R-:W-:Y:S02]  /*20650*/  LOP3.LUT R13, R11, 0xff, RZ, 0xc0, !PT ;  /* 0x000000ff0b0d7812 */ /* 0x000fe400078ec0ff */
[----:B------:R-:W-:Y:S01]  /*20660*/  LEA.HI R5, R5, R2, RZ, 0x7 ;  /* 0x0000000205057211 */ /* 0x000fe200078f38ff */
[----:B------:R-:W-:Y:S01]  /*20670*/  IMAD.MOV.U32 R2, RZ, RZ, RZ ;  /* 0x000000ffff027224 */ /* 0x000fe200078e00ff */
[----:B------:R-:W-:Y:S01]  /*20680*/  SHF.R.U32.HI R4, RZ, 0x10, R11 ;  /* 0x00000010ff047819 */ /* 0x000fe2000001160b */
[----:B------:R1:W-:Y:S01]  /*20690*/  STL [R1+0x50], R13 ;  /* 0x0000500d01007387 */ /* 0x0003e20000100800 */
[----:B------:R-:W-:-:S04]  /*206a0*/  SHF.R.S32.HI R5, RZ, 0x7, R5 ;  /* 0x00000007ff057819 */ /* 0x000fc80000011405 */
[----:B------:R-:W-:-:S04]  /*206b0*/  VIMNMX R5, RZ, R5, !PT ;  /* 0x00000005ff057248 */ /* 0x000fc80007fe0100 */
[----:B------:R-:W-:-:S13]  /*206c0*/  ISETP.GT.AND P0, PT, R8, R5, PT ;  /* 0x000000050800720c */ /* 0x000fda0003f04270 */
[----:B-1----:R-:W-:Y:S05]  /*206d0*/  @!P0 BRA `(.L_x_1784) ;  /* 0x0000000000788947 */ /* 0x002fea0003800000 */
[----:B------:R-:W-:Y:S01]  /*206e0*/  ISETP.NE.AND P0, PT, R4, RZ, PT ;  /* 0x000000ff0400720c */ /* 0x000fe20003f05270 */
[----:B------:R-:W-:-:S03]  /*206f0*/  ULDC UR4, c[0x0][0x9f0] ;  /* 0x00027c0000047ab9 */ /* 0x000fc60000000800 */
[----:B------:R-:W-:-:S04]  /*20700*/  SEL R6, R4, UR4, P0 ;  /* 0x0000000404067c07 */ /* 0x000fc80008000000 */
[----:B------:R-:W-:Y:S02]  /*20710*/  IABS R7, R6 ;  /* 0x0000000600077213 */ /* 0x000fe40000000000 */
[----:B------:R-:W-:Y:S02]  /*20720*/  IADD3 R11, R6, -0x1, R8 ;  /* 0xffffffff060b7810 */ /* 0x000fe40007ffe008 */
[----:B------:R-:W1:Y:S03]  /*20730*/  I2F.RP R2, R7 ;  /* 0x0000000700027306 */ /* 0x000e660000209400 */
[----:B------:R-:W-:-:S05]  /*20740*/  IMAD.IADD R11, R11, 0x1, -R5 ;  /* 0x000000010b0b7824 */ /* 0x000fca00078e0a05 */
        /* <DEDUP_REMOVED lines=10> */
[----:B------:R-:W-:-:S03]  /*207f0*/  IABS R3, R11 ;  /* 0x0000000b00037213 */ /* 0x000fc60000000000 */
        /* <DEDUP_REMOVED lines=12> */
.L_x_1784:
[----:B------:R-:W-:Y:S05]  /*208c0*/  BSYNC B0 ;  /* 0x0000000000007941 */ /* 0x000fea0003800000 */
.L_x_1783:
[-C--:B------:R-:W-:Y:S01]  /*208d0*/  IMAD R5, R13, R2.reuse, R5 ;  /* 0x000000020d057224 */ /* 0x080fe200078e0205 */
[----:B------:R-:W-:Y:S03]  /*208e0*/  BSSY B0, `(.L_x_1785) ;  /* 0x0000122000007945 */ /* 0x000fe60003800000 */
[C---:B------:R-:W-:Y:S01]  /*208f0*/  IMAD R3, R5.reuse, 0x80, -R9 ;  /* 0x0000008005037824 */ /* 0x040fe200078e0a09 */
[----:B------:R-:W-:-:S04]  /*20900*/  VIADDMNMX R2, R5, R2, R8, PT ;  /* 0x0000000205027246 */ /* 0x000fc80003800108 */
[----:B------:R-:W-:Y:S01]  /*20910*/  VIMNMX R3, RZ, R3, !PT ;  /* 0x00000003ff037248 */ /* 0x000fe20007fe0100 */
[----:B------:R-:W-:-:S05]  /*20920*/  IMAD R2, R2, 0x80, -R9 ;  /* 0x0000008002027824 */ /* 0x000fca00078e0a09 */
[----:B------:R-:W-:-:S04]  /*20930*/  VIMNMX R2, R2, R10, PT ;  /* 0x0000000a02027248 */ /* 0x000fc80003fe0100 */
[----:B------:R-:W-:Y:S02]  /*20940*/  ISETP.GT.AND P0, PT, R2, R3, PT ;  /* 0x000000030200720c */ /* 0x000fe40003f04270 */
[----:B------:R-:W-:-:S05]  /*20950*/  SHF.R.U32.HI R3, RZ, 0x7, R3 ;  /* 0x00000007ff037819 */ /* 0x000fca0000011603 */
[----:B------:R-:W-:-:S06]  /*20960*/  IMAD.MOV.U32 R9, RZ, RZ, R3 ;  /* 0x000000ffff097224 */ /* 0x000fcc00078e0003 */
[----:B------:R-:W-:-:S05]  /*20970*/  @P0 VIADD R2, R2, 0x7f ;  /* 0x0000007f02020836 */ /* 0x000fca0000000000 */
[----:B------:R-:W-:-:S04]  /*20980*/  @P0 SHF.R.S32.HI R5, RZ, 0x1f, R2 ;  /* 0x0000001fff050819 */ /* 0x000fc80000011402 */
[----:B------:R-:W-:-:S04]  /*20990*/  @P0 LEA.HI R2, R5, R2, RZ, 0x7 ;  /* 0x0000000205020211 */ /* 0x000fc800078f38ff */
[----:B------:R-:W-:Y:S02]  /*209a0*/  @P0 SHF.R.S32.HI R9, RZ, 0x7, R2 ;  /* 0x00000007ff090819 */ /* 0x000fe40000011402 */
        /* <DEDUP_REMOVED lines=10> */
.L_x_2029:
[----:B--2---:R-:W-:Y:S02]  /*20a50*/  ISETP.NE.AND P0, PT, R14, RZ, PT ;  /* 0x000000ff0e00720c */ /* 0x004fe40003f05270 */
[----:B------:R-:W-:-:S11]  /*20a60*/  PLOP3.LUT P6, PT, PT, PT, PT, 0x8, 0x0 ;  /* 0x000000000000781c */ /* 0x000fd60003fce170 */
[----:B------:R-:W-:Y:S05]  /*20a70*/  @P0 BRA `(.L_x_1788) ;  /* 0x00000000000c0947 */ /* 0x000fea0003800000 */
[----:B------:R-:W-:-:S03]  /*20a80*/  UMOV UR4, 0xffffffff ;  /* 0xffffffff00047882 */ /* 0x000fc60000000000 */
[----:B------:R-:W-:Y:S05]  /*20a90*/  BRA.DIV UR4, `(.L_x_1789) ;  /* 0x0000008e04307947 */ /* 0x000fea000b800000 */
[----:B------:R-:W-:-:S13]  /*20aa0*/  ELECT P6, URZ, PT ;  /* 0x00000000003f782f */ /* 0x000fda00038c0000 */
.L_x_1788:
        /* <DEDUP_REMOVED lines=9> */
.L_x_2032:
[----:B------:R-:W-:Y:S05]  /*20b40*/  BSYNC B1 ;  /* 0x0000000000017941 */ /* 0x000fea0003800000 */
.L_x_1790:
        /* <DEDUP_REMOVED lines=12> */
.L_x_2033:
[----:B------:R-:W-:Y:S05]  /*20c10*/  BSYNC B2 ;  /* 0x0000000000027941 */ /* 0x000fea0003800000 */
.L_x_1794:
        /* <DEDUP_REMOVED lines=9> */
.L_x_1797:
[----:B------:R-:W-:Y:S05]  /*20cb0*/  BSYNC B2 ;  /* 0x0000000000027941 */ /* 0x000fea0003800000 */
.L_x_1796:
        /* <DEDUP_REMOVED lines=11> */
[----:B------:R-:W-:Y:S02]  /*20d70*/  IMAD.SHL.U32 R12, R5, 0x4000, RZ ;  /* 0x00004000050c7824 */ /* 0x000fe400078e00ff */
[----:B------:R-:W-:Y:S02]  /*20d80*/  VIADD R5, R7, 0x28890 ;  /* 0x0002889007057836 */ /* 0x000fe40000000000 */
[----:B------:R-:W-:-:S07]  /*20d90*/  VIADD R8, R10, 0x18400 ;  /* 0x000184000a087836 */ /* 0x000fce0000000000 */
.L_x_1798:
        /* <DEDUP_REMOVED lines=10> */
[----:B------:R-:W-:Y:S01]  /*20e40*/  IMAD.MOV.U32 R14, RZ, RZ, 0x40 ;  /* 0x00000040ff0e7424 */ /* 0x000fe200078e00ff */
[----:B------:R-:W-:Y:S01]  /*20e50*/  PLOP3.LUT P0, PT, PT, PT, PT, 0x80, 0x0 ;  /* 0x000000000000781c */ /* 0x000fe20003f0f070 */
[----:B------:R-:W-:Y:S01]  /*20e60*/  VIADD R8, R10, 0x1c400 ;  /* 0x0001c4000a087836 */ /* 0x000fe20000000000 */
[----:B------:R-:W-:Y:S01]  /*20e70*/  UMOV UR6, 0x0 ;  /* 0x0000000000067882 */ /* 0x000fe20000000000 */
[----:B------:R-:W-:Y:S01]  /*20e80*/  UMOV UR7, 0x12f00000 ;  /* 0x12f0000000077882 */ /* 0x000fe20000000000 */
[----:B------:R-:W-:-:S15]  /*20e90*/  R2UR UR10, R14 ;  /* 0x000000000e0a72ca */ /* 0x000fde00000e0000 */
.L_x_1799:
        /* <DEDUP_REMOVED lines=10> */
[----:B------:R-:W1:Y:S01]  /*20f40*/  SYNCS.PHASECHK.TRANS64.TRYWAIT P0, [R7+URZ+0x288c0], R11 ;  /* 0x0288c00b070075a7 */ /* 0x000e62000800017f */
[----:B------:R-:W-:Y:S04]  /*20f50*/  BSSY B2, `(.L_x_1800) ;  /* 0x0000002000027945 */ /* 0x000fe80003800000 */
[----:B-1----:R-:W-:Y:S05]  /*20f60*/  @!P0 BRA `(.L_x_1801) ;  /* 0x0000008800448947 */ /* 0x002fea0003800000 */
.L_x_2034:
[----:B------:R-:W-:Y:S05]  /*20f70*/  BSYNC B2 ;  /* 0x0000000000027941 */ /* 0x000fea0003800000 */
.L_x_1800:
[----:B------:R-:W-:Y:S01]  /*20f80*/  BSSY B2, `(.L_x_1802) ;  /* 0x000000b000027945 */ /* 0x000fe20003800000 */
[----:B------:R-:W-:Y:S02]  /*20f90*/  IMAD.MOV.U32 R10, RZ, RZ, 0x0 ;  /* 0x00000000ff0a7424 */ /* 0x000fe400078e00ff */
[----:B-12---:R-:W-:Y:S01]  /*20fa0*/  IMAD.MOV.U32 R11, RZ, RZ, 0x12f00000 ;  /* 0x12f00000ff0b7424 */ /* 0x006fe200078e00ff */
        /* <DEDUP_REMOVED lines=8> */
.L_x_1803:
[----:B------:R-:W-:Y:S05]  /*21030*/  BSYNC B2 ;  /* 0x0000000000027941 */ /* 0x000fea0003800000 */
.L_x_1802:
[----:B------:R-:W-:Y:S01]  /*21040*/  R2UR UR10, R13 ;  /* 0x000000000d0a72ca */ /* 0x000fe200000e0000 */
[----:B------:R-:W-:Y:S01]  /*21050*/  IMAD R8, R12, 0x2, R18 ;  /* 0x000000020c087824 */ /* 0x000fe200078e0212 */
[----:B------:R-:W-:Y:S01]  /*21060*/  R2UR UR6, R10 ;  /* 0x000000000a0672ca */ /* 0x000fe200000e0000 */
[----:B------:R-:W-:Y:S01]  /*21070*/  UIADD3 UR4, UP0, UR38, 0x670, URZ ;  /* 0x0000067026047890 */ /* 0x000fe2000ff1e03f */
[----:B------:R-:W-:Y:S01]  /*21080*/  R2UR UR7, R11 ;  /* 0x000000000b0772ca */ /* 0x000fe200000e0000 */
[----:B------:R-:W-:Y:S01]  /*21090*/  VIADD R7, R7, 0x288b0 ;  /* 0x000288b007077836 */ /* 0x000fe20000000000 */
[----:B------:R-:W-:Y:S01]  /*210a0*/  PLOP3.LUT P0, PT, PT, PT, PT, 0x80, 0x0 ;  /* 0x000000000000781c */ /* 0x000fe20003f0f070 */
[----:B------:R-:W-:Y:S01]  /*210b0*/  VIADD R5, R8, 0x400 ;  /* 0x0000040008057836 */ /* 0x000fe20000000000 */
[----:B------:R-:W-:-:S12]  /*210c0*/  UIADD3.X UR5, URZ, UR39, URZ, UP0, !UPT ;  /* 0x000000273f057290 */ /* 0x000fd800087fe43f */
.L_x_1804:
        /* <DEDUP_REMOVED lines=10> */
[----:B------:R-:W-:Y:S01]  /*21170*/  R2UR UR10, R14 ;  /* 0x000000000e0a72ca */ /* 0x000fe200000e0000 */
[----:B------:R-:W-:Y:S01]  /*21180*/  VIADD R5, R8, 0x4400 ;  /* 0x0000440008057836 */ /* 0x000fe20000000000 */
[----:B------:R-:W-:Y:S02]  /*21190*/  R2UR UR6, R10 ;  /* 0x000000000a0672ca */ /* 0x000fe400000e0000 */
[----:B------:R-:W-:Y:S02]  /*211a0*/  R2UR UR7, R11 ;  /* 0x000000000b0772ca */ /* 0x000fe400000e0000 */
[----:B------:R-:W-:-:S13]  /*211b0*/  PLOP3.LUT P0, PT, PT, PT, PT, 0x80, 0x0 ;  /* 0x000000000000781c */ /* 0x000fda0003f0f070 */
.L_x_1805:
        /* <DEDUP_REMOVED lines=10> */
.L_x_1793:
[----:B------:R-:W-:Y:S05]  /*21260*/  BSYNC B1 ;  /* 0x0000000000017941 */ /* 0x000fea0003800000 */
.L_x_1792:
        /* <DEDUP_REMOVED lines=13> */
.L_x_1820:
        /* <DEDUP_REMOVED lines=13> */
.L_x_2035:
[----:B------:R-:W-:Y:S05]  /*21410*/  BSYNC B2 ;  /* 0x0000000000027941 */ /* 0x000fea0003800000 */
.L_x_1808:
        /* <DEDUP_REMOVED lines=9> */
.L_x_1811:
[----:B------:R-:W-:Y:S05]  /*214b0*/  BSYNC B2 ;  /* 0x0000000000027941 */ /* 0x000fea0003800000 */
.L_x_1810:
[----:B------:R-:W2:Y:S01]  /*214c0*/  LDL R5, [R1+0x1c] ;  /* 0x00001c0001057983 */ /* 0x000ea20000100800 */
[----:B------:R-:W-:Y:S01]  /*214d0*/  IMAD.MOV.U32 R14, RZ, RZ, RZ ;  /* 0x000000ffff0e7224 */ /* 0x000fe200078e00ff */
        /* <DEDUP_REMOVED lines=10> */
.L_x_1812:
        /* <DEDUP_REMOVED lines=10> */
[----:B0-----:R-:W-:Y:S01]  /*21620*/  IMAD.MOV.U32 R15, RZ, RZ, 0x40 ;  /* 0x00000040ff0f7424 */ /* 0x001fe200078e00ff */
[----:B------:R-:W-:Y:S01]  /*21630*/  PLOP3.LUT P1, PT, PT, PT, PT, 0x80, 0x0 ;  /* 0x000000000000781c */ /* 0x000fe20003f2f070 */
[----:B------:R-:W-:Y:S01]  /*21640*/  VIADD R11, R7, 0x1c400 ;  /* 0x0001c400070b7836 */ /* 0x000fe20000000000 */
[----:B------:R-:W-:Y:S01]  /*21650*/  UMOV UR6, 0x0 ;  /* 0x0000000000067882 */ /* 0x000fe20000000000 */
[----:B------:R-:W-:Y:S01]  /*21660*/  UMOV UR7, 0x12f00000 ;  /* 0x12f0000000077882 */ /* 0x000fe20000000000 */
[----:B------:R-:W-:-:S15]  /*21670*/  R2UR UR10, R15 ;  /* 0x000000000f0a72ca */ /* 0x000fde00000e0000 */
.L_x_1813:
        /* <DEDUP_REMOVED lines=13> */
.L_x_2036:
[----:B------:R-:W-:Y:S05]  /*21750*/  BSYNC B2 ;  /* 0x0000000000027941 */ /* 0x000fea0003800000 */
.L_x_1814:
        /* <DEDUP_REMOVED lines=11> */
.L_x_1817:
[----:B------:R-:W-:Y:S05]  /*21810*/  BSYNC B2 ;  /* 0x0000000000027941 */ /* 0x000fea0003800000 */
.L_x_1816:
        /* <DEDUP_REMOVED lines=8> */
.L_x_1818:
        /* <DEDUP_REMOVED lines=15> */
.L_x_1819:
        /* <DEDUP_REMOVED lines=10> */
.L_x_1807:
[----:B------:R-:W-:Y:S05]  /*21a30*/  BSYNC B1 ;  /* 0x0000000000017941 */ /* 0x000fea0003800000 */
.L_x_1806:
        /* <DEDUP_REMOVED lines=12> */
.L_x_1786:
[----:B------:R-:W-:Y:S05]  /*21b00*/  BSYNC B0 ;  /* 0x0000000000007941 */ /* 0x000fea0003800000 */
.L_x_1785:
[----:B-12---:R-:W2:Y:S01]  /*21b10*/  LDL R8, [R1+0x30] ;  /* 0x0000300001087983 */ /* 0x006ea20000100800 */
[----:B------:R-:W1:Y:S01]  /*21b20*/  LDC R0, c[0x0][0x448] ;  /* 0x00011200ff007b82 */ /* 0x000e620000000800 */
[----:B------:R-:W-:Y:S07]  /*21b30*/  @!P0 WARPSYNC.ALL ;  /* 0x0000000000008948 */ /* 0x000fee0003800000 */
[----:B------:R-:W-:Y:S01]  /*21b40*/  @!P0 BAR.SYNC.DEFER_BLOCKING 0xc, 0x180 ;  /* 0x0306000000008b1d */ /* 0x000fe20000010000 */
[----:B-1----:R-:W-:-:S13]  /*21b50*/  ISETP.NE.AND P1, PT, R0, 0x1, PT ;  /* 0x000000010000780c */ /* 0x002fda0003f25270 */
[----:B------:R-:W1:Y:S08]  /*21b60*/  @P1 LDC R0, c[0x0][0x44c] ;  /* 0x00011300ff001b82 */ /* 0x000e700000000800 */
[----:B------:R-:W3:Y:S01]  /*21b70*/  @P1 LDC R3, c[0x0][0x450] ;  /* 0x00011400ff031b82 */ /* 0x000ee20000000800 */
[----:B--2---:R-:W-:-:S04]  /*21b80*/  VIADD R2, R8, 0x7f ;  /* 0x0000007f08027836 */ /* 0x004fc80000000000 */
[----:B-1----:R-:W-:-:S05]  /*21b90*/  @P1 IMAD.HI.U32 R0, R2, R0, RZ ;  /* 0x0000000002001227 */ /* 0x002fca00078e00ff */
[----:B---3--:R-:W-:-:S05]  /*21ba0*/  @P1 SHF.R.U32.HI R2, RZ, R3, R0 ;  /* 0x00000003ff021219 */ /* 0x008fca0000011600 */
[----:B------:R-:W-:Y:S02]  /*21bb0*/  IMAD.IADD R0, R20, 0x1, R2 ;  /* 0x0000000114007824 */ /* 0x000fe400078e0202 */
[----:B------:R-:W1:Y:S02]  /*21bc0*/  LDC.64 R2, c[0x0][0x9e0] ;  /* 0x00027800ff027b82 */ /* 0x000e640000000a00 */
[----:B-1----:R-:W-:Y:S01]  /*21bd0*/  ISETP.GE.AND P2, PT, R3, 0x1, PT ;  /* 0x000000010300780c */ /* 0x002fe20003f46270 */
[----:B------:R-:W-:-:S12]  /*21be0*/  IMAD.IADD R2, R0, 0x1, R2 ;  /* 0x0000000100027824 */ /* 0x000fd800078e0202 */
[----:B------:R-:W-:Y:S05]  /*21bf0*/  @!P2 BRA `(.L_x_1821) ;  /* 0x000000000048a947 */ /* 0x000fea0003800000 */
        /* <DEDUP_REMOVED lines=11> */
.L_x_1823:
[----:B------:R-:W-:-:S13]  /*21cb0*/  ISETP.NE.AND P0, PT, R3, 0x1, PT ;  /* 0x000000010300780c */ /* 0x000fda0003f05270 */
[----:B------:R-:W1:Y:S02]  /*21cc0*/  @P0 LDC.64 R6, c[0x0][0x9e8] ;  /* 0x00027a00ff060b82 */ /* 0x000e640000000a00 */
[----:B-1----:R-:W-:-:S05]  /*21cd0*/  @P0 IMAD.HI.U32 R6, R5, R6, RZ ;  /* 0x0000000605060227 */ /* 0x002fca00078e00ff */
[----:B------:R-:W-:-:S07]  /*21ce0*/  @P0 SHF.R.U32.HI R5, RZ, R7, R6 ;  /* 0x00000007ff050219 */ /* 0x000fce0000011606 */
.L_x_1824:
[----:B------:R-:W-:Y:S05]  /*21cf0*/  BSYNC B0 ;  /* 0x0000000000007941 */ /* 0x000fea0003800000 */
.L_x_1822:
[----:B------:R-:W-:-:S05]  /*21d00*/  IMAD R5, R5, R3, R3 ;  /* 0x0000000305057224 */ /* 0x000fca00078e0203 */
[----:B------:R-:W-:-:S07]  /*21d10*/  VIMNMX R2, R2, R5, PT ;  /* 0x0000000502027248 */ /* 0x000fce0003fe0100 */
.L_x_1821:
[----:B------:R-:W2:Y:S01]  /*21d20*/  LDL R7, [R1+0x5c] ;  /* 0x00005c0001077983 */ /* 0x000ea20000100800 */
[----:B------:R-:W1:Y:S01]  /*21d30*/  @P1 LDC R5, c[0x0][0x44c] ;  /* 0x00011300ff051b82 */ /* 0x000e620000000800 */
[----:B------:R-:W-:Y:S01]  /*21d40*/  IMAD.MOV.U32 R0, RZ, RZ, R8 ;  /* 0x000000ffff007224 */ /* 0x000fe200078e0008 */
[----:B------:R-:W-:-:S06]  /*21d50*/  ULDC UR4, c[0x0][0x9dc] ;  /* 0x0002770000047ab9 */ /* 0x000fcc0000000800 */
[----:B------:R-:W3:Y:S01]  /*21d60*/  @P1 LDC R6, c[0x0][0x450] ;  /* 0x00011400ff061b82 */ /* 0x000ee20000000800 */
[----:B-1----:R-:W-:-:S05]  /*21d70*/  @P1 IMAD.HI.U32 R5, R8, R5, RZ ;  /* 0x0000000508051227 */ /* 0x002fca00078e00ff */
[----:B---3--:R-:W-:Y:S01]  /*21d80*/  @P1 SHF.R.U32.HI R0, RZ, R6, R5 ;  /* 0x00000006ff001219 */ /* 0x008fe20000011605 */
[----:B------:R-:W-:-:S04]  /*21d90*/  VIADD R5, R2, 0x7f ;  /* 0x0000007f02057836 */ /* 0x000fc80000000000 */
[----:B------:R-:W-:Y:S01]  /*21da0*/  IMAD.IADD R2, R17, 0x1, R0 ;  /* 0x0000000111027824 */ /* 0x000fe200078e0200 */
[----:B------:R-:W-:-:S04]  /*21db0*/  SHF.R.S32.HI R0, RZ, 0x1f, R5 ;  /* 0x0000001fff007819 */ /* 0x000fc80000011405 */
[----:B------:R-:W-:-:S04]  /*21dc0*/  LEA.HI R0, R0, R5, RZ, 0x7 ;  /* 0x0000000500007211 */ /* 0x000fc800078f38ff */
[----:B------:R-:W-:Y:S01]  /*21dd0*/  SHF.R.S32.HI R8, RZ, 0x7, R0 ;  /* 0x00000007ff087819 */ /* 0x000fe20000011400 */
[----:B------:R-:W-:-:S04]  /*21de0*/  VIADD R0, R2, -UR4 ;  /* 0x8000000402007c36 */ /* 0x000fc80008000000 */
[----:B------:R1:W-:Y:S01]  /*21df0*/  STL [R1+0x60], R8 ;  /* 0x0000600801007387 */ /* 0x0003e20000100800 */
[----:B--2---:R-:W-:Y:S01]  /*21e00*/  VIMNMX R5, R7, R8, PT ;  /* 0x0000000807057248 */ /* 0x004fe20003fe0100 */
[----:B-1----:R-:W-:Y:S06]  /*21e10*/  @!P2 BRA `(.L_x_1825) ;  /* 0x000000000044a947 */ /* 0x002fec0003800000 */
        /* <DEDUP_REMOVED lines=10> */
.L_x_1827:
[----:B------:R-:W-:-:S13]  /*21ec0*/  ISETP.NE.AND P0, PT, R3, 0x1, PT ;  /* 0x000000010300780c */ /* 0x000fda0003f05270 */
[----:B------:R-:W1:Y:S02]  /*21ed0*/  @P0 LDC.64 R6, c[0x0][0x9e8] ;  /* 0x00027a00ff060b82 */ /* 0x000e640000000a00 */
[----:B-1----:R-:W-:-:S05]  /*21ee0*/  @P0 IMAD.HI.U32 R6, R2, R6, RZ ;  /* 0x0000000602060227 */ /* 0x002fca00078e00ff */
[----:B------:R-:W-:-:S07]  /*21ef0*/  @P0 SHF.R.U32.HI R2, RZ, R7, R6 ;  /* 0x00000007ff020219 */ /* 0x000fce0000011606 */
.L_x_1828:
[----:B------:R-:W-:Y:S05]  /*21f00*/  BSYNC B0 ;  /* 0x0000000000007941 */ /* 0x000fea0003800000 */
.L_x_1826:
[----:B------:R-:W-:-:S05]  /*21f10*/  IMAD R2, R2, R3, RZ ;  /* 0x0000000302027224 */ /* 0x000fca00078e02ff */
[----:B------:R-:W-:-:S07]  /*21f20*/  VIMNMX R0, R0, R2, !PT ;  /* 0x0000000200007248 */ /* 0x000fce0007fe0100 */
.L_x_1825:
[----:B------:R-:W-:Y:S01]  /*21f30*/  SHF.R.S32.HI R2, RZ, 0x1f, R0 ;  /* 0x0000001fff027819 */ /* 0x000fe20000011400 */
[----:B------:R-:W-:Y:S01]  /*21f40*/  BSSY B0, `(.L_x_1829) ;  /* 0x0000026000007945 */ /* 0x000fe20003800000 */
[----:B------:R-:W-:Y:S02]  /*21f50*/  ISETP.NE.AND P1, PT, R4, RZ, PT ;  /* 0x000000ff0400720c */ /* 0x000fe40003f25270 */
[----:B------:R-:W-:-:S04]  /*21f60*/  LEA.HI R2, R2, R0, RZ, 0x7 ;  /* 0x0000000002027211 */ /* 0x000fc800078f38ff */
[----:B------:R-:W-:-:S04]  /*21f70*/  SHF.R.S32.HI R2, RZ, 0x7, R2 ;  /* 0x00000007ff027819 */ /* 0x000fc80000011402 */
[----:B------:R-:W-:-:S03]  /*21f80*/  VIMNMX R9, RZ, R2, !PT ;  /* 0x00000002ff097248 */ /* 0x000fc60007fe0100 */
[----:B------:R-:W1:Y:S01]  /*21f90*/  @!P1 LDC R4, c[0x0][0x9f0] ;  /* 0x00027c00ff049b82 */ /* 0x000e620000000800 */
[----:B------:R-:W-:Y:S01]  /*21fa0*/  ISETP.GT.AND P0, PT, R5, R9, PT ;  /* 0x000000090500720c */ /* 0x000fe20003f04270 */
[----:B------:R2:W-:Y:S04]  /*21fb0*/  STL [R1+0x3c], R9 ;  /* 0x00003c0901007387 */ /* 0x0005e80000100800 */
[----:B------:R2:W-:Y:S08]  /*21fc0*/  STL [R1+0x44], RZ ;  /* 0x000044ff01007387 */ /* 0x0005f00000100800 */
[----:B--2---:R-:W-:Y:S05]  /*21fd0*/  @!P0 BRA `(.L_x_1830) ;  /* 0x0000000000708947 */ /* 0x004fea0003800000 */
[----:B-1----:R-:W-:-:S04]  /*21fe0*/  IABS R0, R4 ;  /* 0x0000000400007213 */ /* 0x002fc80000000000 */
[----:B------:R-:W1:Y:S08]  /*21ff0*/  I2F.RP R2, R0 ;  /* 0x0000000000027306 */ /* 0x000e700000209400 */
[----:B-1----:R-:W1:Y:S02]  /*22000*/  MUFU.RCP R2, R2 ;  /* 0x0000000200027308 */ /* 0x002e640000001000 */
[----:B-1----:R-:W-:-:S06]  /*22010*/  VIADD R2, R2, 0xffffffe ;  /* 0x0ffffffe02027836 */ /* 0x002fcc0000000000 */
[----:B------:R-:W1:Y:S02]  /*22020*/  F2I.FTZ.U32.TRUNC.NTZ R3, R2 ;  /* 0x0000000200037305 */ /* 0x000e64000021f000 */
[----:B-1----:R-:W-:-:S04]  /*22030*/  IMAD.MOV R2, RZ, RZ, -R3 ;  /* 0x000000ffff027224 */ /* 0x002fc800078e0a03 */
[----:B------:R-:W-:Y:S02]  /*22040*/  IMAD R6, R2, R0, RZ ;  /* 0x0000000002067224 */ /* 0x000fe400078e02ff */
[----:B------:R-:W-:-:S04]  /*22050*/  IMAD.MOV.U32 R2, RZ, RZ, RZ ;  /* 0x000000ffff027224 */ /* 0x000fc800078e00ff */
[----:B------:R-:W-:Y:S01]  /*22060*/  IMAD.HI.U32 R8, R3, R6, R2 ;  /* 0x0000000603087227 */ /* 0x000fe200078e0002 */
[----:B------:R-:W-:Y:S02]  /*22070*/  IADD3 R6, R4, -0x1, R5 ;  /* 0xffffffff04067810 */ /* 0x000fe40007ffe005 */
[----:B------:R-:W-:-:S03]  /*22080*/  IABS R2, R4 ;  /* 0x0000000400027213 */ /* 0x000fc60000000000 */
[----:B------:R-:W-:Y:S02]  /*22090*/  IMAD.IADD R6, R6, 0x1, -R9 ;  /* 0x0000000106067824 */ /* 0x000fe400078e0a09 */
[----:B------:R-:W-:-:S03]  /*220a0*/  IMAD.MOV R2, RZ, RZ, -R2 ;  /* 0x000000ffff027224 */ /* 0x000fc600078e0a02 */
[----:B------:R-:W-:Y:S01]  /*220b0*/  IABS R3, R6 ;  /* 0x0000000600037213 */ /* 0x000fe20000000000 */
[----:B------:R-:W-:Y:S01]  /*220c0*/  IMAD.MOV.U32 R7, RZ, RZ, R2 ;  /* 0x000000ffff077224 */ /* 0x000fe200078e0002 */
        /* <DEDUP_REMOVED lines=13> */
.L_x_1830:
[----:B------:R-:W-:Y:S05]  /*221a0*/  BSYNC B0 ;  /* 0x0000000000007941 */ /* 0x000fea0003800000 */
.L_x_1829:
[----:B------:R-:W3:Y:S04]  /*221b0*/  LDL R0, [R1+0x44] ;  /* 0x0000440001007983 */ /* 0x000ee80000100800 */
[----:B--2---:R-:W3:Y:S01]  /*221c0*/  LDL R2, [R1+0x50] ;  /* 0x0000500001027983 */ /* 0x004ee20000100800 */
[----:B------:R-:W-:Y:S01]  /*221d0*/  BSSY B7, `(.L_x_1831) ;  /* 0x00003cf000077945 */ /* 0x000fe20003800000 */
[----:B---3--:R-:W-:-:S05]  /*221e0*/  IMAD R2, R2, R0, R9 ;  /* 0x0000000002027224 */ /* 0x008fca00078e0209 */
[----:B------:R-:W-:Y:S01]  /*221f0*/  VIADDMNMX R0, R2, R0, R5, PT ;  /* 0x0000000002007246 */ /* 0x000fe20003800105 */
[----:B------:R2:W-:Y:S03]  /*22200*/  STL [R1+0x28], R2 ;  /* 0x0000280201007387 */ /* 0x0005e60000100800 */
[----:B------:R-:W-:Y:S01]  /*22210*/  ISETP.GT.AND P0, PT, R0, R2, PT ;  /* 0x000000020000720c */ /* 0x000fe20003f04270 */
[----:B------:R2:W-:-:S12]  /*22220*/  STL [R1+0x40], R0 ;  /* 0x0000400001007387 */ /* 0x0005d80000100800 */
[----:B--2---:R-:W-:Y:S05]  /*22230*/  @P0 BRA `(.L_x_1832) ;  /* 0x0000000000480947 */ /* 0x004fea0003800000 */
[----:B------:R-:W2:Y:S02]  /*22240*/  S2R R0, SR_TID.X ;  /* 0x0000000000007919 */ /* 0x000ea40000002100 */
[----:B--2---:R-:W-:-:S04]  /*22250*/  LOP3.LUT R0, R0, 0x7f, RZ, 0xc0, !PT ;  /* 0x0000007f00007812 */ /* 0x004fc800078ec0ff */
[----:B------:R-:W-:-:S13]  /*22260*/  ISETP.NE.AND P0, PT, R0, RZ, PT ;  /* 0x000000ff0000720c */ /* 0x000fda0003f05270 */
[----:B------:R-:W-:Y:S05]  /*22270*/  @P0 BRA `(.L_x_1833) ;  /* 0x0000003c00100947 */ /* 0x000fea0003800000 */
[----:B------:R-:W2:Y:S01]  /*22280*/  S2R R3, SR_LANEID ;  /* 0x0000000000037919 */ /* 0x000ea20000000000 */
[----:B------:R-:W-:Y:S02]  /*22290*/  VOTEU.ANY UR4, UPT, PT ;  /* 0x0000000000047886 */ /* 0x000fe400038e0100 */
[----:B------:R-:W2:Y:S08]  /*222a0*/  FLO.U32 R0, UR4 ;  /* 0x0000000400007d00 */ /* 0x000eb000080e0000 */
[----:B------:R-:W3:Y:S01]  /*222b0*/  POPC R5, UR4 ;  /* 0x0000000400057d09 */ /* 0x000ee20008000000 */
[----:B--2---:R-:W-:-:S02]  /*222c0*/  ISETP.EQ.U32.AND P0, PT, R0, R3, PT ;  /* 0x000000030000720c */ /* 0x004fc40003f02070 */
[----:B------:R-:W3:Y:S11]  /*222d0*/  LDC.64 R2, c[0x0][0xc60] ;  /* 0x00031800ff027b82 */ /* 0x000ef60000000a00 */
[----:B---3--:R-:W2:Y:S01]  /*222e0*/  @P0 ATOMG.E.ADD.STRONG.GPU PT, R3, desc[UR42][R2.64], R5 ;  /* 0x00000005020309a8 */ /* 0x008ea200081ee1ea */
[----:B-1----:R-:W1:Y:S02]  /*222f0*/  S2R R4, SR_LTMASK ;  /* 0x0000000000047919 */ /* 0x002e640000003900 */
[----:B-1----:R-:W-:-:S04]  /*22300*/  LOP3.LUT R4, R4, UR4, RZ, 0xc0, !PT ;  /* 0x0000000404047c12 */ /* 0x002fc8000f8ec0ff */
[----:B------:R-:W1:Y:S01]  /*22310*/  POPC R7, R4 ;  /* 0x0000000400077309 */ /* 0x000e620000000000 */
[----:B--2---:R-:W1:Y:S02]  /*22320*/  SHFL.IDX PT, R0, R3, R0, 0x1f ;  /* 0x00001f0003007589 */ /* 0x004e6400000e0000 */
[----:B-1----:R-:W-:-:S05]  /*22330*/  IADD3 R0, R0, UR36, R7 ;  /* 0x0000002400007c10 */ /* 0x002fca000fffe007 */
[----:B------:R2:W-:Y:S01]  /*22340*/  STL [R1], R0 ;  /* 0x0000000001007387 */ /* 0x0005e20000100800 */
[----:B------:R-:W-:Y:S05]  /*22350*/  BRA `(.L_x_1833) ;  /* 0x0000003800d87947 */ /* 0x000fea0003800000 */
.L_x_1832:
        /* <DEDUP_REMOVED lines=19> */
[----:B01----:R-:W-:Y:S05]  /*22490*/  CALL.ABS.NOINC R2 ;  /* 0x0000000002007343 */ /* 0x003fea0003c00000 */
.L_x_1835:
[----:B------:R-:W-:Y:S05]  /*224a0*/  BSYNC B6 ;  /* 0x0000000000067941 */ /* 0x000fea0003800000 */
.L_x_1834:
        /* <DEDUP_REMOVED lines=8> */
[----:B------:R2:W3:Y:S01]  /*22530*/  LDC.64 R2, c[0x4][R17] ;  /* 0x0100000011027b82 */ /* 0x0004e20000000a00 */
[----:B-1----:R-:W-:Y:S02]  /*22540*/  IMAD.U32 R4, RZ, RZ, UR6 ;  /* 0x00000006ff047e24 */ /* 0x002fe4000f8e00ff */
[----:B------:R-:W-:Y:S02]  /*22550*/  IMAD.U32 R5, RZ, RZ, UR7 ;  /* 0x00000007ff057e24 */ /* 0x000fe4000f8e00ff */
[----:B------:R-:W-:Y:S02]  /*22560*/  IMAD.U32 R6, RZ, RZ, UR8 ;  /* 0x00000008ff067e24 */ /* 0x000fe4000f8e00ff */
[----:B------:R-:W-:-:S02]  /*22570*/  IMAD.U32 R7, RZ, RZ, UR9 ;  /* 0x00000009ff077e24 */ /* 0x000fc4000f8e00ff */
[----:B------:R-:W-:Y:S02]  /*22580*/  IMAD.U32 R10, RZ, RZ, UR4 ;  /* 0x00000004ff0a7e24 */ /* 0x000fe4000f8e00ff */
[----:B------:R-:W-:Y:S02]  /*22590*/  IMAD.U32 R11, RZ, RZ, UR5 ;  /* 0x00000005ff0b7e24 */ /* 0x000fe4000f8e00ff */
[----:B------:R-:W-:Y:S02]  /*225a0*/  IMAD.MOV.U32 R8, RZ, RZ, 0x70 ;  /* 0x00000070ff087424 */ /* 0x000fe400078e00ff */
[----:B------:R-:W-:Y:S02]  /*225b0*/  IMAD.MOV.U32 R12, RZ, RZ, 0x1 ;  /* 0x00000001ff0c7424 */ /* 0x000fe400078e00ff */
[----:B--2---:R-:W-:-:S07]  /*225c0*/  IMAD.MOV.U32 R13, RZ, RZ, RZ ;  /* 0x000000ffff0d7224 */ /* 0x004fce00078e00ff */
[----:B------:R-:W-:-:S07]  /*225d0*/  LEPC R20, `(.L_x_1838) ;  /* 0x000000001014794e */ /* 0x000fce0000000000 */
[----:B0--3--:R-:W-:Y:S05]  /*225e0*/  CALL.ABS.NOINC R2 ;  /* 0x0000000002007343 */ /* 0x009fea0003c00000 */
.L_x_1838:
        /* <DEDUP_REMOVED lines=15> */
.L_x_1837:
[----:B------:R-:W-:Y:S05]  /*226e0*/  BSYNC B6 ;  /* 0x0000000000067941 */ /* 0x000fea0003800000 */
.L_x_1836:
[----:B------:R-:W2:Y:S01]  /*226f0*/  LDL R0, [R1+0xc] ;  /* 0x00000c0001007983 */ /* 0x000ea20000100800 */
[----:B------:R-:W-:Y:S02]  /*22700*/  ULDC.64 UR4, c[0x0][0x9f8] ;  /* 0x00027e0000047ab9 */ /* 0x000fe40000000a00 */
[----:B------:R-:W-:Y:S01]  /*22710*/  ISETP.NE.U32.AND P0, PT, RZ, UR4, PT ;  /* 0x00000004ff007c0c */ /* 0x000fe2000bf05070 */
[----:B------:R-:W3:Y:S03]  /*22720*/  LDL R17, [R1+0x40] ;  /* 0x0000400001117983 */ /* 0x000ee60000100800 */
[----:B------:R-:W-:Y:S01]  /*22730*/  ISETP.NE.AND.EX P0, PT, RZ, UR5, PT, P0 ;  /* 0x00000005ff007c0c */ /* 0x000fe2000bf05300 */
[----:B------:R-:W-:-:S12]  /*22740*/  ULDC.64 UR4, c[0x0][0xa08] ;  /* 0x0002820000047ab9 */ /* 0x000fd80000000a00 */
[----:B------:R-:W4:Y:S01]  /*22750*/  @P0 LDC.64 R2, c[0x0][0x9f8] ;  /* 0x00027e00ff020b82 */ /* 0x000f220000000a00 */
[----:B--2---:R-:W-:Y:S02]  /*22760*/  IMAD.MOV.U32 R7, RZ, RZ, R0 ;  /* 0x000000ffff077224 */ /* 0x004fe400078e0000 */
[----:B----4-:R-:W-:-:S05]  /*22770*/  @P0 IMAD.WIDE R2, R0, 0x4, R2 ;  /* 0x0000000400020825 */ /* 0x010fca00078e0202 */
[----:B------:R2:W4:Y:S01]  /*22780*/  @P0 LDG.E R7, desc[UR42][R2.64] ;  /* 0x0000002a02070981 */ /* 0x000522000c1e1900 */
[----:B---3--:R-:W-:Y:S01]  /*22790*/  VIADD R0, R17, 0xffffffff ;  /* 0xffffffff11007836 */ /* 0x008fe20000000000 */
[----:B--2---:R-:W2:Y:S02]  /*227a0*/  LDC.64 R2, c[0x0][0x418] ;  /* 0x00010600ff027b82 */ /* 0x004ea40000000a00 */
[----:B--2---:R-:W-:Y:S01]  /*227b0*/  LOP3.LUT P0, RZ, R2, UR4, RZ, 0xfc, !PT ;  /* 0x0000000402ff7c12 */ /* 0x004fe2000f80fcff */
[----:B------:R-:W-:-:S03]  /*227c0*/  UMOV UR4, 0xffffffff ;  /* 0xffffffff00047882 */ /* 0x000fc60000000000 */
[----:B------:R-:W-:Y:S02]  /*227d0*/  LOP3.LUT P0, RZ, R3, UR5, RZ, 0xfc, P0 ;  /* 0x0000000503ff7c12 */ /* 0x000fe4000800fcff */
[----:B----4-:R-:W-:Y:S01]  /*227e0*/  SHF.R.S32.HI R8, RZ, 0x1f, R7 ;  /* 0x0000001fff087819 */ /* 0x010fe20000011407 */
        /* <DEDUP_REMOVED lines=8> */
.L_x_2039:
        /* <DEDUP_REMOVED lines=11> */
.L_x_2042:
        /* <DEDUP_REMOVED lines=24> */
.L_x_1842:
[----:B---3--:R-:W3:Y:S01]  /*22aa0*/  LDL R2, [R1+0x14] ;  /* 0x0000140001027983 */ /* 0x008ee20000100800 */
[----:B-1----:R-:W-:Y:S01]  /*22ab0*/  IMAD R0, R19, 0x8, R18 ;  /* 0x0000000813007824 */ /* 0x002fe200078e0212 */
[----:B---3--:R-:W-:-:S04]  /*22ac0*/  SHF.L.U32 R2, R2, 0x1f, RZ ;  /* 0x0000001f02027819 */ /* 0x008fc800000006ff */
[----:B------:R-:W1:Y:S02]  /*22ad0*/  SYNCS.PHASECHK.TRANS64.TRYWAIT P0, [R0+URZ+0x28840], R2 ;  /* 0x02884002000075a7 */ /* 0x000e64000800017f */
[----:B-1----:R-:W-:Y:S05]  /*22ae0*/  @!P0 BRA `(.L_x_1843) ;  /* 0x0000006c00f48947 */ /* 0x002fea0003800000 */
.L_x_2043:
        /* <DEDUP_REMOVED lines=11> */
.L_x_1844:
        /* <DEDUP_REMOVED lines=29> */
.L_x_1840:
        /* <DEDUP_REMOVED lines=23> */
[----:B--2---:R-:W-:-:S02]  /*22ee0*/  IMAD.U32 R7, RZ, RZ, UR7 ;  /* 0x00000007ff077e24 */ /* 0x004fc4000f8e00ff */
[----:B------:R-:W-:Y:S02]  /*22ef0*/  IMAD.U32 R10, RZ, RZ, UR8 ;  /* 0x00000008ff0a7e24 */ /* 0x000fe4000f8e00ff */
[----:B------:R-:W-:Y:S02]  /*22f00*/  IMAD.U32 R11, RZ, RZ, UR9 ;  /* 0x00000009ff0b7e24 */ /* 0x000fe4000f8e00ff */
[----:B------:R-:W-:Y:S02]  /*22f10*/  IMAD.MOV.U32 R8, RZ, RZ, 0x70 ;  /* 0x00000070ff087424 */ /* 0x000fe400078e00ff */
[----:B------:R-:W-:Y:S02]  /*22f20*/  IMAD.MOV.U32 R12, RZ, RZ, 0x1 ;  /* 0x00000001ff0c7424 */ /* 0x000fe400078e00ff */
[----:B------:R-:W-:-:S07]  /*22f30*/  IMAD.MOV.U32 R13, RZ, RZ, RZ ;  /* 0x000000ffff0d7224 */ /* 0x000fce00078e00ff */
[----:B------:R-:W-:-:S07]  /*22f40*/  LEPC R20, `(.L_x_1846) ;  /* 0x000000001014794e */ /* 0x000fce0000000000 */
[----:B01----:R-:W-:Y:S05]  /*22f50*/  CALL.ABS.NOINC R2 ;  /* 0x0000000002007343 */ /* 0x003fea0003c00000 */
.L_x_1846:
[----:B------:R-:W-:Y:S05]  /*22f60*/  BSYNC B6 ;  /* 0x0000000000067941 */ /* 0x000fea0003800000 */
.L_x_1845:
[----:B-1----:R-:W3:Y:S01]  /*22f70*/  LDL.LU R0, [R1+0x54] ;  /* 0x0000540001007983 */ /* 0x002ee20000300800 */
[----:B------:R-:W-:Y:S01]  /*22f80*/  ULDC.64 UR6, c[0x0][0xa00] ;  /* 0x0002800000067ab9 */ /* 0x000fe20000000a00 */
[----:B--2---:R-:W1:Y:S01]  /*22f90*/  LDC R7, c[0x0][0x448] ;  /* 0x00011200ff077b82 */ /* 0x004e620000000800 */
[----:B------:R-:W-:Y:S01]  /*22fa0*/  ULDC.64 UR4, c[0x0][0x2d8] ;  /* 0x0000b60000047ab9 */ /* 0x000fe20000000a00 */
[----:B------:R-:W3:Y:S04]  /*22fb0*/  LDL.LU.64 R2, [R1+0x48] ;  /* 0x0000480001027983 */ /* 0x000ee80000300a00 */
[----:B------:R-:W2:Y:S04]  /*22fc0*/  LDL R5, [R1+0xc] ;  /* 0x00000c0001057983 */ /* 0x000ea80000100800 */
[----:B------:R-:W4:Y:S01]  /*22fd0*/  LDL R8, [R1+0x30] ;  /* 0x0000300001087983 */ /* 0x000f220000100800 */
[----:B------:R-:W-:-:S04]  /*22fe0*/  ISETP.NE.U32.AND P0, PT, RZ, UR6, PT ;  /* 0x00000006ff007c0c */ /* 0x000fc8000bf05070 */
[----:B------:R-:W-:Y:S01]  /*22ff0*/  ISETP.NE.AND.EX P0, PT, RZ, UR7, PT, P0 ;  /* 0x00000007ff007c0c */ /* 0x000fe2000bf05300 */
[----:B------:R-:W0:Y:S01]  /*23000*/  S2R R9, SR_TID.X ;  /* 0x0000000000097919 */ /* 0x000e220000002100 */
[----:B------:R-:W-:Y:S01]  /*23010*/  ULDC.64 UR6, c[0x0][0x280] ;  /* 0x0000a00000067ab9 */ /* 0x000fe20000000a00 */
[----:B0-----:R-:W-:Y:S02]  /*23020*/  IMAD.SHL.U32 R9, R9, 0x10, RZ ;  /* 0x0000001009097824 */ /* 0x001fe400078e00ff */
[----:B---3--:R-:W-:Y:S01]  /*23030*/  IMAD.MOV.U32 R3, RZ, RZ, R0 ;  /* 0x000000ffff037224 */ /* 0x008fe200078e0000 */
[----:B--2---:R-:W-:-:S04]  /*23040*/  SHF.R.S32.HI R0, RZ, 0x1f, R5 ;  /* 0x0000001fff007819 */ /* 0x004fc80000011405 */
[----:B------:R-:W-:Y:S02]  /*23050*/  SEL R4, R0, RZ, !P0 ;  /* 0x000000ff00047207 */ /* 0x000fe40004000000 */
[----:B------:R-:W-:Y:S02]  /*23060*/  SEL R0, R5, RZ, !P0 ;  /* 0x000000ff05007207 */ /* 0x000fe40004000000 */
[----:B------:R-:W0:Y:S01]  /*23070*/  S2R R5, SR_TID.X ;  /* 0x0000000000057919 */ /* 0x000e220000002100 */
[----:B-1----:R-:W-:Y:S01]  /*23080*/  ISETP.NE.AND P0, PT, R7, 0x1, PT ;  /* 0x000000010700780c */ /* 0x002fe20003f05270 */
[----:B------:R-:W-:-:S04]  /*23090*/  IMAD.WIDE.U32 R2, R16, UR4, R2 ;  /* 0x0000000410027c25 */ /* 0x000fc8000f8e0002 */
[----:B------:R-:W-:Y:S01]  /*230a0*/  IMAD R3, R16, UR5, R3 ;  /* 0x0000000510037c24 */ /* 0x000fe2000f8e0203 */
[----:B------:R-:W-:Y:S02]  /*230b0*/  ULDC.64 UR4, c[0x0][0x2e0] ;  /* 0x0000b80000047ab9 */ /* 0x000fe40000000a00 */
[----:B------:R-:W-:-:S05]  /*230c0*/  IMAD R4, R4, UR4, RZ ;  /* 0x0000000404047c24 */ /* 0x000fca000f8e02ff */
[----:B------:R-:W1:Y:S01]  /*230d0*/  @P0 LDC R6, c[0x0][0x450] ;  /* 0x00011400ff060b82 */ /* 0x000e620000000800 */
[----:B0-----:R-:W-:-:S04]  /*230e0*/  LOP3.LUT R5, R5, 0x7f, RZ, 0xc0, !PT ;  /* 0x0000007f05057812 */ /* 0x001fc800078ec0ff */
[----:B------:R-:W-:-:S04]  /*230f0*/  SHF.R.U32.HI R5, RZ, 0x3, R5 ;  /* 0x00000003ff057819 */ /* 0x000fc80000011605 */
[----:B------:R-:W-:Y:S02]  /*23100*/  LOP3.LUT R9, R5, 0x70, R9, 0xf8, !PT ;  /* 0x0000007005097812 */ /* 0x000fe400078ef809 */
[----:B------:R-:W0:Y:S01]  /*23110*/  @P0 LDC R5, c[0x0][0x44c] ;  /* 0x00011300ff050b82 */ /* 0x000e220000000800 */
[----:B------:R-:W-:-:S04]  /*23120*/  IMAD.WIDE.U32 R2, R0, UR4, R2 ;  /* 0x0000000400027c25 */ /* 0x000fc8000f8e0002 */
[----:B------:R-:W-:Y:S01]  /*23130*/  IMAD R0, R0, UR5, R4 ;  /* 0x0000000500007c24 */ /* 0x000fe2000f8e0204 */
[----:B------:R-:W-:Y:S01]  /*23140*/  ULDC.64 UR4, c[0x0][0x2d0] ;  /* 0x0000b40000047ab9 */ /* 0x000fe20000000a00 */
[----:B----4-:R-:W-:Y:S02]  /*23150*/  IMAD.IADD R4, R9, 0x1, R8 ;  /* 0x0000000109047824 */ /* 0x010fe400078e0208 */
[----:B------:R-:W2:Y:S01]  /*23160*/  S2R R9, SR_TID.X ;  /* 0x0000000000097919 */ /* 0x000ea20000002100 */
[----:B------:R-:W-:Y:S02]  /*23170*/  IMAD.IADD R3, R3, 0x1, R0 ;  /* 0x0000000103037824 */ /* 0x000fe400078e0200 */
[----:B------:R-:W-:Y:S02]  /*23180*/  IMAD.MOV.U32 R0, RZ, RZ, R4 ;  /* 0x000000ffff007224 */ /* 0x000fe400078e0004 */
[----:B0-----:R-:W-:-:S05]  /*23190*/  @P0 IMAD.HI.U32 R5, R4, R5, RZ ;  /* 0x0000000504050227 */ /* 0x001fca00078e00ff */
[----:B-1----:R-:W-:-:S05]  /*231a0*/  @P0 SHF.R.U32.HI R0, RZ, R6, R5 ;  /* 0x00000006ff000219 */ /* 0x002fca0000011605 */
        /* <DEDUP_REMOVED lines=107> */
.L_x_2060:
        /* <DEDUP_REMOVED lines=11> */
.L_x_1849:
[----:B------:R-:W-:Y:S05]  /*23910*/  BSYNC B0 ;  /* 0x0000000000007941 */ /* 0x000fea0003800000 */
.L_x_1848:
[----:B------:R-:W-:Y:S01]  /*23920*/  NOP ;  /* 0x0000000000007918 */ /* 0x000fe20000000000 */
[----:B------:R-:W-:Y:S01]  /*23930*/  PLOP3.LUT P0, PT, PT, PT, PT, 0x80, 0x0 ;  /* 0x000000000000781c */ /* 0x000fe20003f0f070 */
[----:B------:R-:W-:-:S12]  /*23940*/  VIADD R11, R18, 0x28800 ;  /* 0x00028800120b7836 */ /* 0x000fd80000000000 */
.L_x_1850:
        /* <DEDUP_REMOVED lines=18> */
.L_x_2061:
[----:B------:R-:W-:Y:S05]  /*23a70*/  BSYNC B0 ;  /* 0x0000000000007941 */ /* 0x000fea0003800000 */
.L_x_1851:
[----:B------:R-:W3:Y:S04]  /*23a80*/  LDL R2, [R1+0x40] ;  /* 0x0000400001027983 */ /* 0x000ee80000100800 */
[----:B0-----:R-:W4:Y:S01]  /*23a90*/  LDL R4, [R1+0x28] ;  /* 0x0000280001047983 */ /* 0x001f220000100800 */
[----:B------:R-:W-:Y:S01]  /*23aa0*/  BSSY B0, `(.L_x_1853) ;  /* 0x00001eb000007945 */ /* 0x000fe20003800000 */
[----:B---3--:R-:W-:-:S05]  /*23ab0*/  VIADD R0, R2, 0xfffffffe ;  /* 0xfffffffe02007836 */ /* 0x008fca0000000000 */
[----:B----4-:R-:W-:-:S13]  /*23ac0*/  ISETP.GE.AND P0, PT, R0, R4, PT ;  /* 0x000000040000720c */ /* 0x010fda0003f06270 */
[----:B------:R-:W-:Y:S05]  /*23ad0*/  @!P0 BRA `(.L_x_1854) ;  /* 0x0000001c009c8947 */ /* 0x000fea0003800000 */
[----:B--2---:R-:W2:Y:S04]  /*23ae0*/  LDL.LU R3, [R1+0x50] ;  /* 0x0000500001037983 */ /* 0x004ea80000300800 */
[----:B------:R-:W3:Y:S04]  /*23af0*/  LDL.LU R7, [R1+0x44] ;  /* 0x0000440001077983 */ /* 0x000ee80000300800 */
[----:B------:R-:W4:Y:S04]  /*23b00*/  LDL.LU R2, [R1+0x60] ;  /* 0x0000600001027983 */ /* 0x000f280000300800 */
[----:B------:R-:W5:Y:S04]  /*23b10*/  LDL.LU R6, [R1+0x3c] ;  /* 0x00003c0001067983 */ /* 0x000f680000300800 */
[----:B-1----:R-:W5:Y:S01]  /*23b20*/  LDL.LU R5, [R1+0x5c] ;  /* 0x00005c0001057983 */ /* 0x002f620000300800 */
[----:B------:R-:W-:Y:S01]  /*23b30*/  LOP3.LUT R10, RZ, R4, RZ, 0x33, !PT ;  /* 0x00000004ff0a7212 */ /* 0x000fe200078e33ff */
[----:B------:R-:W-:Y:S01]  /*23b40*/  BSSY B2, `(.L_x_1855) ;  /* 0x00000aa000027945 */ /* 0x000fe20003800000 */
[----:B--2---:R-:W-:-:S04]  /*23b50*/  VIADD R3, R3, 0x1 ;  /* 0x0000000103037836 */ /* 0x004fc80000000000 */
[----:B---3--:R-:W-:Y:S01]  /*23b60*/  IMAD R3, R3, R7, RZ ;  /* 0x0000000703037224 */ /* 0x008fe200078e02ff */
[----:B----4-:R-:W-:-:S04]  /*23b70*/  LOP3.LUT R2, RZ, R2, RZ, 0x33, !PT ;  /* 0x00000002ff027212 */ /* 0x010fc800078e33ff */
        /* <DEDUP_REMOVED lines=44> */
.L_x_1859:
[----:B------:R-:W-:Y:S01]  /*23e40*/  IMAD R3, R7, 0x8, R18 ;  /* 0x0000000807037824 */ /* 0x000fe200078e0212 */
[----:B------:R-:W-:Y:S01]  /*23e50*/  SHF.L.U32 R2, R9, 0x1f, RZ ;  /* 0x0000001f09027819 */ /* 0x000fe200000006ff */
[----:B------:R-:W-:Y:S03]  /*23e60*/  BSSY B3, `(.L_x_1860) ;  /* 0x0000003000037945 */ /* 0x000fe60003800000 */
[----:B------:R-:W1:Y:S02]  /*23e70*/  SYNCS.PHASECHK.TRANS64.TRYWAIT P0, [R3+URZ+0x28840], R2 ;  /* 0x02884002030075a7 */ /* 0x000e64000800017f */
[----:B-1----:R-:W-:Y:S05]  /*23e80*/  @!P0 BRA `(.L_x_1861) ;  /* 0x0000006400f08947 */ /* 0x002fea0003800000 */
.L_x_2062:
[----:B------:R-:W-:Y:S05]  /*23e90*/  BSYNC B3 ;  /* 0x0000000000037941 */ /* 0x000fea0003800000 */
.L_x_1860:
        /* <DEDUP_REMOVED lines=12> */
.L_x_1863:
[----:B------:R-:W-:Y:S05]  /*23f60*/  BSYNC B3 ;  /* 0x0000000000037941 */ /* 0x000fea0003800000 */
.L_x_1862:
        /* <DEDUP_REMOVED lines=12> */
.L_x_1864:
        /* <DEDUP_REMOVED lines=16> */
.L_x_1865:
        /* <DEDUP_REMOVED lines=16> */
.L_x_2063:
[----:B------:R-:W-:Y:S05]  /*24230*/  BSYNC B3 ;  /* 0x0000000000037941 */ /* 0x000fea0003800000 */
.L_x_1866:
        /* <DEDUP_REMOVED lines=12> */
.L_x_1869:
[----:B------:R-:W-:Y:S05]  /*24300*/  BSYNC B3 ;  /* 0x0000000000037941 */ /* 0x000fea0003800000 */
.L_x_1868:
        /* <DEDUP_REMOVED lines=13> */
.L_x_1870:
        /* <DEDUP_REMOVED lines=15> */
.L_x_1871:
        /* <DEDUP_REMOVED lines=12> */
.L_x_1858:
[----:B------:R-:W-:Y:S05]  /*24590*/  BSYNC B1 ;  /* 0x0000000000017941 */ /* 0x000fea0003800000 */
.L_x_1857:
[----:B0-----:R-:W2:Y:S01]  /*245a0*/  LDL.LU R0, [R1+0x40] ;  /* 0x0000400001007983 */ /* 0x001ea20000300800 */
[----:B------:R-:W-:-:S03]  /*245b0*/  IMAD.MOV.U32 R19, RZ, RZ, R7 ;  /* 0x000000ffff137224 */ /* 0x000fc600078e0007 */
[----:B------:R0:W-:Y:S02]  /*245c0*/  STL [R1+0x14], R9 ;  /* 0x0000140901007387 */ /* 0x0001e40000100800 */
[----:B0-2---:R-:W-:-:S07]  /*245d0*/  VIADD R0, R0, 0xfffffffd ;  /* 0xfffffffd00007836 */ /* 0x005fce0000000000 */
.L_x_1856:
[----:B------:R-:W-:Y:S05]  /*245e0*/  BSYNC B2 ;  /* 0x0000000000027941 */ /* 0x000fea0003800000 */
.L_x_1855:
[----:B------:R-:W-:-:S05]  /*245f0*/  VIADD R10, R10, 0xfffffffe ;  /* 0xfffffffe0a0a7836 */ /* 0x000fca0000000000 */
[----:B------:R-:W-:-:S13]  /*24600*/  ISETP.NE.AND P0, PT, R10, R6, PT ;  /* 0x000000060a00720c */ /* 0x000fda0003f05270 */
[----:B------:R-:W-:Y:S05]  /*24610*/  @!P0 BRA `(.L_x_1854) ;  /* 0x0000001000cc8947 */ /* 0x000fea0003800000 */
[----:B------:R-:W-:-:S07]  /*24620*/  IMAD.MOV.U32 R8, RZ, RZ, R17 ;  /* 0x000000ffff087224 */ /* 0x000fce00078e0011 */
.L_x_1902:
        /* <DEDUP_REMOVED lines=35> */
.L_x_1874:
[----:B------:R-:W-:Y:S01]  /*24860*/  IMAD R3, R4, 0x8, R18 ;  /* 0x0000000804037824 */ /* 0x000fe200078e0212 */
[----:B------:R-:W-:Y:S01]  /*24870*/  SHF.L.U32 R2, R5, 0x1f, RZ ;  /* 0x0000001f05027819 */ /* 0x000fe200000006ff */
[----:B------:R-:W-:Y:S03]  /*24880*/  BSSY B2, `(.L_x_1875) ;  /* 0x0000003000027945 */ /* 0x000fe60003800000 */
[----:B------:R-:W1:Y:S02]  /*24890*/  SYNCS.PHASECHK.TRANS64.TRYWAIT P0, [R3+URZ+0x28840], R2 ;  /* 0x02884002030075a7 */ /* 0x000e64000800017f */
[----:B-1----:R-:W-:Y:S05]  /*248a0*/  @!P0 BRA `(.L_x_1876) ;  /* 0x0000005c00908947 */ /* 0x002fea0003800000 */
.L_x_2064:
[----:B------:R-:W-:Y:S05]  /*248b0*/  BSYNC B2 ;  /* 0x0000000000027941 */ /* 0x000fea0003800000 */
.L_x_1875:
        /* <DEDUP_REMOVED lines=12> */
.L_x_1878:
[----:B------:R-:W-:Y:S05]  /*24980*/  BSYNC B2 ;  /* 0x0000000000027941 */ /* 0x000fea0003800000 */
.L_x_1877:
        /* <DEDUP_REMOVED lines=12> */
.L_x_1879:
        /* <DEDUP_REMOVED lines=16> */
.L_x_1880:
        /* <DEDUP_REMOVED lines=16> */
.L_x_2065:
[----:B------:R-:W-:Y:S05]  /*24c50*/  BSYNC B2 ;  /* 0x0000000000027941 */ /* 0x000fea0003800000 */
.L_x_1881:
        /* <DEDUP_REMOVED lines=11> */
.L_x_1884:
[----:B------:R-:W-:Y:S05]  /*24d10*/  BSYNC B2 ;  /* 0x0000000000027941 */ /* 0x000fea0003800000 */
.L_x_1883:
        /* <DEDUP_REMOVED lines=12> */
.L_x_1885:
        /* <DEDUP_REMOVED lines=15> */
.L_x_1886:
        /* <DEDUP_REMOVED lines=12> */
.L_x_1873:
[----:B------:R-:W-:Y:S05]  /*24f90*/  BSYNC B1 ;  /* 0x0000000000017941 */ /* 0x000fea0003800000 */
.L_x_1872:
        /* <DEDUP_REMOVED lines=35> */
.L_x_1889:
[----:B------:R-:W-:Y:S01]  /*251d0*/  IMAD R2, R19, 0x8, R18 ;  /* 0x0000000813027824 */ /* 0x000fe200078e0212 */
[----:B------:R-:W-:Y:S01]  /*251e0*/  SHF.L.U32 R3, R10, 0x1f, RZ ;  /* 0x0000001f0a037819 */ /* 0x000fe200000006ff */
[----:B------:R-:W-:Y:S03]  /*251f0*/  BSSY B2, `(.L_x_1890) ;  /* 0x0000003000027945 */ /* 0x000fe60003800000 */
[----:B------:R-:W2:Y:S02]  /*25200*/  SYNCS.PHASECHK.TRANS64.TRYWAIT P0, [R2+URZ+0x28840], R3 ;  /* 0x02884003020075a7 */ /* 0x000ea4000800017f */
[----:B--2---:R-:W-:Y:S05]  /*25210*/  @!P0 BRA `(.L_x_1891) ;  /* 0x00000054005c8947 */ /* 0x004fea0003800000 */
.L_x_2066:
[----:B------:R-:W-:Y:S05]  /*25220*/  BSYNC B2 ;  /* 0x0000000000027941 */ /* 0x000fea0003800000 */
.L_x_1890:
        /* <DEDUP_REMOVED lines=12> */
.L_x_1893:
[----:B------:R-:W-:Y:S05]  /*252f0*/  BSYNC B2 ;  /* 0x0000000000027941 */ /* 0x000fea0003800000 */
.L_x_1892:
        /* <DEDUP_REMOVED lines=13> */
.L_x_1894:
        /* <DEDUP_REMOVED lines=16> */
.L_x_1895:
        /* <DEDUP_REMOVED lines=15> */
.L_x_2067:
[----:B------:R-:W-:Y:S05]  /*255c0*/  BSYNC B2 ;  /* 0x0000000000027941 */ /* 0x000fea0003800000 */
.L_x_1896:
        /* <DEDUP_REMOVED lines=11> */
.L_x_1899:
[----:B------:R-:W-:Y:S05]  /*25680*/  BSYNC B2 ;  /* 0x0000000000027941 */ /* 0x000fea0003800000 */
.L_x_1898:
        /* <DEDUP_REMOVED lines=12> */
.L_x_1900:
        /* <DEDUP_REMOVED lines=15> */
.L_x_1901:
        /* <DEDUP_REMOVED lines=12> */
.L_x_1888:
[----:B------:R-:W-:Y:S05]  /*25900*/  BSYNC B1 ;  /* 0x0000000000017941 */ /* 0x000fea0003800000 */
.L_x_1887:
[----:B------:R-:W2:Y:S01]  /*25910*/  LDL R2, [R1+0x28] ;  /* 0x0000280001027983 */ /* 0x000ea20000100800 */
[----:B------:R-:W-:Y:S01]  /*25920*/  VIADD R0, R0, 0xfffffffe ;  /* 0xfffffffe00007836 */ /* 0x000fe20000000000 */
[----:B--2---:R-:W-:-:S13]  /*25930*/  ISETP.GT.AND P0, PT, R6, R2, PT ;  /* 0x000000020600720c */ /* 0x004fda0003f04270 */
[----:B------:R-:W-:Y:S05]  /*25940*/  @P0 BRA `(.L_x_1902) ;  /* 0xffffffec00380947 */ /* 0x000fea000383ffff */
.L_x_1854:
[----:B------:R-:W-:Y:S05]  /*25950*/  BSYNC B0 ;  /* 0x0000000000007941 */ /* 0x000fea0003800000 */
.L_x_1853:
[----:B--2---:R-:W2:Y:S01]  /*25960*/  S2R R3, SR_TID.X ;  /* 0x0000000000037919 */ /* 0x004ea20000002100 */
[----:B------:R-:W-:Y:S01]  /*25970*/  BSSY B0, `(.L_x_1903) ;  /* 0x0000011000007945 */ /* 0x000fe20003800000 */
[----:B--2---:R-:W-:-:S04]  /*25980*/  LOP3.LUT R3, R3, 0x7f, RZ, 0xc0, !PT ;  /* 0x0000007f03037812 */ /* 0x004fc800078ec0ff */
[----:B------:R-:W-:-:S13]  /*25990*/  ISETP.NE.AND P0, PT, R3, RZ, PT ;  /* 0x000000ff0300720c */ /* 0x000fda0003f05270 */
[----:B------:R-:W-:Y:S05]  /*259a0*/  @P0 BRA `(.L_x_1904) ;  /* 0x0000000000340947 */ /* 0x000fea0003800000 */
[----:B------:R-:W2:Y:S01]  /*259b0*/  S2R R2, SR_LANEID ;  /* 0x0000000000027919 */ /* 0x000ea20000000000 */
[----:B------:R-:W-:Y:S01]  /*259c0*/  VOTEU.ANY UR4, UPT, PT ;  /* 0x0000000000047886 */ /* 0x000fe200038e0100 */
[----:B-1----:R-:W1:Y:S01]  /*259d0*/  LDC.64 R4, c[0x0][0xc60] ;  /* 0x00031800ff047b82 */ /* 0x002e620000000a00 */
[----:B------:R-:W2:Y:S02]  /*259e0*/  FLO.U32 R0, UR4 ;  /* 0x0000000400007d00 */ /* 0x000ea400080e0000 */
        /* <DEDUP_REMOVED lines=8> */
[----:B------:R2:W-:Y:S02]  /*25a70*/  STL [R1], R0 ;  /* 0x0000000001007387 */ /* 0x0005e40000100800 */
.L_x_1904:
[----:B------:R-:W-:Y:S05]  /*25a80*/  BSYNC B0 ;  /* 0x0000000000007941 */ /* 0x000fea0003800000 */
.L_x_1903:
        /* <DEDUP_REMOVED lines=11> */
.L_x_2068:
[----:B------:R-:W-:Y:S05]  /*25b40*/  BSYNC B1 ;  /* 0x0000000000017941 */ /* 0x000fea0003800000 */
.L_x_1907:
        /* <DEDUP_REMOVED lines=9> */
.L_x_1910:
[----:B------:R-:W-:Y:S05]  /*25be0*/  BSYNC B1 ;  /* 0x0000000000017941 */ /* 0x000fea0003800000 */
.L_x_1909:
        /* <DEDUP_REMOVED lines=12> */
.L_x_1911:
        /* <DEDUP_REMOVED lines=15> */
.L_x_1912:
        /* <DEDUP_REMOVED lines=10> */
.L_x_1906:
[----:B------:R-:W-:Y:S05]  /*25e40*/  BSYNC B0 ;  /* 0x0000000000007941 */ /* 0x000fea0003800000 */
.L_x_1905:
[----:B------:R-:W2:Y:S01]  /*25e50*/  LDL.LU R4, [R1+0x14] ;  /* 0x0000140001047983 */ /* 0x000ea20000300800 */
[----:B------:R-:W-:-:S05]  /*25e60*/  VIADD R19, R19, 0x1 ;  /* 0x0000000113137836 */ /* 0x000fca0000000000 */
[----:B------:R-:W-:-:S04]  /*25e70*/  ISETP.NE.AND P0, PT, R19, 0x2, PT ;  /* 0x000000021300780c */ /* 0x000fc80003f05270 */
[----:B------:R-:W-:Y:S02]  /*25e80*/  SEL R0, RZ, 0x1, P0 ;  /* 0x00000001ff007807 */ /* 0x000fe40000000000 */
[----:B------:R-:W-:Y:S02]  /*25e90*/  SEL R19, R19, RZ, P0 ;  /* 0x000000ff13137207 */ /* 0x000fe40000000000 */
[----:B--2---:R-:W-:-:S05]  /*25ea0*/  LOP3.LUT R4, R4, R0, RZ, 0x3c, !PT ;  /* 0x0000000004047212 */ /* 0x004fca00078e3cff */
[----:B------:R3:W-:Y:S02]  /*25eb0*/  STL [R1+0x14], R4 ;  /* 0x0000140401007387 */ /* 0x0007e40000100800 */
.L_x_1833:
[----:B------:R-:W-:Y:S05]  /*25ec0*/  BSYNC B7 ;  /* 0x0000000000077941 */ /* 0x000fea0003800000 */
.L_x_1831:
[----:B--2---:R-:W2:Y:S02]  /*25ed0*/  LDL R0, [R1+0x10] ;  /* 0x0000100001007983 */ /* 0x004ea40000100800 */
[----:B--2---:R-:W-:-:S13]  /*25ee0*/  LOP3.LUT P0, RZ, R0, 0x2, RZ, 0xc0, !PT ;  /* 0x0000000200ff7812 */ /* 0x004fda000780c0ff */
[----:B------:R-:W-:Y:S05]  /*25ef0*/  @!P0 BRA `(.L_x_1913) ;  /* 0x00000000002c8947 */ /* 0x000fea0003800000 */
[----:B------:R-:W-:Y:S05]  /*25f00*/  WARPSYNC.ALL ;  /* 0x0000000000007948 */ /* 0x000fea0003800000 */
[----:B------:R-:W2:Y:S08]  /*25f10*/  S2UR UR5, SR_CgaCtaId ;  /* 0x00000000000579c3 */ /* 0x000eb00000008800 */
[----:B------:R-:W-:Y:S06]  /*25f20*/  BAR.SYNC.DEFER_BLOCKING 0x5, 0x180 ;  /* 0x0146000000007b1d */ /* 0x000fec0000010000 */
[----:B------:R-:W-:-:S02]  /*25f30*/  UMOV UR4, 0x400 ;  /* 0x0000040000047882 */ /* 0x000fc40000000000 */
[----:B--2---:R-:W-:-:S06]  /*25f40*/  ULEA UR4, UR5, UR4, 0x18 ;  /* 0x0000000405047291 */ /* 0x004fcc000f8ec03f */
[----:B------:R-:W-:-:S05]  /*25f50*/  IMAD.U32 R18, RZ, RZ, UR4 ;  /* 0x00000004ff127e24 */ /* 0x000fca000f8e00ff */
[----:B-1-3--:R-:W1:Y:S04]  /*25f60*/  LDS.128 R4, [R18+0x288d0] ;  /* 0x0288d00012047984 */ /* 0x00ae680000000c00 */
[----:B-1----:R1:W-:Y:S04]  /*25f70*/  STL.64 [R1], R4 ;  /* 0x0000000401007387 */ /* 0x0023e80000100a00 */
[----:B------:R1:W-:Y:S01]  /*25f80*/  STL.64 [R1+0x8], R6 ;  /* 0x0000080601007387 */ /* 0x0003e20000100a00 */
[----:B------:R-:W-:Y:S06]  /*25f90*/  BAR.ARV 0x4, 0x180 ;  /* 0x0106000000007b1d */ /* 0x000fec0000002000 */
[----:B------:R-:W-:Y:S05]  /*25fa0*/  BRA `(.L_x_1914) ;  /* 0x0000001000347947 */ /* 0x000fea0003800000 */
.L_x_1913:
[----:B------:R-:W2:Y:S01]  /*25fb0*/  S2R R16, SR_TID.X ;  /* 0x0000000000107919 */ /* 0x000ea20000002100 */
[----:B------:R-:W-:Y:S01]  /*25fc0*/  UMOV UR4, 0xffffffff ;  /* 0xffffffff00047882 */ /* 0x000fe20000000000 */
[----:B--2---:R-:W-:-:S04]  /*25fd0*/  LOP3.LUT R16, R16, 0x1f, RZ, 0xc0, !PT ;  /* 0x0000001f10107812 */ /* 0x004fc800078ec0ff */
[----:B------:R-:W-:Y:S01]  /*25fe0*/  ISETP.NE.AND P0, PT, R16, 0x1f, PT ;  /* 0x0000001f1000780c */ /* 0x000fe20003f05270 */
[----:B------:R-:W-:-:S12]  /*25ff0*/  BRA.DIV UR4, `(.L_x_1915) ;  /* 0x0000004a04207947 */ /* 0x000fd8000b800000 */
[----:B------:R-:W0:Y:S01]  /*26000*/  LDL.LU R2, [R1] ;  /* 0x0000000001027983 */ /* 0x000e220000300800 */
[----:B------:R-:W-:-:S03]  /*26010*/  ULDC UR4, c[0x0][0xc3c] ;  /* 0x00030f0000047ab9 */ /* 0x000fc60000000800 */
[----:B------:R-:W2:Y:S01]  /*26020*/  LDL R3, [R1+0xc] ;  /* 0x00000c0001037983 */ /* 0x000ea20000100800 */
[----:B0-----:R-:W-:Y:S02]  /*26030*/  IMAD.MOV.U32 R10, RZ, RZ, R2 ;  /* 0x000000ffff0a7224 */ /* 0x001fe400078e0002 */
[----:B--2---:R-:W-:-:S05]  /*26040*/  IMAD.IADD R0, R3, 0x1, R16 ;  /* 0x0000000103007824 */ /* 0x004fca00078e0210 */
[----:B------:R-:W-:-:S13]  /*26050*/  ISETP.GE.OR P1, PT, R0, UR4, !P0 ;  /* 0x0000000400007c0c */ /* 0x000fda000c726670 */
[----:B------:R-:W0:Y:S08]  /*26060*/  @!P1 LDC.64 R2, c[0x0][0xc80] ;  /* 0x00032000ff029b82 */ /* 0x000e300000000a00 */
[----:B-1----:R-:W1:Y:S01]  /*26070*/  @!P1 LDC.64 R6, c[0x0][0xc78] ;  /* 0x00031e00ff069b82 */ /* 0x002e620000000a00 */
[----:B0-----:R-:W-:-:S05]  /*26080*/  @!P1 IMAD.WIDE R2, R0, 0x4, R2 ;  /* 0x0000000400029825 */ /* 0x001fca00078e0202 */
[----:B------:R1:W2:Y:S02]  /*26090*/  @!P1 LDG.E R8, desc[UR42][R2.64] ;  /* 0x0000002a02089981 */ /* 0x0002a4000c1e1900 */
[----:B-1----:R-:W-:-:S06]  /*260a0*/  @!P1 IMAD.WIDE R2, R0, 0x4, R6 ;  /* 0x0000000400029825 */ /* 0x002fcc00078e0206 */
[----:B------:R-:W4:Y:S01]  /*260b0*/  @!P1 LDG.E R2, desc[UR42][R2.64] ;  /* 0x0000002a02029981 */ /* 0x000f22000c1e1900 */
[----:B---3--:R-:W-:Y:S01]  /*260c0*/  IMAD.MOV.U32 R4, RZ, RZ, RZ ;  /* 0x000000ffff047224 */ /* 0x008fe200078e00ff */
[C---:B------:R-:W-:Y:S01]  /*260d0*/  ISETP.GE.U32.AND P2, PT, R16.reuse, 0x2, PT ;  /* 0x000000021000780c */ /* 0x040fe20003f46070 */
[----:B------:R-:W-:Y:S01]  /*260e0*/  IMAD.MOV.U32 R6, RZ, RZ, RZ ;  /* 0x000000ffff067224 */ /* 0x000fe200078e00ff */
[C---:B------:R-:W-:Y:S01]  /*260f0*/  ISETP.GE.U32.AND P3, PT, R16.reuse, 0x4, PT ;  /* 0x000000041000780c */ /* 0x040fe20003f66070 */
[----:B------:R-:W-:Y:S01]  /*26100*/  SHFL.IDX PT, R0, R10, 0x1, 0x1f ;  /* 0x00201f000a007f89 */ /* 0x000fe200000e0000 */
[C---:B------:R-:W-:Y:S02]  /*26110*/  ISETP.GE.U32.AND P4, PT, R16.reuse, 0x8, PT ;  /* 0x000000081000780c */ /* 0x040fe40003f86070 */
[----:B------:R-:W-:Y:S01]  /*26120*/  ISETP.GE.U32.AND P5, PT, R16, 0x10, PT ;  /* 0x000000101000780c */ /* 0x000fe20003fa6070 */
[----:B--2---:R-:W-:Y:S02]  /*26130*/  @!P1 IMAD.MOV.U32 R4, RZ, RZ, R8 ;  /* 0x000000ffff049224 */ /* 0x004fe400078e0008 */
[----:B------:R-:W-:-:S02]  /*26140*/  IMAD.MOV.U32 R8, RZ, RZ, RZ ;  /* 0x000000ffff087224 */ /* 0x000fc400078e00ff */
[----:B----4-:R-:W-:Y:S01]  /*26150*/  @!P1 IMAD.MOV.U32 R6, RZ, RZ, R2 ;  /* 0x000000ffff069224 */ /* 0x010fe200078e0002 */
[----:B------:R-:W-:-:S03]  /*26160*/  ISETP.NE.AND P1, PT, R16, RZ, PT ;  /* 0x000000ff1000720c */ /* 0x000fc60003f25270 */
[----:B------:R-:W-:-:S05]  /*26170*/  IMAD R2, R6, R4, RZ ;  /* 0x0000000406027224 */ /* 0x000fca00078e02ff */
[----:B------:R-:W0:Y:S02]  /*26180*/  SHFL.UP PT, R3, R2, 0x1, RZ ;  /* 0x0420000002037989 */ /* 0x000e2400000e00ff */
[----:B0-----:R-:W-:-:S05]  /*26190*/  SEL R5, R3, RZ, P1 ;  /* 0x000000ff03057207 */ /* 0x001fca0000800000 */
[----:B------:R-:W-:Y:S02]  /*261a0*/  IMAD.IADD R2, R2, 0x1, R5 ;  /* 0x0000000102027824 */ /* 0x000fe400078e0205 */
[----:B------:R-:W-:Y:S04]  /*261b0*/  SHFL.IDX PT, R5, R10, RZ, 0x1f ;  /* 0x00001fff0a057589 */ /* 0x000fe800000e0000 */
        /* <DEDUP_REMOVED lines=13> */
.L_x_2078:
[----:B------:R-:W-:Y:S02]  /*26290*/  ULDC UR4, c[0x0][0xc38] ;  /* 0x00030e0000047ab9 */ /* 0x000fe40000000800 */
[----:B------:R-:W-:-:S04]  /*262a0*/  IMAD.U32 R2, RZ, RZ, UR4 ;  /* 0x00000004ff027e24 */ /* 0x000fc8000f8e00ff */
[----:B-1----:R-:W-:-:S04]  /*262b0*/  IMAD R9, R9, R2, RZ ;  /* 0x0000000209097224 */ /* 0x002fc800078e02ff */
[----:B------:R-:W-:-:S05]  /*262c0*/  IMAD.IADD R0, R0, 0x1, R9 ;  /* 0x0000000100007824 */ /* 0x000fca00078e0209 */
[----:B------:R-:W-:-:S13]  /*262d0*/  ISETP.GT.AND P6, PT, R0, R5, PT ;  /* 0x000000050000720c */ /* 0x000fda0003fc4270 */
[----:B------:R-:W-:Y:S05]  /*262e0*/  @P6 BRA `(.L_x_1916) ;  /* 0x0000000000ac6947 */ /* 0x000fea0003800000 */
.L_x_1919:
[----:B------:R-:W2:Y:S01]  /*262f0*/  LDL.LU R2, [R1+0xc] ;  /* 0x00000c0001027983 */ /* 0x000ea20000300800 */
[----:B------:R-:W1:Y:S01]  /*26300*/  LDC R3, c[0x0][0xc3c] ;  /* 0x00030f00ff037b82 */ /* 0x000e620000000800 */
[----:B--2---:R-:W-:-:S05]  /*26310*/  VIADD R2, R2, 0x1f ;  /* 0x0000001f02027836 */ /* 0x004fca0000000000 */
[----:B-1----:R-:W-:-:S13]  /*26320*/  ISETP.GE.AND P6, PT, R2, R3, PT ;  /* 0x000000030200720c */ /* 0x002fda0003fc6270 */
[----:B------:R-:W-:Y:S05]  /*26330*/  @P6 BRA `(.L_x_1917) ;  /* 0x0000000800e86947 */ /* 0x000fea0003800000 */
[----:B------:R-:W1:Y:S01]  /*26340*/  S2R R4, SR_TID.X ;  /* 0x0000000000047919 */ /* 0x000e620000002100 */
        /* <DEDUP_REMOVED lines=31> */
.L_x_2086:
[----:B------:R-:W-:Y:S02]  /*26540*/  ULDC UR4, c[0x0][0xc38] ;  /* 0x00030e0000047ab9 */ /* 0x000fe40000000800 */
[----:B------:R-:W-:-:S04]  /*26550*/  IMAD.U32 R2, RZ, RZ, UR4 ;  /* 0x00000004ff027e24 */ /* 0x000fc8000f8e00ff */
[----:B-1----:R-:W-:-:S04]  /*26560*/  IMAD R9, R9, R2, RZ ;  /* 0x0000000209097224 */ /* 0x002fc800078e02ff */
[----:B------:R-:W-:-:S05]  /*26570*/  IMAD.IADD R0, R9, 0x1, R0 ;  /* 0x0000000109007824 */ /* 0x000fca00078e0200 */
[----:B------:R-:W-:-:S13]  /*26580*/  ISETP.GT.AND P6, PT, R0, R5, PT ;  /* 0x000000050000720c */ /* 0x000fda0003fc4270 */
[----:B------:R-:W-:Y:S05]  /*26590*/  @!P6 BRA `(.L_x_1919) ;  /* 0xfffffffc0054e947 */ /* 0x000fea000383ffff */
.L_x_1916:
        /* <DEDUP_REMOVED lines=8> */
[----:B-1----:R1:W3:Y:S04]  /*26620*/  SHFL.IDX PT, R4, R4, R3, 0x1f ;  /* 0x00001f0304047589 */ /* 0x0022e800000e0000 */
[----:B------:R1:W4:Y:S01]  /*26630*/  SHFL.IDX PT, R6, R6, R3, 0x1f ;  /* 0x00001f0306067589 */ /* 0x00032200000e0000 */
[----:B--2---:R-:W-:-:S05]  /*26640*/  IMAD.IADD R10, R3, 0x1, R10 ;  /* 0x00000001030a7824 */ /* 0x004fca00078e020a */
[----:B---34-:R1:W-:Y:S02]  /*26650*/  STL [R1+0xc], R10 ;  /* 0x00000c0a01007387 */ /* 0x0183e40000100800 */
.L_x_2091:
[----:B------:R-:W-:-:S13]  /*26660*/  ISETP.NE.AND P0, PT, R0, RZ, PT ;  /* 0x000000ff0000720c */ /* 0x000fda0003f05270 */
[----:B------:R-:W-:Y:S05]  /*26670*/  @!P0 BRA `(.L_x_1921) ;  /* 0x0000000000148947 */ /* 0x000fea0003800000 */
[----:B------:R-:W-:Y:S01]  /*26680*/  UMOV UR4, 0xffffffff ;  /* 0xffffffff00047882 */ /* 0x000fe20000000000 */
[----:B-1----:R-:W-:Y:S02]  /*26690*/  VIADD R3, R3, 0xffffffff ;  /* 0xffffffff03037836 */ /* 0x002fe40000000000 */
[----:B------:R-:W-:Y:S05]  /*266a0*/  BRA.DIV UR4, `(.L_x_1922) ;  /* 0x0000004e04147947 */ /* 0x000fea000b800000 */
[----:B------:R1:W3:Y:S02]  /*266b0*/  SHFL.IDX PT, R3, R7, R3, 0x1f ;  /* 0x00001f0307037589 */ /* 0x0002e400000e0000 */
.L_x_2094:
[----:B---3--:R-:W-:-:S07]  /*266c0*/  IMAD.MOV.U32 R8, RZ, RZ, R3 ;  /* 0x000000ffff087224 */ /* 0x008fce00078e0003 */
.L_x_1921:
[----:B------:R-:W-:Y:S01]  /*266d0*/  ISETP.NE.AND P0, PT, R6, 0x1, PT ;  /* 0x000000010600780c */ /* 0x000fe20003f05270 */
[----:B------:R-:W-:-:S05]  /*266e0*/  IMAD R0, R8, R2, R9 ;  /* 0x0000000208007224 */ /* 0x000fca00078e0209 */
[----:B------:R3:W-:Y:S02]  /*266f0*/  STL [R1], R0 ;  /* 0x0000000001007387 */ /* 0x0007e40000100800 */
[----:B---3--:R-:W-:-:S05]  /*26700*/  IMAD.IADD R0, R5, 0x1, -R0 ;  /* 0x0000000105007824 */ /* 0x008fca00078e0a00 */
[----:B------:R-:W-:Y:S05]  /*26710*/  @!P0 BRA `(.L_x_1923) ;  /* 0x0000000000e48947 */ /* 0x000fea0003800000 */
[----:B------:R-:W-:-:S04]  /*26720*/  IABS R5, R4 ;  /* 0x0000000400057213 */ /* 0x000fc80000000000 */
[----:B------:R-:W3:Y:S08]  /*26730*/  I2F.RP R2, R5 ;  /* 0x0000000500027306 */ /* 0x000ef00000209400 */
[----:B---3--:R-:W3:Y:S02]  /*26740*/  MUFU.RCP R2, R2 ;  /* 0x0000000200027308 */ /* 0x008ee40000001000 */
[----:B---3--:R-:W-:-:S06]  /*26750*/  VIADD R2, R2, 0xffffffe ;  /* 0x0ffffffe02027836 */ /* 0x008fcc0000000000 */
[----:B-1----:R-:W1:Y:S02]  /*26760*/  F2I.FTZ.U32.TRUNC.NTZ R3, R2 ;  /* 0x0000000200037305 */ /* 0x002e64000021f000 */
[----:B-1----:R-:W-:-:S04]  /*26770*/  IMAD.MOV R2, RZ, RZ, -R3 ;  /* 0x000000ffff027224 */ /* 0x002fc800078e0a03 */
        /* <DEDUP_REMOVED lines=14> */
[----:B------:R-:W1:Y:S07]  /*26860*/  I2F.RP R2, R5 ;  /* 0x0000000500027306 */ /* 0x000e6e0000209400 */
[----:B------:R-:W-:Y:S01]  /*26870*/  @P0 VIADD R8, R8, 0x1 ;  /* 0x0000000108080836 */ /* 0x000fe20000000000 */
[----:B-1----:R-:W1:Y:S02]  /*26880*/  MUFU.RCP R2, R2 ;  /* 0x0000000200027308 */ /* 0x002e640000001000 */
[----:B-1----:R-:W-:-:S06]  /*26890*/  VIADD R2, R2, 0xffffffe ;  /* 0x0ffffffe02027836 */ /* 0x002fcc0000000000 */
[----:B------:R-:W1:Y:S02]  /*268a0*/  F2I.FTZ.U32.TRUNC.NTZ R3, R2 ;  /* 0x0000000200037305 */ /* 0x000e64000021f000 */
[----:B-1----:R-:W-:-:S04]  /*268b0*/  IMAD.MOV R2, RZ, RZ, -R3 ;  /* 0x000000ffff027224 */ /* 0x002fc800078e0a03 */
[----:B0-----:R-:W-:Y:S02]  /*268c0*/  IMAD R7, R2, R5, RZ ;  /* 0x0000000502077224 */ /* 0x001fe400078e02ff */
        /* <DEDUP_REMOVED lines=17> */
[----:B------:R-:W-:-:S04]  /*269e0*/  IMAD.MOV R2, RZ, RZ, -R3 ;  /* 0x000000ffff027224 */ /* 0x000fc800078e0a03 */
[----:B------:R-:W-:Y:S01]  /*269f0*/  IMAD R0, R4, R2, R0 ;  /* 0x0000000204007224 */ /* 0x000fe200078e0200 */
[----:B------:R-:W-:-:S04]  /*26a00*/  LOP3.LUT R2, R3, R6, RZ, 0x3c, !PT ;  /* 0x0000000603027212 */ /* 0x000fc800078e3cff */
[----:B------:R-:W-:-:S03]  /*26a10*/  ISETP.GE.AND P2, PT, R2, RZ, PT ;  /* 0x000000ff0200720c */ /* 0x000fc60003f46270 */
[----:B------:R-:W-:-:S10]  /*26a20*/  @P0 VIADD R7, R7, 0x1 ;  /* 0x0000000107070836 */ /* 0x000fd40000000000 */
        /* <DEDUP_REMOVED lines=8> */
.L_x_1923:
[----:B-1----:R-:W3:Y:S01]  /*26ab0*/  LDL R3, [R1+0xc] ;  /* 0x00000c0001037983 */ /* 0x002ee20000100800 */
[----:B0-----:R-:W3:Y:S02]  /*26ac0*/  LDC.64 R6, c[0x0][0xc90] ;  /* 0x00032400ff067b82 */ /* 0x001ee40000000a00 */
[----:B---3--:R-:W-:-:S05]  /*26ad0*/  IMAD.WIDE R6, R3, 0x4, R6 ;  /* 0x0000000403067825 */ /* 0x008fca00078e0206 */
[----:B------:R-:W3:Y:S02]  /*26ae0*/  LDG.E R3, desc[UR42][R6.64] ;  /* 0x0000002a06037981 */ /* 0x000ee4000c1e1900 */
[----:B---3--:R-:W-:-:S05]  /*26af0*/  IMAD R5, R4, R3, RZ ;  /* 0x0000000304057224 */ /* 0x008fca00078e02ff */
        /* <DEDUP_REMOVED lines=34> */
[----:B------:R0:W1:Y:S02]  /*26d20*/  F2I.FTZ.U32.TRUNC.NTZ R3, R2 ;  /* 0x0000000200037305 */ /* 0x000064000021f000 */
[----:B0-----:R-:W-:Y:S02]  /*26d30*/  IMAD.MOV.U32 R2, RZ, RZ, RZ ;  /* 0x000000ffff027224 */ /* 0x001fe400078e00ff */
[----:B-1----:R-:W-:-:S04]  /*26d40*/  IMAD.MOV R0, RZ, RZ, -R3 ;  /* 0x000000ffff007224 */ /* 0x002fc800078e0a03 */
[----:B------:R-:W-:-:S04]  /*26d50*/  IMAD R0, R0, R9, RZ ;  /* 0x0000000900007224 */ /* 0x000fc800078e02ff */
        /* <DEDUP_REMOVED lines=13> */
[----:B------:R-:W-:-:S04]  /*26e30*/  @P0 VIADD R2, R2, 0x1 ;  /* 0x0000000102020836 */ /* 0x000fc80000000000 */
[----:B------:R-:W-:-:S04]  /*26e40*/  IMAD.MOV.U32 R0, RZ, RZ, R2 ;  /* 0x000000ffff007224 */ /* 0x000fc800078e0002 */
[----:B------:R-:W-:Y:S01]  /*26e50*/  @!P2 IMAD.MOV R0, RZ, RZ, -R0 ;  /* 0x000000ffff00a224 */ /* 0x000fe200078e0a00 */
[----:B------:R-:W-:Y:S01]  /*26e60*/  @!P1 LOP3.LUT R0, RZ, R8, RZ, 0x33, !PT ;  /* 0x00000008ff009212 */ /* 0x000fe200078e33ff */
[----:B------:R-:W-:-:S04]  /*26e70*/  IMAD.MOV R8, RZ, RZ, -R8 ;  /* 0x000000ffff087224 */ /* 0x000fc800078e0a08 */
[----:B------:R-:W-:-:S05]  /*26e80*/  IMAD R2, R0, R8, R7 ;  /* 0x0000000800027224 */ /* 0x000fca00078e0207 */
[----:B------:R0:W-:Y:S02]  /*26e90*/  STL [R1+0x8], R2 ;  /* 0x0000080201007387 */ /* 0x0001e40000100800 */
.L_x_1924:
[----:B------:R-:W-:-:S05]  /*26ea0*/  LOP3.LUT R3, RZ, R0, RZ, 0x33, !PT ;  /* 0x00000000ff037212 */ /* 0x000fca00078e33ff */
[----:B------:R-:W-:-:S05]  /*26eb0*/  IMAD.IADD R0, R4, 0x1, R3 ;  /* 0x0000000104007824 */ /* 0x000fca00078e0203 */
[----:B------:R3:W-:Y:S01]  /*26ec0*/  STL [R1+0x4], R0 ;  /* 0x0000040001007387 */ /* 0x0007e20000100800 */
[----:B------:R-:W-:Y:S05]  /*26ed0*/  BRA `(.L_x_1925) ;  /* 0x0000000000287947 */ /* 0x000fea0003800000 */
.L_x_1917:
[----:B------:R-:W-:Y:S01]  /*26ee0*/  UMOV UR4, URZ ;  /* 0x0000003f00047c82 */ /* 0x000fe20008000000 */
[----:B------:R-:W-:Y:S01]  /*26ef0*/  ULDC UR6, c[0x0][0xc3c] ;  /* 0x00030f0000067ab9 */ /* 0x000fe20000000800 */
[----:B------:R-:W-:Y:S01]  /*26f00*/  UMOV UR5, URZ ;  /* 0x0000003f00057c82 */ /* 0x000fe20008000000 */
[----:B------:R-:W-:Y:S01]  /*26f10*/  IMAD.U32 R3, RZ, RZ, UR4 ;  /* 0x00000004ff037e24 */ /* 0x000fe2000f8e00ff */
[----:B------:R1:W-:Y:S01]  /*26f20*/  STL [R1], R5 ;  /* 0x0000000501007387 */ /* 0x0003e20000100800 */
[----:B------:R-:W-:Y:S02]  /*26f30*/  IMAD.U32 R0, RZ, RZ, UR6 ;  /* 0x00000006ff007e24 */ /* 0x000fe4000f8e00ff */
[----:B------:R-:W-:Y:S01]  /*26f40*/  IMAD.U32 R2, RZ, RZ, UR5 ;  /* 0x00000005ff027e24 */ /* 0x000fe2000f8e00ff */
[----:B------:R1:W-:Y:S04]  /*26f50*/  STL [R1+0x4], R3 ;  /* 0x0000040301007387 */ /* 0x0003e80000100800 */
[----:B------:R1:W-:Y:S04]  /*26f60*/  STL [R1+0xc], R0 ;  /* 0x00000c0001007387 */ /* 0x0003e80000100800 */
[----:B------:R1:W-:Y:S02]  /*26f70*/  STL [R1+0x8], R2 ;  /* 0x0000080201007387 */ /* 0x0003e40000100800 */
.L_x_1925:
[----:B-1----:R-:W4:Y:S04]  /*26f80*/  LDL R3, [R1+0x8] ;  /* 0x0000080001037983 */ /* 0x002f280000100800 */
[----:B0-----:R-:W5:Y:S04]  /*26f90*/  LDL R2, [R1+0xc] ;  /* 0x00000c0001027983 */ /* 0x001f680000100800 */
[----:B------:R-:W2:Y:S04]  /*26fa0*/  LDL R5, [R1+0x4] ;  /* 0x0000040001057983 */ /* 0x000ea80000100800 */
[----:B------:R-:W2:Y:S01]  /*26fb0*/  LDL R4, [R1] ;  /* 0x0000000001047983 */ /* 0x000ea20000100800 */
[----:B---3--:R-:W0:Y:S01]  /*26fc0*/  S2R R0, SR_TID.X ;  /* 0x0000000000007919 */ /* 0x008e220000002100 */
[----:B------:R-:W-:Y:S05]  /*26fd0*/  WARPSYNC.ALL ;  /* 0x0000000000007948 */ /* 0x000fea0003800000 */
[----:B0-----:R-:W-:Y:S01]  /*26fe0*/  LOP3.LUT R0, R0, 0x1f, RZ, 0xc0, !PT ;  /* 0x0000001f00007812 */ /* 0x001fe200078ec0ff */
[----:B------:R-:W-:Y:S03]  /*26ff0*/  BAR.SYNC.DEFER_BLOCKING 0x4, 0x180 ;  /* 0x0106000000007b1d */ /* 0x000fe60000010000 */
[----:B------:R-:W-:-:S13]  /*27000*/  ISETP.NE.AND P0, PT, R0, RZ, PT ;  /* 0x000000ff0000720c */ /* 0x000fda0003f05270 */
[----:B------:R-:W-:Y:S01]  /*27010*/  @!P0 MOV R0, 0x400 ;  /* 0x0000040000008802 */ /* 0x000fe20000000f00 */
[----:B----4-:R-:W-:Y:S02]  /*27020*/  IMAD.MOV.U32 R6, RZ, RZ, R3 ;  /* 0x000000ffff067224 */ /* 0x010fe400078e0003 */
[----:B------:R-:W0:Y:S01]  /*27030*/  @!P0 S2R R3, SR_CgaCtaId ;  /* 0x0000000000038919 */ /* 0x000e220000008800 */
[----:B-----5:R-:W-:Y:S01]  /*27040*/  IMAD.MOV.U32 R7, RZ, RZ, R2 ;  /* 0x000000ffff077224 */ /* 0x020fe200078e0002 */
[----:B0-----:R-:W-:-:S05]  /*27050*/  @!P0 LEA R18, R3, R0, 0x18 ;  /* 0x0000000003128211 */ /* 0x001fca00078ec0ff */
[----:B--2---:R0:W-:Y:S01]  /*27060*/  @!P0 STS.128 [R18+0x288d0], R4 ;  /* 0x0288d00412008388 */ /* 0x0041e20000000c00 */
[----:B------:R-:W-:Y:S06]  /*27070*/  BAR.ARV 0x5, 0x180 ;  /* 0x0146000000007b1d */ /* 0x000fec0000002000 */
.L_x_1914:
[----:B------:R-:W2:Y:S01]  /*27080*/  LDL R0, [R1+0xc] ;  /* 0x00000c0001007983 */ /* 0x000ea20000100800 */
[----:B------:R-:W-:Y:S02]  /*27090*/  ULDC UR4, c[0x0][0xc3c] ;  /* 0x00030f0000047ab9 */ /* 0x000fe40000000800 */
[----:B--2---:R-:W-:-:S13]  /*270a0*/  ISETP.GE.AND P0, PT, R0, UR4, PT ;  /* 0x0000000400007c0c */ /* 0x004fda000bf06270 */
[----:B------:R-:W-:Y:S05]  /*270b0*/  @!P0 BRA `(.L_x_1926) ;  /* 0xffffff8800fc8947 */ /* 0x000fea000383ffff */
[----:B------:R-:W-:Y:S05]  /*270c0*/  BSYNC B8 ;  /* 0x0000000000087941 */ /* 0x000fea0003800000 */
.L_x_1771:
        /* <DEDUP_REMOVED lines=12> */
.L_x_2095:
[----:B------:R-:W-:Y:S05]  /*27190*/  BSYNC B0 ;  /* 0x0000000000007941 */ /* 0x000fea0003800000 */
.L_x_1927:
[----:B------:R-:W-:-:S03]  /*271a0*/  UMOV UR4, 0xffffffff ;  /* 0xffffffff00047882 */ /* 0x000fc60000000000 */
[----:B------:R-:W-:Y:S05]  /*271b0*/  BRA.DIV UR4, `(.L_x_1929) ;  /* 0x0000004204907947 */ /* 0x000fea000b800000 */
[----:B------:R-:W1:Y:S02]  /*271c0*/  S2R R2, SR_TID.X ;  /* 0x0000000000027919 */ /* 0x000e640000002100 */
[----:B-1----:R-:W-:-:S04]  /*271d0*/  SHF.R.U32.HI R2, RZ, 0x5, R2 ;  /* 0x00000005ff027819 */ /* 0x002fc80000011602 */
[----:B------:R-:W-:-:S05]  /*271e0*/  LOP3.LUT R2, R2, 0x3, RZ, 0xc0, !PT ;  /* 0x0000000302027812 */ /* 0x000fca00078ec0ff */
[----:B------:R1:W2:Y:S02]  /*271f0*/  SHFL.IDX PT, R14, R2, RZ, 0x1f ;  /* 0x00001fff020e7589 */ /* 0x0002a400000e0000 */
.L_x_2098:
[----:B--2---:R-:W-:-:S13]  /*27200*/  ISETP.NE.AND P0, PT, R14, RZ, PT ;  /* 0x000000ff0e00720c */ /* 0x004fda0003f05270 */
[----:B------:R-:W-:Y:S05]  /*27210*/  @P0 BRA `(.L_x_1486) ;  /* 0x00000000008c0947 */ /* 0x000fea0003800000 */
[----:B------:R-:W-:-:S03]  /*27220*/  UMOV UR4, 0xffffffff ;  /* 0xffffffff00047882 */ /* 0x000fc60000000000 */
[----:B------:R-:W-:Y:S05]  /*27230*/  BRA.DIV UR4, `(.L_x_1930) ;  /* 0x0000004204a47947 */ /* 0x000fea000b800000 */
[----:B------:R-:W-:-:S13]  /*27240*/  ELECT P6, URZ, PT ;  /* 0x00000000003f782f */ /* 0x000fda00038c0000 */
.L_x_2101:
[----:B------:R-:W-:Y:S05]  /*27250*/  @!P6 BRA `(.L_x_1486) ;  /* 0x00000000007ce947 */ /* 0x000fea0003800000 */
[----:B------:R-:W-:-:S06]  /*27260*/  ULOP3.LUT UR4, UR40, 0x2, URZ, 0xfc, !UPT ;  /* 0x0000000228047892 */ /* 0x000fcc000f8efc3f */
[----:B-1----:R-:W-:-:S05]  /*27270*/  IMAD.U32 R2, RZ, RZ, UR4 ;  /* 0x00000004ff027e24 */ /* 0x002fca000f8e00ff */
[----:B------:R-:W-:-:S13]  /*27280*/  ISETP.NE.AND P2, PT, R2, 0x3, PT ;  /* 0x000000030200780c */ /* 0x000fda0003f45270 */
[----:B------:R-:W-:Y:S05]  /*27290*/  @!P2 BRA `(.L_x_1931) ;  /* 0x000000000004a947 */ /* 0x000fea0003800000 */
[----:B------:R-:W-:Y:S01]  /*272a0*/  BPT.TRAP 0x1 ;  /* 0x000000040000795c */ /* 0x000fe20000300000 */
.L_x_1931:
        /* <DEDUP_REMOVED lines=13> */
.L_x_2102:
[----:B------:R-:W1:Y:S02]  /*27380*/  SYNCS.PHASECHK.TRANS64.TRYWAIT P0, [R7+URZ], R2 ;  /* 0x00000002070075a7 */ /* 0x000e64000800017f */
[----:B-1----:R-:W-:Y:S05]  /*27390*/  @!P0 BRA `(.L_x_1933) ;  /* 0x0000004000808947 */ /* 0x002fea0003800000 */
.L_x_2103:
[----:B------:R-:W-:Y:S05]  /*273a0*/  @!P2 BRA `(.L_x_1934) ;  /* 0x000000000004a947 */ /* 0x000fea0003800000 */
[----:B------:R-:W-:Y:S01]  /*273b0*/  BPT.TRAP 0x1 ;  /* 0x000000040000795c */ /* 0x000fe20000300000 */
.L_x_1934:
[----:B------:R-:W-:-:S04]  /*273c0*/  VIADD R0, R0, 0x28860 ;  /* 0x0002886000007836 */ /* 0x000fc80000000000 */
[----:B------:R-:W-:-:S04]  /*273d0*/  IMAD R4, R19, 0x8, R0 ;  /* 0x0000000813047824 */ /* 0x000fc800078e0200 */
[----:B------:R-:W2:Y:S02]  /*273e0*/  SYNCS.PHASECHK.TRANS64.TRYWAIT P0, [R4+URZ], R5 ;  /* 0x00000005040075a7 */ /* 0x000ea4000800017f */
[----:B--2---:R-:W-:Y:S05]  /*273f0*/  @!P0 BRA `(.L_x_1935) ;  /* 0x00000040007c8947 */ /* 0x004fea0003800000 */
.L_x_2104:
[----:B------:R-:W-:-:S07]  /*27400*/  IMAD R3, R3, 0x8, R0 ;  /* 0x0000000803037824 */ /* 0x000fce00078e0200 */
.L_x_1936:
[----:B----4-:R4:W0:Y:S02]  /*27410*/  SYNCS.PHASECHK.TRANS64.TRYWAIT P0, [R3+URZ], R2 ;  /* 0x00000002030075a7 */ /* 0x010824000800017f */
[----:B0-----:R-:W-:Y:S05]  /*27420*/  @!P0 NANOSLEEP.SYNCS 0x989680 ;  /* 0x009896800000895d */ /* 0x001fea0003900000 */
[----:B------:R-:W0:Y:S02]  /*27430*/  @!P0 SYNCS.PHASECHK.TRANS64 P0, [R3+URZ], R2 ;  /* 0x00000002030085a7 */ /* 0x000e24000800007f */
[----:B0-----:R-:W-:Y:S05]  /*27440*/  @!P0 BRA `(.L_x_1936) ;  /* 0xfffffffc00f08947 */ /* 0x001fea000383ffff */
.L_x_1486:
[----:B------:R-:W-:Y:S05]  /*27450*/  BSYNC B9 ;  /* 0x0000000000097941 */ /* 0x000fea0003800000 */
.L_x_1483:
[----:B------:R-:W-:Y:S05]  /*27460*/  EXIT ;  /* 0x000000000000794d */ /* 0x000fea0003800000 */
.L_x_1518:
[----:B0-----:R0:W1:Y:S02]  /*27470*/  SYNCS.PHASECHK.TRANS64.TRYWAIT P6, [R107+URZ+0x28890], R117 ;  /* 0x028890756b0075a7 */ /* 0x00106400080c017f */
[----:B-1----:R-:W-:Y:S05]  /*27480*/  @!P6 NANOSLEEP.SYNCS 0x989680 ;  /* 0x009896800000e95d */ /* 0x002fea0003900000 */
[----:B------:R-:W1:Y:S02]  /*27490*/  @!P6 SYNCS.PHASECHK.TRANS64 P6, [R107+URZ+0x28890], R117 ;  /* 0x028890756b00e5a7 */ /* 0x000e6400080c007f */
[----:B-1----:R-:W-:Y:S05]  /*274a0*/  @!P6 BRA `(.L_x_1518) ;  /* 0xfffffffc00f0e947 */ /* 0x002fea000383ffff */
[----:B------:R-:W-:Y:S05]  /*274b0*/  BRA `(.L_x_1937) ;  /* 0xfffffdc400707947 */ /* 0x000fea000383ffff */
.L_x_1554:
[----:B0-----:R0:W1:Y:S02]  /*274c0*/  SYNCS.PHASECHK.TRANS64.TRYWAIT P4, [R107+URZ+0x28890], R117 ;  /* 0x028890756b0075a7 */ /* 0x001064000808017f */
[----:B-1----:R-:W-:Y:S05]  /*274d0*/  @!P4 NANOSLEEP.SYNCS 0x989680 ;  /* 0x009896800000c95d */ /* 0x002fea0003900000 */
[----:B------:R-:W1:Y:S02]  /*274e0*/  @!P4 SYNCS.PHASECHK.TRANS64 P4, [R107+URZ+0x28890], R117 ;  /* 0x028890756b00c5a7 */ /* 0x000e64000808007f */
[----:B-1----:R-:W-:Y:S05]  /*274f0*/  @!P4 BRA `(.L_x_1554) ;  /* 0xfffffffc00f0c947 */ /* 0x002fea000383ffff */
[----:B------:R-:W-:Y:S05]  /*27500*/  BRA `(.L_x_1938) ;  /* 0xfffffdec00807947 */ /* 0x000fea000383ffff */
.L_x_1571:
[----:B0-----:R0:W1:Y:S02]  /*27510*/  SYNCS.PHASECHK.TRANS64.TRYWAIT P3, [R107+URZ+0x28890], R117 ;  /* 0x028890756b0075a7 */ /* 0x001064000806017f */
[----:B-1----:R-:W-:Y:S05]  /*27520*/  @!P3 NANOSLEEP.SYNCS 0x989680 ;  /* 0x009896800000b95d */ /* 0x002fea0003900000 */
[----:B------:R-:W1:Y:S02]  /*27530*/  @!P3 SYNCS.PHASECHK.TRANS64 P3, [R107+URZ+0x28890], R117 ;  /* 0x028890756b00b5a7 */ /* 0x000e64000806007f */
[----:B-1----:R-:W-:Y:S05]  /*27540*/  @!P3 BRA `(.L_x_1571) ;  /* 0xfffffffc00f0b947 */ /* 0x002fea000383ffff */
[----:B------:R-:W-:Y:S05]  /*27550*/  BRA `(.L_x_1939) ;  /* 0xfffffe1000307947 */ /* 0x000fea000383ffff */
.L_x_1581:
[----:B--2---:R2:W3:Y:S02]  /*27560*/  SYNCS.PHASECHK.TRANS64.TRYWAIT P0, [R107+URZ+0x288b0], R117 ;  /* 0x0288b0756b0075a7 */ /* 0x0044e4000800017f */
[----:B---3--:R-:W-:Y:S05]  /*27570*/  @!P0 NANOSLEEP.SYNCS 0x989680 ;  /* 0x009896800000895d */ /* 0x008fea0003900000 */
[----:B------:R-:W3:Y:S02]  /*27580*/  @!P0 SYNCS.PHASECHK.TRANS64 P0, [R107+URZ+0x288b0], R117 ;  /* 0x0288b0756b0085a7 */ /* 0x000ee4000800007f */
[----:B---3--:R-:W-:Y:S05]  /*27590*/  @!P0 BRA `(.L_x_1581) ;  /* 0xfffffffc00f08947 */ /* 0x008fea000383ffff */
[----:B------:R-:W-:Y:S05]  /*275a0*/  BRA `(.L_x_1940) ;  /* 0xfffffe1400cc7947 */ /* 0x000fea000383ffff */
.L_x_1603:
[----:B------:R-:W0:Y:S01]  /*275b0*/  S2R R4, SR_TID.X ;  /* 0x0000000000047919 */ /* 0x000e220000002100 */
[----:B------:R-:W-:Y:S01]  /*275c0*/  BSSY B0, `(.L_x_1941) ;  /* 0x000000c000007945 */ /* 0x000fe20003800000 */
[----:B------:R-:W-:Y:S02]  /*275d0*/  IMAD.MOV.U32 R12, RZ, RZ, RZ ;  /* 0x000000ffff0c7224 */ /* 0x000fe400078e00ff */
[----:B------:R-:W-:Y:S02]  /*275e0*/  IMAD.MOV.U32 R11, RZ, RZ, 0x1f ;  /* 0x0000001fff0b7424 */ /* 0x000fe400078e00ff */
[----:B------:R-:W-:Y:S02]  /*275f0*/  IMAD.MOV.U32 R15, RZ, RZ, -0x1 ;  /* 0xffffffffff0f7424 */ /* 0x000fe400078e00ff */
[----:B0-----:R-:W-:-:S05]  /*27600*/  VIADD R4, R4, 0xffffff80 ;  /* 0xffffff8004047836 */ /* 0x001fca0000000000 */
[----:B------:R-:W-:-:S04]  /*27610*/  SHF.R.S32.HI R0, RZ, 0x1f, R4 ;  /* 0x0000001fff007819 */ /* 0x000fc80000011404 */
[----:B------:R-:W-:-:S04]  /*27620*/  LEA.HI R0, R0, R4, RZ, 0x7 ;  /* 0x0000000400007211 */ /* 0x000fc800078f38ff */
[----:B------:R-:W-:-:S05]  /*27630*/  SHF.R.S32.HI R0, RZ, 0x7, R0 ;  /* 0x00000007ff007819 */ /* 0x000fca0000011400 */
[----:B------:R-:W-:-:S07]  /*27640*/  IMAD.MOV.U32 R13, RZ, RZ, R0 ;  /* 0x000000ffff0d7224 */ /* 0x000fce00078e0000 */
[----:B-----5:R-:W-:Y:S05]  /*27650*/  WARPSYNC.COLLECTIVE R15, `(.L_x_1942) ;  /* 0x000000000f087348 */ /* 0x020fea0003c00000 */
[----:B------:R0:W1:Y:S02]  /*27660*/  SHFL.IDX P6, R14, R13, R12, R11 ;  /* 0x0000000c0d0e7389 */ /* 0x00006400000c000b */
[----:B01---5:R-:W-:Y:S01]  /*27670*/  ENDCOLLECTIVE ;  /* 0x000000000000791b */ /* 0x023fe20003800000 */
.L_x_1942:
[----:B------:R-:W-:Y:S05]  /*27680*/  BSYNC B0 ;  /* 0x0000000000007941 */ /* 0x000fea0003800000 */
.L_x_1941:
[----:B------:R-:W-:Y:S01]  /*27690*/  IMAD.MOV.U32 R193, RZ, RZ, R14 ;  /* 0x000000ffffc17224 */ /* 0x000fe200078e000e */
[----:B------:R-:W-:Y:S06]  /*276a0*/  BRA `(.L_x_1943) ;  /* 0xfffffe24008c7947 */ /* 0x000fec000383ffff */
.L_x_1613:
[----:B------:R-:W-:Y:S01]  /*276b0*/  BSSY B1, `(.L_x_1944) ;  /* 0x0000008000017945 */ /* 0x000fe20003800000 */
[----:B------:R-:W-:Y:S02]  /*276c0*/  IMAD.MOV.U32 R13, RZ, RZ, R7 ;  /* 0x000000ffff0d7224 */ /* 0x000fe400078e0007 */
[----:B------:R-:W-:Y:S02]  /*276d0*/  IMAD.MOV.U32 R12, RZ, RZ, RZ ;  /* 0x000000ffff0c7224 */ /* 0x000fe400078e00ff */
[----:B------:R-:W-:Y:S02]  /*276e0*/  IMAD.MOV.U32 R11, RZ, RZ, 0x181f ;  /* 0x0000181fff0b7424 */ /* 0x000fe400078e00ff */
[----:B------:R-:W-:-:S07]  /*276f0*/  IMAD.MOV.U32 R15, RZ, RZ, -0x1 ;  /* 0xffffffffff0f7424 */ /* 0x000fce00078e00ff */
[----:B------:R-:W-:Y:S05]  /*27700*/  WARPSYNC.COLLECTIVE R15, `(.L_x_1945) ;  /* 0x000000000f087348 */ /* 0x000fea0003c00000 */
[----:B------:R0:W1:Y:S02]  /*27710*/  SHFL.IDX P6, R14, R13, R12, R11 ;  /* 0x0000000c0d0e7389 */ /* 0x00006400000c000b */
[----:B01----:R-:W-:Y:S01]  /*27720*/  ENDCOLLECTIVE ;  /* 0x000000000000791b */ /* 0x003fe20003800000 */
.L_x_1945:
[----:B------:R-:W-:Y:S05]  /*27730*/  BSYNC B1 ;  /* 0x0000000000017941 */ /* 0x000fea0003800000 */
.L_x_1944:
        /* <DEDUP_REMOVED lines=8> */
.L_x_1946:
[----:B------:R-:W-:Y:S02]  /*277c0*/  IMAD.MOV.U32 R13, RZ, RZ, R10 ;  /* 0x000000ffff0d7224 */ /* 0x000fe400078e000a */
[----:B------:R-:W-:-:S07]  /*277d0*/  IMAD.MOV.U32 R3, RZ, RZ, R14 ;  /* 0x000000ffff037224 */ /* 0x000fce00078e000e */
[----:B------:R-:W-:Y:S05]  /*277e0*/  WARPSYNC.COLLECTIVE R15, `(.L_x_1947) ;  /* 0x000000000f087348 */ /* 0x000fea0003c00000 */
[----:B------:R0:W1:Y:S02]  /*277f0*/  SHFL.IDX P6, R14, R13, R12, R11 ;  /* 0x0000000c0d0e7389 */ /* 0x00006400000c000b */
[----:B01----:R-:W-:Y:S01]  /*27800*/  ENDCOLLECTIVE ;  /* 0x000000000000791b */ /* 0x003fe20003800000 */
.L_x_1947:
[----:B------:R-:W-:Y:S02]  /*27810*/  IMAD.MOV.U32 R13, RZ, RZ, R5 ;  /* 0x000000ffff0d7224 */ /* 0x000fe400078e0005 */
[----:B------:R-:W-:-:S07]  /*27820*/  IMAD.MOV.U32 R4, RZ, RZ, R14 ;  /* 0x000000ffff047224 */ /* 0x000fce00078e000e */
[----:B------:R-:W-:Y:S05]  /*27830*/  WARPSYNC.COLLECTIVE R15, `(.L_x_1948) ;  /* 0x000000000f087348 */ /* 0x000fea0003c00000 */
[----:B------:R0:W1:Y:S02]  /*27840*/  SHFL.IDX P6, R14, R13, R12, R11 ;  /* 0x0000000c0d0e7389 */ /* 0x00006400000c000b */
[----:B01----:R-:W-:Y:S01]  /*27850*/  ENDCOLLECTIVE ;  /* 0x000000000000791b */ /* 0x003fe20003800000 */
.L_x_1948:
[----:B------:R-:W-:Y:S05]  /*27860*/  BRA `(.L_x_1949) ;  /* 0xfffffe2800dc7947 */ /* 0x000fea000383ffff */
.L_x_1616:
[----:B------:R-:W-:Y:S01]  /*27870*/  BSSY B1, `(.L_x_1950) ;  /* 0x0000008000017945 */ /* 0x000fe20003800000 */
[----:B------:R-:W-:Y:S02]  /*27880*/  IMAD.MOV.U32 R13, RZ, RZ, R7 ;  /* 0x000000ffff0d7224 */ /* 0x000fe400078e0007 */
[----:B------:R-:W-:Y:S02]  /*27890*/  IMAD.MOV.U32 R12, RZ, RZ, 0x1 ;  /* 0x00000001ff0c7424 */ /* 0x000fe400078e00ff */
[----:B------:R-:W-:Y:S02]  /*278a0*/  IMAD.MOV.U32 R11, RZ, RZ, 0x181f ;  /* 0x0000181fff0b7424 */ /* 0x000fe400078e00ff */
[----:B------:R-:W-:-:S07]  /*278b0*/  IMAD.MOV.U32 R15, RZ, RZ, -0x1 ;  /* 0xffffffffff0f7424 */ /* 0x000fce00078e00ff */
[----:B0---4-:R-:W-:Y:S05]  /*278c0*/  WARPSYNC.COLLECTIVE R15, `(.L_x_1951) ;  /* 0x000000000f087348 */ /* 0x011fea0003c00000 */
[----:B----4-:R1:W2:Y:S02]  /*278d0*/  SHFL.IDX P6, R14, R13, R12, R11 ;  /* 0x0000000c0d0e7389 */ /* 0x0102a400000c000b */
[----:B012---:R-:W-:Y:S01]  /*278e0*/  ENDCOLLECTIVE ;  /* 0x000000000000791b */ /* 0x007fe20003800000 */
.L_x_1951:
[----:B------:R-:W-:Y:S05]  /*278f0*/  BSYNC B1 ;  /* 0x0000000000017941 */ /* 0x000fea0003800000 */
.L_x_1950:
        /* <DEDUP_REMOVED lines=8> */
.L_x_1952:
[----:B------:R-:W-:Y:S02]  /*27980*/  IMAD.MOV.U32 R13, RZ, RZ, R10 ;  /* 0x000000ffff0d7224 */ /* 0x000fe400078e000a */
[----:B------:R-:W-:-:S07]  /*27990*/  IMAD.MOV.U32 R3, RZ, RZ, R14 ;  /* 0x000000ffff037224 */ /* 0x000fce00078e000e */
[----:B------:R-:W-:Y:S05]  /*279a0*/  WARPSYNC.COLLECTIVE R15, `(.L_x_1953) ;  /* 0x000000000f087348 */ /* 0x000fea0003c00000 */
[----:B------:R0:W1:Y:S02]  /*279b0*/  SHFL.IDX P6, R14, R13, R12, R11 ;  /* 0x0000000c0d0e7389 */ /* 0x00006400000c000b */
[----:B01----:R-:W-:Y:S01]  /*279c0*/  ENDCOLLECTIVE ;  /* 0x000000000000791b */ /* 0x003fe20003800000 */
.L_x_1953:
[----:B------:R-:W-:Y:S02]  /*279d0*/  IMAD.MOV.U32 R13, RZ, RZ, R5 ;  /* 0x000000ffff0d7224 */ /* 0x000fe400078e0005 */
[----:B------:R-:W-:-:S07]  /*279e0*/  IMAD.MOV.U32 R4, RZ, RZ, R14 ;  /* 0x000000ffff047224 */ /* 0x000fce00078e000e */
[----:B------:R-:W-:Y:S05]  /*279f0*/  WARPSYNC.COLLECTIVE R15, `(.L_x_1954) ;  /* 0x000000000f087348 */ /* 0x000fea0003c00000 */
[----:B------:R0:W1:Y:S02]  /*27a00*/  SHFL.IDX P6, R14, R13, R12, R11 ;  /* 0x0000000c0d0e7389 */ /* 0x00006400000c000b */
[----:B01----:R-:W-:Y:S01]  /*27a10*/  ENDCOLLECTIVE ;  /* 0x000000000000791b */ /* 0x003fe20003800000 */
.L_x_1954:
[----:B------:R-:W-:Y:S05]  /*27a20*/  BRA `(.L_x_1955) ;  /* 0xfffffe2c00487947 */ /* 0x000fea000383ffff */
.L_x_1619:
[----:B------:R-:W-:Y:S01]  /*27a30*/  BSSY B1, `(.L_x_1956) ;  /* 0x0000008000017945 */ /* 0x000fe20003800000 */
[----:B------:R-:W-:Y:S02]  /*27a40*/  IMAD.MOV.U32 R13, RZ, RZ, R7 ;  /* 0x000000ffff0d7224 */ /* 0x000fe400078e0007 */
[----:B------:R-:W-:Y:S02]  /*27a50*/  IMAD.MOV.U32 R12, RZ, RZ, 0x2 ;  /* 0x00000002ff0c7424 */ /* 0x000fe400078e00ff */
[----:B------:R-:W-:Y:S02]  /*27a60*/  IMAD.MOV.U32 R11, RZ, RZ, 0x181f ;  /* 0x0000181fff0b7424 */ /* 0x000fe400078e00ff */
[----:B------:R-:W-:-:S07]  /*27a70*/  IMAD.MOV.U32 R15, RZ, RZ, -0x1 ;  /* 0xffffffffff0f7424 */ /* 0x000fce00078e00ff */
[----:B-1--4-:R-:W-:Y:S05]  /*27a80*/  WARPSYNC.COLLECTIVE R15, `(.L_x_1957) ;  /* 0x000000000f087348 */ /* 0x012fea0003c00000 */
[----:B----4-:R0:W2:Y:S02]  /*27a90*/  SHFL.IDX P6, R14, R13, R12, R11 ;  /* 0x0000000c0d0e7389 */ /* 0x0100a400000c000b */
[----:B012---:R-:W-:Y:S01]  /*27aa0*/  ENDCOLLECTIVE ;  /* 0x000000000000791b */ /* 0x007fe20003800000 */
.L_x_1957:
[----:B------:R-:W-:Y:S05]  /*27ab0*/  BSYNC B1 ;  /* 0x0000000000017941 */ /* 0x000fea0003800000 */
.L_x_1956:
        /* <DEDUP_REMOVED lines=8> */
.L_x_1958:
[----:B------:R-:W-:Y:S02]  /*27b40*/  IMAD.MOV.U32 R13, RZ, RZ, R10 ;  /* 0x000000ffff0d7224 */ /* 0x000fe400078e000a */
[----:B------:R-:W-:-:S07]  /*27b50*/  IMAD.MOV.U32 R3, RZ, RZ, R14 ;  /* 0x000000ffff037224 */ /* 0x000fce00078e000e */
[----:B------:R-:W-:Y:S05]  /*27b60*/  WARPSYNC.COLLECTIVE R15, `(.L_x_1959) ;  /* 0x000000000f087348 */ /* 0x000fea0003c00000 */
[----:B------:R0:W1:Y:S02]  /*27b70*/  SHFL.IDX P6, R14, R13, R12, R11 ;  /* 0x0000000c0d0e7389 */ /* 0x00006400000c000b */
[----:B01----:R-:W-:Y:S01]  /*27b80*/  ENDCOLLECTIVE ;  /* 0x000000000000791b */ /* 0x003fe20003800000 */
.L_x_1959:
[----:B------:R-:W-:Y:S02]  /*27b90*/  IMAD.MOV.U32 R13, RZ, RZ, R5 ;  /* 0x000000ffff0d7224 */ /* 0x000fe400078e0005 */
[----:B------:R-:W-:-:S07]  /*27ba0*/  IMAD.MOV.U32 R4, RZ, RZ, R14 ;  /* 0x000000ffff047224 */ /* 0x000fce00078e000e */
[----:B------:R-:W-:Y:S05]  /*27bb0*/  WARPSYNC.COLLECTIVE R15, `(.L_x_1960) ;  /* 0x000000000f087348 */ /* 0x000fea0003c00000 */
[----:B------:R0:W1:Y:S02]  /*27bc0*/  SHFL.IDX P6, R14, R13, R12, R11 ;  /* 0x0000000c0d0e7389 */ /* 0x00006400000c000b */
[----:B01----:R-:W-:Y:S01]  /*27bd0*/  ENDCOLLECTIVE ;  /* 0x000000000000791b */ /* 0x003fe20003800000 */
.L_x_1960:
[----:B------:R-:W-:Y:S05]  /*27be0*/  BRA `(.L_x_1961) ;  /* 0xfffffe2c00ac7947 */ /* 0x000fea000383ffff */
.L_x_1622:
[----:B------:R-:W-:Y:S01]  /*27bf0*/  BSSY B1, `(.L_x_1962) ;  /* 0x0000008000017945 */ /* 0x000fe20003800000 */
[----:B------:R-:W-:Y:S02]  /*27c00*/  IMAD.MOV.U32 R13, RZ, RZ, R7 ;  /* 0x000000ffff0d7224 */ /* 0x000fe400078e0007 */
[----:B------:R-:W-:Y:S02]  /*27c10*/  IMAD.MOV.U32 R12, RZ, RZ, 0x3 ;  /* 0x00000003ff0c7424 */ /* 0x000fe400078e00ff */
[----:B------:R-:W-:Y:S02]  /*27c20*/  IMAD.MOV.U32 R11, RZ, RZ, 0x181f ;  /* 0x0000181fff0b7424 */ /* 0x000fe400078e00ff */
[----:B------:R-:W-:-:S07]  /*27c30*/  IMAD.MOV.U32 R15, RZ, RZ, -0x1 ;  /* 0xffffffffff0f7424 */ /* 0x000fce00078e00ff */
[----:B-1--4-:R-:W-:Y:S05]  /*27c40*/  WARPSYNC.COLLECTIVE R15, `(.L_x_1963) ;  /* 0x000000000f087348 */ /* 0x012fea0003c00000 */
[----:B------:R0:W2:Y:S02]  /*27c50*/  SHFL.IDX P6, R14, R13, R12, R11 ;  /* 0x0000000c0d0e7389 */ /* 0x0000a400000c000b */
[----:B012-4-:R-:W-:Y:S01]  /*27c60*/  ENDCOLLECTIVE ;  /* 0x000000000000791b */ /* 0x017fe20003800000 */
.L_x_1963:
[----:B------:R-:W-:Y:S05]  /*27c70*/  BSYNC B1 ;  /* 0x0000000000017941 */ /* 0x000fea0003800000 */
.L_x_1962:
        /* <DEDUP_REMOVED lines=8> */
.L_x_1964:
[----:B------:R-:W-:Y:S02]  /*27d00*/  IMAD.MOV.U32 R13, RZ, RZ, R10 ;  /* 0x000000ffff0d7224 */ /* 0x000fe400078e000a */
[----:B------:R-:W-:-:S07]  /*27d10*/  IMAD.MOV.U32 R3, RZ, RZ, R14 ;  /* 0x000000ffff037224 */ /* 0x000fce00078e000e */
[----:B------:R-:W-:Y:S05]  /*27d20*/  WARPSYNC.COLLECTIVE R15, `(.L_x_1965) ;  /* 0x000000000f087348 */ /* 0x000fea0003c00000 */
[----:B------:R0:W1:Y:S02]  /*27d30*/  SHFL.IDX P6, R14, R13, R12, R11 ;  /* 0x0000000c0d0e7389 */ /* 0x00006400000c000b */
[----:B01----:R-:W-:Y:S01]  /*27d40*/  ENDCOLLECTIVE ;  /* 0x000000000000791b */ /* 0x003fe20003800000 */
.L_x_1965:
[----:B------:R-:W-:Y:S02]  /*27d50*/  IMAD.MOV.U32 R13, RZ, RZ, R5 ;  /* 0x000000ffff0d7224 */ /* 0x000fe400078e0005 */
[----:B------:R-:W-:-:S07]  /*27d60*/  IMAD.MOV.U32 R4, RZ, RZ, R14 ;  /* 0x000000ffff047224 */ /* 0x000fce00078e000e */
[----:B------:R-:W-:Y:S05]  /*27d70*/  WARPSYNC.COLLECTIVE R15, `(.L_x_1966) ;  /* 0x000000000f087348 */ /* 0x000fea0003c00000 */
[----:B------:R0:W1:Y:S02]  /*27d80*/  SHFL.IDX P6, R14, R13, R12, R11 ;  /* 0x0000000c0d0e7389 */ /* 0x00006400000c000b */
[----:B01----:R-:W-:Y:S01]  /*27d90*/  ENDCOLLECTIVE ;  /* 0x000000000000791b */ /* 0x003fe20003800000 */
.L_x_1966:
[----:B------:R-:W-:Y:S01]  /*27da0*/  IMAD.MOV.U32 R5, RZ, RZ, R14 ;  /* 0x000000ffff057224 */ /* 0x000fe200078e000e */
[----:B------:R-:W-:Y:S06]  /*27db0*/  BRA `(.L_x_1967) ;  /* 0xfffffe3000147947 */ /* 0x000fec000383ffff */
.L_x_1626:
[----:B0-----:R0:W1:Y:S02]  /*27dc0*/  SYNCS.PHASECHK.TRANS64.TRYWAIT P0, [R2+URZ+0x28800], R77 ;  /* 0x0288004d020075a7 */ /* 0x001064000800017f */
[----:B-1----:R-:W-:Y:S05]  /*27dd0*/  @!P0 NANOSLEEP.SYNCS 0x989680 ;  /* 0x009896800000895d */ /* 0x002fea0003900000 */
[----:B------:R-:W1:Y:S02]  /*27de0*/  @!P0 SYNCS.PHASECHK.TRANS64 P0, [R2+URZ+0x28800], R77 ;  /* 0x0288004d020085a7 */ /* 0x000e64000800007f */
[----:B-1----:R-:W-:Y:S05]  /*27df0*/  @!P0 BRA `(.L_x_1626) ;  /* 0xfffffffc00f08947 */ /* 0x002fea000383ffff */
[----:B------:R-:W-:Y:S05]  /*27e00*/  BRA `(.L_x_1968) ;  /* 0xfffffe3000d47947 */ /* 0x000fea000383ffff */
.L_x_1642:
[----:B------:R-:W0:Y:S01]  /*27e10*/  LDC R56, c[0x0][0x3f4] ;  /* 0x0000fd00ff387b82 */ /* 0x000e220000000800 */
[----:B------:R-:W-:Y:S01]  /*27e20*/  BSSY B1, `(.L_x_1969) ;  /* 0x0000008000017945 */ /* 0x000fe20003800000 */
[----:B------:R-:W-:Y:S02]  /*27e30*/  IMAD.MOV.U32 R13, RZ, RZ, R35 ;  /* 0x000000ffff0d7224 */ /* 0x000fe400078e0023 */
[----:B------:R-:W-:Y:S02]  /*27e40*/  IMAD.MOV.U32 R12, RZ, RZ, RZ ;  /* 0x000000ffff0c7224 */ /* 0x000fe400078e00ff */
[----:B------:R-:W-:Y:S02]  /*27e50*/  IMAD.MOV.U32 R11, RZ, RZ, 0x181f ;  /* 0x0000181fff0b7424 */ /* 0x000fe400078e00ff */
[----:B------:R-:W-:-:S07]  /*27e60*/  IMAD.MOV.U32 R15, RZ, RZ, -0x1 ;  /* 0xffffffffff0f7424 */ /* 0x000fce00078e00ff */
[----:B0-----:R-:W-:Y:S05]  /*27e70*/  WARPSYNC.COLLECTIVE R15, `(.L_x_1970) ;  /* 0x000000000f087348 */ /* 0x001fea0003c00000 */
[----:B------:R1:W2:Y:S02]  /*27e80*/  SHFL.IDX P6, R14, R13, R12, R11 ;  /* 0x0000000c0d0e7389 */ /* 0x0002a400000c000b */
[----:B012---:R-:W-:Y:S01]  /*27e90*/  ENDCOLLECTIVE ;  /* 0x000000000000791b */ /* 0x007fe20003800000 */
.L_x_1970:
[----:B------:R-:W-:Y:S05]  /*27ea0*/  BSYNC B1 ;  /* 0x0000000000017941 */ /* 0x000fea0003800000 */
.L_x_1969:
[----:B------:R-:W-:Y:S01]  /*27eb0*/  IMAD.MOV.U32 R13, RZ, RZ, R32 ;  /* 0x000000ffff0d7224 */ /* 0x000fe200078e0020 */
[----:B------:R-:W-:Y:S01]  /*27ec0*/  ISETP.GE.AND P0, PT, R16, R56, PT ;  /* 0x000000381000720c */ /* 0x000fe20003f06270 */
[----:B------:R-:W-:Y:S02]  /*27ed0*/  IMAD.MOV.U32 R12, RZ, RZ, RZ ;  /* 0x000000ffff0c7224 */ /* 0x000fe400078e00ff */
[----:B------:R-:W-:Y:S02]  /*27ee0*/  IMAD.MOV.U32 R11, RZ, RZ, 0x181f ;  /* 0x0000181fff0b7424 */ /* 0x000fe400078e00ff */
[----:B------:R-:W-:Y:S02]  /*27ef0*/  IMAD.MOV.U32 R15, RZ, RZ, -0x1 ;  /* 0xffffffffff0f7424 */ /* 0x000fe400078e00ff */
[----:B------:R-:W-:Y:S02]  /*27f00*/  IMAD.MOV.U32 R0, RZ, RZ, R14 ;  /* 0x000000ffff007224 */ /* 0x000fe400078e000e */
[----:B------:R-:W-:-:S07]  /*27f10*/  IMAD R3, R187, R6, RZ ;  /* 0x00000006bb037224 */ /* 0x000fce00078e02ff */
[----:B------:R-:W-:Y:S05]  /*27f20*/  WARPSYNC.COLLECTIVE R15, `(.L_x_1971) ;  /* 0x000000000f087348 */ /* 0x000fea0003c00000 */
[----:B------:R0:W1:Y:S02]  /*27f30*/  SHFL.IDX P6, R14, R13, R12, R11 ;  /* 0x0000000c0d0e7389 */ /* 0x00006400000c000b */
[----:B01----:R-:W-:Y:S01]  /*27f40*/  ENDCOLLECTIVE ;  /* 0x000000000000791b */ /* 0x003fe20003800000 */
.L_x_1971:
[----:B------:R-:W-:Y:S01]  /*27f50*/  ISETP.GE.OR P1, PT, R58, R3, P0 ;  /* 0x000000033a00720c */ /* 0x000fe20000726670 */
[----:B------:R-:W-:-:S12]  /*27f60*/  IMAD.MOV.U32 R13, RZ, RZ, R33 ;  /* 0x000000ffff0d7224 */ /* 0x000fd800078e0021 */
[C---:B------:R-:W-:Y:S01]  /*27f70*/  @!P1 IMAD.SHL.U32 R21, R16.reuse, 0x2, RZ ;  /* 0x0000000210159824 */ /* 0x040fe200078e00ff */
[----:B------:R-:W-:Y:S01]  /*27f80*/  @!P1 SHF.L.U64.HI R6, R16, 0x1, R17 ;  /* 0x0000000110069819 */ /* 0x000fe20000010211 */
[----:B------:R-:W-:-:S07]  /*27f90*/  IMAD.MOV.U32 R4, RZ, RZ, R14 ;  /* 0x000000ffff047224 */ /* 0x000fce00078e000e */
[----:B------:R-:W-:Y:S05]  /*27fa0*/  WARPSYNC.COLLECTIVE R15, `(.L_x_1972) ;  /* 0x000000000f087348 */ /* 0x000fea0003c00000 */
[----:B------:R0:W1:Y:S02]  /*27fb0*/  SHFL.IDX P6, R14, R13, R12, R11 ;  /* 0x0000000c0d0e7389 */ /* 0x00006400000c000b */
[----:B01----:R-:W-:Y:S01]  /*27fc0*/  ENDCOLLECTIVE ;  /* 0x000000000000791b */ /* 0x003fe20003800000 */
.L_x_1972:
[----:B------:R-:W-:-:S05]  /*27fd0*/  @!P1 IADD3 R4, P2, R4, R21, RZ ;  /* 0x0000001504049210 */ /* 0x000fca0007f5e0ff */
[----:B------:R-:W-:Y:S02]  /*27fe0*/  @!P1 IMAD.X R7, R0, 0x1, R6, P2 ;  /* 0x0000000100079824 */ /* 0x000fe400010e0606 */
[----:B------:R-:W-:Y:S02]  /*27ff0*/  @!P1 IMAD.MOV.U32 R8, RZ, RZ, R4 ;  /* 0x000000ffff089224 */ /* 0x000fe400078e0004 */
[----:B------:R-:W-:Y:S02]  /*28000*/  @!P1 IMAD.MOV.U32 R9, RZ, RZ, R7 ;  /* 0x000000ffff099224 */ /* 0x000fe400078e0007 */
[----:B------:R-:W-:Y:S02]  /*28010*/  IMAD.MOV.U32 R13, RZ, RZ, R34 ;  /* 0x000000ffff0d7224 */ /* 0x000fe400078e0022 */
[----:B------:R-:W-:-:S07]  /*28020*/  IMAD.MOV.U32 R5, RZ, RZ, R14 ;  /* 0x000000ffff057224 */ /* 0x000fce00078e000e */
[----:B------:R-:W-:Y:S05]  /*28030*/  WARPSYNC.COLLECTIVE R15, `(.L_x_1973) ;  /* 0x000000000f087348 */ /* 0x000fea0003c00000 */
[----:B------:R0:W1:Y:S02]  /*28040*/  SHFL.IDX P6, R14, R13, R12, R11 ;  /* 0x0000000c0d0e7389 */ /* 0x00006400000c000b */
[----:B01----:R-:W-:Y:S01]  /*28050*/  ENDCOLLECTIVE ;  /* 0x000000000000791b */ /* 0x003fe20003800000 */
.L_x_1973:
[----:B------:R-:W2:Y:S01]  /*28060*/  @!P1 LD.E.128 R8, desc[UR42][R8.64] ;  /* 0x0000002a08089980 */ /* 0x000ea2000c101d00 */
[----:B------:R-:W-:-:S05]  /*28070*/  @!P1 IADD3 R14, P2, R14, R21, RZ ;  /* 0x000000150e0e9210 */ /* 0x000fca0007f5e0ff */
[----:B------:R-:W-:Y:S02]  /*28080*/  @!P1 IMAD.X R5, R5, 0x1, R6, P2 ;  /* 0x0000000105059824 */ /* 0x000fe400010e0606 */
[----:B------:R-:W-:-:S06]  /*28090*/  @!P1 IMAD.MOV.U32 R4, RZ, RZ, R14 ;  /* 0x000000ffff049224 */ /* 0x000fcc00078e000e */
[----:B------:R-:W5:Y:S01]  /*280a0*/  @!P1 LD.E.128 R4, desc[UR42][R4.64] ;  /* 0x0000002a04049980 */ /* 0x000f62000c101d00 */
[----:B------:R-:W-:Y:S02]  /*280b0*/  CS2R R46, SRZ ;  /* 0x00000000002e7805 */ /* 0x000fe4000001ff00 */
[----:B------:R-:W-:Y:S01]  /*280c0*/  CS2R R48, SRZ ;  /* 0x0000000000307805 */ /* 0x000fe2000001ff00 */
[----:B------:R-:W-:Y:S01]  /*280d0*/  IMAD.MOV.U32 R13, RZ, RZ, R35 ;  /* 0x000000ffff0d7224 */ /* 0x000fe200078e0023 */
[----:B------:R-:W-:Y:S02]  /*280e0*/  CS2R R44, SRZ ;  /* 0x00000000002c7805 */ /* 0x000fe4000001ff00 */
[----:B------:R-:W-:Y:S02]  /*280f0*/  CS2R R50, SRZ ;  /* 0x0000000000327805 */ /* 0x000fe4000001ff00 */
[----:B------:R-:W-:Y:S01]  /*28100*/  CS2R R24, SRZ ;  /* 0x0000000000187805 */ /* 0x000fe2000001ff00 */
[----:B--2---:R-:W-:-:S02]  /*28110*/  @!P1 IMAD.MOV.U32 R47, RZ, RZ, R9 ;  /* 0x000000ffff2f9224 */ /* 0x004fc400078e0009 */
[----:B------:R-:W-:Y:S02]  /*28120*/  @!P1 IMAD.MOV.U32 R49, RZ, RZ, R11 ;  /* 0x000000ffff319224 */ /* 0x000fe400078e000b */
[----:B------:R-:W-:Y:S02]  /*28130*/  IMAD.MOV.U32 R12, RZ, RZ, R47 ;  /* 0x000000ffff0c7224 */ /* 0x000fe400078e002f */
[----:B------:R-:W-:Y:S02]  /*28140*/  IMAD.MOV.U32 R11, RZ, RZ, 0x181f ;  /* 0x0000181fff0b7424 */ /* 0x000fe400078e00ff */
[----:B------:R-:W-:Y:S01]  /*28150*/  @!P1 IMAD.MOV.U32 R46, RZ, RZ, R8 ;  /* 0x000000ffff2e9224 */ /* 0x000fe200078e0008 */
[----:B------:R-:W-:Y:S01]  /*28160*/  PRMT R78, R12, 0x7610, R78 ;  /* 0x000076100c4e7816 */ /* 0x000fe2000000004e */
[----:B------:R-:W-:Y:S02]  /*28170*/  IMAD.MOV.U32 R12, RZ, RZ, 0x1 ;  /* 0x00000001ff0c7424 */ /* 0x000fe400078e00ff */
[----:B------:R-:W-:-:S02]  /*28180*/  IMAD.MOV.U32 R0, RZ, RZ, R46 ;  /* 0x000000ffff007224 */ /* 0x000fc400078e002e */
[----:B------:R-:W-:-:S07]  /*28190*/  @!P1 IMAD.MOV.U32 R48, RZ, RZ, R10 ;  /* 0x000000ffff309224 */ /* 0x000fce00078e000a */
[----:B-----5:R-:W-:Y:S05]  /*281a0*/  WARPSYNC.COLLECTIVE R15, `(.L_x_1974) ;  /* 0x000000000f087348 */ /* 0x020fea0003c00000 */
[----:B------:R0:W1:Y:S02]  /*281b0*/  SHFL.IDX P6, R14, R13, R12, R11 ;  /* 0x0000000c0d0e7389 */ /* 0x00006400000c000b */
[----:B01---5:R-:W-:Y:S01]  /*281c0*/  ENDCOLLECTIVE ;  /* 0x000000000000791b */ /* 0x023fe20003800000 */
.L_x_1974:
[----:B------:R-:W-:Y:S01]  /*281d0*/  IMAD.MOV.U32 R20, RZ, RZ, R49 ;  /* 0x000000ffff147224 */ /* 0x000fe200078e0031 */
[----:B------:R-:W-:Y:S01]  /*281e0*/  PRMT R77, R0, 0x7610, R77 ;  /* 0x00007610004d7816 */ /* 0x000fe2000000004d */
[----:B------:R-:W-:-:S03]  /*281f0*/  IMAD.MOV.U32 R10, RZ, RZ, R48 ;  /* 0x000000ffff0a7224 */ /* 0x000fc600078e0030 */
[----:B------:R-:W-:Y:S01]  /*28200*/  PRMT R52, R20, 0x7610, R52 ;  /* 0x0000761014347816 */ /* 0x000fe20000000034 */
[----:B------:R-:W-:Y:S01]  /*28210*/  @!P1 IMAD.MOV.U32 R44, RZ, RZ, R4 ;  /* 0x000000ffff2c9224 */ /* 0x000fe200078e0004 */
[----:B------:R-:W-:Y:S01]  /*28220*/  PRMT R37, R10, 0x7610, R37 ;  /* 0x000076100a257816 */ /* 0x000fe20000000025 */
[----:B------:R-:W-:Y:S02]  /*28230*/  @!P1 IMAD.MOV.U32 R45, RZ, RZ, R5 ;  /* 0x000000ffff2d9224 */ /* 0x000fe400078e0005 */
[----:B------:R-:W-:Y:S02]  /*28240*/  @!P1 IMAD.MOV.U32 R50, RZ, RZ, R6 ;  /* 0x000000ffff329224 */ /* 0x000fe400078e0006 */
[----:B------:R-:W-:Y:S02]  /*28250*/  IMAD.MOV.U32 R13, RZ, RZ, R32 ;  /* 0x000000ffff0d7224 */ /* 0x000fe400078e0020 */
[----:B------:R-:W-:Y:S02]  /*28260*/  @!P1 IMAD.MOV.U32 R51, RZ, RZ, R7 ;  /* 0x000000ffff339224 */ /* 0x000fe400078e0007 */
[----:B------:R-:W-:-:S02]  /*28270*/  IMAD.MOV.U32 R4, RZ, RZ, R44 ;  /* 0x000000ffff047224 */ /* 0x000fc400078e002c */
[----:B------:R-:W-:Y:S02]  /*28280*/  IMAD.MOV.U32 R5, RZ, RZ, R45 ;  /* 0x000000ffff057224 */ /* 0x000fe400078e002d */
[----:B------:R-:W-:Y:S01]  /*28290*/  IMAD.MOV.U32 R6, RZ, RZ, R50 ;  /* 0x000000ffff067224 */ /* 0x000fe200078e0032 */
[----:B------:R-:W-:Y:S01]  /*282a0*/  PRMT R79, R4, 0x7610, R79 ;  /* 0x00007610044f7816 */ /* 0x000fe2000000004f */
[----:B------:R-:W-:Y:S01]  /*282b0*/  IMAD.MOV.U32 R0, RZ, RZ, R14 ;  /* 0x000000ffff007224 */ /* 0x000fe200078e000e */
[----:B------:R-:W-:-:S07]  /*282c0*/  PRMT R80, R5, 0x7610, R80 ;  /* 0x0000761005507816 */ /* 0x000fce0000000050 */
[----:B------:R-:W-:Y:S05]  /*282d0*/  WARPSYNC.COLLECTIVE R15, `(.L_x_1975) ;  /* 0x000000000f087348 */ /* 0x000fea0003c00000 */
[----:B------:R0:W1:Y:S02]  /*282e0*/  SHFL.IDX P6, R14, R13, R12, R11 ;  /* 0x0000000c0d0e7389 */ /* 0x00006400000c000b */
[----:B01----:R-:W-:Y:S01]  /*282f0*/  ENDCOLLECTIVE ;  /* 0x000000000000791b */ /* 0x003fe20003800000 */
.L_x_1975:
[----:B------:R-:W-:Y:S01]  /*28300*/  IMAD.MOV.U32 R7, RZ, RZ, R51 ;  /* 0x000000ffff077224 */ /* 0x000fe200078e0033 */
[----:B------:R-:W-:-:S04]  /*28310*/  PRMT R81, R6, 0x7610, R81 ;  /* 0x0000761006517816 */ /* 0x000fc80000000051 */
[----:B------:R-:W-:Y:S01]  /*28320*/  PRMT R82, R7, 0x7610, R82 ;  /* 0x0000761007527816 */ /* 0x000fe20000000052 */
[----:B------:R-:W-:Y:S02]  /*28330*/  IMAD.MOV.U32 R13, RZ, RZ, R33 ;  /* 0x000000ffff0d7224 */ /* 0x000fe400078e0021 */
[----:B------:R-:W-:-:S07]  /*28340*/  IMAD.MOV.U32 R8, RZ, RZ, R14 ;  /* 0x000000ffff087224 */ /* 0x000fce00078e000e */
[----:B------:R-:W-:Y:S05]  /*28350*/  WARPSYNC.COLLECTIVE R15, `(.L_x_1976) ;  /* 0x000000000f087348 */ /* 0x000fea0003c00000 */
[----:B------:R0:W1:Y:S02]  /*28360*/  SHFL.IDX P6, R14, R13, R12, R11 ;  /* 0x0000000c0d0e7389 */ /* 0x00006400000c000b */
[----:B01----:R-:W-:Y:S01]  /*28370*/  ENDCOLLECTIVE ;  /* 0x000000000000791b */ /* 0x003fe20003800000 */
.L_x_1976:
[----:B------:R-:W-:Y:S02]  /*28380*/  IMAD.MOV.U32 R13, RZ, RZ, R34 ;  /* 0x000000ffff0d7224 */ /* 0x000fe400078e0022 */
[----:B------:R-:W-:-:S07]  /*28390*/  IMAD.MOV.U32 R9, RZ, RZ, R14 ;  /* 0x000000ffff097224 */ /* 0x000fce00078e000e */
[----:B------:R-:W-:Y:S05]  /*283a0*/  WARPSYNC.COLLECTIVE R15, `(.L_x_1977) ;  /* 0x000000000f087348 */ /* 0x000fea0003c00000 */
[----:B------:R0:W1:Y:S02]  /*283b0*/  SHFL.IDX P6, R14, R13, R12, R11 ;  /* 0x0000000c0d0e7389 */ /* 0x00006400000c000b */
[----:B01----:R-:W-:Y:S01]  /*283c0*/  ENDCOLLECTIVE ;  /* 0x000000000000791b */ /* 0x003fe20003800000 */
.L_x_1977:
[----:B------:R-:W-:Y:S05]  /*283d0*/  BRA `(.L_x_1978) ;  /* 0xfffffe4c00107947 */ /* 0x000fea000383ffff */
.L_x_1645:
[----:B------:R-:W-:Y:S01]  /*283e0*/  BSSY B1, `(.L_x_1979) ;  /* 0x0000008000017945 */ /* 0x000fe20003800000 */
[----:B------:R-:W-:Y:S02]  /*283f0*/  IMAD.MOV.U32 R13, RZ, RZ, R35 ;  /* 0x000000ffff0d7224 */ /* 0x000fe400078e0023 */
[----:B------:R-:W-:Y:S02]  /*28400*/  IMAD.MOV.U32 R12, RZ, RZ, 0x2 ;  /* 0x00000002ff0c7424 */ /* 0x000fe400078e00ff */
[----:B------:R-:W-:Y:S02]  /*28410*/  IMAD.MOV.U32 R11, RZ, RZ, 0x181f ;  /* 0x0000181fff0b7424 */ /* 0x000fe400078e00ff */
[----:B0-----:R-:W-:-:S07]  /*28420*/  IMAD.MOV.U32 R15, RZ, RZ, -0x1 ;  /* 0xffffffffff0f7424 */ /* 0x001fce00078e00ff */
[----:B------:R-:W-:Y:S05]  /*28430*/  WARPSYNC.COLLECTIVE R15, `(.L_x_1980) ;  /* 0x000000000f087348 */ /* 0x000fea0003c00000 */
[----:B------:R0:W1:Y:S02]  /*28440*/  SHFL.IDX P6, R14, R13, R12, R11 ;  /* 0x0000000c0d0e7389 */ /* 0x00006400000c000b */
[----:B01----:R-:W-:Y:S01]  /*28450*/  ENDCOLLECTIVE ;  /* 0x000000000000791b */ /* 0x003fe20003800000 */
.L_x_1980:
[----:B------:R-:W-:Y:S05]  /*28460*/  BSYNC B1 ;  /* 0x0000000000017941 */ /* 0x000fea0003800000 */
.L_x_1979:
[----:B------:R-:W-:Y:S02]  /*28470*/  IMAD.MOV.U32 R13, RZ, RZ, R32 ;  /* 0x000000ffff0d7224 */ /* 0x000fe400078e0020 */
[----:B------:R-:W-:Y:S02]  /*28480*/  IMAD.MOV.U32 R12, RZ, RZ, 0x2 ;  /* 0x00000002ff0c7424 */ /* 0x000fe400078e00ff */
[----:B------:R-:W-:Y:S02]  /*28490*/  IMAD.MOV.U32 R11, RZ, RZ, 0x181f ;  /* 0x0000181fff0b7424 */ /* 0x000fe400078e00ff */
[----:B------:R-:W-:Y:S02]  /*284a0*/  IMAD.MOV.U32 R15, RZ, RZ, -0x1 ;  /* 0xffffffffff0f7424 */ /* 0x000fe400078e00ff */
[----:B------:R-:W-:Y:S02]  /*284b0*/  IMAD.MOV.U32 R0, RZ, RZ, R14 ;  /* 0x000000ffff007224 */ /* 0x000fe400078e000e */
[----:B------:R-:W-:-:S07]  /*284c0*/  VIADD R10, R58, 0x40 ;  /* 0x000000403a0a7836 */ /* 0x000fce0000000000 */
[----:B------:R-:W-:Y:S05]  /*284d0*/  WARPSYNC.COLLECTIVE R15, `(.L_x_1981) ;  /* 0x000000000f087348 */ /* 0x000fea0003c00000 */
[----:B------:R0:W1:Y:S02]  /*284e0*/  SHFL.IDX P6, R14, R13, R12, R11 ;  /* 0x0000000c0d0e7389 */ /* 0x00006400000c000b */
[----:B01----:R-:W-:Y:S01]  /*284f0*/  ENDCOLLECTIVE ;  /* 0x000000000000791b */ /* 0x003fe20003800000 */
.L_x_1981:
        /* <DEDUP_REMOVED lines=8> */
.L_x_1982:
[----:B------:R-:W-:-:S05]  /*28580*/  @!P1 IADD3 R8, P2, R8, R21, RZ ;  /* 0x0000001508089210 */ /* 0x000fca0007f5e0ff */
[----:B------:R-:W-:Y:S02]  /*28590*/  @!P1 IMAD.X R9, R0, 0x1, R29, P2 ;  /* 0x0000000100099824 */ /* 0x000fe400010e061d */
[----:B------:R-:W-:Y:S02]  /*285a0*/  IMAD.MOV.U32 R13, RZ, RZ, R34 ;  /* 0x000000ffff0d7224 */ /* 0x000fe400078e0022 */
[----:B------:R-:W-:-:S07]  /*285b0*/  IMAD.MOV.U32 R20, RZ, RZ, R14 ;  /* 0x000000ffff147224 */ /* 0x000fce00078e000e */
[----:B------:R-:W-:Y:S05]  /*285c0*/  WARPSYNC.COLLECTIVE R15, `(.L_x_1983) ;  /* 0x000000000f087348 */ /* 0x000fea0003c00000 */
[----:B------:R0:W1:Y:S02]  /*285d0*/  SHFL.IDX P6, R14, R13, R12, R11 ;  /* 0x0000000c0d0e7389 */ /* 0x00006400000c000b */
[----:B01----:R-:W-:Y:S01]  /*285e0*/  ENDCOLLECTIVE ;  /* 0x000000000000791b */ /* 0x003fe20003800000 */
.L_x_1983:
[----:B------:R-:W2:Y:S01]  /*285f0*/  @!P1 LD.E.128 R8, desc[UR42][R8.64] ;  /* 0x0000002a08089980 */ /* 0x000ea2000c101d00 */
[----:B------:R-:W-:-:S05]  /*28600*/  @!P1 IADD3 R28, P2, R14, R21, RZ ;  /* 0x000000150e1c9210 */ /* 0x000fca0007f5e0ff */
[----:B------:R-:W-:-:S06]  /*28610*/  @!P1 IMAD.X R29, R20, 0x1, R29, P2 ;  /* 0x00000001141d9824 */ /* 0x000fcc00010e061d */
[----:B------:R-:W5:Y:S01]  /*28620*/  @!P1 LD.E.128 R28, desc[UR42][R28.64] ;  /* 0x0000002a1c1c9980 */ /* 0x000f62000c101d00 */
[----:B------:R-:W-:Y:S02]  /*28630*/  CS2R R20, SRZ ;  /* 0x0000000000147805 */ /* 0x000fe4000001ff00 */
[----:B------:R-:W-:Y:S01]  /*28640*/  CS2R R38, SRZ ;  /* 0x0000000000267805 */ /* 0x000fe2000001ff00 */
[----:B------:R-:W-:Y:S01]  /*28650*/  IMAD.MOV.U32 R13, RZ, RZ, R35 ;  /* 0x000000ffff0d7224 */ /* 0x000fe200078e0023 */
[----:B------:R-:W-:Y:S02]  /*28660*/  CS2R R40, SRZ ;  /* 0x0000000000287805 */ /* 0x000fe4000001ff00 */
[----:B------:R-:W-:Y:S01]  /*28670*/  CS2R R42, SRZ ;  /* 0x00000000002a7805 */ /* 0x000fe2000001ff00 */
[----:B--2---:R-:W-:Y:S02]  /*28680*/  @!P1 IMAD.MOV.U32 R21, RZ, RZ, R9 ;  /* 0x000000ffff159224 */ /* 0x004fe400078e0009 */
[----:B------:R-:W-:-:S02]  /*28690*/  @!P1 IMAD.MOV.U32 R39, RZ, RZ, R11 ;  /* 0x000000ffff279224 */ /* 0x000fc400078e000b */
[----:B------:R-:W-:Y:S02]  /*286a0*/  IMAD.MOV.U32 R12, RZ, RZ, R21 ;  /* 0x000000ffff0c7224 */ /* 0x000fe400078e0015 */
[----:B------:R-:W-:Y:S02]  /*286b0*/  IMAD.MOV.U32 R11, RZ, RZ, 0x181f ;  /* 0x0000181fff0b7424 */ /* 0x000fe400078e00ff */
[----:B------:R-:W-:Y:S01]  /*286c0*/  @!P1 IMAD.MOV.U32 R20, RZ, RZ, R8 ;  /* 0x000000ffff149224 */ /* 0x000fe200078e0008 */
[----:B------:R-:W-:Y:S01]  /*286d0*/  PRMT R66, R12, 0x7610, R66 ;  /* 0x000076100c427816 */ /* 0x000fe20000000042 */
[----:B------:R-:W-:Y:S02]  /*286e0*/  IMAD.MOV.U32 R12, RZ, RZ, 0x3 ;  /* 0x00000003ff0c7424 */ /* 0x000fe400078e00ff */
[----:B------:R-:W-:Y:S02]  /*286f0*/  IMAD.MOV.U32 R0, RZ, RZ, R20 ;  /* 0x000000ffff007224 */ /* 0x000fe400078e0014 */
[----:B------:R-:W-:-:S07]  /*28700*/  @!P1 IMAD.MOV.U32 R38, RZ, RZ, R10 ;  /* 0x000000ffff269224 */ /* 0x000fce00078e000a */
[----:B-----5:R-:W-:Y:S05]  /*28710*/  WARPSYNC.COLLECTIVE R15, `(.L_x_1984) ;  /* 0x000000000f087348 */ /* 0x020fea0003c00000 */
[----:B------:R0:W1:Y:S02]  /*28720*/  SHFL.IDX P6, R14, R13, R12, R11 ;  /* 0x0000000c0d0e7389 */ /* 0x00006400000c000b */
[----:B01---5:R-:W-:Y:S01]  /*28730*/  ENDCOLLECTIVE ;  /* 0x000000000000791b */ /* 0x023fe20003800000 */
.L_x_1984:
[----:B------:R-:W-:Y:S01]  /*28740*/  IMAD.MOV.U32 R9, RZ, RZ, R39 ;  /* 0x000000ffff097224 */ /* 0x000fe200078e0027 */
[----:B------:R-:W-:Y:S01]  /*28750*/  PRMT R65, R0, 0x7610, R65 ;  /* 0x0000761000417816 */ /* 0x000fe20000000041 */
[----:B------:R-:W-:Y:S02]  /*28760*/  IMAD.MOV.U32 R8, RZ, RZ, R38 ;  /* 0x000000ffff087224 */ /* 0x000fe400078e0026 */
[----:B------:R-:W-:Y:S01]  /*28770*/  @!P1 IMAD.MOV.U32 R40, RZ, RZ, R28 ;  /* 0x000000ffff289224 */ /* 0x000fe200078e001c */
[----:B------:R-:W-:Y:S01]  /*28780*/  PRMT R54, R9, 0x7610, R54 ;  /* 0x0000761009367816 */ /* 0x000fe20000000036 */
[----:B------:R-:W-:Y:S01]  /*28790*/  @!P1 IMAD.MOV.U32 R41, RZ, RZ, R29 ;  /* 0x000000ffff299224 */ /* 0x000fe200078e001d */
[----:B------:R-:W-:Y:S01]  /*287a0*/  PRMT R53, R8, 0x7610, R53 ;  /* 0x0000761008357816 */ /* 0x000fe20000000035 */
[----:B------:R-:W-:Y:S02]  /*287b0*/  @!P1 IMAD.MOV.U32 R42, RZ, RZ, R30 ;  /* 0x000000ffff2a9224 */ /* 0x000fe400078e001e */
[----:B------:R-:W-:-:S02]  /*287c0*/  @!P1 IMAD.MOV.U32 R43, RZ, RZ, R31 ;  /* 0x000000ffff2b9224 */ /* 0x000fc400078e001f */
[----:B------:R-:W-:Y:S02]  /*287d0*/  IMAD.MOV.U32 R13, RZ, RZ, R32 ;  /* 0x000000ffff0d7224 */ /* 0x000fe400078e0020 */
[----:B------:R-:W-:Y:S02]  /*287e0*/  IMAD.MOV.U32 R8, RZ, RZ, R40 ;  /* 0x000000ffff087224 */ /* 0x000fe400078e0028 */
[----:B------:R-:W-:Y:S02]  /*287f0*/  IMAD.MOV.U32 R9, RZ, RZ, R41 ;  /* 0x000000ffff097224 */ /* 0x000fe400078e0029 */
[----:B------:R-:W-:Y:S01]  /*28800*/  IMAD.MOV.U32 R10, RZ, RZ, R42 ;  /* 0x000000ffff0a7224 */ /* 0x000fe200078e002a */
[----:B------:R-:W-:Y:S02]  /*28810*/  PRMT R72, R8, 0x7610, R72 ;  /* 0x0000761008487816 */ /* 0x000fe40000000048 */
[----:B------:R-:W-:Y:S01]  /*28820*/  PRMT R73, R9, 0x7610, R73 ;  /* 0x0000761009497816 */ /* 0x000fe20000000049 */
[----:B------:R-:W-:Y:S01]  /*28830*/  IMAD.MOV.U32 R0, RZ, RZ, R14 ;  /* 0x000000ffff007224 */ /* 0x000fe200078e000e */
[----:B------:R-:W-:-:S07]  /*28840*/  PRMT R74, R10, 0x7610, R74 ;  /* 0x000076100a4a7816 */ /* 0x000fce000000004a */
[----:B------:R-:W-:Y:S05]  /*28850*/  WARPSYNC.COLLECTIVE R15, `(.L_x_1985) ;  /* 0x000000000f087348 */ /* 0x000fea0003c00000 */
[----:B------:R0:W1:Y:S02]  /*28860*/  SHFL.IDX P6, R14, R13, R12, R11 ;  /* 0x0000000c0d0e7389 */ /* 0x00006400000c000b */
[----:B01----:R-:W-:Y:S01]  /*28870*/  ENDCOLLECTIVE ;  /* 0x000000000000791b */ /* 0x003fe20003800000 */
.L_x_1985:
[----:B------:R-:W-:Y:S01]  /*28880*/  CS2R R8, SRZ ;  /* 0x0000000000087805 */ /* 0x000fe2000001ff00 */
[----:B------:R-:W-:Y:S02]  /*28890*/  IMAD.MOV.U32 R13, RZ, RZ, R33 ;  /* 0x000000ffff0d7224 */ /* 0x000fe400078e0021 */
[----:B------:R-:W-:-:S07]  /*288a0*/  IMAD.MOV.U32 R32, RZ, RZ, R14 ;  /* 0x000000ffff207224 */ /* 0x000fce00078e000e */
[----:B------:R-:W-:Y:S05]  /*288b0*/  WARPSYNC.COLLECTIVE R15, `(.L_x_1986) ;  /* 0x000000000f087348 */ /* 0x000fea0003c00000 */
[----:B------:R0:W1:Y:S02]  /*288c0*/  SHFL.IDX P6, R14, R13, R12, R11 ;  /* 0x0000000c0d0e7389 */ /* 0x00006400000c000b */
[----:B01----:R-:W-:Y:S01]  /*288d0*/  ENDCOLLECTIVE ;  /* 0x000000000000791b */ /* 0x003fe20003800000 */
.L_x_1986:
[----:B------:R-:W-:Y:S02]  /*288e0*/  IMAD.MOV.U32 R13, RZ, RZ, R34 ;  /* 0x000000ffff0d7224 */ /* 0x000fe400078e0022 */
[----:B------:R-:W-:-:S07]  /*288f0*/  IMAD.MOV.U32 R33, RZ, RZ, R14 ;  /* 0x000000ffff217224 */ /* 0x000fce00078e000e */
[----:B------:R-:W-:Y:S05]  /*28900*/  WARPSYNC.COLLECTIVE R15, `(.L_x_1987) ;  /* 0x000000000f087348 */ /* 0x000fea0003c00000 */
[----:B------:R0:W1:Y:S02]  /*28910*/  SHFL.IDX P6, R14, R13, R12, R11 ;  /* 0x0000000c0d0e7389 */ /* 0x00006400000c000b */
[----:B01----:R-:W-:Y:S01]  /*28920*/  ENDCOLLECTIVE ;  /* 0x000000000000791b */ /* 0x003fe20003800000 */
.L_x_1987:
[----:B------:R-:W-:-:S05]  /*28930*/  IMAD.MOV.U32 R11, RZ, RZ, R43 ;  /* 0x000000ffff0b7224 */ /* 0x000fca00078e002b */
[----:B------:R-:W-:Y:S01]  /*28940*/  PRMT R75, R11, 0x7610, R75 ;  /* 0x000076100b4b7816 */ /* 0x000fe2000000004b */
[----:B------:R-:W-:Y:S01]  /*28950*/  IMAD.MOV.U32 R34, RZ, RZ, R14 ;  /* 0x000000ffff227224 */ /* 0x000fe200078e000e */
[----:B------:R-:W-:Y:S06]  /*28960*/  BRA `(.L_x_1988) ;  /* 0xfffffe4c00007947 */ /* 0x000fec000383ffff */
.L_x_1649:
[----:B0-----:R0:W1:Y:S02]  /*28970*/  SYNCS.PHASECHK.TRANS64.TRYWAIT P4, [R2+URZ+0x28800], R29 ;  /* 0x0288001d020075a7 */ /* 0x001064000808017f */
[----:B-1----:R-:W-:Y:S05]  /*28980*/  @!P4 NANOSLEEP.SYNCS 0x989680 ;  /* 0x009896800000c95d */ /* 0x002fea0003900000 */
[----:B------:R-:W1:Y:S02]  /*28990*/  @!P4 SYNCS.PHASECHK.TRANS64 P4, [R2+URZ+0x28800], R29 ;  /* 0x0288001d0200c5a7 */ /* 0x000e64000808007f */
[----:B-1----:R-:W-:Y:S05]  /*289a0*/  @!P4 BRA `(.L_x_1649) ;  /* 0xfffffffc00f0c947 */ /* 0x002fea000383ffff */
[----:B------:R-:W-:Y:S05]  /*289b0*/  BRA `(.L_x_1989) ;  /* 0xfffffe4c00a47947 */ /* 0x000fea000383ffff */
.L_x_1659:
[----:B-1----:R1:W2:Y:S02]  /*289c0*/  SYNCS.PHASECHK.TRANS64.TRYWAIT P2, [R3+URZ+0x28830], R0 ;  /* 0x02883000030075a7 */ /* 0x0022a4000804017f */
[----:B--2---:R-:W-:Y:S05]  /*289d0*/  @!P2 NANOSLEEP.SYNCS 0x989680 ;  /* 0x009896800000a95d */ /* 0x004fea0003900000 */
[----:B------:R-:W2:Y:S02]  /*289e0*/  @!P2 SYNCS.PHASECHK.TRANS64 P2, [R3+URZ+0x28830], R0 ;  /* 0x028830000300a5a7 */ /* 0x000ea4000804007f */
[----:B--2---:R-:W-:Y:S05]  /*289f0*/  @!P2 BRA `(.L_x_1659) ;  /* 0xfffffffc00f0a947 */ /* 0x004fea000383ffff */
[----:B------:R-:W-:Y:S05]  /*28a00*/  BRA `(.L_x_1658) ;  /* 0xfffffe6800a07947 */ /* 0x000fea000383ffff */
.L_x_1677:
[----:B-1----:R1:W2:Y:S02]  /*28a10*/  SYNCS.PHASECHK.TRANS64.TRYWAIT P5, [R11+URZ+0x28830], R6 ;  /* 0x028830060b0075a7 */ /* 0x0022a400080a017f */
[----:B--2---:R-:W-:Y:S05]  /*28a20*/  @!P5 NANOSLEEP.SYNCS 0x989680 ;  /* 0x009896800000d95d */ /* 0x004fea0003900000 */
[----:B------:R-:W2:Y:S02]  /*28a30*/  @!P5 SYNCS.PHASECHK.TRANS64 P5, [R11+URZ+0x28830], R6 ;  /* 0x028830060b00d5a7 */ /* 0x000ea400080a007f */
[----:B--2---:R-:W-:Y:S05]  /*28a40*/  @!P5 BRA `(.L_x_1677) ;  /* 0xfffffffc00f0d947 */ /* 0x004fea000383ffff */
[----:B------:R-:W-:Y:S05]  /*28a50*/  BRA `(.L_x_1676) ;  /* 0xfffffe9c00747947 */ /* 0x000fea000383ffff */
.L_x_1681:
[----:B-1----:R1:W2:Y:S02]  /*28a60*/  SYNCS.PHASECHK.TRANS64.TRYWAIT P4, [R10+URZ+0x28850], R6 ;  /* 0x028850060a0075a7 */ /* 0x0022a4000808017f */
[----:B--2---:R-:W-:Y:S05]  /*28a70*/  @!P4 NANOSLEEP.SYNCS 0x989680 ;  /* 0x009896800000c95d */ /* 0x004fea0003900000 */
[----:B------:R-:W2:Y:S02]  /*28a80*/  @!P4 SYNCS.PHASECHK.TRANS64 P4, [R10+URZ+0x28850], R6 ;  /* 0x028850060a00c5a7 */ /* 0x000ea4000808007f */
[----:B--2---:R-:W-:Y:S05]  /*28a90*/  @!P4 BRA `(.L_x_1681) ;  /* 0xfffffffc00f0c947 */ /* 0x004fea000383ffff */
[----:B------:R-:W-:Y:S05]  /*28aa0*/  BRA `(.L_x_1678) ;  /* 0xfffffea000747947 */ /* 0x000fea000383ffff */
.L_x_1700:
[----:B-1----:R1:W2:Y:S02]  /*28ab0*/  SYNCS.PHASECHK.TRANS64.TRYWAIT P3, [R0+URZ+0x28830], R11 ;  /* 0x0288300b000075a7 */ /* 0x0022a4000806017f */
[----:B--2---:R-:W-:Y:S05]  /*28ac0*/  @!P3 NANOSLEEP.SYNCS 0x989680 ;  /* 0x009896800000b95d */ /* 0x004fea0003900000 */
[----:B------:R-:W2:Y:S02]  /*28ad0*/  @!P3 SYNCS.PHASECHK.TRANS64 P3, [R0+URZ+0x28830], R11 ;  /* 0x0288300b0000b5a7 */ /* 0x000ea4000806007f */
[----:B--2---:R-:W-:Y:S05]  /*28ae0*/  @!P3 BRA `(.L_x_1700) ;  /* 0xfffffffc00f0b947 */ /* 0x004fea000383ffff */
[----:B------:R-:W-:Y:S05]  /*28af0*/  BRA `(.L_x_1699) ;  /* 0xfffffed000807947 */ /* 0x000fea000383ffff */
.L_x_1704:
[----:B-1----:R1:W2:Y:S02]  /*28b00*/  SYNCS.PHASECHK.TRANS64.TRYWAIT P2, [R8+URZ+0x28850], R0 ;  /* 0x02885000080075a7 */ /* 0x0022a4000804017f */
[----:B--2---:R-:W-:Y:S05]  /*28b10*/  @!P2 NANOSLEEP.SYNCS 0x989680 ;  /* 0x009896800000a95d */ /* 0x004fea0003900000 */
[----:B------:R-:W2:Y:S02]  /*28b20*/  @!P2 SYNCS.PHASECHK.TRANS64 P2, [R8+URZ+0x28850], R0 ;  /* 0x028850000800a5a7 */ /* 0x000ea4000804007f */
[----:B--2---:R-:W-:Y:S05]  /*28b30*/  @!P2 BRA `(.L_x_1704) ;  /* 0xfffffffc00f0a947 */ /* 0x004fea000383ffff */
[----:B------:R-:W-:Y:S05]  /*28b40*/  BRA `(.L_x_1701) ;  /* 0xfffffed400807947 */ /* 0x000fea000383ffff */
.L_x_1711:
[----:B-1----:R1:W2:Y:S02]  /*28b50*/  SYNCS.PHASECHK.TRANS64.TRYWAIT P3, [R0+URZ+0x28830], R11 ;  /* 0x0288300b000075a7 */ /* 0x0022a4000806017f */
[----:B--2---:R-:W-:Y:S05]  /*28b60*/  @!P3 NANOSLEEP.SYNCS 0x989680 ;  /* 0x009896800000b95d */ /* 0x004fea0003900000 */
[----:B------:R-:W2:Y:S02]  /*28b70*/  @!P3 SYNCS.PHASECHK.TRANS64 P3, [R0+URZ+0x28830], R11 ;  /* 0x0288300b0000b5a7 */ /* 0x000ea4000806007f */
[----:B--2---:R-:W-:Y:S05]  /*28b80*/  @!P3 BRA `(.L_x_1711) ;  /* 0xfffffffc00f0b947 */ /* 0x004fea000383ffff */
[----:B------:R-:W-:Y:S05]  /*28b90*/  BRA `(.L_x_1710) ;  /* 0xfffffef000d47947 */ /* 0x000fea000383ffff */
.L_x_1715:
[----:B-1----:R1:W2:Y:S02]  /*28ba0*/  SYNCS.PHASECHK.TRANS64.TRYWAIT P2, [R8+URZ+0x28850], R0 ;  /* 0x02885000080075a7 */ /* 0x0022a4000804017f */
[----:B--2---:R-:W-:Y:S05]  /*28bb0*/  @!P2 NANOSLEEP.SYNCS 0x989680 ;  /* 0x009896800000a95d */ /* 0x004fea0003900000 */
[----:B------:R-:W2:Y:S02]  /*28bc0*/  @!P2 SYNCS.PHASECHK.TRANS64 P2, [R8+URZ+0x28850], R0 ;  /* 0x028850000800a5a7 */ /* 0x000ea4000804007f */
[----:B--2---:R-:W-:Y:S05]  /*28bd0*/  @!P2 BRA `(.L_x_1715) ;  /* 0xfffffffc00f0a947 */ /* 0x004fea000383ffff */
[----:B------:R-:W-:Y:S05]  /*28be0*/  BRA `(.L_x_1712) ;  /* 0xfffffef400d47947 */ /* 0x000fea000383ffff */
.L_x_1728:
[----:B-1----:R1:W2:Y:S02]  /*28bf0*/  SYNCS.PHASECHK.TRANS64.TRYWAIT P0, [R13+URZ+0x28850], R4 ;  /* 0x028850040d0075a7 */ /* 0x0022a4000800017f */
[----:B--2---:R-:W-:Y:S05]  /*28c00*/  @!P0 NANOSLEEP.SYNCS 0x989680 ;  /* 0x009896800000895d */ /* 0x004fea0003900000 */
[----:B------:R-:W2:Y:S02]  /*28c10*/  @!P0 SYNCS.PHASECHK.TRANS64 P0, [R13+URZ+0x28850], R4 ;  /* 0x028850040d0085a7 */ /* 0x000ea4000800007f */
[----:B--2---:R-:W-:Y:S05]  /*28c20*/  @!P0 BRA `(.L_x_1728) ;  /* 0xfffffffc00f08947 */ /* 0x004fea000383ffff */
[----:B------:R-:W-:Y:S05]  /*28c30*/  BRA `(.L_x_1727) ;  /* 0xffffff24001c7947 */ /* 0x000fea000383ffff */
.L_x_1733:
[----:B------:R-:W-:Y:S02]  /*28c40*/  IMAD.MOV.U32 R13, RZ, RZ, R8 ;  /* 0x000000ffff0d7224 */ /* 0x000fe400078e0008 */
[----:B------:R-:W-:Y:S02]  /*28c50*/  IMAD.MOV.U32 R12, RZ, RZ, RZ ;  /* 0x000000ffff0c7224 */ /* 0x000fe400078e00ff */
[----:B------:R-:W-:Y:S02]  /*28c60*/  IMAD.MOV.U32 R11, RZ, RZ, 0x181f ;  /* 0x0000181fff0b7424 */ /* 0x000fe400078e00ff */
[----:B------:R-:W-:-:S07]  /*28c70*/  IMAD.MOV.U32 R15, RZ, RZ, -0x1 ;  /* 0xffffffffff0f7424 */ /* 0x000fce00078e00ff */
[----:B-----5:R-:W-:Y:S05]  /*28c80*/  WARPSYNC.COLLECTIVE R15, `(.L_x_1990) ;  /* 0x000000000f087348 */ /* 0x020fea0003c00000 */
[----:B------:R0:W1:Y:S02]  /*28c90*/  SHFL.IDX P6, R14, R13, R12, R11 ;  /* 0x0000000c0d0e7389 */ /* 0x00006400000c000b */
[----:B01---5:R-:W-:Y:S01]  /*28ca0*/  ENDCOLLECTIVE ;  /* 0x000000000000791b */ /* 0x023fe20003800000 */
.L_x_1990:
[----:B------:R-:W-:Y:S02]  /*28cb0*/  IMAD.MOV.U32 R13, RZ, RZ, R0 ;  /* 0x000000ffff0d7224 */ /* 0x000fe400078e0000 */
[----:B------:R-:W-:-:S07]  /*28cc0*/  IMAD.MOV.U32 R3, RZ, RZ, R14 ;  /* 0x000000ffff037224 */ /* 0x000fce00078e000e */
[----:B------:R-:W-:Y:S05]  /*28cd0*/  WARPSYNC.COLLECTIVE R15, `(.L_x_1991) ;  /* 0x000000000f087348 */ /* 0x000fea0003c00000 */
[----:B------:R0:W1:Y:S02]  /*28ce0*/  SHFL.IDX P6, R14, R13, R12, R11 ;  /* 0x0000000c0d0e7389 */ /* 0x00006400000c000b */
[----:B01----:R-:W-:Y:S01]  /*28cf0*/  ENDCOLLECTIVE ;  /* 0x000000000000791b */ /* 0x003fe20003800000 */
.L_x_1991:
[----:B------:R-:W-:Y:S05]  /*28d00*/  BRA `(.L_x_1992) ;  /* 0xffffff3c00ec7947 */ /* 0x000fea000383ffff */
.L_x_1736:
        /* <DEDUP_REMOVED lines=8> */
.L_x_1994:
[----:B------:R-:W-:Y:S05]  /*28d90*/  BSYNC B1 ;  /* 0x0000000000017941 */ /* 0x000fea0003800000 */
.L_x_1993:
        /* <DEDUP_REMOVED lines=8> */
.L_x_1995:
[----:B------:R-:W-:Y:S05]  /*28e20*/  BRA `(.L_x_1996) ;  /* 0xffffff3c00e87947 */ /* 0x000fea000383ffff */
.L_x_1739:
        /* <DEDUP_REMOVED lines=8> */
.L_x_1998:
[----:B------:R-:W-:Y:S05]  /*28eb0*/  BSYNC B1 ;  /* 0x0000000000017941 */ /* 0x000fea0003800000 */
.L_x_1997:
        /* <DEDUP_REMOVED lines=8> */
.L_x_1999:
[----:B------:R-:W-:Y:S05]  /*28f40*/  BRA `(.L_x_2000) ;  /* 0xffffff3c00e87947 */ /* 0x000fea000383ffff */
.L_x_1742:
        /* <DEDUP_REMOVED lines=8> */
.L_x_2002:
[----:B------:R-:W-:Y:S05]  /*28fd0*/  BSYNC B1 ;  /* 0x0000000000017941 */ /* 0x000fea0003800000 */
.L_x_2001:
        /* <DEDUP_REMOVED lines=8> */
.L_x_2003:
[----:B------:R-:W-:Y:S05]  /*29060*/  BRA `(.L_x_2004) ;  /* 0xffffff3c00e87947 */ /* 0x000fea000383ffff */
.L_x_1744:
[----:B------:R-:W-:Y:S02]  /*29070*/  IMAD.MOV.U32 R13, RZ, RZ, R4 ;  /* 0x000000ffff0d7224 */ /* 0x000fe400078e0004 */
[----:B------:R-:W-:Y:S02]  /*29080*/  IMAD.MOV.U32 R12, RZ, RZ, RZ ;  /* 0x000000ffff0c7224 */ /* 0x000fe400078e00ff */
[----:B------:R-:W-:Y:S02]  /*29090*/  IMAD.MOV.U32 R11, RZ, RZ, 0x1c1f ;  /* 0x00001c1fff0b7424 */ /* 0x000fe400078e00ff */
[----:B------:R-:W-:-:S07]  /*290a0*/  IMAD.MOV.U32 R15, RZ, RZ, -0x1 ;  /* 0xffffffffff0f7424 */ /* 0x000fce00078e00ff */
[----:B------:R-:W-:Y:S05]  /*290b0*/  WARPSYNC.COLLECTIVE R15, `(.L_x_2005) ;  /* 0x000000000f087348 */ /* 0x000fea0003c00000 */
[----:B------:R0:W1:Y:S02]  /*290c0*/  SHFL.IDX P6, R14, R13, R12, R11 ;  /* 0x0000000c0d0e7389 */ /* 0x00006400000c000b */
[----:B01----:R-:W-:Y:S01]  /*290d0*/  ENDCOLLECTIVE ;  /* 0x000000000000791b */ /* 0x003fe20003800000 */
.L_x_2005:
[----:B------:R-:W-:Y:S02]  /*290e0*/  IMAD.MOV.U32 R13, RZ, RZ, R3 ;  /* 0x000000ffff0d7224 */ /* 0x000fe400078e0003 */
[----:B------:R-:W-:-:S07]  /*290f0*/  IMAD.MOV.U32 R0, RZ, RZ, R14 ;  /* 0x000000ffff007224 */ /* 0x000fce00078e000e */
[----:B------:R-:W-:Y:S05]  /*29100*/  WARPSYNC.COLLECTIVE R15, `(.L_x_2006) ;  /* 0x000000000f087348 */ /* 0x000fea0003c00000 */
[----:B------:R0:W1:Y:S02]  /*29110*/  SHFL.IDX P6, R14, R13, R12, R11 ;  /* 0x0000000c0d0e7389 */ /* 0x00006400000c000b */
[----:B01----:R-:W-:Y:S01]  /*29120*/  ENDCOLLECTIVE ;  /* 0x000000000000791b */ /* 0x003fe20003800000 */
.L_x_2006:
[----:B------:R-:W-:Y:S05]  /*29130*/  BRA `(.L_x_2007) ;  /* 0xffffff4000a47947 */ /* 0x000fea000383ffff */
.L_x_1747:
[----:B------:R-:W-:Y:S01]  /*29140*/  BSSY B1, `(.L_x_2008) ;  /* 0x0000008000017945 */ /* 0x000fe20003800000 */
[----:B0-----:R-:W-:Y:S02]  /*29150*/  IMAD.MOV.U32 R13, RZ, RZ, R4 ;  /* 0x000000ffff0d7224 */ /* 0x001fe400078e0004 */
[----:B------:R-:W-:Y:S02]  /*29160*/  IMAD.MOV.U32 R12, RZ, RZ, 0x1 ;  /* 0x00000001ff0c7424 */ /* 0x000fe400078e00ff */
[----:B------:R-:W-:Y:S02]  /*29170*/  IMAD.MOV.U32 R11, RZ, RZ, 0x1c1f ;  /* 0x00001c1fff0b7424 */ /* 0x000fe400078e00ff */
[----:B------:R-:W-:-:S07]  /*29180*/  IMAD.MOV.U32 R15, RZ, RZ, -0x1 ;  /* 0xffffffffff0f7424 */ /* 0x000fce00078e00ff */
[----:B-12---:R-:W-:Y:S05]  /*29190*/  WARPSYNC.COLLECTIVE R15, `(.L_x_2009) ;  /* 0x000000000f087348 */ /* 0x006fea0003c00000 */
[----:B--2---:R0:W2:Y:S02]  /*291a0*/  SHFL.IDX P6, R14, R13, R12, R11 ;  /* 0x0000000c0d0e7389 */ /* 0x0040a400000c000b */
[----:B012---:R-:W-:Y:S01]  /*291b0*/  ENDCOLLECTIVE ;  /* 0x000000000000791b */ /* 0x007fe20003800000 */
.L_x_2009:
[----:B------:R-:W-:Y:S05]  /*291c0*/  BSYNC B1 ;  /* 0x0000000000017941 */ /* 0x000fea0003800000 */
.L_x_2008:
        /* <DEDUP_REMOVED lines=8> */
.L_x_2010:
[----:B------:R-:W-:Y:S05]  /*29250*/  BRA `(.L_x_2011) ;  /* 0xffffff4400b07947 */ /* 0x000fea000383ffff */
.L_x_1751:
[----:B------:R-:W-:Y:S02]  /*29260*/  IMAD.MOV.U32 R13, RZ, RZ, R4 ;  /* 0x000000ffff0d7224 */ /* 0x000fe400078e0004 */
[----:B------:R-:W-:Y:S02]  /*29270*/  IMAD.MOV.U32 R12, RZ, RZ, RZ ;  /* 0x000000ffff0c7224 */ /* 0x000fe400078e00ff */
[----:B------:R-:W-:Y:S02]  /*29280*/  IMAD.MOV.U32 R11, RZ, RZ, 0x181f ;  /* 0x0000181fff0b7424 */ /* 0x000fe400078e00ff */
[----:B------:R-:W-:-:S07]  /*29290*/  IMAD.MOV.U32 R15, RZ, RZ, -0x1 ;  /* 0xffffffffff0f7424 */ /* 0x000fce00078e00ff */
[----:B01----:R-:W-:Y:S05]  /*292a0*/  WARPSYNC.COLLECTIVE R15, `(.L_x_2012) ;  /* 0x000000000f087348 */ /* 0x003fea0003c00000 */
[----:B------:R2:W3:Y:S02]  /*292b0*/  SHFL.IDX P6, R14, R13, R12, R11 ;  /* 0x0000000c0d0e7389 */ /* 0x0004e400000c000b */
[----:B0123--:R-:W-:Y:S01]  /*292c0*/  ENDCOLLECTIVE ;  /* 0x000000000000791b */ /* 0x00ffe20003800000 */
.L_x_2012:
[----:B------:R-:W-:Y:S02]  /*292d0*/  IMAD.MOV.U32 R13, RZ, RZ, R0 ;  /* 0x000000ffff0d7224 */ /* 0x000fe400078e0000 */
[----:B------:R-:W-:-:S07]  /*292e0*/  IMAD.MOV.U32 R3, RZ, RZ, R14 ;  /* 0x000000ffff037224 */ /* 0x000fce00078e000e */
[----:B------:R-:W-:Y:S05]  /*292f0*/  WARPSYNC.COLLECTIVE R15, `(.L_x_2013) ;  /* 0x000000000f087348 */ /* 0x000fea0003c00000 */
[----:B------:R0:W1:Y:S02]  /*29300*/  SHFL.IDX P6, R14, R13, R12, R11 ;  /* 0x0000000c0d0e7389 */ /* 0x00006400000c000b */
[----:B01----:R-:W-:Y:S01]  /*29310*/  ENDCOLLECTIVE ;  /* 0x000000000000791b */ /* 0x003fe20003800000 */
.L_x_2013:
[----:B------:R-:W-:Y:S05]  /*29320*/  BRA `(.L_x_2014) ;  /* 0xffffff5000bc7947 */ /* 0x000fea000383ffff */
.L_x_1754:
        /* <DEDUP_REMOVED lines=8> */
.L_x_2016:
[----:B------:R-:W-:Y:S05]  /*293b0*/  BSYNC B1 ;  /* 0x0000000000017941 */ /* 0x000fea0003800000 */
.L_x_2015:
        /* <DEDUP_REMOVED lines=8> */
.L_x_2017:
[----:B------:R-:W-:Y:S05]  /*29440*/  BRA `(.L_x_2018) ;  /* 0xffffff5000bc7947 */ /* 0x000fea000383ffff */
.L_x_1757:
        /* <DEDUP_REMOVED lines=8> */
.L_x_2020:
[----:B------:R-:W-:Y:S05]  /*294d0*/  BSYNC B1 ;  /* 0x0000000000017941 */ /* 0x000fea0003800000 */
.L_x_2019:
        /* <DEDUP_REMOVED lines=8> */
.L_x_2021:
[----:B------:R-:W-:Y:S05]  /*29560*/  BRA `(.L_x_2022) ;  /* 0xffffff5000bc7947 */ /* 0x000fea000383ffff */
.L_x_1760:
        /* <DEDUP_REMOVED lines=8> */
.L_x_2024:
[----:B------:R-:W-:Y:S05]  /*295f0*/  BSYNC B1 ;  /* 0x0000000000017941 */ /* 0x000fea0003800000 */
.L_x_2023:
        /* <DEDUP_REMOVED lines=8> */
.L_x_2025:
[----:B------:R-:W-:Y:S05]  /*29680*/  BRA `(.L_x_2026) ;  /* 0xffffff5000bc7947 */ /* 0x000fea000383ffff */
.L_x_1787:
[----:B------:R-:W1:Y:S01]  /*29690*/  S2R R6, SR_TID.X ;  /* 0x0000000000067919 */ /* 0x000e620000002100 */
[----:B------:R-:W-:Y:S01]  /*296a0*/  BSSY B1, `(.L_x_2027) ;  /* 0x000000a000017945 */ /* 0x000fe20003800000 */
[----:B------:R-:W-:Y:S02]  /*296b0*/  IMAD.MOV.U32 R12, RZ, RZ, RZ ;  /* 0x000000ffff0c7224 */ /* 0x000fe400078e00ff */
[----:B------:R-:W-:Y:S02]  /*296c0*/  IMAD.MOV.U32 R11, RZ, RZ, 0x1f ;  /* 0x0000001fff0b7424 */ /* 0x000fe400078e00ff */
[----:B0-----:R-:W-:Y:S01]  /*296d0*/  IMAD.MOV.U32 R15, RZ, RZ, -0x1 ;  /* 0xffffffffff0f7424 */ /* 0x001fe200078e00ff */
[----:B-1----:R-:W-:-:S04]  /*296e0*/  SHF.R.U32.HI R6, RZ, 0x5, R6 ;  /* 0x00000005ff067819 */ /* 0x002fc80000011606 */
[----:B------:R-:W-:-:S05]  /*296f0*/  LOP3.LUT R6, R6, 0x3, RZ, 0xc0, !PT ;  /* 0x0000000306067812 */ /* 0x000fca00078ec0ff */
[----:B------:R-:W-:-:S07]  /*29700*/  IMAD.MOV.U32 R13, RZ, RZ, R6 ;  /* 0x000000ffff0d7224 */ /* 0x000fce00078e0006 */
[----:B------:R-:W-:Y:S05]  /*29710*/  WARPSYNC.COLLECTIVE R15, `(.L_x_2028) ;  /* 0x000000000f087348 */ /* 0x000fea0003c00000 */
[----:B------:R0:W1:Y:S02]  /*29720*/  SHFL.IDX P6, R14, R13, R12, R11 ;  /* 0x0000000c0d0e7389 */ /* 0x00006400000c000b */
[----:B01----:R-:W-:Y:S01]  /*29730*/  ENDCOLLECTIVE ;  /* 0x000000000000791b */ /* 0x003fe20003800000 */
.L_x_2028:
[----:B------:R-:W-:Y:S05]  /*29740*/  BSYNC B1 ;  /* 0x0000000000017941 */ /* 0x000fea0003800000 */
.L_x_2027:
[----:B------:R-:W-:Y:S05]  /*29750*/  BRA `(.L_x_2029) ;  /* 0xffffff7000bc7947 */ /* 0x000fea000383ffff */
.L_x_1789:
[----:B------:R-:W-:Y:S01]  /*29760*/  BSSY B1, `(.L_x_2030) ;  /* 0x0000006000017945 */ /* 0x000fe20003800000 */
[----:B0-----:R-:W-:-:S07]  /*29770*/  IMAD.MOV.U32 R15, RZ, RZ, -0x1 ;  /* 0xffffffffff0f7424 */ /* 0x001fce00078e00ff */
[----:B-1----:R-:W-:Y:S05]  /*29780*/  WARPSYNC.COLLECTIVE R15, `(.L_x_2031) ;  /* 0x000000000f0c7348 */ /* 0x002fea0003c00000 */
[----:B------:R-:W-:Y:S02]  /*29790*/  ELECT P6, UR62, PT ;  /* 0x00000000003e782f */ /* 0x000fe400038c0000 */
[----:B------:R-:W-:Y:S01]  /*297a0*/  MOV R14, UR62 ;  /* 0x0000003e000e7c02 */ /* 0x000fe20008000f00 */
[----:B-1----:R-:W-:Y:S10]  /*297b0*/  ENDCOLLECTIVE ;  /* 0x000000000000791b */ /* 0x002ff40003800000 */
.L_x_2031:
[----:B------:R-:W-:Y:S05]  /*297c0*/  BSYNC B1 ;  /* 0x0000000000017941 */ /* 0x000fea0003800000 */
.L_x_2030:
[----:B------:R-:W-:Y:S05]  /*297d0*/  BRA `(.L_x_1788) ;  /* 0xffffff7000b47947 */ /* 0x000fea000383ffff */
.L_x_1791:
[----:B-1----:R1:W2:Y:S02]  /*297e0*/  SYNCS.PHASECHK.TRANS64.TRYWAIT P0, [R18+URZ+0x28820], R5 ;  /* 0x02882005120075a7 */ /* 0x0022a4000800017f */
[----:B--2---:R-:W-:Y:S05]  /*297f0*/  @!P0 NANOSLEEP.SYNCS 0x989680 ;  /* 0x009896800000895d */ /* 0x004fea0003900000 */
[----:B------:R-:W2:Y:S02]  /*29800*/  @!P0 SYNCS.PHASECHK.TRANS64 P0, [R18+URZ+0x28820], R5 ;  /* 0x02882005120085a7 */ /* 0x000ea4000800007f */
[----:B--2---:R-:W-:Y:S05]  /*29810*/  @!P0 BRA `(.L_x_1791) ;  /* 0xfffffffc00f08947 */ /* 0x004fea000383ffff */
[----:B------:R-:W-:Y:S05]  /*29820*/  BRA `(.L_x_2032) ;  /* 0xffffff7000c47947 */ /* 0x000fea000383ffff */
.L_x_1795:
[----:B--2---:R2:W3:Y:S02]  /*29830*/  SYNCS.PHASECHK.TRANS64.TRYWAIT P0, [R7+URZ+0x288a0], R11 ;  /* 0x0288a00b070075a7 */ /* 0x0044e4000800017f */
[----:B---3--:R-:W-:Y:S05]  /*29840*/  @!P0 NANOSLEEP.SYNCS 0x989680 ;  /* 0x009896800000895d */ /* 0x008fea0003900000 */
[----:B------:R-:W3:Y:S02]  /*29850*/  @!P0 SYNCS.PHASECHK.TRANS64 P0, [R7+URZ+0x288a0], R11 ;  /* 0x0288a00b070085a7 */ /* 0x000ee4000800007f */
[----:B---3--:R-:W-:Y:S05]  /*29860*/  @!P0 BRA `(.L_x_1795) ;  /* 0xfffffffc00f08947 */ /* 0x008fea000383ffff */
[----:B------:R-:W-:Y:S05]  /*29870*/  BRA `(.L_x_2033) ;  /* 0xffffff7000e47947 */ /* 0x000fea000383ffff */
.L_x_1801:
[----:B-1----:R1:W3:Y:S02]  /*29880*/  SYNCS.PHASECHK.TRANS64.TRYWAIT P0, [R7+URZ+0x288c0], R11 ;  /* 0x0288c00b070075a7 */ /* 0x0022e4000800017f */
[----:B---3--:R-:W-:Y:S05]  /*29890*/  @!P0 NANOSLEEP.SYNCS 0x989680 ;  /* 0x009896800000895d */ /* 0x008fea0003900000 */
[----:B------:R-:W3:Y:S02]  /*298a0*/  @!P0 SYNCS.PHASECHK.TRANS64 P0, [R7+URZ+0x288c0], R11 ;  /* 0x0288c00b070085a7 */ /* 0x000ee4000800007f */
[----:B---3--:R-:W-:Y:S05]  /*298b0*/  @!P0 BRA `(.L_x_1801) ;  /* 0xfffffffc00f08947 */ /* 0x008fea000383ffff */
[----:B------:R-:W-:Y:S05]  /*298c0*/  BRA `(.L_x_2034) ;  /* 0xffffff7400a87947 */ /* 0x000fea000383ffff */
.L_x_1809:
[----:B-1----:R1:W2:Y:S02]  /*298d0*/  SYNCS.PHASECHK.TRANS64.TRYWAIT P1, [R9+URZ+0x288a0], R8 ;  /* 0x0288a008090075a7 */ /* 0x0022a4000802017f */
[----:B--2---:R-:W-:Y:S05]  /*298e0*/  @!P1 NANOSLEEP.SYNCS 0x989680 ;  /* 0x009896800000995d */ /* 0x004fea0003900000 */
[----:B------:R-:W2:Y:S02]  /*298f0*/  @!P1 SYNCS.PHASECHK.TRANS64 P1, [R9+URZ+0x288a0], R8 ;  /* 0x0288a008090095a7 */ /* 0x000ea4000802007f */
[----:B--2---:R-:W-:Y:S05]  /*29900*/  @!P1 BRA `(.L_x_1809) ;  /* 0xfffffffc00f09947 */ /* 0x004fea000383ffff */
[----:B------:R-:W-:Y:S05]  /*29910*/  BRA `(.L_x_2035) ;  /* 0xffffff7800bc7947 */ /* 0x000fea000383ffff */
.L_x_1815:
[----:B0-----:R0:W2:Y:S02]  /*29920*/  SYNCS.PHASECHK.TRANS64.TRYWAIT P1, [R9+URZ+0x288c0], R8 ;  /* 0x0288c008090075a7 */ /* 0x0010a4000802017f */
[----:B--2---:R-:W-:Y:S05]  /*29930*/  @!P1 NANOSLEEP.SYNCS 0x989680 ;  /* 0x009896800000995d */ /* 0x004fea0003900000 */
[----:B------:R-:W2:Y:S02]  /*29940*/  @!P1 SYNCS.PHASECHK.TRANS64 P1, [R9+URZ+0x288c0], R8 ;  /* 0x0288c008090095a7 */ /* 0x000ea4000802007f */
[----:B--2---:R-:W-:Y:S05]  /*29950*/  @!P1 BRA `(.L_x_1815) ;  /* 0xfffffffc00f09947 */ /* 0x004fea000383ffff */
[----:B------:R-:W-:Y:S05]  /*29960*/  BRA `(.L_x_2036) ;  /* 0xffffff7c00787947 */ /* 0x000fea000383ffff */
.L_x_1839:
[----:B-1----:R-:W1:Y:S01]  /*29970*/  S2R R4, SR_TID.X ;  /* 0x0000000000047919 */ /* 0x002e620000002100 */
[----:B------:R-:W-:Y:S01]  /*29980*/  BSSY B0, `(.L_x_2037) ;  /* 0x000000a000007945 */ /* 0x000fe20003800000 */
[----:B------:R-:W-:Y:S02]  /*29990*/  IMAD.MOV.U32 R12, RZ, RZ, RZ ;  /* 0x000000ffff0c7224 */ /* 0x000fe400078e00ff */
[----:B------:R-:W-:Y:S02]  /*299a0*/  IMAD.MOV.U32 R11, RZ, RZ, 0x1f ;  /* 0x0000001fff0b7424 */ /* 0x000fe400078e00ff */
[----:B0-----:R-:W-:Y:S01]  /*299b0*/  IMAD.MOV.U32 R15, RZ, RZ, -0x1 ;  /* 0xffffffffff0f7424 */ /* 0x001fe200078e00ff */
[----:B-1----:R-:W-:-:S04]  /*299c0*/  SHF.R.U32.HI R4, RZ, 0x5, R4 ;  /* 0x00000005ff047819 */ /* 0x002fc80000011604 */
[----:B------:R-:W-:-:S05]  /*299d0*/  LOP3.LUT R4, R4, 0x3, RZ, 0xc0, !PT ;  /* 0x0000000304047812 */ /* 0x000fca00078ec0ff */
[----:B------:R-:W-:-:S07]  /*299e0*/  IMAD.MOV.U32 R13, RZ, RZ, R4 ;  /* 0x000000ffff0d7224 */ /* 0x000fce00078e0004 */
[----:B--2---:R-:W-:Y:S05]  /*299f0*/  WARPSYNC.COLLECTIVE R15, `(.L_x_2038) ;  /* 0x000000000f087348 */ /* 0x004fea0003c00000 */
[----:B------:R0:W1:Y:S02]  /*29a00*/  SHFL.IDX P6, R14, R13, R12, R11 ;  /* 0x0000000c0d0e7389 */ /* 0x00006400000c000b */
[----:B012---:R-:W-:Y:S01]  /*29a10*/  ENDCOLLECTIVE ;  /* 0x000000000000791b */ /* 0x007fe20003800000 */
.L_x_2038:
[----:B------:R-:W-:Y:S05]  /*29a20*/  BSYNC B0 ;  /* 0x0000000000007941 */ /* 0x000fea0003800000 */
.L_x_2037:
[----:B------:R-:W-:Y:S05]  /*29a30*/  BRA `(.L_x_2039) ;  /* 0xffffff8c008c7947 */ /* 0x000fea000383ffff */
.L_x_1841:
[----:B------:R-:W-:Y:S01]  /*29a40*/  BSSY B0, `(.L_x_2040) ;  /* 0x0000006000007945 */ /* 0x000fe20003800000 */
[----:B0-----:R-:W-:-:S07]  /*29a50*/  IMAD.MOV.U32 R15, RZ, RZ, -0x1 ;  /* 0xffffffffff0f7424 */ /* 0x001fce00078e00ff */
[----:B-12---:R-:W-:Y:S05]  /*29a60*/  WARPSYNC.COLLECTIVE R15, `(.L_x_2041) ;  /* 0x000000000f0c7348 */ /* 0x006fea0003c00000 */
[----:B------:R-:W-:Y:S02]  /*29a70*/  ELECT P6, UR62, PT ;  /* 0x00000000003e782f */ /* 0x000fe400038c0000 */
[----:B------:R-:W-:Y:S01]  /*29a80*/  MOV R14, UR62 ;  /* 0x0000003e000e7c02 */ /* 0x000fe20008000f00 */
[----:B-12---:R-:W-:Y:S10]  /*29a90*/  ENDCOLLECTIVE ;  /* 0x000000000000791b */ /* 0x006ff40003800000 */
.L_x_2041:
[----:B------:R-:W-:Y:S05]  /*29aa0*/  BSYNC B0 ;  /* 0x0000000000007941 */ /* 0x000fea0003800000 */
.L_x_2040:
[----:B------:R-:W-:Y:S05]  /*29ab0*/  BRA `(.L_x_2042) ;  /* 0xffffff8c00987947 */ /* 0x000fea000383ffff */
.L_x_1843:
[----:B-1----:R1:W3:Y:S02]  /*29ac0*/  SYNCS.PHASECHK.TRANS64.TRYWAIT P0, [R0+URZ+0x28840], R2 ;  /* 0x02884002000075a7 */ /* 0x0022e4000800017f */
[----:B---3--:R-:W-:Y:S05]  /*29ad0*/  @!P0 NANOSLEEP.SYNCS 0x989680 ;  /* 0x009896800000895d */ /* 0x008fea0003900000 */
[----:B------:R-:W3:Y:S02]  /*29ae0*/  @!P0 SYNCS.PHASECHK.TRANS64 P0, [R0+URZ+0x28840], R2 ;  /* 0x02884002000085a7 */ /* 0x000ee4000800007f */
[----:B---3--:R-:W-:Y:S05]  /*29af0*/  @!P0 BRA `(.L_x_1843) ;  /* 0xfffffffc00f08947 */ /* 0x008fea000383ffff */
[----:B------:R-:W-:Y:S05]  /*29b00*/  BRA `(.L_x_2043) ;  /* 0xffffff8c00f87947 */ /* 0x000fea000383ffff */
.L_x_1847:
        /* <DEDUP_REMOVED lines=15> */
.L_x_2044:
[----:B------:R-:W-:Y:S02]  /*29c00*/  IMAD.MOV.U32 R13, RZ, RZ, R4 ;  /* 0x000000ffff0d7224 */ /* 0x000fe400078e0004 */
[----:B------:R-:W-:-:S07]  /*29c10*/  IMAD.MOV.U32 R6, RZ, RZ, R14 ;  /* 0x000000ffff067224 */ /* 0x000fce00078e000e */
[----:B------:R-:W-:Y:S05]  /*29c20*/  WARPSYNC.COLLECTIVE R15, `(.L_x_2045) ;  /* 0x000000000f087348 */ /* 0x000fea0003c00000 */
[----:B------:R0:W1:Y:S02]  /*29c30*/  SHFL.IDX P6, R14, R13, R12, R11 ;  /* 0x0000000c0d0e7389 */ /* 0x00006400000c000b */
[----:B01----:R-:W-:Y:S01]  /*29c40*/  ENDCOLLECTIVE ;  /* 0x000000000000791b */ /* 0x003fe20003800000 */
.L_x_2045:
[----:B------:R-:W-:Y:S02]  /*29c50*/  IMAD.MOV.U32 R13, RZ, RZ, R3 ;  /* 0x000000ffff0d7224 */ /* 0x000fe400078e0003 */
[----:B------:R-:W-:Y:S02]  /*29c60*/  IMAD.MOV.U32 R12, RZ, RZ, 0x1 ;  /* 0x00000001ff0c7424 */ /* 0x000fe400078e00ff */
[----:B------:R-:W-:-:S07]  /*29c70*/  IMAD.MOV.U32 R7, RZ, RZ, R14 ;  /* 0x000000ffff077224 */ /* 0x000fce00078e000e */
[----:B------:R-:W-:Y:S05]  /*29c80*/  WARPSYNC.COLLECTIVE R15, `(.L_x_2046) ;  /* 0x000000000f087348 */ /* 0x000fea0003c00000 */
[----:B------:R0:W1:Y:S02]  /*29c90*/  SHFL.IDX P6, R14, R13, R12, R11 ;  /* 0x0000000c0d0e7389 */ /* 0x00006400000c000b */
[----:B01----:R-:W-:Y:S01]  /*29ca0*/  ENDCOLLECTIVE ;  /* 0x000000000000791b */ /* 0x003fe20003800000 */
.L_x_2046:
        /* <DEDUP_REMOVED lines=10> */
.L_x_2047:
        /* <DEDUP_REMOVED lines=12> */
.L_x_2048:
        /* <DEDUP_REMOVED lines=17> */
.L_x_2049:
[----:B------:R-:W-:Y:S02]  /*29f20*/  IMAD.MOV.U32 R13, RZ, RZ, R3 ;  /* 0x000000ffff0d7224 */ /* 0x000fe400078e0003 */
[----:B------:R-:W-:Y:S02]  /*29f30*/  IMAD.MOV.U32 R12, RZ, RZ, 0x3 ;  /* 0x00000003ff0c7424 */ /* 0x000fe400078e00ff */
[----:B------:R-:W-:-:S07]  /*29f40*/  IMAD.MOV.U32 R5, RZ, RZ, R14 ;  /* 0x000000ffff057224 */ /* 0x000fce00078e000e */
[----:B------:R-:W-:Y:S05]  /*29f50*/  WARPSYNC.COLLECTIVE R15, `(.L_x_2050) ;  /* 0x000000000f087348 */ /* 0x000fea0003c00000 */
[----:B------:R0:W1:Y:S02]  /*29f60*/  SHFL.IDX P6, R14, R13, R12, R11 ;  /* 0x0000000c0d0e7389 */ /* 0x00006400000c000b */
[----:B01----:R-:W-:Y:S01]  /*29f70*/  ENDCOLLECTIVE ;  /* 0x000000000000791b */ /* 0x003fe20003800000 */
.L_x_2050:
        /* <DEDUP_REMOVED lines=16> */
.L_x_2051:
[----:B------:R-:W-:Y:S02]  /*2a080*/  IMAD.MOV.U32 R13, RZ, RZ, R3 ;  /* 0x000000ffff0d7224 */ /* 0x000fe400078e0003 */
[----:B------:R-:W-:Y:S02]  /*2a090*/  IMAD.MOV.U32 R12, RZ, RZ, 0x4 ;  /* 0x00000004ff0c7424 */ /* 0x000fe400078e00ff */
[----:B------:R-:W-:-:S07]  /*2a0a0*/  IMAD.MOV.U32 R5, RZ, RZ, R14 ;  /* 0x000000ffff057224 */ /* 0x000fce00078e000e */
[----:B------:R-:W-:Y:S05]  /*2a0b0*/  WARPSYNC.COLLECTIVE R15, `(.L_x_2052) ;  /* 0x000000000f087348 */ /* 0x000fea0003c00000 */
[----:B------:R0:W1:Y:S02]  /*2a0c0*/  SHFL.IDX P6, R14, R13, R12, R11 ;  /* 0x0000000c0d0e7389 */ /* 0x00006400000c000b */
[----:B01----:R-:W-:Y:S01]  /*2a0d0*/  ENDCOLLECTIVE ;  /* 0x000000000000791b */ /* 0x003fe20003800000 */
.L_x_2052:
        /* <DEDUP_REMOVED lines=16> */
.L_x_2053:
[----:B------:R-:W-:Y:S02]  /*2a1e0*/  IMAD.MOV.U32 R13, RZ, RZ, R3 ;  /* 0x000000ffff0d7224 */ /* 0x000fe400078e0003 */
[----:B------:R-:W-:Y:S02]  /*2a1f0*/  IMAD.MOV.U32 R12, RZ, RZ, 0x5 ;  /* 0x00000005ff0c7424 */ /* 0x000fe400078e00ff */
[----:B------:R-:W-:-:S07]  /*2a200*/  IMAD.MOV.U32 R5, RZ, RZ, R14 ;  /* 0x000000ffff057224 */ /* 0x000fce00078e000e */
[----:B------:R-:W-:Y:S05]  /*2a210*/  WARPSYNC.COLLECTIVE R15, `(.L_x_2054) ;  /* 0x000000000f087348 */ /* 0x000fea0003c00000 */
[----:B------:R0:W1:Y:S02]  /*2a220*/  SHFL.IDX P6, R14, R13, R12, R11 ;  /* 0x0000000c0d0e7389 */ /* 0x00006400000c000b */
[----:B01----:R-:W-:Y:S01]  /*2a230*/  ENDCOLLECTIVE ;  /* 0x000000000000791b */ /* 0x003fe20003800000 */
.L_x_2054:
        /* <DEDUP_REMOVED lines=16> */
.L_x_2055:
[----:B------:R-:W-:Y:S02]  /*2a340*/  IMAD.MOV.U32 R13, RZ, RZ, R3 ;  /* 0x000000ffff0d7224 */ /* 0x000fe400078e0003 */
[----:B------:R-:W-:Y:S02]  /*2a350*/  IMAD.MOV.U32 R12, RZ, RZ, 0x6 ;  /* 0x00000006ff0c7424 */ /* 0x000fe400078e00ff */
[----:B------:R-:W-:-:S07]  /*2a360*/  IMAD.MOV.U32 R5, RZ, RZ, R14 ;  /* 0x000000ffff057224 */ /* 0x000fce00078e000e */
[----:B------:R-:W-:Y:S05]  /*2a370*/  WARPSYNC.COLLECTIVE R15, `(.L_x_2056) ;  /* 0x000000000f087348 */ /* 0x000fea0003c00000 */
[----:B------:R0:W1:Y:S02]  /*2a380*/  SHFL.IDX P6, R14, R13, R12, R11 ;  /* 0x0000000c0d0e7389 */ /* 0x00006400000c000b */
[----:B01----:R-:W-:Y:S01]  /*2a390*/  ENDCOLLECTIVE ;  /* 0x000000000000791b */ /* 0x003fe20003800000 */
.L_x_2056:
        /* <DEDUP_REMOVED lines=14> */
.L_x_2057:
        /* <DEDUP_REMOVED lines=8> */
.L_x_2058:
        /* <DEDUP_REMOVED lines=14> */
.L_x_2059:
[----:B------:R-:W-:Y:S01]  /*2a5e0*/  IMAD.MOV.U32 R3, RZ, RZ, R14 ;  /* 0x000000ffff037224 */ /* 0x000fe200078e000e */
[----:B------:R-:W-:Y:S06]  /*2a5f0*/  BRA `(.L_x_2060) ;  /* 0xffffff9000987947 */ /* 0x000fec000383ffff */
.L_x_1852:
[----:B---3--:R3:W4:Y:S02]  /*2a600*/  SYNCS.PHASECHK.TRANS64.TRYWAIT P0, [R18+URZ+0x28820], R0 ;  /* 0x02882000120075a7 */ /* 0x008724000800017f */
[----:B----4-:R-:W-:Y:S05]  /*2a610*/  @!P0 NANOSLEEP.SYNCS 0x989680 ;  /* 0x009896800000895d */ /* 0x010fea0003900000 */
[----:B------:R-:W4:Y:S02]  /*2a620*/  @!P0 SYNCS.PHASECHK.TRANS64 P0, [R18+URZ+0x28820], R0 ;  /* 0x02882000120085a7 */ /* 0x000f24000800007f */
[----:B----4-:R-:W-:Y:S05]  /*2a630*/  @!P0 BRA `(.L_x_1852) ;  /* 0xfffffffc00f08947 */ /* 0x010fea000383ffff */
[----:B------:R-:W-:Y:S05]  /*2a640*/  BRA `(.L_x_2061) ;  /* 0xffffff9400087947 */ /* 0x000fea000383ffff */
.L_x_1861:
[----:B-1----:R1:W2:Y:S02]  /*2a650*/  SYNCS.PHASECHK.TRANS64.TRYWAIT P0, [R3+URZ+0x28840], R2 ;  /* 0x02884002030075a7 */ /* 0x0022a4000800017f */
[----:B--2---:R-:W-:Y:S05]  /*2a660*/  @!P0 NANOSLEEP.SYNCS 0x989680 ;  /* 0x009896800000895d */ /* 0x004fea0003900000 */
[----:B------:R-:W2:Y:S02]  /*2a670*/  @!P0 SYNCS.PHASECHK.TRANS64 P0, [R3+URZ+0x28840], R2 ;  /* 0x02884002030085a7 */ /* 0x000ea4000800007f */
[----:B--2---:R-:W-:Y:S05]  /*2a680*/  @!P0 BRA `(.L_x_1861) ;  /* 0xfffffffc00f08947 */ /* 0x004fea000383ffff */
[----:B------:R-:W-:Y:S05]  /*2a690*/  BRA `(.L_x_2062) ;  /* 0xffffff9400fc7947 */ /* 0x000fea000383ffff */
.L_x_1867:
[----:B0-----:R0:W1:Y:S02]  /*2a6a0*/  SYNCS.PHASECHK.TRANS64.TRYWAIT P0, [R3+URZ+0x60], R2 ;  /* 0x00006002030075a7 */ /* 0x001064000800017f */
[----:B-1----:R-:W-:Y:S05]  /*2a6b0*/  @!P0 NANOSLEEP.SYNCS 0x989680 ;  /* 0x009896800000895d */ /* 0x002fea0003900000 */
[----:B------:R-:W1:Y:S02]  /*2a6c0*/  @!P0 SYNCS.PHASECHK.TRANS64 P0, [R3+URZ+0x60], R2 ;  /* 0x00006002030085a7 */ /* 0x000e64000800007f */
[----:B-1----:R-:W-:Y:S05]  /*2a6d0*/  @!P0 BRA `(.L_x_1867) ;  /* 0xfffffffc00f08947 */ /* 0x002fea000383ffff */
[----:B------:R-:W-:Y:S05]  /*2a6e0*/  BRA `(.L_x_2063) ;  /* 0xffffff9800d07947 */ /* 0x000fea000383ffff */
.L_x_1876:
[----:B-1----:R1:W2:Y:S02]  /*2a6f0*/  SYNCS.PHASECHK.TRANS64.TRYWAIT P0, [R3+URZ+0x28840], R2 ;  /* 0x02884002030075a7 */ /* 0x0022a4000800017f */
[----:B--2---:R-:W-:Y:S05]  /*2a700*/  @!P0 NANOSLEEP.SYNCS 0x989680 ;  /* 0x009896800000895d */ /* 0x004fea0003900000 */
[----:B------:R-:W2:Y:S02]  /*2a710*/  @!P0 SYNCS.PHASECHK.TRANS64 P0, [R3+URZ+0x28840], R2 ;  /* 0x02884002030085a7 */ /* 0x000ea4000800007f */
[----:B--2---:R-:W-:Y:S05]  /*2a720*/  @!P0 BRA `(.L_x_1876) ;  /* 0xfffffffc00f08947 */ /* 0x004fea000383ffff */
[----:B------:R-:W-:Y:S05]  /*2a730*/  BRA `(.L_x_2064) ;  /* 0xffffffa0005c7947 */ /* 0x000fea000383ffff */
.L_x_1882:
[----:B0-----:R0:W1:Y:S02]  /*2a740*/  SYNCS.PHASECHK.TRANS64.TRYWAIT P0, [R2+URZ+0x60], R3 ;  /* 0x00006003020075a7 */ /* 0x001064000800017f */
[----:B-1----:R-:W-:Y:S05]  /*2a750*/  @!P0 NANOSLEEP.SYNCS 0x989680 ;  /* 0x009896800000895d */ /* 0x002fea0003900000 */
[----:B------:R-:W1:Y:S02]  /*2a760*/  @!P0 SYNCS.PHASECHK.TRANS64 P0, [R2+URZ+0x60], R3 ;  /* 0x00006003020085a7 */ /* 0x000e64000800007f */
[----:B-1----:R-:W-:Y:S05]  /*2a770*/  @!P0 BRA `(.L_x_1882) ;  /* 0xfffffffc00f08947 */ /* 0x002fea000383ffff */
[----:B------:R-:W-:Y:S05]  /*2a780*/  BRA `(.L_x_2065) ;  /* 0xffffffa400307947 */ /* 0x000fea000383ffff */
.L_x_1891:
[----:B--2---:R2:W3:Y:S02]  /*2a790*/  SYNCS.PHASECHK.TRANS64.TRYWAIT P0, [R2+URZ+0x28840], R3 ;  /* 0x02884003020075a7 */ /* 0x0044e4000800017f */
[----:B---3--:R-:W-:Y:S05]  /*2a7a0*/  @!P0 NANOSLEEP.SYNCS 0x989680 ;  /* 0x009896800000895d */ /* 0x008fea0003900000 */
[----:B------:R-:W3:Y:S02]  /*2a7b0*/  @!P0 SYNCS.PHASECHK.TRANS64 P0, [R2+URZ+0x28840], R3 ;  /* 0x02884003020085a7 */ /* 0x000ee4000800007f */
[----:B---3--:R-:W-:Y:S05]  /*2a7c0*/  @!P0 BRA `(.L_x_1891) ;  /* 0xfffffffc00f08947 */ /* 0x008fea000383ffff */
[----:B------:R-:W-:Y:S05]  /*2a7d0*/  BRA `(.L_x_2066) ;  /* 0xffffffa800907947 */ /* 0x000fea000383ffff */
.L_x_1897:
[----:B0-----:R0:W1:Y:S02]  /*2a7e0*/  SYNCS.PHASECHK.TRANS64.TRYWAIT P0, [R2+URZ+0x60], R5 ;  /* 0x00006005020075a7 */ /* 0x001064000800017f */
[----:B-1----:R-:W-:Y:S05]  /*2a7f0*/  @!P0 NANOSLEEP.SYNCS 0x989680 ;  /* 0x009896800000895d */ /* 0x002fea0003900000 */
[----:B------:R-:W1:Y:S02]  /*2a800*/  @!P0 SYNCS.PHASECHK.TRANS64 P0, [R2+URZ+0x60], R5 ;  /* 0x00006005020085a7 */ /* 0x000e64000800007f */
[----:B-1----:R-:W-:Y:S05]  /*2a810*/  @!P0 BRA `(.L_x_1897) ;  /* 0xfffffffc00f08947 */ /* 0x002fea000383ffff */
[----:B------:R-:W-:Y:S05]  /*2a820*/  BRA `(.L_x_2067) ;  /* 0xffffffac00647947 */ /* 0x000fea000383ffff */
.L_x_1908:
[----:B--2---:R2:W3:Y:S02]  /*2a830*/  SYNCS.PHASECHK.TRANS64.TRYWAIT P0, [R0+URZ+0x28860], R2 ;  /* 0x02886002000075a7 */ /* 0x0044e4000800017f */
[----:B---3--:R-:W-:Y:S05]  /*2a840*/  @!P0 NANOSLEEP.SYNCS 0x989680 ;  /* 0x009896800000895d */ /* 0x008fea0003900000 */
[----:B------:R-:W3:Y:S02]  /*2a850*/  @!P0 SYNCS.PHASECHK.TRANS64 P0, [R0+URZ+0x28860], R2 ;  /* 0x02886002000085a7 */ /* 0x000ee4000800007f */
[----:B---3--:R-:W-:Y:S05]  /*2a860*/  @!P0 BRA `(.L_x_1908) ;  /* 0xfffffffc00f08947 */ /* 0x008fea000383ffff */
[----:B------:R-:W-:Y:S05]  /*2a870*/  BRA `(.L_x_2068) ;  /* 0xffffffb000b07947 */ /* 0x000fea000383ffff */
.L_x_1915:
[----:B------:R-:W2:Y:S01]  /*2a880*/  LDL R0, [R1] ;  /* 0x0000000001007983 */ /* 0x000ea20000100800 */
[----:B------:R-:W-:Y:S01]  /*2a890*/  BSSY B0, `(.L_x_2069) ;  /* 0x0000008000007945 */ /* 0x000fe20003800000 */
[----:B------:R-:W-:Y:S02]  /*2a8a0*/  IMAD.MOV.U32 R12, RZ, RZ, RZ ;  /* 0x000000ffff0c7224 */ /* 0x000fe400078e00ff */
[----:B------:R-:W-:Y:S02]  /*2a8b0*/  IMAD.MOV.U32 R11, RZ, RZ, 0x1f ;  /* 0x0000001fff0b7424 */ /* 0x000fe400078e00ff */
[----:B0-----:R-:W-:Y:S02]  /*2a8c0*/  IMAD.MOV.U32 R15, RZ, RZ, -0x1 ;  /* 0xffffffffff0f7424 */ /* 0x001fe400078e00ff */
[----:B--2---:R-:W-:-:S07]  /*2a8d0*/  IMAD.MOV.U32 R13, RZ, RZ, R0 ;  /* 0x000000ffff0d7224 */ /* 0x004fce00078e0000 */
[----:B-1-3--:R-:W-:Y:S05]  /*2a8e0*/  WARPSYNC.COLLECTIVE R15, `(.L_x_2070) ;  /* 0x000000000f087348 */ /* 0x00afea0003c00000 */
[----:B------:R0:W2:Y:S02]  /*2a8f0*/  SHFL.IDX P6, R14, R13, R12, R11 ;  /* 0x0000000c0d0e7389 */ /* 0x0000a400000c000b */
[----:B0123--:R-:W-:Y:S01]  /*2a900*/  ENDCOLLECTIVE ;  /* 0x000000000000791b */ /* 0x00ffe20003800000 */
.L_x_2070:
[----:B------:R-:W-:Y:S05]  /*2a910*/  BSYNC B0 ;  /* 0x0000000000007941 */ /* 0x000fea0003800000 */
.L_x_2069:
        /* <DEDUP_REMOVED lines=9> */
.L_x_2071:
        /* <DEDUP_REMOVED lines=26> */
.L_x_2072:
        /* <DEDUP_REMOVED lines=8> */
.L_x_2073:
        /* <DEDUP_REMOVED lines=8> */
.L_x_2074:
        /* <DEDUP_REMOVED lines=8> */
.L_x_2075:
        /* <DEDUP_REMOVED lines=8> */
.L_x_2076:
        /* <DEDUP_REMOVED lines=9> */
.L_x_2077:
[----:B------:R-:W-:Y:S01]  /*2ade0*/  IMAD.MOV.U32 R9, RZ, RZ, R14 ;  /* 0x000000ffff097224 */ /* 0x000fe200078e000e */
[----:B------:R-:W-:Y:S06]  /*2adf0*/  BRA `(.L_x_2078) ;  /* 0xffffffb400247947 */ /* 0x000fec000383ffff */
.L_x_1918:
        /* <DEDUP_REMOVED lines=8> */
.L_x_2080:
[----:B------:R-:W-:Y:S05]  /*2ae80*/  BSYNC B0 ;  /* 0x0000000000007941 */ /* 0x000fea0003800000 */
.L_x_2079:
        /* <DEDUP_REMOVED lines=10> */
.L_x_2081:
        /* <DEDUP_REMOVED lines=8> */
.L_x_2082:
        /* <DEDUP_REMOVED lines=8> */
.L_x_2083:
        /* <DEDUP_REMOVED lines=8> */
.L_x_2084:
        /* <DEDUP_REMOVED lines=9> */
.L_x_2085:
[----:B------:R-:W-:Y:S01]  /*2b140*/  IMAD.MOV.U32 R9, RZ, RZ, R14 ;  /* 0x000000ffff097224 */ /* 0x000fe200078e000e */
[----:B------:R-:W-:Y:S06]  /*2b150*/  BRA `(.L_x_2086) ;  /* 0xffffffb000f87947 */ /* 0x000fec000383ffff */
.L_x_1920:
[----:B------:R-:W-:Y:S01]  /*2b160*/  BSSY B0, `(.L_x_2087) ;  /* 0x0000006000007945 */ /* 0x000fe20003800000 */
[----:B------:R-:W-:Y:S01]  /*2b170*/  PLOP3.LUT P6, PT, P6, PT, PT, 0x8, 0x0 ;  /* 0x000000000000781c */ /* 0x000fe200037ce170 */
[----:B------:R-:W-:-:S12]  /*2b180*/  IMAD.MOV.U32 R15, RZ, RZ, -0x1 ;  /* 0xffffffffff0f7424 */ /* 0x000fd800078e00ff */
[----:B0-----:R-:W-:Y:S05]  /*2b190*/  WARPSYNC.COLLECTIVE R15, `(.L_x_2088) ;  /* 0x000000000f087348 */ /* 0x001fea0003c00000 */
[----:B------:R-:W-:Y:S01]  /*2b1a0*/  VOTE.ANY R14, PT, P6 ;  /* 0x00000000000e7806 */ /* 0x000fe200030e0100 */
[----:B0-----:R-:W-:Y:S06]  /*2b1b0*/  ENDCOLLECTIVE ;  /* 0x000000000000791b */ /* 0x001fec0003800000 */
.L_x_2088:
[----:B------:R-:W-:Y:S05]  /*2b1c0*/  BSYNC B0 ;  /* 0x0000000000007941 */ /* 0x000fea0003800000 */
.L_x_2087:
        /* <DEDUP_REMOVED lines=10> */
.L_x_2089:
[----:B------:R-:W-:Y:S02]  /*2b270*/  IMAD.MOV.U32 R13, RZ, RZ, R6 ;  /* 0x000000ffff0d7224 */ /* 0x000fe400078e0006 */
[----:B------:R-:W-:-:S07]  /*2b280*/  IMAD.MOV.U32 R4, RZ, RZ, R14 ;  /* 0x000000ffff047224 */ /* 0x000fce00078e000e */
[----:B------:R-:W-:Y:S05]  /*2b290*/  WARPSYNC.COLLECTIVE R15, `(.L_x_2090) ;  /* 0x000000000f087348 */ /* 0x000fea0003c00000 */
[----:B------:R0:W1:Y:S02]  /*2b2a0*/  SHFL.IDX P6, R14, R13, R12, R11 ;  /* 0x0000000c0d0e7389 */ /* 0x00006400000c000b */
[----:B01----:R-:W-:Y:S01]  /*2b2b0*/  ENDCOLLECTIVE ;  /* 0x000000000000791b */ /* 0x003fe20003800000 */
.L_x_2090:
[----:B------:R-:W-:Y:S02]  /*2b2c0*/  IMAD.MOV.U32 R6, RZ, RZ, R14 ;  /* 0x000000ffff067224 */ /* 0x000fe400078e000e */
[----:B------:R-:W-:-:S05]  /*2b2d0*/  IMAD.IADD R10, R3, 0x1, R10 ;  /* 0x00000001030a7824 */ /* 0x000fca00078e020a */
[----:B------:R2:W-:Y:S01]  /*2b2e0*/  STL [R1+0xc], R10 ;  /* 0x00000c0a01007387 */ /* 0x0005e20000100800 */
[----:B------:R-:W-:Y:S05]  /*2b2f0*/  BRA `(.L_x_2091) ;  /* 0xffffffb000d87947 */ /* 0x000fea000383ffff */
.L_x_1922:
[----:B------:R-:W-:Y:S01]  /*2b300*/  BSSY B0, `(.L_x_2092) ;  /* 0x0000008000007945 */ /* 0x000fe20003800000 */
[----:B------:R-:W-:Y:S02]  /*2b310*/  IMAD.MOV.U32 R13, RZ, RZ, R7 ;  /* 0x000000ffff0d7224 */ /* 0x000fe400078e0007 */
[----:B------:R-:W-:Y:S02]  /*2b320*/  IMAD.MOV.U32 R12, RZ, RZ, R3 ;  /* 0x000000ffff0c7224 */ /* 0x000fe400078e0003 */
[----:B------:R-:W-:Y:S02]  /*2b330*/  IMAD.MOV.U32 R11, RZ, RZ, 0x1f ;  /* 0x0000001fff0b7424 */ /* 0x000fe400078e00ff */
[----:B------:R-:W-:-:S07]  /*2b340*/  IMAD.MOV.U32 R15, RZ, RZ, -0x1 ;  /* 0xffffffffff0f7424 */ /* 0x000fce00078e00ff */
[----:B0-2---:R-:W-:Y:S05]  /*2b350*/  WARPSYNC.COLLECTIVE R15, `(.L_x_2093) ;  /* 0x000000000f087348 */ /* 0x005fea0003c00000 */
[----:B------:R1:W3:Y:S02]  /*2b360*/  SHFL.IDX P6, R14, R13, R12, R11 ;  /* 0x0000000c0d0e7389 */ /* 0x0002e400000c000b */
[----:B0123--:R-:W-:Y:S01]  /*2b370*/  ENDCOLLECTIVE ;  /* 0x000000000000791b */ /* 0x00ffe20003800000 */
.L_x_2093:
[----:B------:R-:W-:Y:S05]  /*2b380*/  BSYNC B0 ;  /* 0x0000000000007941 */ /* 0x000fea0003800000 */
.L_x_2092:
[----:B------:R-:W-:Y:S01]  /*2b390*/  IMAD.MOV.U32 R3, RZ, RZ, R14 ;  /* 0x000000ffff037224 */ /* 0x000fe200078e000e */
[----:B------:R-:W-:Y:S06]  /*2b3a0*/  BRA `(.L_x_2094) ;  /* 0xffffffb000c47947 */ /* 0x000fec000383ffff */
.L_x_1928:
[----:B0-----:R0:W1:Y:S02]  /*2b3b0*/  SYNCS.PHASECHK.TRANS64.TRYWAIT P0, [R0+URZ+0x28820], R3 ;  /* 0x02882003000075a7 */ /* 0x001064000800017f */
[----:B-1----:R-:W-:Y:S05]  /*2b3c0*/  @!P0 NANOSLEEP.SYNCS 0x989680 ;  /* 0x009896800000895d */ /* 0x002fea0003900000 */
[----:B------:R-:W1:Y:S02]  /*2b3d0*/  @!P0 SYNCS.PHASECHK.TRANS64 P0, [R0+URZ+0x28820], R3 ;  /* 0x02882003000085a7 */ /* 0x000e64000800007f */
[----:B-1----:R-:W-:Y:S05]  /*2b3e0*/  @!P0 BRA `(.L_x_1928) ;  /* 0xfffffffc00f08947 */ /* 0x002fea000383ffff */
[----:B------:R-:W-:Y:S05]  /*2b3f0*/  BRA `(.L_x_2095) ;  /* 0xffffffbc00647947 */ /* 0x000fea000383ffff */
.L_x_1929:
        /* <DEDUP_REMOVED lines=11> */
.L_x_2097:
[----:B------:R-:W-:Y:S05]  /*2b4b0*/  BSYNC B0 ;  /* 0x0000000000007941 */ /* 0x000fea0003800000 */
.L_x_2096:
[----:B------:R-:W-:Y:S05]  /*2b4c0*/  BRA `(.L_x_2098) ;  /* 0xffffffbc004c7947 */ /* 0x000fea000383ffff */
.L_x_1930:
[----:B------:R-:W-:Y:S01]  /*2b4d0*/  BSSY B0, `(.L_x_2099) ;  /* 0x0000006000007945 */ /* 0x000fe20003800000 */
[----:B------:R-:W-:-:S07]  /*2b4e0*/  IMAD.MOV.U32 R15, RZ, RZ, -0x1 ;  /* 0xffffffffff0f7424 */ /* 0x000fce00078e00ff */
[----:B01-3--:R-:W-:Y:S05]  /*2b4f0*/  WARPSYNC.COLLECTIVE R15, `(.L_x_2100) ;  /* 0x000000000f0c7348 */ /* 0x00bfea0003c00000 */
[----:B------:R-:W-:Y:S02]  /*2b500*/  ELECT P6, UR62, PT ;  /* 0x00000000003e782f */ /* 0x000fe400038c0000 */
[----:B------:R-:W-:Y:S01]  /*2b510*/  MOV R14, UR62 ;  /* 0x0000003e000e7c02 */ /* 0x000fe20008000f00 */
[----:B01-3--:R-:W-:Y:S10]  /*2b520*/  ENDCOLLECTIVE ;  /* 0x000000000000791b */ /* 0x00bff40003800000 */
.L_x_2100:
[----:B------:R-:W-:Y:S05]  /*2b530*/  BSYNC B0 ;  /* 0x0000000000007941 */ /* 0x000fea0003800000 */
.L_x_2099:
[----:B------:R-:W-:Y:S05]  /*2b540*/  BRA `(.L_x_2101) ;  /* 0xffffffbc00407947 */ /* 0x000fea000383ffff */
.L_x_1932:
[----:B0-----:R0:W1:Y:S02]  /*2b550*/  SYNCS.PHASECHK.TRANS64.TRYWAIT P0, [R6+URZ], R5 ;  /* 0x00000005060075a7 */ /* 0x001064000800017f */
[----:B-1----:R-:W-:Y:S05]  /*2b560*/  @!P0 NANOSLEEP.SYNCS 0x989680 ;  /* 0x009896800000895d */ /* 0x002fea0003900000 */
[----:B------:R-:W1:Y:S02]  /*2b570*/  @!P0 SYNCS.PHASECHK.TRANS64 P0, [R6+URZ], R5 ;  /* 0x00000005060085a7 */ /* 0x000e64000800007f */
[----:B-1----:R-:W-:Y:S05]  /*2b580*/  @!P0 BRA `(.L_x_1932) ;  /* 0xfffffffc00f08947 */ /* 0x002fea000383ffff */
[----:B------:R-:W-:Y:S05]  /*2b590*/  BRA `(.L_x_2102) ;  /* 0xffffffbc00787947 */ /* 0x000fea000383ffff */
.L_x_1933:
[----:B-1----:R1:W2:Y:S02]  /*2b5a0*/  SYNCS.PHASECHK.TRANS64.TRYWAIT P0, [R7+URZ], R2 ;  /* 0x00000002070075a7 */ /* 0x0022a4000800017f */
[----:B--2---:R-:W-:Y:S05]  /*2b5b0*/  @!P0 NANOSLEEP.SYNCS 0x989680 ;  /* 0x009896800000895d */ /* 0x004fea0003900000 */
[----:B------:R-:W2:Y:S02]  /*2b5c0*/  @!P0 SYNCS.PHASECHK.TRANS64 P0, [R7+URZ], R2 ;  /* 0x00000002070085a7 */ /* 0x000ea4000800007f */
[----:B--2---:R-:W-:Y:S05]  /*2b5d0*/  @!P0 BRA `(.L_x_1933) ;  /* 0xfffffffc00f08947 */ /* 0x004fea000383ffff */
[----:B------:R-:W-:Y:S05]  /*2b5e0*/  BRA `(.L_x_2103) ;  /* 0xffffffbc006c7947 */ /* 0x000fea000383ffff */
.L_x_1935:
[----:B--2---:R2:W4:Y:S02]  /*2b5f0*/  SYNCS.PHASECHK.TRANS64.TRYWAIT P0, [R4+URZ], R5 ;  /* 0x00000005040075a7 */ /* 0x004524000800017f */
[----:B----4-:R-:W-:Y:S05]  /*2b600*/  @!P0 NANOSLEEP.SYNCS 0x989680 ;  /* 0x009896800000895d */ /* 0x010fea0003900000 */
[----:B------:R-:W4:Y:S02]  /*2b610*/  @!P0 SYNCS.PHASECHK.TRANS64 P0, [R4+URZ], R5 ;  /* 0x00000005040085a7 */ /* 0x000f24000800007f */
[----:B----4-:R-:W-:Y:S05]  /*2b620*/  @!P0 BRA `(.L_x_1935) ;  /* 0xfffffffc00f08947 */ /* 0x010fea000383ffff */
[----:B------:R-:W-:Y:S05]  /*2b630*/  BRA `(.L_x_2104) ;  /* 0xffffffbc00707947 */ /* 0x000fea000383ffff */
.L_x_2105:
        /* <DEDUP_REMOVED lines=12> */
.L_x_3096:


//--------------------- .text._ZN7cutlass13device_kernelIN5flash11enable_sm90INS1_16FlashAttnFwdSm90INS1_25CollectiveMainloopFwdSm90ILi2EN4cute5tupleIJNS5_1CILi1EEES8_S8_EEENS6_IJNS7_ILi128EEESA_SA_EEELi128ENS_10bfloat16_tEfNS_4arch4Sm90ELb1ELb0ELb0ELb0ELb0ELb0ELb0ELb1ELb1ELb1ELb1ELb0EEENS1_21CollectiveEpilogueFwdISB_S9_SC_SE_Li256ELb0ELb1ELb1ELb0EEENS1_19SingleTileSchedulerILb0ELb1ELb1ELi128EEEEEEEEEvNT_6ParamsE --------------------------
	.section	.text._ZN7cutlass13device_kernelIN5flash11enable_sm90INS1_16FlashAttnFwdSm90INS1_25CollectiveMainloopFwdSm90ILi2EN4cute5tupleIJNS5_1CILi1EEES8_S8_EEENS6_IJNS7_ILi128EEESA_SA_EEELi128ENS_10bfloat16_tEfNS_4arch4Sm90ELb1ELb0ELb0ELb0ELb0ELb0ELb0ELb1ELb1ELb1ELb1ELb0EEENS1_21CollectiveEpilogueFwdISB_S9_SC_SE_Li256ELb0ELb1ELb1ELb0EEENS1_19SingleTileSchedulerILb0ELb1ELb1ELi128EEEEEEEEEvNT_6ParamsE,"ax",@progbits
	.align	128
.text._ZN7cutlass13device_kernelIN5flash11enable_sm90INS1_16FlashAttnFwdSm90INS1_25CollectiveMainloopFwdSm90ILi2EN4cute5tupleIJNS5_1CILi1EEES8_S8_EEENS6_IJNS7_ILi128EEESA_SA_EEELi128ENS_10bfloat16_tEfNS_4arch4Sm90ELb1ELb0ELb0ELb0ELb0ELb0ELb0ELb1ELb1ELb1ELb1ELb0EEENS1_21CollectiveEpilogueFwdISB_S9_SC_SE_Li256ELb0ELb1ELb1ELb0EEENS1_19SingleTileSchedulerILb0ELb1ELb1ELi128EEEEEEEEEvNT_6ParamsE:
        .type           _ZN7cutlass13device_kernelIN5flash11enable_sm90INS1_16FlashAttnFwdSm90INS1_25CollectiveMainloopFwdSm90ILi2EN4cute5tupleIJNS5_1CILi1EEES8_S8_EEENS6_IJNS7_ILi128EEESA_SA_EEELi128ENS_10bfloat16_tEfNS_4arch4Sm90ELb1ELb0ELb0ELb0ELb0ELb0ELb0ELb1ELb1ELb1ELb1ELb0EEENS1_21CollectiveEpilogueFwdISB_S9_SC_SE_Li256ELb0ELb1ELb1ELb0EEENS1_19SingleTileSchedulerILb0ELb1ELb1ELi128EEEEEEEEEvNT_6ParamsE,@function
        .size           _ZN7cutlass13device_kernelIN5flash11enable_sm90INS1_16FlashAttnFwdSm90INS1_25CollectiveMainloopFwdSm90ILi2EN4cute5tupleIJNS5_1CILi1EEES8_S8_EEENS6_IJNS7_ILi128EEESA_SA_EEELi128ENS_10bfloat16_tEfNS_4arch4Sm90ELb1ELb0ELb0ELb0ELb0ELb0ELb0ELb1ELb1ELb1ELb1ELb0EEENS1_21CollectiveEpilogueFwdISB_S9_SC_SE_Li256ELb0ELb1ELb1ELb0EEENS1_19SingleTileSchedulerILb0ELb1ELb1ELi128EEEEEEEEEvNT_6ParamsE,(.L_x_3097 - _ZN7cutlass13device_kernelIN5flash11enable_sm90INS1_16FlashAttnFwdSm90INS1_25CollectiveMainloopFwdSm90ILi2EN4cute5tupleIJNS5_1CILi1EEES8_S8_EEENS6_IJNS7_ILi128EEESA_SA_EEELi128ENS_10bfloat16_tEfNS_4arch4Sm90ELb1ELb0ELb0ELb0ELb0ELb0ELb0ELb1ELb1ELb1ELb1ELb0EEENS1_21CollectiveEpilogueFwdISB_S9_SC_SE_Li256ELb0ELb1ELb1ELb0EEENS1_19SingleTileSchedulerILb0ELb1ELb1ELi128EEEEEEEEEvNT_6ParamsE)
        .other          _ZN7cutlass13device_kernelIN5flash11enable_sm90INS1_16FlashAttnFwdSm90INS1_25CollectiveMainloopFwdSm90ILi2EN4cute5tupleIJNS5_1CILi1EEES8_S8_EEENS6_IJNS7_ILi128EEESA_SA_EEELi128ENS_10bfloat16_tEfNS_4arch4Sm90ELb1ELb0ELb0ELb0ELb0ELb0ELb0ELb1ELb1ELb1ELb1ELb0EEENS1_21CollectiveEpilogueFwdISB_S9_SC_SE_Li256ELb0ELb1ELb1ELb0EEENS1_19SingleTileSchedulerILb0ELb1ELb1ELi128EEEEEEEEEvNT_6ParamsE,@"STO_CUDA_ENTRY STV_DEFAULT"
_ZN7cutlass13device_kernelIN5flash11enable_sm90INS1_16FlashAttnFwdSm90INS1_25CollectiveMainloopFwdSm90ILi2EN4cute5tupleIJNS5_1CILi1EEES8_S8_EEENS6_IJNS7_ILi128EEESA_SA_EEELi128ENS_10bfloat16_tEfNS_4arch4Sm90ELb1ELb0ELb0ELb0ELb0ELb0ELb0ELb1ELb1ELb1ELb1ELb0EEENS1_21CollectiveEpilogueFwdISB_S9_SC_SE_Li256ELb0ELb1ELb1ELb0EEENS1_19SingleTileSchedulerILb0ELb1ELb1ELi128EEEEEEEEEvNT_6ParamsE:
        /* <DEDUP_REMOVED lines=17> */
.L_x_2107:
[----:B------:R-:W-:Y:S05]  /*0110*/  BSYNC B0 ;  /* 0x0000000000007941 */ /* 0x000fea0003800000 */
.L_x_2106:
        /* <DEDUP_REMOVED lines=40> */
.L_x_2108:
        /* <DEDUP_REMOVED lines=22> */
.L_x_2109:
        /* <DEDUP_REMOVED lines=18> */
.L_x_2110:
        /* <DEDUP_REMOVED lines=22> */
.L_x_2111:
        /* <DEDUP_REMOVED lines=22> */
.L_x_2112:
        /* <DEDUP_REMOVED lines=9> */
.L_x_2115:
        /* <DEDUP_REMOVED lines=24> */
[----:B------:R-:W-:Y:S01]  /*0af0*/  SHF.R.U32.HI R4, RZ, 0x10, R17 ;  /* 0x00000010ff047819 */ /* 0x000fe20000011611 */
[----:B------:R-:W-:Y:S01]  /*0b00*/  IMAD.MOV.U32 R22, RZ, RZ, RZ ;  /* 0x000000ffff167224 */ /* 0x000fe200078e00ff */
[----:B------:R-:W-:-:S04]  /*0b10*/  LOP3.LUT R17, R17, 0xffff, RZ, 0xc0, !PT ;  /* 0x0000ffff11117812 */ /* 0x000fc800078ec0ff */
[----:B------:R-:W2:Y:S08]  /*0b20*/  LDC.64 R10, c[0x0][0x418] ;  /* 0x00010600ff0a7b82 */ /* 0x000eb00000000a00 */
[----:B------:R-:W3:Y:S01]  /*0b30*/  LDC R3, c[0x0][0x288] ;  /* 0x0000a200ff037b82 */ /* 0x000ee20000000800 */
[----:B0-----:R-:W-:-:S07]  /*0b40*/  ISETP.NE.AND P1, PT, R0, 0x1, PT ;  /* 0x000000010000780c */ /* 0x001fce0003f25270 */
[----:B------:R-:W0:Y:S01]  /*0b50*/  LDC R16, c[0x0][0x424] ;  /* 0x00010900ff107b82 */ /* 0x000e220000000800 */
[----:B--2---:R-:W-:-:S07]  /*0b60*/  ISETP.NE.U32.AND P0, PT, R10, RZ, PT ;  /* 0x000000ff0a00720c */ /* 0x004fce0003f05070 */
[----:B------:R-:W2:Y:S01]  /*0b70*/  LDC R9, c[0x0][0x2f0] ;  /* 0x0000bc00ff097b82 */ /* 0x000ea20000000800 */
[----:B-1----:R-:W-:Y:S01]  /*0b80*/  IMAD.SHL.U32 R23, R23, 0x80, RZ ;  /* 0x0000008017177824 */ /* 0x002fe200078e00ff */
[----:B------:R-:W-:-:S03]  /*0b90*/  ISETP.NE.AND.EX P0, PT, R11, RZ, PT, P0 ;  /* 0x000000ff0b00720c */ /* 0x000fc60003f05300 */
[----:B------:R-:W-:Y:S01]  /*0ba0*/  @P1 VIADD R0, R23, 0x7f ;  /* 0x0000007f17001836 */ /* 0x000fe20000000000 */
[----:B---3--:R-:W-:Y:S02]  /*0bb0*/  IADD3 R3, -R3, 0x80, RZ ;  /* 0x0000008003037810 */ /* 0x008fe40007ffe1ff */
[----:B------:R-:W1:Y:S08]  /*0bc0*/  @P1 LDC R5, c[0x0][0x44c] ;  /* 0x00011300ff051b82 */ /* 0x000e700000000800 */
[----:B------:R-:W3:Y:S01]  /*0bd0*/  @P1 LDC R7, c[0x0][0x450] ;  /* 0x00011400ff071b82 */ /* 0x000ee20000000800 */
[----:B0-----:R-:W-:-:S02]  /*0be0*/  SEL R16, R16, 0x1, P0 ;  /* 0x0000000110107807 */ /* 0x001fc40000000000 */
[----:B------:R-:W-:-:S03]  /*0bf0*/  ISETP.NE.AND P0, PT, R4, RZ, PT ;  /* 0x000000ff0400720c */ /* 0x000fc60003f05270 */
[----:B--2---:R-:W-:Y:S02]  /*0c00*/  IMAD R3, R16, R9, R3 ;  /* 0x0000000910037224 */ /* 0x004fe400078e0203 */
[----:B-1----:R-:W-:-:S08]  /*0c10*/  @P1 IMAD.HI.U32 R2, R0, R5, RZ ;  /* 0x0000000500021227 */ /* 0x002fd000078e00ff */
[----:B------:R-:W0:Y:S01]  /*0c20*/  @!P0 LDC R4, c[0x0][0x9f0] ;  /* 0x00027c00ff048b82 */ /* 0x000e220000000800 */
[----:B------:R-:W-:Y:S01]  /*0c30*/  VIADD R0, R23, 0x7f ;  /* 0x0000007f17007836 */ /* 0x000fe20000000000 */
[----:B---3--:R-:W-:Y:S01]  /*0c40*/  @P1 SHF.R.U32.HI R0, RZ, R7, R2 ;  /* 0x00000007ff001219 */ /* 0x008fe20000011602 */
[----:B------:R-:W-:-:S04]  /*0c50*/  IMAD R2, R16, R9, 0x7f ;  /* 0x0000007f10027424 */ /* 0x000fc800078e0209 */
[----:B------:R-:W-:Y:S01]  /*0c60*/  IMAD.IADD R0, R3, 0x1, R0 ;  /* 0x0000000103007824 */ /* 0x000fe200078e0200 */
[----:B------:R-:W-:-:S04]  /*0c70*/  SHF.R.S32.HI R3, RZ, 0x1f, R2 ;  /* 0x0000001fff037819 */ /* 0x000fc80000011402 */
[----:B------:R-:W-:Y:S02]  /*0c80*/  SHF.R.S32.HI R5, RZ, 0x1f, R0 ;  /* 0x0000001fff057819 */ /* 0x000fe40000011400 */
[----:B------:R-:W-:Y:S02]  /*0c90*/  LEA.HI R3, R3, R2, RZ, 0x7 ;  /* 0x0000000203037211 */ /* 0x000fe400078f38ff */
[----:B------:R-:W-:Y:S02]  /*0ca0*/  LEA.HI R5, R5, R0, RZ, 0x7 ;  /* 0x0000000005057211 */ /* 0x000fe400078f38ff */
[----:B------:R-:W-:Y:S02]  /*0cb0*/  SHF.R.S32.HI R3, RZ, 0x7, R3 ;  /* 0x00000007ff037819 */ /* 0x000fe40000011403 */
[----:B------:R-:W-:-:S04]  /*0cc0*/  SHF.R.S32.HI R0, RZ, 0x7, R5 ;  /* 0x00000007ff007819 */ /* 0x000fc80000011405 */
[----:B------:R-:W-:-:S04]  /*0cd0*/  VIMNMX R11, R3, R0, PT ;  /* 0x00000000030b7248 */ /* 0x000fc80003fe0100 */
[----:B------:R-:W-:-:S13]  /*0ce0*/  ISETP.GE.AND P1, PT, R11, 0x1, PT ;  /* 0x000000010b00780c */ /* 0x000fda0003f26270 */
[----:B------:R-:W-:Y:S05]  /*0cf0*/  @!P1 BRA `(.L_x_2117) ;  /* 0x00000000006c9947 */ /* 0x000fea0003800000 */
[-C--:B0-----:R-:W-:Y:S02]  /*0d00*/  IABS R7, R4.reuse ;  /* 0x0000000400077213 */ /* 0x081fe40000000000 */
[----:B------:R-:W-:Y:S02]  /*0d10*/  IADD3 R5, R4, -0x1, R11 ;  /* 0xffffffff04057810 */ /* 0x000fe40007ffe00b */
[----:B------:R-:W0:Y:S01]  /*0d20*/  I2F.RP R0, R7 ;  /* 0x0000000700007306 */ /* 0x000e220000209400 */
[----:B------:R-:W-:-:S05]  /*0d30*/  IABS R8, R4 ;  /* 0x0000000400087213 */ /* 0x000fca0000000000 */
[----:B------:R-:W-:Y:S02]  /*0d40*/  IMAD.MOV R8, RZ, RZ, -R8 ;  /* 0x000000ffff087224 */ /* 0x000fe400078e0a08 */
[----:B0-----:R-:W0:Y:S02]  /*0d50*/  MUFU.RCP R0, R0 ;  /* 0x0000000000007308 */ /* 0x001e240000001000 */
[----:B0-----:R-:W-:Y:S01]  /*0d60*/  VIADD R2, R0, 0xffffffe ;  /* 0x0ffffffe00027836 */ /* 0x001fe20000000000 */
[----:B------:R-:W-:Y:S02]  /*0d70*/  IABS R0, R5 ;  /* 0x0000000500007213 */ /* 0x000fe40000000000 */
[----:B------:R-:W-:-:S03]  /*0d80*/  LOP3.LUT R5, R5, R4, RZ, 0x3c, !PT ;  /* 0x0000000405057212 */ /* 0x000fc600078e3cff */
[----:B------:R0:W1:Y:S01]  /*0d90*/  F2I.FTZ.U32.TRUNC.NTZ R3, R2 ;  /* 0x0000000200037305 */ /* 0x000062000021f000 */
[----:B------:R-:W-:Y:S01]  /*0da0*/  ISETP.GE.AND P2, PT, R5, RZ, PT ;  /* 0x000000ff0500720c */ /* 0x000fe20003f46270 */
[----:B0-----:R-:W-:Y:S02]  /*0db0*/  IMAD.MOV.U32 R2, RZ, RZ, RZ ;  /* 0x000000ffff027224 */ /* 0x001fe400078e00ff */
[----:B-1----:R-:W-:-:S04]  /*0dc0*/  IMAD.MOV R6, RZ, RZ, -R3 ;  /* 0x000000ffff067224 */ /* 0x002fc800078e0a03 */
[----:B------:R-:W-:-:S04]  /*0dd0*/  IMAD R9, R6, R7, RZ ;  /* 0x0000000706097224 */ /* 0x000fc800078e02ff */
[----:B------:R-:W-:-:S04]  /*0de0*/  IMAD.HI.U32 R3, R3, R9, R2 ;  /* 0x0000000903037227 */ /* 0x000fc800078e0002 */
        /* <DEDUP_REMOVED lines=12> */
.L_x_2117:
[-C--:B------:R-:W-:Y:S01]  /*0eb0*/  IMAD R17, R17, R22.reuse, RZ ;  /* 0x0000001611117224 */ /* 0x080fe200078e02ff */
[----:B------:R-:W-:Y:S01]  /*0ec0*/  PLOP3.LUT P0, PT, PT, PT, PT, 0x80, 0x0 ;  /* 0x000000000000781c */ /* 0x000fe20003f0f070 */
[----:B------:R-:W-:Y:S01]  /*0ed0*/  VIADD R152, R12, 0xffffff80 ;  /* 0xffffff800c987836 */ /* 0x000fe20000000000 */
[----:B------:R-:W-:Y:S02]  /*0ee0*/  CS2R R2, SRZ ;  /* 0x0000000000027805 */ /* 0x000fe4000001ff00 */
[----:B------:R-:W-:Y:S02]  /*0ef0*/  CS2R R150, SRZ ;  /* 0x0000000000967805 */ /* 0x000fe4000001ff00 */
[----:B------:R-:W-:Y:S02]  /*0f00*/  VIADDMNMX R22, R17, R22, R11, PT ;  /* 0x0000001611167246 */ /* 0x000fe4000380010b */
[----:B------:R-:W-:Y:S02]  /*0f10*/  CS2R R148, SRZ ;  /* 0x0000000000947805 */ /* 0x000fe4000001ff00 */
[----:B------:R-:W-:-:S02]  /*0f20*/  CS2R R146, SRZ ;  /* 0x0000000000927805 */ /* 0x000fc4000001ff00 */
[----:B------:R-:W-:Y:S02]  /*0f30*/  CS2R R144, SRZ ;  /* 0x0000000000907805 */ /* 0x000fe4000001ff00 */
[----:B------:R-:W-:Y:S02]  /*0f40*/  ISETP.GT.AND P1, PT, R22, R17, PT ;  /* 0x000000111600720c */ /* 0x000fe40003f24270 */
        /* <DEDUP_REMOVED lines=34> */
[----:B------:R-:W2:Y:S01]  /*1170*/  SHFL.IDX PT, R0, R90, RZ, 0x1f ;  /* 0x00001fff5a007589 */ /* 0x000ea200000e0000 */
[----:B-1----:R-:W-:-:S04]  /*1180*/  ULEA UR36, UR5, UR36, 0x18 ;  /* 0x0000002405247291 */ /* 0x002fc8000f8ec03f */
[----:B------:R-:W-:-:S04]  /*1190*/  UIADD3 UR5, UR36, 0x10400, URZ ;  /* 0x0001040024057890 */ /* 0x000fc8000fffe03f */
[----:B------:R-:W-:Y:S01]  /*11a0*/  ULOP3.LUT UP0, URZ, UR5, 0x3ff, URZ, 0xc0, !UPT ;  /* 0x000003ff053f7892 */ /* 0x000fe2000f80c03f */
[----:B--2---:R-:W-:-:S05]  /*11b0*/  R2UR UR37, R0 ;  /* 0x00000000002572ca */ /* 0x004fca00000e0000 */
        /* <DEDUP_REMOVED lines=11> */
[----:B0-----:R-:W-:Y:S01]  /*1270*/  IMAD.U32 R4, RZ, RZ, UR4 ;  /* 0x00000004ff047e24 */ /* 0x001fe2000f8e00ff */
        /* <DEDUP_REMOVED lines=12> */
.L_x_2119:
[----:B------:R-:W2:Y:S01]  /*1340*/  LDL.LU R2, [R1+0x14] ;  /* 0x0000140001027983 */ /* 0x000ea20000300800 */
[----:B------:R-:W-:-:S04]  /*1350*/  SHF.L.U32 R3, RZ, 0x1f, RZ ;  /* 0x0000001fff037819 */ /* 0x000fc800000006ff */
[----:B------:R-:W1:Y:S01]  /*1360*/  SYNCS.PHASECHK.TRANS64.TRYWAIT P1, [UR36+0x28800], R3 ;  /* 0x02880003ff0075a7 */ /* 0x000e620008020164 */
[----:B--2---:R-:W-:-:S04]  /*1370*/  LOP3.LUT R0, R2, 0x1, RZ, 0xfc, !PT ;  /* 0x0000000102007812 */ /* 0x004fc800078efcff */
[----:B------:R-:W-:Y:S01]  /*1380*/  ISETP.NE.AND P0, PT, R0, 0x3, PT ;  /* 0x000000030000780c */ /* 0x000fe20003f05270 */
[----:B-1----:R-:W-:-:S12]  /*1390*/  @!P1 BRA `(.L_x_2120) ;  /* 0x000000c800ec9947 */ /* 0x002fd80003800000 */
.L_x_2234:
[----:B------:R-:W-:Y:S05]  /*13a0*/  @!P0 BRA `(.L_x_2121) ;  /* 0x0000000000048947 */ /* 0x000fea0003800000 */
[----:B------:R-:W-:Y:S01]  /*13b0*/  BPT.TRAP 0x1 ;  /* 0x000000040000795c */ /* 0x000fe20000300000 */
.L_x_2121:
[----:B------:R2:W3:Y:S01]  /*13c0*/  SYNCS.PHASECHK.TRANS64.TRYWAIT P2, [UR36+0x28830], R3 ;  /* 0x02883003ff0075a7 */ /* 0x0004e20008040164 */
[----:B------:R-:W-:Y:S05]  /*13d0*/  @!P0 BRA `(.L_x_2122) ;  /* 0x0000000000048947 */ /* 0x000fea0003800000 */
[----:B------:R-:W-:Y:S01]  /*13e0*/  BPT.TRAP 0x1 ;  /* 0x000000040000795c */ /* 0x000fe20000300000 */
.L_x_2122:
[----:B-1----:R-:W1:Y:S01]  /*13f0*/  S2R R0, SR_TID.X ;  /* 0x0000000000007919 */ /* 0x002e620000002100 */
[----:B------:R-:W-:-:S05]  /*1400*/  IMAD.U32 R2, RZ, RZ, UR38 ;  /* 0x00000026ff027e24 */ /* 0x000fca000f8e00ff */
[----:B------:R-:W-:Y:S02]  /*1410*/  LOP3.LUT R2, R2, 0x10000, RZ, 0xfc, !PT ;  /* 0x0001000002027812 */ /* 0x000fe400078efcff */
[----:B-1----:R-:W-:-:S04]  /*1420*/  LOP3.LUT R0, R0, 0x7f, RZ, 0xc0, !PT ;  /* 0x0000007f00007812 */ /* 0x002fc800078ec0ff */
[----:B------:R-:W-:Y:S01]  /*1430*/  ISETP.NE.AND P1, PT, R0, RZ, PT ;  /* 0x000000ff0000720c */ /* 0x000fe20003f25270 */
[----:B---3--:R-:W-:-:S12]  /*1440*/  @P2 BRA `(.L_x_2123) ;  /* 0x0000000000082947 */ /* 0x008fd80003800000 */
[----:B------:R-:W1:Y:S02]  /*1450*/  SYNCS.PHASECHK.TRANS64.TRYWAIT P2, [UR36+0x28830], R3 ;  /* 0x02883003ff0075a7 */ /* 0x000e640008040164 */
[----:B-1----:R-:W-:Y:S05]  /*1460*/  @!P2 BRA `(.L_x_2124) ;  /* 0x000000c800d0a947 */ /* 0x002fea0003800000 */
.L_x_2123:
[----:B------:R-:W-:Y:S05]  /*1470*/  WARPSYNC.ALL ;  /* 0x0000000000007948 */ /* 0x000fea0003800000 */
[----:B-12---:R-:W-:Y:S01]  /*1480*/  IMAD.MOV.U32 R3, RZ, RZ, 0x40000040 ;  /* 0x40000040ff037424 */ /* 0x006fe200078e00ff */
        /* <DEDUP_REMOVED lines=9> */
[----:B------:R-:W1:Y:S01]  /*1520*/  LDC R0, c[0x0][0x448] ;  /* 0x00011200ff007b82 */ /* 0x000e620000000800 */
        /* <DEDUP_REMOVED lines=9> */
[C---:B0-----:R-:W-:Y:S01]  /*15c0*/  IMAD.IADD R4, R152.reuse, 0x1, -R5 ;  /* 0x0000000198047824 */ /* 0x041fe200078e0a05 */
[----:B------:R-:W-:Y:S01]  /*15d0*/  UMOV UR10, UR6 ;  /* 0x00000006000a7c82 */ /* 0x000fe20008000000 */
[----:B------:R-:W-:Y:S01]  /*15e0*/  UIADD3 UR12, UR28, 0x6, URZ ;  /* 0x000000061c0c7890 */ /* 0x000fe2000fffe03f */
[----:B------:R-:W-:Y:S01]  /*15f0*/  HGMMA.64x128x16.F32.BF16 R24, gdesc[UR8], RZ, !UPT, gsb0 ;  /* 0x01e00000081879f0 */ /* 0x000fe2000c0018ff */
[----:B------:R-:W-:Y:S01]  /*1600*/  UIADD3 UR8, UR28, 0x4, URZ ;  /* 0x000000041c087890 */ /* 0x000fe2000fffe03f */
[----:B------:R-:W-:Y:S01]  /*1610*/  SHF.R.S32.HI R5, RZ, 0x1f, R4 ;  /* 0x0000001fff057819 */ /* 0x000fe20000011404 */
[----:B------:R-:W-:Y:S01]  /*1620*/  UIADD3 UR10, UR6, 0x4, URZ ;  /* 0x00000004060a7890 */ /* 0x000fe2000fffe03f */
[----:B------:R-:W-:Y:S01]  /*1630*/  LOP3.LUT R89, R89, 0xfffffffc, RZ, 0xc0, !PT ;  /* 0xfffffffc59597812 */ /* 0x000fe200078ec0ff */
[----:B------:R-:W-:Y:S01]  /*1640*/  UMOV UR9, 0x40000040 ;  /* 0x4000004000097882 */ /* 0x000fe20000000000 */
[----:B------:R-:W-:Y:S01]  /*1650*/  UMOV UR11, 0x40000040 ;  /* 0x40000040000b7882 */ /* 0x000fe20000000000 */
[----:B------:R-:W-:Y:S01]  /*1660*/  UIADD3 UR14, UR6, 0x6, URZ ;  /* 0x00000006060e7890 */ /* 0x000fe2000fffe03f */
[CC--:B------:R-:W-:Y:S01]  /*1670*/  LEA.HI R6, R5.reuse, R4.reuse, RZ, 0x5 ;  /* 0x0000000405067211 */ /* 0x0c0fe200078f28ff */
[----:B------:R-:W-:Y:S01]  /*1680*/  UIADD3 UR16, UR28, 0x400, URZ ;  /* 0x000004001c107890 */ /* 0x000fe2000fffe03f */
[----:B------:R-:W-:Y:S01]  /*1690*/  IMAD.IADD R89, R152, 0x1, -R89 ;  /* 0x0000000198597824 */ /* 0x000fe200078e0a59 */
[----:B------:R-:W-:Y:S01]  /*16a0*/  UIADD3 UR18, UR6, 0x400, URZ ;  /* 0x0000040006127890 */ /* 0x000fe2000fffe03f */
[----:B-1----:R-:W-:Y:S01]  /*16b0*/  ISETP.NE.AND P2, PT, R0, 0x1, PT ;  /* 0x000000010000780c */ /* 0x002fe20003f45270 */
[----:B------:R-:W-:Y:S01]  /*16c0*/  UMOV UR19, 0x40000040 ;  /* 0x4000004000137882 */ /* 0x000fe20000000000 */
[----:B------:R-:W-:Y:S01]  /*16d0*/  UIADD3 UR20, UR28, 0x402, URZ ;  /* 0x000004021c147890 */ /* 0x000fe2000fffe03f */
[----:B------:R-:W-:Y:S01]  /*16e0*/  LEA.HI R0, R5, R4, RZ, 0x2 ;  /* 0x0000000405007211 */ /* 0x000fe200078f10ff */
[----:B------:R-:W-:Y:S01]  /*16f0*/  UIADD3 UR22, UR6, 0x402, URZ ;  /* 0x0000040206167890 */ /* 0x000fe2000fffe03f */
[----:B------:R-:W-:Y:S01]  /*1700*/  SHF.R.S32.HI R6, RZ, 0x5, R6 ;  /* 0x00000005ff067819 */ /* 0x000fe20000011406 */
        /* <DEDUP_REMOVED lines=11> */
[----:B------:R-:W-:Y:S01]  /*17c0*/  LEA.HI R7, R90, R90, RZ, 0x1 ;  /* 0x0000005a5a077211 */ /* 0x000fe200078f08ff */
[----:B------:R-:W-:Y:S01]  /*17d0*/  UMOV UR29, 0x40000040 ;  /* 0x40000040001d7882 */ /* 0x000fe20000000000 */
[----:B------:R-:W-:Y:S01]  /*17e0*/  UMOV UR31, 0x40000040 ;  /* 0x40000040001f7882 */ /* 0x000fe20000000000 */
[----:B------:R-:W-:Y:S01]  /*17f0*/  LEA.HI R8, R8, R5, RZ, 0x3 ;  /* 0x0000000508087211 */ /* 0x000fe200078f18ff */
[----:B------:R-:W-:Y:S01]  /*1800*/  IMAD R10, R6, 0x10, R23 ;  /* 0x00000010060a7824 */ /* 0x000fe200078e0217 */
[----:B------:R-:W-:Y:S01]  /*1810*/  LOP3.LUT R7, R7, 0x3fffffe, RZ, 0xc0, !PT ;  /* 0x03fffffe07077812 */ /* 0x000fe200078ec0ff */
[----:B------:R-:W1:Y:S01]  /*1820*/  @P2 LDC R14, c[0x0][0x450] ;  /* 0x00011400ff0e2b82 */ /* 0x000e620000000800 */
[----:B------:R-:W-:Y:S01]  /*1830*/  LEA.HI R9, R89, R89, RZ, 0x1 ;  /* 0x0000005959097211 */ /* 0x000fe200078f08ff */
[----:B------:R-:W-:Y:S01]  /*1840*/  IMAD.MOV.U32 R11, RZ, RZ, -0x80 ;  /* 0xffffff80ff0b7424 */ /* 0x000fe200078e00ff */
[----:B------:R-:W-:Y:S01]  /*1850*/  LOP3.LUT R8, R8, 0xfffffff8, RZ, 0xc0, !PT ;  /* 0xfffffff808087812 */ /* 0x000fe200078ec0ff */
[----:B------:R-:W-:Y:S01]  /*1860*/  IMAD.IADD R7, R90, 0x1, -R7 ;  /* 0x000000015a077824 */ /* 0x000fe200078e0a07 */
[----:B------:R-:W-:Y:S01]  /*1870*/  LOP3.LUT R6, R9, 0x1ffffffe, RZ, 0xc0, !PT ;  /* 0x1ffffffe09067812 */ /* 0x000fe200078ec0ff */
[----:B------:R-:W-:Y:S01]  /*1880*/  IMAD R11, R22, R11, 0x80 ;  /* 0x00000080160b7424 */ /* 0x000fe200078e020b */
[----:B------:R-:W-:Y:S01]  /*1890*/  IADD3 R8, R10, R5, -R8 ;  /* 0x000000050a087210 */ /* 0x000fe20007ffe808 */
[----:B------:R-:W-:Y:S01]  /*18a0*/  ULDC UR4, c[0x0][0x2f0] ;  /* 0x0000bc0000047ab9 */ /* 0x000fe20000000800 */
[----:B------:R-:W-:Y:S01]  /*18b0*/  LOP3.LUT R9, R0, 0x7ffffffc, RZ, 0xc0, !PT ;  /* 0x7ffffffc00097812 */ /* 0x000fe200078ec0ff */
[----:B------:R-:W-:Y:S01]  /*18c0*/  IMAD.IADD R5, R89, 0x1, -R6 ;  /* 0x0000000159057824 */ /* 0x000fe200078e0a06 */
[----:B------:R-:W-:Y:S01]  /*18d0*/  ULDC UR5, c[0x0][0x988] ;  /* 0x0002620000057ab9 */ /* 0x000fe20000000800 */
[----:B------:R-:W-:Y:S01]  /*18e0*/  IMAD R8, R7, 0x40, R8 ;  /* 0x0000004007087824 */ /* 0x000fe200078e0208 */
[----:B------:R-:W-:Y:S01]  /*18f0*/  CS2R R150, SRZ ;  /* 0x0000000000967805 */ /* 0x000fe2000001ff00 */
[----:B------:R-:W-:Y:S01]  /*1900*/  IMAD.IADD R4, R4, 0x1, -R9 ;  /* 0x0000000104047824 */ /* 0x000fe200078e0a09 */
[----:B------:R-:W-:Y:S01]  /*1910*/  CS2R R148, SRZ ;  /* 0x0000000000947805 */ /* 0x000fe2000001ff00 */
[----:B------:R-:W-:Y:S01]  /*1920*/  IMAD R5, R5, 0x8, R8 ;  /* 0x0000000805057824 */ /* 0x000fe200078e0208 */
[----:B------:R-:W-:Y:S01]  /*1930*/  CS2R R146, SRZ ;  /* 0x0000000000927805 */ /* 0x000fe2000001ff00 */
[----:B------:R-:W-:Y:S01]  /*1940*/  VIADD R9, R11, 0x1 ;  /* 0x000000010b097836 */ /* 0x000fe20000000000 */
[----:B------:R-:W-:Y:S01]  /*1950*/  CS2R R144, SRZ ;  /* 0x0000000000907805 */ /* 0x000fe2000001ff00 */
[----:B0-----:R-:W-:Y:S01]  /*1960*/  @P2 IMAD.HI.U32 R7, R5, R12, RZ ;  /* 0x0000000c05072227 */ /* 0x001fe200078e00ff */
[----:B------:R-:W-:-:S02]  /*1970*/  CS2R R142, SRZ ;  /* 0x00000000008e7805 */ /* 0x000fc4000001ff00 */
[----:B------:R-:W-:Y:S02]  /*1980*/  CS2R R140, SRZ ;  /* 0x00000000008c7805 */ /* 0x000fe4000001ff00 */
[----:B------:R-:W-:Y:S01]  /*1990*/  CS2R R138, SRZ ;  /* 0x00000000008a7805 */ /* 0x000fe2000001ff00 */
[----:B------:R-:W-:Y:S01]  /*19a0*/  IMAD.MOV.U32 R6, RZ, RZ, R5 ;  /* 0x000000ffff067224 */ /* 0x000fe200078e0005 */
[----:B-1----:R-:W-:Y:S01]  /*19b0*/  @P2 SHF.R.U32.HI R6, RZ, R14, R7 ;  /* 0x0000000eff062219 */ /* 0x002fe20000011607 */
[----:B------:R-:W-:Y:S01]  /*19c0*/  IMAD R9, R4, -0x2, R9 ;  /* 0xfffffffe04097824 */ /* 0x000fe200078e0209 */
[----:B------:R-:W0:Y:S01]  /*19d0*/  LDC R7, c[0x0][0x288] ;  /* 0x0000a200ff077b82 */ /* 0x000e220000000800 */
[C---:B------:R-:W-:Y:S01]  /*19e0*/  IMAD R11, R16.reuse, UR4, R11 ;  /* 0x00000004100b7c24 */ /* 0x040fe2000f8e020b */
[----:B------:R-:W-:Y:S01]  /*19f0*/  CS2R R136, SRZ ;  /* 0x0000000000887805 */ /* 0x000fe2000001ff00 */
[----:B------:R-:W1:Y:S01]  /*1a00*/  SHFL.IDX PT, R10, R6, RZ, 0x1c1f ;  /* 0x001c1fff060a7589 */ /* 0x000e6200000e0000 */
[----:B------:R-:W-:Y:S01]  /*1a10*/  IMAD R8, R16, UR4, R9 ;  /* 0x0000000410087c24 */ /* 0x000fe2000f8e0209 */
[----:B------:R-:W-:Y:S01]  /*1a20*/  CS2R R134, SRZ ;  /* 0x0000000000867805 */ /* 0x000fe2000001ff00 */
[----:B------:R-:W-:Y:S01]  /*1a30*/  IMAD R11, R4, -0x2, R11 ;  /* 0xfffffffe040b7824 */ /* 0x000fe200078e020b */
[----:B------:R-:W2:Y:S01]  /*1a40*/  SHFL.IDX PT, R6, R6, 0x1, 0x1c1f ;  /* 0x003c1f0006067f89 */ /* 0x000ea200000e0000 */
[----:B------:R-:W-:-:S02]  /*1a50*/  CS2R R132, SRZ ;  /* 0x0000000000847805 */ /* 0x000fc4000001ff00 */
[----:B------:R-:W-:Y:S02]  /*1a60*/  CS2R R130, SRZ ;  /* 0x0000000000827805 */ /* 0x000fe4000001ff00 */
[----:B------:R-:W-:Y:S01]  /*1a70*/  CS2R R128, SRZ ;  /* 0x0000000000807805 */ /* 0x000fe2000001ff00 */
[----:B0-----:R-:W-:-:S05]  /*1a80*/  IMAD.IADD R0, R8, 0x1, -R7 ;  /* 0x0000000108007824 */ /* 0x001fca00078e0a07 */
[----:B-1----:R-:W-:Y:S02]  /*1a90*/  VIADDMNMX R0, R10, R0, R11, PT ;  /* 0x000000000a007246 */ /* 0x002fe4000380010b */
[----:B--2---:R-:W-:Y:S02]  /*1aa0*/  IADD3 R8, R6, -R7, R8 ;  /* 0x8000000706087210 */ /* 0x004fe40007ffe008 */
[C---:B------:R-:W-:Y:S02]  /*1ab0*/  ISETP.GT.AND P3, PT, R0.reuse, RZ, PT ;  /* 0x000000ff0000720c */ /* 0x040fe40003f64270 */
[C---:B------:R-:W-:Y:S02]  /*1ac0*/  ISETP.GT.AND P4, PT, R0.reuse, 0x1, PT ;  /* 0x000000010000780c */ /* 0x040fe40003f84270 */
[----:B------:R-:W-:Y:S02]  /*1ad0*/  ISETP.GT.AND P5, PT, R0, 0x8, PT ;  /* 0x000000080000780c */ /* 0x000fe40003fa4270 */
[----:B------:R-:W-:Y:S01]  /*1ae0*/  VIMNMX R8, R11, R8, PT ;  /* 0x000000080b087248 */ /* 0x000fe20003fe0100 */
[----:B------:R-:W-:-:S02]  /*1af0*/  WARPGROUP.DEPBAR.LE gsb0, 0x0 ;  /* 0x00008000000079c5 */ /* 0x000fc40000010000 */
        /* <DEDUP_REMOVED lines=21> */
[----:B------:R-:W-:Y:S02]  /*1c50*/  FSEL R13, R24, -INF , P3 ;  /* 0xff800000180d7808 */ /* 0x000fe40001800000 */
[----:B------:R-:W-:Y:S02]  /*1c60*/  FSEL R25, R25, -INF , P4 ;  /* 0xff80000019197808 */ /* 0x000fe40002000000 */
[----:B------:R-:W-:Y:S02]  /*1c70*/  ISETP.GT.AND P3, PT, R0, 0x9, PT ;  /* 0x000000090000780c */ /* 0x000fe40003f64270 */
[----:B------:R-:W-:-:S02]  /*1c80*/  FSEL R15, R28, -INF , P5 ;  /* 0xff8000001c0f7808 */ /* 0x000fc40002800000 */
[----:B------:R-:W-:Y:S02]  /*1c90*/  FMNMX.FTZ R10, R13, R25, !PT ;  /* 0x000000190d0a7209 */ /* 0x000fe40007810000 */
[C---:B------:R-:W-:Y:S02]  /*1ca0*/  ISETP.GT.AND P4, PT, R0.reuse, 0x10, PT ;  /* 0x000000100000780c */ /* 0x040fe40003f84270 */
[----:B------:R-:W-:Y:S02]  /*1cb0*/  FSEL R29, R29, -INF , P3 ;  /* 0xff8000001d1d7808 */ /* 0x000fe40001800000 */
[----:B------:R-:W-:Y:S02]  /*1cc0*/  FMNMX.FTZ R10, R15, R10, !PT ;  /* 0x0000000a0f0a7209 */ /* 0x000fe40007810000 */
[----:B------:R-:W-:Y:S02]  /*1cd0*/  ISETP.GT.AND P3, PT, R0, 0x11, PT ;  /* 0x000000110000780c */ /* 0x000fe40003f64270 */
[----:B------:R-:W-:-:S02]  /*1ce0*/  FSEL R21, R32, -INF , P4 ;  /* 0xff80000020157808 */ /* 0x000fc40002000000 */
[----:B------:R-:W-:Y:S02]  /*1cf0*/  FMNMX.FTZ R10, R29, R10, !PT ;  /* 0x0000000a1d0a7209 */ /* 0x000fe40007810000 */
[C---:B------:R-:W-:Y:S02]  /*1d00*/  ISETP.GT.AND P4, PT, R0.reuse, 0x18, PT ;  /* 0x000000180000780c */ /* 0x040fe40003f84270 */
[----:B------:R-:W-:Y:S02]  /*1d10*/  FSEL R33, R33, -INF , P3 ;  /* 0xff80000021217808 */ /* 0x000fe40001800000 */
[----:B------:R-:W-:Y:S02]  /*1d20*/  FMNMX.FTZ R10, R21, R10, !PT ;  /* 0x0000000a150a7209 */ /* 0x000fe40007810000 */
[----:B------:R-:W-:Y:S02]  /*1d30*/  ISETP.GT.AND P3, PT, R0, 0x19, PT ;  /* 0x000000190000780c */ /* 0x000fe40003f64270 */
[----:B------:R-:W-:Y:S01]  /*1d40*/  FSEL R89, R36, -INF , P4 ;  /* 0xff80000024597808 */ /* 0x000fe20002000000 */
[----:B------:R-:W-:Y:S01]  /*1d50*/  IMAD.U32 R36, RZ, RZ, UR36 ;  /* 0x00000024ff247e24 */ /* 0x000fe2000f8e00ff */
[----:B------:R-:W-:-:S02]  /*1d60*/  FMNMX.FTZ R10, R33, R10, !PT ;  /* 0x0000000a210a7209 */ /* 0x000fc40007810000 */
[C---:B------:R-:W-:Y:S02]  /*1d70*/  ISETP.GT.AND P4, PT, R0.reuse, 0x20, PT ;  /* 0x000000200000780c */ /* 0x040fe40003f84270 */
[----:B------:R-:W-:Y:S02]  /*1d80*/  FSEL R37, R37, -INF , P3 ;  /* 0xff80000025257808 */ /* 0x000fe40001800000 */
[----:B------:R-:W-:Y:S02]  /*1d90*/  FMNMX.FTZ R10, R89, R10, !PT ;  /* 0x0000000a590a7209 */ /* 0x000fe40007810000 */
[----:B------:R-:W-:Y:S02]  /*1da0*/  ISETP.GT.AND P3, PT, R0, 0x21, PT ;  /* 0x000000210000780c */ /* 0x000fe40003f64270 */
[----:B------:R-:W-:Y:S02]  /*1db0*/  FSEL R91, R40, -INF , P4 ;  /* 0xff800000285b7808 */ /* 0x000fe40002000000 */
[----:B------:R-:W-:Y:S01]  /*1dc0*/  FMNMX.FTZ R10, R37, R10, !PT ;  /* 0x0000000a250a7209 */ /* 0x000fe20007810000 */
[----:B------:R-:W0:Y:S01]  /*1dd0*/  @P2 LDC R40, c[0x0][0x44c] ;  /* 0x00011300ff282b82 */ /* 0x000e220000000800 */
[----:B------:R-:W-:-:S02]  /*1de0*/  ISETP.GT.AND P4, PT, R0, 0x28, PT ;  /* 0x000000280000780c */ /* 0x000fc40003f84270 */
[----:B------:R-:W-:Y:S02]  /*1df0*/  FSEL R41, R41, -INF , P3 ;  /* 0xff80000029297808 */ /* 0x000fe40001800000 */
[----:B------:R-:W-:Y:S02]  /*1e00*/  FMNMX.FTZ R10, R91, R10, !PT ;  /* 0x0000000a5b0a7209 */ /* 0x000fe40007810000 */
[----:B------:R-:W-:Y:S02]  /*1e10*/  ISETP.GT.AND P3, PT, R0, 0x29, PT ;  /* 0x000000290000780c */ /* 0x000fe40003f64270 */
[----:B------:R-:W-:Y:S02]  /*1e20*/  FSEL R93, R44, -INF , P4 ;  /* 0xff8000002c5d7808 */ /* 0x000fe40002000000 */
[----:B------:R-:W-:Y:S02]  /*1e30*/  FMNMX.FTZ R10, R41, R10, !PT ;  /* 0x0000000a290a7209 */ /* 0x000fe40007810000 */
[----:B------:R-:W-:-:S02]  /*1e40*/  ISETP.GT.AND P4, PT, R0, 0x30, PT ;  /* 0x000000300000780c */ /* 0x000fc40003f84270 */
[----:B------:R-:W-:Y:S02]  /*1e50*/  FSEL R45, R45, -INF , P3 ;  /* 0xff8000002d2d7808 */ /* 0x000fe40001800000 */
[----:B------:R-:W-:Y:S02]  /*1e60*/  FMNMX.FTZ R10, R93, R10, !PT ;  /* 0x0000000a5d0a7209 */ /* 0x000fe40007810000 */
[----:B------:R-:W-:Y:S02]  /*1e70*/  ISETP.GT.AND P3, PT, R0, 0x31, PT ;  /* 0x000000310000780c */ /* 0x000fe40003f64270 */
[----:B------:R-:W-:Y:S02]  /*1e80*/  FSEL R95, R48, -INF , P4 ;  /* 0xff800000305f7808 */ /* 0x000fe40002000000 */
[----:B------:R-:W-:Y:S01]  /*1e90*/  FMNMX.FTZ R10, R45, R10, !PT ;  /* 0x0000000a2d0a7209 */ /* 0x000fe20007810000 */
[----:B0-----:R-:W-:Y:S01]  /*1ea0*/  @P2 IMAD.HI.U32 R40, R23, R40, RZ ;  /* 0x0000002817282227 */ /* 0x001fe200078e00ff */
        /* <DEDUP_REMOVED lines=51> */
[----:B------:R-:W-:Y:S01]  /*21e0*/  ISETP.GT.AND P3, PT, R0, 0x79, PT ;  /* 0x000000790000780c */ /* 0x000fe20003f64270 */
[----:B------:R-:W-:Y:S01]  /*21f0*/  IMAD.U32 R0, RZ, RZ, UR5 ;  /* 0x00000005ff007e24 */ /* 0x000fe2000f8e00ff */
[----:B------:R-:W-:Y:S02]  /*2200*/  FSEL R113, R84, -INF , P4 ;  /* 0xff80000054717808 */ /* 0x000fe40002000000 */
[----:B------:R-:W-:Y:S02]  /*2210*/  FMNMX.FTZ R10, R81, R10, !PT ;  /* 0x0000000a510a7209 */ /* 0x000fe40007810000 */
[----:B------:R-:W-:-:S02]  /*2220*/  FSEL R85, R85, -INF , P3 ;  /* 0xff80000055557808 */ /* 0x000fc40001800000 */
[----:B------:R-:W-:Y:S02]  /*2230*/  FMNMX.FTZ R10, R113, R10, !PT ;  /* 0x0000000a710a7209 */ /* 0x000fe40007810000 */
[C---:B------:R-:W-:Y:S02]  /*2240*/  ISETP.GT.AND P4, PT, R8.reuse, 0x1, PT ;  /* 0x000000010800780c */ /* 0x040fe40003f84270 */
[----:B------:R-:W-:Y:S02]  /*2250*/  FMNMX.FTZ R10, R85, R10, !PT ;  /* 0x0000000a550a7209 */ /* 0x000fe40007810000 */
[----:B------:R-:W-:Y:S02]  /*2260*/  ISETP.GT.AND P5, PT, R8, 0x8, PT ;  /* 0x000000080800780c */ /* 0x000fe40003fa4270 */
[----:B------:R-:W-:Y:S01]  /*2270*/  FSEL R6, R27, -INF , P4 ;  /* 0xff8000001b067808 */ /* 0x000fe20002000000 */
[----:B------:R-:W0:Y:S01]  /*2280*/  SHFL.BFLY PT, R9, R10, 0x2, 0x1f ;  /* 0x0c401f000a097f89 */ /* 0x000e2200000e0000 */
[----:B------:R-:W-:-:S02]  /*2290*/  FSEL R117, R30, -INF , P5 ;  /* 0xff8000001e757808 */ /* 0x000fc40002800000 */
[----:B------:R-:W-:-:S04]  /*22a0*/  ISETP.GT.AND P4, PT, R8, 0x10, PT ;  /* 0x000000100800780c */ /* 0x000fc80003f84270 */
[----:B------:R-:W-:Y:S02]  /*22b0*/  FSEL R121, R34, -INF , P4 ;  /* 0xff80000022797808 */ /* 0x000fe40002000000 */
[----:B------:R-:W-:-:S04]  /*22c0*/  ISETP.GT.AND P4, PT, R8, 0x18, PT ;  /* 0x000000180800780c */ /* 0x000fc80003f84270 */
[----:B------:R-:W-:Y:S02]  /*22d0*/  FSEL R125, R38, -INF , P4 ;  /* 0xff800000267d7808 */ /* 0x000fe40002000000 */
[----:B------:R-:W-:-:S04]  /*22e0*/  ISETP.GT.AND P4, PT, R8, 0x20, PT ;  /* 0x000000200800780c */ /* 0x000fc80003f84270 */
[----:B------:R-:W-:Y:S01]  /*22f0*/  FSEL R127, R42, -INF , P4 ;  /* 0xff8000002a7f7808 */ /* 0x000fe20002000000 */
[----:B------:R-:W-:Y:S01]  /*2300*/  IMAD R42, R16, UR4, -R7 ;  /* 0x00000004102a7c24 */ /* 0x000fe2000f8e0a07 */
[----:B------:R-:W-:Y:S01]  /*2310*/  ISETP.GT.AND P4, PT, R8, 0x28, PT ;  /* 0x000000280800780c */ /* 0x000fe20003f84270 */
[----:B------:R-:W-:Y:S01]  /*2320*/  UMOV UR4, URZ ;  /* 0x0000003f00047c82 */ /* 0x000fe20008000000 */
[----:B0-----:R-:W-:-:S05]  /*2330*/  FMNMX.FTZ R12, R10, R9, !PT ;  /* 0x000000090a0c7209 */ /* 0x001fca0007810000 */
[----:B------:R-:W0:Y:S02]  /*2340*/  SHFL.BFLY PT, R9, R12, 0x1, 0x1f ;  /* 0x0c201f000c097f89 */ /* 0x000e2400000e0000 */
[----:B0-----:R-:W-:-:S04]  /*2350*/  FMNMX.FTZ R9, R12, R9, !PT ;  /* 0x000000090c097209 */ /* 0x001fc80007810000 */
[C---:B------:R-:W-:Y:S01]  /*2360*/  FSETP.NEU.FTZ.AND P3, PT, R9.reuse, -INF , PT ;  /* 0xff8000000900780b */ /* 0x040fe20003f7d000 */
[----:B------:R-:W-:-:S05]  /*2370*/  FMUL.FTZ R14, R9, R0 ;  /* 0x00000000090e7220 */ /* 0x000fca0000410000 */
[----:B------:R-:W-:Y:S02]  /*2380*/  FSEL R14, R14, RZ, P3 ;  /* 0x000000ff0e0e7208 */ /* 0x000fe40001800000 */
[----:B------:R-:W-:-:S03]  /*2390*/  ISETP.GT.AND P3, PT, R8, RZ, PT ;  /* 0x000000ff0800720c */ /* 0x000fc60003f64270 */
[-CC-:B------:R-:W-:Y:S01]  /*23a0*/  FFMA.FTZ R178, R89, R0.reuse, -R14.reuse ;  /* 0x0000000059b27223 */ /* 0x180fe2000001080e */
[----:B------:R-:W-:Y:S01]  /*23b0*/  FSEL R115, R26, -INF , P3 ;  /* 0xff8000001a737808 */ /* 0x000fe20001800000 */
[-CC-:B------:R-:W-:Y:S01]  /*23c0*/  FFMA.FTZ R180, R13, R0.reuse, -R14.reuse ;  /* 0x000000000db47223 */ /* 0x180fe2000001080e */
[C---:B------:R-:W-:Y:S01]  /*23d0*/  ISETP.GT.AND P3, PT, R8.reuse, 0x9, PT ;  /* 0x000000090800780c */ /* 0x040fe20003f64270 */
[--C-:B------:R-:W-:Y:S01]  /*23e0*/  FFMA.FTZ R13, R25, R0, -R14.reuse ;  /* 0x00000000190d7223 */ /* 0x100fe2000001080e */
[----:B------:R-:W-:Y:S01]  /*23f0*/  FMNMX.FTZ R10, R115, R6, !PT ;  /* 0x00000006730a7209 */ /* 0x000fe20007810000 */
[-CC-:B------:R-:W-:Y:S01]  /*2400*/  FFMA.FTZ R25, R37, R0.reuse, -R14.reuse ;  /* 0x0000000025197223 */ /* 0x180fe2000001080e */
[----:B------:R-:W-:Y:S01]  /*2410*/  FSEL R119, R31, -INF , P3 ;  /* 0xff8000001f777808 */ /* 0x000fe20001800000 */
[--C-:B------:R-:W-:Y:S01]  /*2420*/  FFMA.FTZ R172, R91, R0, -R14.reuse ;  /* 0x000000005bac7223 */ /* 0x100fe2000001080e */
[----:B------:R-:W-:Y:S01]  /*2430*/  FMNMX.FTZ R10, R117, R10, !PT ;  /* 0x0000000a750a7209 */ /* 0x000fe20007810000 */
        /* <DEDUP_REMOVED lines=24> */
[----:B------:R-:W-:Y:S01]  /*25c0*/  MUFU.EX2 R180, R180 ;  /* 0x000000b400b47308 */ /* 0x000fe20000000800 */
[----:B------:R-:W-:Y:S01]  /*25d0*/  ISETP.GT.AND P3, PT, R8, 0x29, PT ;  /* 0x000000290800780c */ /* 0x000fe20003f64270 */
[-CC-:B------:R-:W-:Y:S01]  /*25e0*/  FFMA.FTZ R35, R57, R0.reuse, -R14.reuse ;  /* 0x0000000039237223 */ /* 0x180fe2000001080e */
[----:B------:R-:W-:Y:S01]  /*25f0*/  FSEL R89, R46, -INF , P4 ;  /* 0xff8000002e597808 */ /* 0x000fe20002000000 */
[--C-:B------:R-:W-:Y:S01]  /*2600*/  FFMA.FTZ R154, R101, R0, -R14.reuse ;  /* 0x00000000659a7223 */ /* 0x100fe2000001080e */
[----:B------:R-:W-:Y:S01]  /*2610*/  FMNMX.FTZ R10, R43, R10, !PT ;  /* 0x0000000a2b0a7209 */ /* 0x000fe20007810000 */
[-CC-:B------:R-:W-:Y:S01]  /*2620*/  FFMA.FTZ R61, R61, R0.reuse, -R14.reuse ;  /* 0x000000003d3d7223 */ /* 0x180fe2000001080e */
[C---:B------:R-:W-:Y:S01]  /*2630*/  ISETP.GT.AND P4, PT, R8.reuse, 0x30, PT ;  /* 0x000000300800780c */ /* 0x040fe20003f84270 */
[----:B------:R-:W0:Y:S01]  /*2640*/  MUFU.EX2 R13, R13 ;  /* 0x0000000d000d7308 */ /* 0x000e220000000800 */
[----:B------:R-:W-:Y:S01]  /*2650*/  FSEL R47, R47, -INF , P3 ;  /* 0xff8000002f2f7808 */ /* 0x000fe20001800000 */
[--C-:B------:R-:W-:Y:S01]  /*2660*/  FFMA.FTZ R103, R103, R0, -R14.reuse ;  /* 0x0000000067677223 */ /* 0x100fe2000001080e */
[----:B------:R-:W-:Y:S01]  /*2670*/  FMNMX.FTZ R10, R89, R10, !PT ;  /* 0x0000000a590a7209 */ /* 0x000fe20007810000 */
[-CC-:B------:R-:W-:Y:S01]  /*2680*/  FFMA.FTZ R65, R65, R0.reuse, -R14.reuse ;  /* 0x0000000041417223 */ /* 0x180fe2000001080e */
[----:B------:R-:W-:Y:S01]  /*2690*/  ISETP.GT.AND P3, PT, R8, 0x31, PT ;  /* 0x000000310800780c */ /* 0x000fe20003f64270 */
[--C-:B------:R-:W-:Y:S01]  /*26a0*/  FFMA.FTZ R105, R105, R0, -R14.reuse ;  /* 0x0000000069697223 */ /* 0x100fe2000001080e */
[----:B------:R-:W-:Y:S01]  /*26b0*/  FSEL R37, R50, -INF , P4 ;  /* 0xff80000032257808 */ /* 0x000fe20002000000 */
[----:B------:R-:W1:Y:S01]  /*26c0*/  MUFU.EX2 R182, R182 ;  /* 0x000000b600b67308 */ /* 0x000e620000000800 */
[----:B------:R-:W-:Y:S01]  /*26d0*/  FMNMX.FTZ R10, R47, R10, !PT ;  /* 0x0000000a2f0a7209 */ /* 0x000fe20007810000 */
[-CC-:B------:R-:W-:Y:S01]  /*26e0*/  FFMA.FTZ R69, R69, R0.reuse, -R14.reuse ;  /* 0x0000000045457223 */ /* 0x180fe2000001080e */
[C---:B------:R-:W-:Y:S01]  /*26f0*/  ISETP.GT.AND P4, PT, R8.reuse, 0x38, PT ;  /* 0x000000380800780c */ /* 0x040fe20003f84270 */
[-CC-:B------:R-:W-:Y:S01]  /*2700*/  FFMA.FTZ R107, R107, R0.reuse, -R14.reuse ;  /* 0x000000006b6b7223 */ /* 0x180fe2000001080e */
[----:B------:R-:W-:Y:S01]  /*2710*/  FSEL R51, R51, -INF , P3 ;  /* 0xff80000033337808 */ /* 0x000fe20001800000 */
[--C-:B------:R-:W-:Y:S01]  /*2720*/  FFMA.FTZ R73, R73, R0, -R14.reuse ;  /* 0x0000000049497223 */ /* 0x100fe2000001080e */
[----:B------:R-:W-:Y:S01]  /*2730*/  FMNMX.FTZ R10, R37, R10, !PT ;  /* 0x0000000a250a7209 */ /* 0x000fe20007810000 */
[----:B------:R-:W2:Y:S01]  /*2740*/  MUFU.EX2 R15, R15 ;  /* 0x0000000f000f7308 */ /* 0x000ea20000000800 */
[----:B------:R-:W-:Y:S01]  /*2750*/  ISETP.GT.AND P3, PT, R8, 0x39, PT ;  /* 0x000000390800780c */ /* 0x000fe20003f64270 */
[-CC-:B------:R-:W-:Y:S01]  /*2760*/  FFMA.FTZ R109, R109, R0.reuse, -R14.reuse ;  /* 0x000000006d6d7223 */ /* 0x180fe2000001080e */
[----:B------:R-:W-:Y:S01]  /*2770*/  FSEL R91, R54, -INF , P4 ;  /* 0xff800000365b7808 */ /* 0x000fe20002000000 */
[--C-:B------:R-:W-:Y:S01]  /*2780*/  FFMA.FTZ R77, R77, R0, -R14.reuse ;  /* 0x000000004d4d7223 */ /* 0x100fe2000001080e */
[----:B------:R-:W-:Y:S01]  /*2790*/  FMNMX.FTZ R10, R51, R10, !PT ;  /* 0x0000000a330a7209 */ /* 0x000fe20007810000 */
[-CC-:B------:R-:W-:Y:S01]  /*27a0*/  FFMA.FTZ R111, R111, R0.reuse, -R14.reuse ;  /* 0x000000006f6f7223 */ /* 0x180fe2000001080e */
[C---:B------:R-:W-:Y:S01]  /*27b0*/  ISETP.GT.AND P4, PT, R8.reuse, 0x40, PT ;  /* 0x000000400800780c */ /* 0x040fe20003f84270 */
[----:B------:R-:W3:Y:S01]  /*27c0*/  MUFU.EX2 R176, R176 ;  /* 0x000000b000b07308 */ /* 0x000ee20000000800 */
[----:B------:R-:W-:Y:S01]  /*27d0*/  FSEL R55, R55, -INF , P3 ;  /* 0xff80000037377808 */ /* 0x000fe20001800000 */
[--C-:B------:R-:W-:Y:S01]  /*27e0*/  FFMA.FTZ R81, R81, R0, -R14.reuse ;  /* 0x0000000051517223 */ /* 0x100fe2000001080e */
[----:B------:R-:W-:Y:S01]  /*27f0*/  FMNMX.FTZ R10, R91, R10, !PT ;  /* 0x0000000a5b0a7209 */ /* 0x000fe20007810000 */
[-CC-:B------:R-:W-:Y:S01]  /*2800*/  FFMA.FTZ R113, R113, R0.reuse, -R14.reuse ;  /* 0x0000000071717223 */ /* 0x180fe2000001080e */
[----:B------:R-:W-:Y:S01]  /*2810*/  ISETP.GT.AND P3, PT, R8, 0x41, PT ;  /* 0x000000410800780c */ /* 0x000fe20003f64270 */
[----:B------:R-:W-:Y:S01]  /*2820*/  FFMA.FTZ R14, R85, R0, -R14 ;  /* 0x00000000550e7223 */ /* 0x000fe2000001080e */
[----:B------:R-:W-:Y:S01]  /*2830*/  FSEL R41, R58, -INF , P4 ;  /* 0xff8000003a297808 */ /* 0x000fe20002000000 */
[----:B------:R-:W4:Y:S01]  /*2840*/  MUFU.EX2 R21, R21 ;  /* 0x0000001500157308 */ /* 0x000f220000000800 */
[----:B------:R-:W-:-:S02]  /*2850*/  FMNMX.FTZ R10, R55, R10, !PT ;  /* 0x0000000a370a7209 */ /* 0x000fc40007810000 */
[----:B------:R-:W-:Y:S02]  /*2860*/  CS2R R100, SRZ ;  /* 0x0000000000647805 */ /* 0x000fe4000001ff00 */
[C---:B------:R-:W-:Y:S02]  /*2870*/  ISETP.GT.AND P4, PT, R8.reuse, 0x48, PT ;  /* 0x000000480800780c */ /* 0x040fe40003f84270 */
[----:B------:R-:W-:Y:S02]  /*2880*/  FSEL R59, R59, -INF , P3 ;  /* 0xff8000003b3b7808 */ /* 0x000fe40001800000 */
[----:B------:R-:W-:Y:S01]  /*2890*/  FMNMX.FTZ R10, R41, R10, !PT ;  /* 0x0000000a290a7209 */ /* 0x000fe20007810000 */
[----:B------:R-:W5:Y:S01]  /*28a0*/  MUFU.EX2 R178, R178 ;  /* 0x000000b200b27308 */ /* 0x000f620000000800 */
[----:B------:R-:W-:Y:S02]  /*28b0*/  ISETP.GT.AND P3, PT, R8, 0x49, PT ;  /* 0x000000490800780c */ /* 0x000fe40003f64270 */
[----:B------:R-:W-:-:S02]  /*28c0*/  FSEL R93, R62, -INF , P4 ;  /* 0xff8000003e5d7808 */ /* 0x000fc40002000000 */
[----:B------:R-:W-:Y:S02]  /*28d0*/  FMNMX.FTZ R10, R59, R10, !PT ;  /* 0x0000000a3b0a7209 */ /* 0x000fe40007810000 */
[C---:B------:R-:W-:Y:S01]  /*28e0*/  ISETP.GT.AND P4, PT, R8.reuse, 0x50, PT ;  /* 0x000000500800780c */ /* 0x040fe20003f84270 */
[----:B------:R-:W-:Y:S01]  /*28f0*/  MUFU.EX2 R25, R25 ;  /* 0x0000001900197308 */ /* 0x000fe20000000800 */
[----:B------:R-:W-:Y:S02]  /*2900*/  FSEL R63, R63, -INF , P3 ;  /* 0xff8000003f3f7808 */ /* 0x000fe40001800000 */
[----:B------:R-:W-:Y:S02]  /*2910*/  FMNMX.FTZ R10, R93, R10, !PT ;  /* 0x0000000a5d0a7209 */ /* 0x000fe40007810000 */
[----:B------:R-:W-:Y:S02]  /*2920*/  ISETP.GT.AND P3, PT, R8, 0x51, PT ;  /* 0x000000510800780c */ /* 0x000fe40003f64270 */
[----:B------:R-:W-:Y:S01]  /*2930*/  FSEL R45, R66, -INF , P4 ;  /* 0xff800000422d7808 */ /* 0x000fe20002000000 */
[----:B------:R-:W-:Y:S01]  /*2940*/  MUFU.EX2 R172, R172 ;  /* 0x000000ac00ac7308 */ /* 0x000fe20000000800 */
[----:B------:R-:W-:-:S02]  /*2950*/  FMNMX.FTZ R10, R63, R10, !PT ;  /* 0x0000000a3f0a7209 */ /* 0x000fc40007810000 */
[C---:B------:R-:W-:Y:S02]  /*2960*/  ISETP.GT.AND P4, PT, R8.reuse, 0x58, PT ;  /* 0x000000580800780c */ /* 0x040fe40003f84270 */
[----:B------:R-:W-:Y:S02]  /*2970*/  FSEL R67, R67, -INF , P3 ;  /* 0xff80000043437808 */ /* 0x000fe40001800000 */
[----:B------:R-:W-:Y:S01]  /*2980*/  FMNMX.FTZ R10, R45, R10, !PT ;  /* 0x0000000a2d0a7209 */ /* 0x000fe20007810000 */
[----:B------:R-:W-:Y:S01]  /*2990*/  MUFU.EX2 R27, R27 ;  /* 0x0000001b001b7308 */ /* 0x000fe20000000800 */
[----:B------:R-:W-:Y:S02]  /*29a0*/  ISETP.GT.AND P3, PT, R8, 0x59, PT ;  /* 0x000000590800780c */ /* 0x000fe40003f64270 */
[----:B------:R-:W-:Y:S02]  /*29b0*/  FSEL R95, R70, -INF , P4 ;  /* 0xff800000465f7808 */ /* 0x000fe40002000000 */
[----:B------:R-:W-:-:S02]  /*29c0*/  FMNMX.FTZ R10, R67, R10, !PT ;  /* 0x0000000a430a7209 */ /* 0x000fc40007810000 */
        /* <DEDUP_REMOVED lines=30> */
[----:B------:R-:W-:Y:S01]  /*2bb0*/  FSEL R87, R87, -INF , P3 ;  /* 0xff80000057577808 */ /* 0x000fe20001800000 */
[----:B------:R-:W-:Y:S01]  /*2bc0*/  MUFU.EX2 R152, R152 ;  /* 0x0000009800987308 */ /* 0x000fe20000000800 */
[----:B------:R-:W-:-:S04]  /*2bd0*/  FMNMX.FTZ R10, R99, R10, !PT ;  /* 0x0000000a630a7209 */ /* 0x000fc80007810000 */
[----:B------:R-:W-:-:S03]  /*2be0*/  FMNMX.FTZ R10, R87, R10, !PT ;  /* 0x0000000a570a7209 */ /* 0x000fc60007810000 */
[----:B------:R-:W-:Y:S02]  /*2bf0*/  MUFU.EX2 R35, R35 ;  /* 0x0000002300237308 */ /* 0x000fe40000000800 */
[----:B------:R-:W0:Y:S06]  /*2c00*/  SHFL.BFLY PT, R11, R10, 0x2, 0x1f ;  /* 0x0c401f000a0b7f89 */ /* 0x000e2c00000e0000 */
        /* <DEDUP_REMOVED lines=10> */
[C---:B------:R-:W-:Y:S01]  /*2cb0*/  FSETP.NEU.FTZ.AND P3, PT, R11.reuse, -INF , PT ;  /* 0xff8000000b00780b */ /* 0x040fe20003f7d000 */
[----:B------:R-:W-:-:S06]  /*2cc0*/  FMUL.FTZ R8, R11, R0 ;  /* 0x000000000b087220 */ /* 0x000fcc0000410000 */
[----:B------:R-:W-:Y:S01]  /*2cd0*/  MUFU.EX2 R160, R73 ;  /* 0x0000004900a07308 */ /* 0x000fe20000000800 */
[----:B------:R-:W-:-:S05]  /*2ce0*/  FSEL R8, R8, RZ, P3 ;  /* 0x000000ff08087208 */ /* 0x000fca0001800000 */
[-CC-:B------:R-:W-:Y:S01]  /*2cf0*/  FFMA.FTZ R39, R39, R0.reuse, -R8.reuse ;  /* 0x0000000027277223 */ /* 0x180fe20000010808 */
[-CC-:B------:R-:W-:Y:S01]  /*2d00*/  FFMA.FTZ R115, R115, R0.reuse, -R8.reuse ;  /* 0x0000000073737223 */ /* 0x180fe20000010808 */
[-CC-:B------:R-:W-:Y:S01]  /*2d10*/  FFMA.FTZ R6, R6, R0.reuse, -R8.reuse ;  /* 0x0000000006067223 */ /* 0x180fe20000010808 */
[-CC-:B------:R-:W-:Y:S01]  /*2d20*/  FFMA.FTZ R117, R117, R0.reuse, -R8.reuse ;  /* 0x0000000075757223 */ /* 0x180fe20000010808 */
[----:B------:R0:W-:Y:S01]  /*2d30*/  MUFU.EX2 R24, R39 ;  /* 0x0000002700187308 */ /* 0x0001e20000000800 */
[-CC-:B------:R-:W-:Y:S01]  /*2d40*/  FFMA.FTZ R119, R119, R0.reuse, -R8.reuse ;  /* 0x0000000077777223 */ /* 0x180fe20000010808 */
[-CC-:B------:R-:W-:Y:S01]  /*2d50*/  FFMA.FTZ R121, R121, R0.reuse, -R8.reuse ;  /* 0x0000000079797223 */ /* 0x180fe20000010808 */
[-CC-:B------:R-:W-:Y:S01]  /*2d60*/  FFMA.FTZ R47, R47, R0.reuse, -R8.reuse ;  /* 0x000000002f2f7223 */ /* 0x180fe20000010808 */
[-CC-:B------:R-:W-:Y:S01]  /*2d70*/  FFMA.FTZ R123, R123, R0.reuse, -R8.reuse ;  /* 0x000000007b7b7223 */ /* 0x180fe20000010808 */
[-CC-:B------:R-:W-:Y:S01]  /*2d80*/  FFMA.FTZ R125, R125, R0.reuse, -R8.reuse ;  /* 0x000000007d7d7223 */ /* 0x180fe20000010808 */
[-CC-:B------:R-:W-:Y:S01]  /*2d90*/  FFMA.FTZ R43, R43, R0.reuse, -R8.reuse ;  /* 0x000000002b2b7223 */ /* 0x180fe20000010808 */
[-CC-:B------:R-:W-:Y:S01]  /*2da0*/  FFMA.FTZ R127, R127, R0.reuse, -R8.reuse ;  /* 0x000000007f7f7223 */ /* 0x180fe20000010808 */
[----:B------:R1:W-:Y:S01]  /*2db0*/  MUFU.EX2 R10, R6 ;  /* 0x00000006000a7308 */ /* 0x0003e20000000800 */
[----:B0-----:R-:W-:Y:S01]  /*2dc0*/  FADD.FTZ R39, R180, R13 ;  /* 0x0000000db4277221 */ /* 0x001fe20000010000 */
[-CC-:B------:R-:W-:Y:S01]  /*2dd0*/  FFMA.FTZ R89, R89, R0.reuse, -R8.reuse ;  /* 0x0000000059597223 */ /* 0x180fe20000010808 */
[-CC-:B------:R-:W-:Y:S01]  /*2de0*/  FFMA.FTZ R37, R37, R0.reuse, -R8.reuse ;  /* 0x0000000025257223 */ /* 0x180fe20000010808 */
[-CC-:B------:R-:W-:Y:S01]  /*2df0*/  FFMA.FTZ R51, R51, R0.reuse, -R8.reuse ;  /* 0x0000000033337223 */ /* 0x180fe20000010808 */
[-CC-:B------:R-:W-:Y:S01]  /*2e00*/  FFMA.FTZ R91, R91, R0.reuse, -R8.reuse ;  /* 0x000000005b5b7223 */ /* 0x180fe20000010808 */
[-CC-:B------:R-:W-:Y:S01]  /*2e10*/  FFMA.FTZ R55, R55, R0.reuse, -R8.reuse ;  /* 0x0000000037377223 */ /* 0x180fe20000010808 */
[-CC-:B------:R-:W-:Y:S01]  /*2e20*/  FFMA.FTZ R41, R41, R0.reuse, -R8.reuse ;  /* 0x0000000029297223 */ /* 0x180fe20000010808 */
[----:B------:R-:W0:Y:S01]  /*2e30*/  MUFU.EX2 R115, R115 ;  /* 0x0000007300737308 */ /* 0x000e220000000800 */
[----:B-1----:R-:W-:Y:S01]  /*2e40*/  FADD.FTZ R6, R182, R39 ;  /* 0x00000027b6067221 */ /* 0x002fe20000010000 */
[-CC-:B------:R-:W-:Y:S01]  /*2e50*/  FFMA.FTZ R59, R59, R0.reuse, -R8.reuse ;  /* 0x000000003b3b7223 */ /* 0x180fe20000010808 */
[-CC-:B------:R-:W-:Y:S01]  /*2e60*/  FFMA.FTZ R93, R93, R0.reuse, -R8.reuse ;  /* 0x000000005d5d7223 */ /* 0x180fe20000010808 */
[-C--:B------:R-:W-:Y:S01]  /*2e70*/  FFMA.FTZ R63, R63, R0.reuse, -R8 ;  /* 0x000000003f3f7223 */ /* 0x080fe20000010808 */
[----:B--2---:R-:W-:Y:S01]  /*2e80*/  FADD.FTZ R39, R15, R6 ;  /* 0x000000060f277221 */ /* 0x004fe20000010000 */
[-CC-:B------:R-:W-:Y:S01]  /*2e90*/  FFMA.FTZ R45, R45, R0.reuse, -R8.reuse ;  /* 0x000000002d2d7223 */ /* 0x180fe20000010808 */
[-CC-:B------:R-:W-:Y:S01]  /*2ea0*/  FFMA.FTZ R67, R67, R0.reuse, -R8.reuse ;  /* 0x0000000043437223 */ /* 0x180fe20000010808 */
[----:B------:R-:W1:Y:S01]  /*2eb0*/  MUFU.EX2 R117, R117 ;  /* 0x0000007500757308 */ /* 0x000e620000000800 */
[----:B---3--:R-:W-:Y:S01]  /*2ec0*/  FADD.FTZ R6, R176, R39 ;  /* 0x00000027b0067221 */ /* 0x008fe20000010000 */
[--C-:B------:R-:W-:Y:S01]  /*2ed0*/  FFMA.FTZ R95, R95, R0, -R8.reuse ;  /* 0x000000005f5f7223 */ /* 0x100fe20000010808 */
[----:B------:R-:W-:Y:S01]  /*2ee0*/  F2FP.BF16.F32.PACK_AB R180, R13, R180 ;  /* 0x000000b40db4723e */ /* 0x000fe200000010ff */
[----:B------:R-:W-:Y:S01]  /*2ef0*/  FFMA.FTZ R71, R71, R0, -R8 ;  /* 0x0000000047477223 */ /* 0x000fe20000010808 */
[----:B----4-:R-:W-:Y:S01]  /*2f00*/  FADD.FTZ R39, R21, R6 ;  /* 0x0000000615277221 */ /* 0x010fe20000010000 */
[----:B------:R-:W-:-:S02]  /*2f10*/  @!P1 VIADD R6, R36, 0x28840 ;  /* 0x0002884024069836 */ /* 0x000fc40000000000 */
[-C--:B------:R-:W-:Y:S01]  /*2f20*/  FFMA.FTZ R49, R49, R0.reuse, -R8 ;  /* 0x0000000031317223 */ /* 0x080fe20000010808 */
[----:B------:R2:W3:Y:S01]  /*2f30*/  MUFU.EX2 R12, R119 ;  /* 0x00000077000c7308 */ /* 0x0004e20000000800 */
[----:B-----5:R-:W-:Y:S01]  /*2f40*/  FADD.FTZ R38, R178, R39 ;  /* 0x00000027b2267221 */ /* 0x020fe20000010000 */
[----:B0-----:R-:W-:Y:S01]  /*2f50*/  FADD.FTZ R36, R115, R10 ;  /* 0x0000000a73247221 */ /* 0x001fe20000010000 */
[----:B------:R-:W-:Y:S01]  /*2f60*/  @!P1 PRMT R6, RZ, 0x654, R6 ;  /* 0x00000654ff069816 */ /* 0x000fe20000000006 */
[-CC-:B------:R-:W-:Y:S01]  /*2f70*/  FFMA.FTZ R75, R75, R0.reuse, -R8.reuse ;  /* 0x000000004b4b7223 */ /* 0x180fe20000010808 */
[-CC-:B------:R-:W-:Y:S01]  /*2f80*/  FFMA.FTZ R97, R97, R0.reuse, -R8.reuse ;  /* 0x0000000061617223 */ /* 0x180fe20000010808 */
[-C--:B------:R-:W-:Y:S01]  /*2f90*/  FFMA.FTZ R79, R79, R0.reuse, -R8 ;  /* 0x000000004f4f7223 */ /* 0x080fe20000010808 */
[----:B------:R3:W-:Y:S01]  /*2fa0*/  @!P1 SYNCS.ARRIVE.TRANS64.RED.A1T0 RZ, [R6+URZ], RZ ;  /* 0x000000ff06ff99a7 */ /* 0x0007e2000810043f */
[----:B------:R-:W0:Y:S01]  /*2fb0*/  MUFU.EX2 R121, R121 ;  /* 0x0000007900797308 */ /* 0x000e220000000800 */
[----:B-1----:R-:W-:Y:S01]  /*2fc0*/  FADD.FTZ R39, R117, R36 ;  /* 0x0000002475277221 */ /* 0x002fe20000010000 */
[-CC-:B------:R-:W-:Y:S01]  /*2fd0*/  FFMA.FTZ R53, R53, R0.reuse, -R8.reuse ;  /* 0x0000000035357223 */ /* 0x180fe20000010808 */
[-CC-:B------:R-:W-:Y:S01]  /*2fe0*/  FFMA.FTZ R83, R83, R0.reuse, -R8.reuse ;  /* 0x0000000053537223 */ /* 0x180fe20000010808 */
[-CC-:B------:R-:W-:Y:S01]  /*2ff0*/  FFMA.FTZ R99, R99, R0.reuse, -R8.reuse ;  /* 0x0000000063637223 */ /* 0x180fe20000010808 */
[----:B------:R-:W-:Y:S01]  /*3000*/  FFMA.FTZ R87, R87, R0, -R8 ;  /* 0x0000000057577223 */ /* 0x000fe20000010808 */
[----:B------:R-:W-:-:S02]  /*3010*/  F2FP.BF16.F32.PACK_AB R181, R10, R115 ;  /* 0x000000730ab5723e */ /* 0x000fc400000010ff */
[----:B--2---:R-:W-:Y:S01]  /*3020*/  CS2R R118, SRZ ;  /* 0x0000000000767805 */ /* 0x004fe2000001ff00 */
[----:B------:R1:W-:Y:S01]  /*3030*/  MUFU.EX2 R28, R47 ;  /* 0x0000002f001c7308 */ /* 0x0003e20000000800 */
[C---:B---3--:R-:W-:Y:S01]  /*3040*/  FADD.FTZ R6, R12.reuse, R39 ;  /* 0x000000270c067221 */ /* 0x048fe20000010000 */
[----:B------:R-:W-:Y:S02]  /*3050*/  F2FP.BF16.F32.PACK_AB R183, R12, R117 ;  /* 0x000000750cb7723e */ /* 0x000fe400000010ff */
[----:B------:R-:W-:Y:S02]  /*3060*/  CS2R R116, SRZ ;  /* 0x0000000000747805 */ /* 0x000fe4000001ff00 */
[----:B------:R-:W-:Y:S02]  /*3070*/  F2FP.BF16.F32.PACK_AB R182, R15, R182 ;  /* 0x000000b60fb6723e */ /* 0x000fe400000010ff */
[----:B------:R-:W-:Y:S02]  /*3080*/  CS2R R114, SRZ ;  /* 0x0000000000727805 */ /* 0x000fe4000001ff00 */
[----:B------:R-:W-:Y:S01]  /*3090*/  F2FP.BF16.F32.PACK_AB R176, R21, R176 ;  /* 0x000000b015b0723e */ /* 0x000fe200000010ff */
[----:B------:R2:W3:Y:S01]  /*30a0*/  MUFU.EX2 R20, R123 ;  /* 0x0000007b00147308 */ /* 0x0004e20000000800 */
[----:B-1----:R-:W1:Y:S01]  /*30b0*/  @P2 LDC R47, c[0x0][0x450] ;  /* 0x00011400ff2f2b82 */ /* 0x002e620000000800 */
[----:B0-----:R-:W-:Y:S01]  /*30c0*/  FADD.FTZ R39, R121, R6 ;  /* 0x0000000679277221 */ /* 0x001fe20000010000 */
[----:B------:R-:W-:-:S05]  /*30d0*/  F2FP.BF16.F32.PACK_AB R178, R25, R178 ;  /* 0x000000b219b2723e */ /* 0x000fca00000010ff */
[----:B------:R0:W-:Y:S01]  /*30e0*/  MUFU.EX2 R26, R43 ;  /* 0x0000002b001a7308 */ /* 0x0001e20000000800 */
[----:B--2---:R-:W-:-:S07]  /*30f0*/  CS2R R122, SRZ ;  /* 0x00000000007a7805 */ /* 0x004fce000001ff00 */
[----:B------:R-:W2:Y:S01]  /*3100*/  MUFU.EX2 R125, R125 ;  /* 0x0000007d007d7308 */ /* 0x000ea20000000800 */
[----:B0-----:R-:W-:Y:S01]  /*3110*/  FADD.FTZ R43, R25, R38 ;  /* 0x00000026192b7221 */ /* 0x001fe20000010000 */
[C---:B---3--:R-:W-:Y:S01]  /*3120*/  FADD.FTZ R6, R20.reuse, R39 ;  /* 0x0000002714067221 */ /* 0x048fe20000010000 */
[----:B------:R-:W-:Y:S02]  /*3130*/  F2FP.BF16.F32.PACK_AB R177, R20, R121 ;  /* 0x0000007914b1723e */ /* 0x000fe400000010ff */
[----:B------:R-:W-:Y:S01]  /*3140*/  CS2R R120, SRZ ;  /* 0x0000000000787805 */ /* 0x000fe2000001ff00 */
[----:B------:R-:W-:Y:S01]  /*3150*/  FADD.FTZ R38, R172, R43 ;  /* 0x0000002bac267221 */ /* 0x000fe20000010000 */
[C---:B------:R-:W-:Y:S01]  /*3160*/  F2FP.BF16.F32.PACK_AB R172, R27.reuse, R172 ;  /* 0x000000ac1bac723e */ /* 0x040fe200000010ff */
[----:B------:R-:W0:Y:S02]  /*3170*/  MUFU.EX2 R127, R127 ;  /* 0x0000007f007f7308 */ /* 0x000e240000000800 */
[----:B------:R-:W-:Y:S01]  /*3180*/  FADD.FTZ R43, R27, R38 ;  /* 0x000000261b2b7221 */ /* 0x000fe20000010000 */
[----:B-1----:R-:W-:-:S03]  /*3190*/  @P2 SHF.R.U32.HI R23, RZ, R47, R40 ;  /* 0x0000002fff172219 */ /* 0x002fc60000011628 */
[----:B------:R-:W-:Y:S01]  /*31a0*/  FADD.FTZ R38, R174, R43 ;  /* 0x0000002bae267221 */ /* 0x000fe20000010000 */
[C---:B------:R-:W-:Y:S01]  /*31b0*/  F2FP.BF16.F32.PACK_AB R174, R29.reuse, R174 ;  /* 0x000000ae1dae723e */ /* 0x040fe200000010ff */
[----:B------:R-:W1:Y:S02]  /*31c0*/  MUFU.EX2 R89, R89 ;  /* 0x0000005900597308 */ /* 0x000e640000000800 */
[----:B------:R-:W-:Y:S01]  /*31d0*/  FADD.FTZ R39, R29, R38 ;  /* 0x000000261d277221 */ /* 0x000fe20000010000 */
[----:B--2---:R-:W-:Y:S01]  /*31e0*/  FADD.FTZ R7, R125, R6 ;  /* 0x000000067d077221 */ /* 0x004fe20000010000 */
[----:B------:R-:W-:Y:S02]  /*31f0*/  F2FP.BF16.F32.PACK_AB R179, R24, R125 ;  /* 0x0000007d18b3723e */ /* 0x000fe400000010ff */
[----:B------:R-:W-:Y:S01]  /*3200*/  CS2R R124, SRZ ;  /* 0x00000000007c7805 */ /* 0x000fe2000001ff00 */
[----:B------:R-:W-:Y:S01]  /*3210*/  FADD.FTZ R40, R168, R39 ;  /* 0x00000027a8287221 */ /* 0x000fe20000010000 */
[----:B------:R-:W-:Y:S01]  /*3220*/  FADD.FTZ R6, R24, R7 ;  /* 0x0000000718067221 */ /* 0x000fe20000010000 */
[----:B------:R-:W-:Y:S01]  /*3230*/  IMAD.IADD R39, R42, 0x1, R23 ;  /* 0x000000012a277824 */ /* 0x000fe200078e0217 */
[----:B------:R-:W2:Y:S01]  /*3240*/  MUFU.EX2 R37, R37 ;  /* 0x0000002500257308 */ /* 0x000ea20000000800 */
[----:B------:R-:W-:Y:S01]  /*3250*/  FADD.FTZ R23, R31, R40 ;  /* 0x000000281f177221 */ /* 0x000fe20000010000 */
[----:B0-----:R-:W-:Y:S01]  /*3260*/  FADD.FTZ R7, R127, R6 ;  /* 0x000000067f077221 */ /* 0x001fe20000010000 */
[----:B------:R-:W-:-:S02]  /*3270*/  F2FP.BF16.F32.PACK_AB R173, R26, R127 ;  /* 0x0000007f1aad723e */ /* 0x000fc400000010ff */
[----:B------:R-:W-:Y:S01]  /*3280*/  CS2R R126, SRZ ;  /* 0x00000000007e7805 */ /* 0x000fe2000001ff00 */
[----:B------:R-:W-:Y:S01]  /*3290*/  FADD.FTZ R40, R170, R23 ;  /* 0x00000017aa287221 */ /* 0x000fe20000010000 */
[----:B------:R-:W-:Y:S01]  /*32a0*/  FADD.FTZ R6, R26, R7 ;  /* 0x000000071a067221 */ /* 0x000fe20000010000 */
[----:B------:R-:W-:Y:S01]  /*32b0*/  SHF.R.S32.HI R44, RZ, 0x1f, R39 ;  /* 0x0000001fff2c7819 */ /* 0x000fe20000011427 */
[----:B------:R-:W0:Y:S01]  /*32c0*/  MUFU.EX2 R30, R51 ;  /* 0x00000033001e7308 */ /* 0x000e220000000800 */
[----:B------:R-:W-:Y:S01]  /*32d0*/  FADD.FTZ R23, R33, R40 ;  /* 0x0000002821177221 */ /* 0x000fe20000010000 */
[----:B-1----:R-:W-:Y:S01]  /*32e0*/  FADD.FTZ R7, R89, R6 ;  /* 0x0000000659077221 */ /* 0x002fe20000010000 */
[----:B------:R-:W-:Y:S02]  /*32f0*/  LEA.HI R39, R44, R39, RZ, 0x7 ;  /* 0x000000272c277211 */ /* 0x000fe400078f38ff */
[----:B------:R-:W-:Y:S01]  /*3300*/  FADD.FTZ R42, R152, R23 ;  /* 0x00000017982a7221 */ /* 0x000fe20000010000 */
[C---:B------:R-:W-:Y:S01]  /*3310*/  FADD.FTZ R6, R28.reuse, R7 ;  /* 0x000000071c067221 */ /* 0x040fe20000010000 */
[----:B------:R-:W-:Y:S01]  /*3320*/  F2FP.BF16.F32.PACK_AB R175, R28, R89 ;  /* 0x000000591caf723e */ /* 0x000fe200000010ff */
[----:B------:R-:W1:Y:S01]  /*3330*/  MUFU.EX2 R91, R91 ;  /* 0x0000005b005b7308 */ /* 0x000e620000000800 */
[----:B------:R-:W-:Y:S01]  /*3340*/  FADD.FTZ R23, R35, R42 ;  /* 0x0000002a23177221 */ /* 0x000fe20000010000 */
[----:B--2---:R-:W-:Y:S01]  /*3350*/  FADD.FTZ R7, R37, R6 ;  /* 0x0000000625077221 */ /* 0x004fe20000010000 */
[----:B------:R-:W-:-:S02]  /*3360*/  F2FP.BF16.F32.PACK_AB R168, R31, R168 ;  /* 0x000000a81fa8723e */ /* 0x000fc400000010ff */
[----:B------:R-:W-:Y:S01]  /*3370*/  CS2R R88, SRZ ;  /* 0x0000000000587805 */ /* 0x000fe2000001ff00 */
[----:B------:R-:W-:Y:S01]  /*3380*/  FADD.FTZ R42, R154, R23 ;  /* 0x000000179a2a7221 */ /* 0x000fe20000010000 */
[----:B------:R-:W-:Y:S01]  /*3390*/  F2FP.BF16.F32.PACK_AB R170, R33, R170 ;  /* 0x000000aa21aa723e */ /* 0x000fe200000010ff */
[----:B------:R-:W2:Y:S01]  /*33a0*/  MUFU.EX2 R32, R55 ;  /* 0x0000003700207308 */ /* 0x000ea20000000800 */
[C---:B0-----:R-:W-:Y:S01]  /*33b0*/  FADD.FTZ R6, R30.reuse, R7 ;  /* 0x000000071e067221 */ /* 0x041fe20000010000 */
[----:B------:R-:W-:Y:S01]  /*33c0*/  FADD.FTZ R42, R61, R42 ;  /* 0x0000002a3d2a7221 */ /* 0x000fe20000010000 */
[----:B------:R-:W-:Y:S02]  /*33d0*/  F2FP.BF16.F32.PACK_AB R152, R35, R152 ;  /* 0x000000982398723e */ /* 0x000fe400000010ff */
[----:B------:R-:W-:Y:S01]  /*33e0*/  F2FP.BF16.F32.PACK_AB R154, R61, R154 ;  /* 0x0000009a3d9a723e */ /* 0x000fe200000010ff */
[----:B------:R-:W-:Y:S01]  /*33f0*/  FADD.FTZ R23, R103, R42 ;  /* 0x0000002a67177221 */ /* 0x000fe20000010000 */
[----:B------:R-:W-:Y:S01]  /*3400*/  F2FP.BF16.F32.PACK_AB R169, R30, R37 ;  /* 0x000000251ea9723e */ /* 0x000fe200000010ff */
[----:B------:R-:W0:Y:S01]  /*3410*/  MUFU.EX2 R41, R41 ;  /* 0x0000002900297308 */ /* 0x000e220000000800 */
[----:B-1----:R-:W-:Y:S01]  /*3420*/  FADD.FTZ R7, R91, R6 ;  /* 0x000000065b077221 */ /* 0x002fe20000010000 */
[C---:B------:R-:W-:Y:S01]  /*3430*/  FADD.FTZ R42, R156.reuse, R23 ;  /* 0x000000179c2a7221 */ /* 0x040fe20000010000 */
[----:B------:R-:W-:-:S02]  /*3440*/  F2FP.BF16.F32.PACK_AB R156, R156, R103 ;  /* 0x000000679c9c723e */ /* 0x000fc400000010ff */
[----:B------:R-:W-:Y:S01]  /*3450*/  CS2R R102, SRZ ;  /* 0x0000000000667805 */ /* 0x000fe2000001ff00 */
[----:B------:R-:W-:Y:S02]  /*3460*/  FADD.FTZ R13, R105, R42 ;  /* 0x0000002a690d7221 */ /* 0x000fe40000010000 */
[----:B------:R-:W1:Y:S01]  /*3470*/  MUFU.EX2 R34, R59 ;  /* 0x0000003b00227308 */ /* 0x000e620000000800 */
[----:B--2---:R-:W-:Y:S01]  /*3480*/  FADD.FTZ R6, R32, R7 ;  /* 0x0000000720067221 */ /* 0x004fe20000010000 */
[C---:B------:R-:W-:Y:S01]  /*3490*/  FADD.FTZ R42, R158.reuse, R13 ;  /* 0x0000000d9e2a7221 */ /* 0x040fe20000010000 */
[----:B------:R-:W-:Y:S02]  /*34a0*/  F2FP.BF16.F32.PACK_AB R158, R158, R105 ;  /* 0x000000699e9e723e */ /* 0x000fe400000010ff */
[----:B------:R-:W-:Y:S02]  /*34b0*/  CS2R R104, SRZ ;  /* 0x0000000000687805 */ /* 0x000fe4000001ff00 */
[----:B------:R-:W-:Y:S01]  /*34c0*/  F2FP.BF16.F32.PACK_AB R171, R32, R91 ;  /* 0x0000005b20ab723e */ /* 0x000fe200000010ff */
[----:B------:R-:W-:Y:S01]  /*34d0*/  FADD.FTZ R13, R107, R42 ;  /* 0x0000002a6b0d7221 */ /* 0x000fe20000010000 */
[----:B------:R-:W-:Y:S01]  /*34e0*/  CS2R R90, SRZ ;  /* 0x00000000005a7805 */ /* 0x000fe2000001ff00 */
[----:B------:R-:W2:Y:S01]  /*34f0*/  MUFU.EX2 R93, R93 ;  /* 0x0000005d005d7308 */ /* 0x000ea20000000800 */
[----:B0-----:R-:W-:Y:S01]  /*3500*/  FADD.FTZ R7, R41, R6 ;  /* 0x0000000629077221 */ /* 0x001fe20000010000 */
[C---:B------:R-:W-:Y:S01]  /*3510*/  FADD.FTZ R44, R160.reuse, R13 ;  /* 0x0000000da02c7221 */ /* 0x040fe20000010000 */
[----:B------:R-:W-:-:S02]  /*3520*/  F2FP.BF16.F32.PACK_AB R160, R160, R107 ;  /* 0x0000006ba0a0723e */ /* 0x000fc400000010ff */
[----:B------:R-:W-:-:S03]  /*3530*/  CS2R R106, SRZ ;  /* 0x00000000006a7805 */ /* 0x000fc6000001ff00 */
[----:B------:R-:W0:Y:S01]  /*3540*/  MUFU.EX2 R36, R63 ;  /* 0x0000003f00247308 */ /* 0x000e220000000800 */
[C---:B-1----:R-:W-:Y:S01]  /*3550*/  FADD.FTZ R6, R34.reuse, R7 ;  /* 0x0000000722067221 */ /* 0x042fe20000010000 */
[----:B------:R-:W-:-:S06]  /*3560*/  F2FP.BF16.F32.PACK_AB R153, R34, R41 ;  /* 0x000000292299723e */ /* 0x000fcc00000010ff */
[----:B------:R-:W1:Y:S01]  /*3570*/  MUFU.EX2 R45, R45 ;  /* 0x0000002d002d7308 */ /* 0x000e620000000800 */
[----:B--2---:R-:W-:-:S07]  /*3580*/  FADD.FTZ R7, R93, R6 ;  /* 0x000000065d077221 */ /* 0x004fce0000010000 */
[----:B------:R-:W2:Y:S01]  /*3590*/  MUFU.EX2 R109, R109 ;  /* 0x0000006d006d7308 */ /* 0x000ea20000000800 */
[C---:B0-----:R-:W-:Y:S01]  /*35a0*/  FADD.FTZ R6, R36.reuse, R7 ;  /* 0x0000000724067221 */ /* 0x041fe20000010000 */
[----:B------:R-:W-:Y:S02]  /*35b0*/  F2FP.BF16.F32.PACK_AB R155, R36, R93 ;  /* 0x0000005d249b723e */ /* 0x000fe400000010ff */
[----:B------:R-:W-:-:S04]  /*35c0*/  CS2R R92, SRZ ;  /* 0x00000000005c7805 */ /* 0x000fc8000001ff00 */
        /* <DEDUP_REMOVED lines=9> */
[----:B------:R-:W-:Y:S02]  /*3660*/  F2FP.BF16.F32.PACK_AB R162, R162, R109 ;  /* 0x0000006da2a2723e */ /* 0x000fe400000010ff */
[----:B------:R-:W-:-:S04]  /*3670*/  CS2R R108, SRZ ;  /* 0x00000000006c7805 */ /* 0x000fc8000001ff00 */
[----:B------:R-:W1:Y:S01]  /*3680*/  MUFU.EX2 R40, R71 ;  /* 0x0000004700287308 */ /* 0x000e620000000800 */
[----:B--2---:R-:W-:-:S07]  /*3690*/  FADD.FTZ R7, R95, R6 ;  /* 0x000000065f077221 */ /* 0x004fce0000010000 */
[----:B------:R-:W2:Y:S01]  /*36a0*/  MUFU.EX2 R164, R81 ;  /* 0x0000005100a47308 */ /* 0x000ea20000000800 */
[----:B0-----:R-:W-:-:S07]  /*36b0*/  FADD.FTZ R13, R111, R44 ;  /* 0x0000002c6f0d7221 */ /* 0x001fce0000010000 */
[----:B------:R-:W0:Y:S01]  /*36c0*/  MUFU.EX2 R49, R49 ;  /* 0x0000003100317308 */ /* 0x000e220000000800 */
[C---:B-1----:R-:W-:Y:S01]  /*36d0*/  FADD.FTZ R6, R40.reuse, R7 ;  /* 0x0000000728067221 */ /* 0x042fe20000010000 */
[----:B------:R-:W-:Y:S02]  /*36e0*/  F2FP.BF16.F32.PACK_AB R159, R40, R95 ;  /* 0x0000005f289f723e */ /* 0x000fe400000010ff */
[----:B------:R-:W-:-:S04]  /*36f0*/  CS2R R94, SRZ ;  /* 0x00000000005e7805 */ /* 0x000fc8000001ff00 */
[----:B------:R-:W1:Y:S01]  /*3700*/  MUFU.EX2 R113, R113 ;  /* 0x0000007100717308 */ /* 0x000e620000000800 */
[C---:B--2---:R-:W-:Y:S01]  /*3710*/  FADD.FTZ R46, R164.reuse, R13 ;  /* 0x0000000da42e7221 */ /* 0x044fe20000010000 */
[----:B------:R-:W-:Y:S02]  /*3720*/  F2FP.BF16.F32.PACK_AB R164, R164, R111 ;  /* 0x0000006fa4a4723e */ /* 0x000fe400000010ff */
[----:B------:R-:W-:-:S04]  /*3730*/  CS2R R110, SRZ ;  /* 0x00000000006e7805 */ /* 0x000fc8000001ff00 */
[----:B------:R-:W2:Y:S01]  /*3740*/  MUFU.EX2 R8, R75 ;  /* 0x0000004b00087308 */ /* 0x000ea20000000800 */
[----:B0-----:R-:W-:-:S07]  /*3750*/  FADD.FTZ R7, R49, R6 ;  /* 0x0000000631077221 */ /* 0x001fce0000010000 */
[----:B------:R-:W0:Y:S01]  /*3760*/  MUFU.EX2 R97, R97 ;  /* 0x0000006100617308 */ /* 0x000e220000000800 */
[----:B-1----:R-:W-:-:S07]  /*3770*/  FADD.FTZ R13, R113, R46 ;  /* 0x0000002e710d7221 */ /* 0x002fce0000010000 */
[----:B------:R-:W1:Y:S01]  /*3780*/  MUFU.EX2 R42, R79 ;  /* 0x0000004f002a7308 */ /* 0x000e620000000800 */
[C---:B--2---:R-:W-:Y:S01]  /*3790*/  FADD.FTZ R46, R8.reuse, R7 ;  /* 0x00000007082e7221 */ /* 0x044fe20000010000 */
[----:B------:R-:W-:Y:S01]  /*37a0*/  F2FP.BF16.F32.PACK_AB R161, R8, R49 ;  /* 0x0000003108a1723e */ /* 0x000fe200000010ff */
[----:B------:R-:W-:-:S05]  /*37b0*/  IMAD.MOV.U32 R8, RZ, RZ, RZ ;  /* 0x000000ffff087224 */ /* 0x000fca00078e00ff */
[----:B------:R-:W2:Y:S01]  /*37c0*/  MUFU.EX2 R53, R53 ;  /* 0x0000003500357308 */ /* 0x000ea20000000800 */
[----:B0-----:R-:W-:-:S07]  /*37d0*/  FADD.FTZ R7, R97, R46 ;  /* 0x0000002e61077221 */ /* 0x001fce0000010000 */
[----:B------:R-:W0:Y:S01]  /*37e0*/  MUFU.EX2 R44, R83 ;  /* 0x00000053002c7308 */ /* 0x000e220000000800 */
[C---:B-1----:R-:W-:Y:S01]  /*37f0*/  FADD.FTZ R12, R42.reuse, R7 ;  /* 0x000000072a0c7221 */ /* 0x042fe20000010000 */
[----:B------:R-:W-:Y:S02]  /*3800*/  F2FP.BF16.F32.PACK_AB R163, R42, R97 ;  /* 0x000000612aa3723e */ /* 0x000fe400000010ff */
[----:B------:R-:W-:-:S04]  /*3810*/  CS2R R96, SRZ ;  /* 0x0000000000607805 */ /* 0x000fc8000001ff00 */
[----:B------:R-:W1:Y:S01]  /*3820*/  MUFU.EX2 R99, R99 ;  /* 0x0000006300637308 */ /* 0x000e620000000800 */
[----:B--2---:R-:W-:-:S07]  /*3830*/  FADD.FTZ R7, R53, R12 ;  /* 0x0000000c35077221 */ /* 0x004fce0000010000 */
[----:B------:R-:W2:Y:S01]  /*3840*/  MUFU.EX2 R10, R87 ;  /* 0x00000057000a7308 */ /* 0x000ea20000000800 */
[C---:B0-----:R-:W-:Y:S01]  /*3850*/  FADD.FTZ R12, R44.reuse, R7 ;  /* 0x000000072c0c7221 */ /* 0x041fe20000010000 */
[----:B------:R-:W-:-:S06]  /*3860*/  F2FP.BF16.F32.PACK_AB R165, R44, R53 ;  /* 0x000000352ca5723e */ /* 0x000fcc00000010ff */
[----:B------:R-:W0:Y:S01]  /*3870*/  MUFU.EX2 R14, R14 ;  /* 0x0000000e000e7308 */ /* 0x000e220000000800 */
[----:B-1----:R-:W-:Y:S01]  /*3880*/  FADD.FTZ R7, R99, R12 ;  /* 0x0000000c63077221 */ /* 0x002fe20000010000 */
[----:B------:R-:W-:-:S04]  /*3890*/  SHF.R.S32.HI R12, RZ, 0x7, R39 ;  /* 0x00000007ff0c7819 */ /* 0x000fc80000011427 */
[----:B------:R-:W-:Y:S01]  /*38a0*/  VIMNMX R15, R17, R12, !PT ;  /* 0x0000000c110f7248 */ /* 0x000fe20007fe0100 */
[C---:B--2---:R-:W-:Y:S01]  /*38b0*/  FADD.FTZ R7, R10.reuse, R7 ;  /* 0x000000070a077221 */ /* 0x044fe20000010000 */
[----:B------:R-:W-:Y:S01]  /*38c0*/  F2FP.BF16.F32.PACK_AB R167, R10, R99 ;  /* 0x000000630aa7723e */ /* 0x000fe200000010ff */
[----:B------:R-:W-:Y:S01]  /*38d0*/  VIADD R10, R22, 0xfffffffe ;  /* 0xfffffffe160a7836 */ /* 0x000fe20000000000 */
[----:B------:R-:W-:-:S04]  /*38e0*/  CS2R R98, SRZ ;  /* 0x0000000000627805 */ /* 0x000fc8000001ff00 */
[----:B------:R-:W-:Y:S01]  /*38f0*/  ISETP.GE.AND P3, PT, R10, R15, PT ;  /* 0x0000000f0a00720c */ /* 0x000fe20003f66270 */
[C---:B0-----:R-:W-:Y:S01]  /*3900*/  FADD.FTZ R6, R14.reuse, R13 ;  /* 0x0000000d0e067221 */ /* 0x041fe20000010000 */
[----:B------:R-:W-:Y:S02]  /*3910*/  F2FP.BF16.F32.PACK_AB R166, R14, R113 ;  /* 0x000000710ea6723e */ /* 0x000fe400000010ff */
[----:B------:R-:W-:-:S09]  /*3920*/  CS2R R112, SRZ ;  /* 0x0000000000707805 */ /* 0x000fd2000001ff00 */
[----:B------:R-:W-:Y:S05]  /*3930*/  @!P3 BRA `(.L_x_2125) ;  /* 0x000000280048b947 */ /* 0x000fea0003800000 */
[----:B------:R-:W-:Y:S01]  /*3940*/  IMAD.MOV.U32 R13, RZ, RZ, R11 ;  /* 0x000000ffff0d7224 */ /* 0x000fe200078e000b */
[----:B------:R-:W-:Y:S01]  /*3950*/  UMOV UR5, URZ ;  /* 0x0000003f00057c82 */ /* 0x000fe20008000000 */
[----:B------:R-:W-:Y:S01]  /*3960*/  IMAD.MOV.U32 R12, RZ, RZ, R9 ;  /* 0x000000ffff0c7224 */ /* 0x000fe200078e0009 */
[----:B------:R-:W-:Y:S01]  /*3970*/  ULDC UR39, c[0x0][0x288] ;  /* 0x0000a20000277ab9 */ /* 0x000fe20000000800 */
[----:B------:R-:W-:Y:S01]  /*3980*/  IMAD.MOV.U32 R14, RZ, RZ, RZ ;  /* 0x000000ffff0e7224 */ /* 0x000fe200078e00ff */
[----:B------:R-:W-:Y:S01]  /*3990*/  ULDC UR38, c[0x0][0x2f0] ;  /* 0x0000bc0000267ab9 */ /* 0x000fe20000000800 */
[----:B------:R-:W-:-:S07]  /*39a0*/  IMAD.MOV.U32 R151, RZ, RZ, RZ ;  /* 0x000000ffff977224 */ /* 0x000fce00078e00ff */
.L_x_2134:
        /* <DEDUP_REMOVED lines=9> */
.L_x_2127:
[----:B------:R-:W-:Y:S01]  /*3a40*/  ULEA UR7, UR4, UR36, 0x3 ;  /* 0x0000002404077291 */ /* 0x000fe2000f8e183f */
[----:B------:R-:W-:-:S08]  /*3a50*/  SHF.L.U32 R0, R8, 0x1f, RZ ;  /* 0x0000001f08007819 */ /* 0x000fd000000006ff */
[----:B------:R0:W1:Y:S01]  /*3a60*/  SYNCS.PHASECHK.TRANS64.TRYWAIT P3, [UR7+0x28830], R0 ;  /* 0x02883000ff0075a7 */ /* 0x0000620008060147 */
[----:B------:R-:W-:Y:S05]  /*3a70*/  @!P0 BRA `(.L_x_2128) ;  /* 0x0000000000048947 */ /* 0x000fea0003800000 */
[----:B------:R-:W-:Y:S01]  /*3a80*/  BPT.TRAP 0x1 ;  /* 0x000000040000795c */ /* 0x000fe20000300000 */
.L_x_2128:
[----:B-1----:R-:W-:Y:S05]  /*3a90*/  @P3 BRA `(.L_x_2126) ;  /* 0x0000000000083947 */ /* 0x002fea0003800000 */
[----:B------:R-:W1:Y:S02]  /*3aa0*/  SYNCS.PHASECHK.TRANS64.TRYWAIT P3, [UR7+0x28830], R0 ;  /* 0x02883000ff0075a7 */ /* 0x000e640008060147 */
[----:B-1----:R-:W-:Y:S05]  /*3ab0*/  @!P3 BRA `(.L_x_2129) ;  /* 0x000000a40054b947 */ /* 0x002fea0003800000 */
.L_x_2126:
        /* <DEDUP_REMOVED lines=47> */
.L_x_2131:
[----:B------:R-:W-:Y:S01]  /*3db0*/  ULEA UR7, UR5, UR36, 0x3 ;  /* 0x0000002405077291 */ /* 0x000fe2000f8e183f */
[----:B------:R-:W-:-:S08]  /*3dc0*/  SHF.L.U32 R0, R14, 0x1f, RZ ;  /* 0x0000001f0e007819 */ /* 0x000fd000000006ff */
[----:B------:R0:W1:Y:S01]  /*3dd0*/  SYNCS.PHASECHK.TRANS64.TRYWAIT P3, [UR7+0x28850], R0 ;  /* 0x02885000ff0075a7 */ /* 0x0000620008060147 */
[----:B------:R-:W-:Y:S05]  /*3de0*/  @!P0 BRA `(.L_x_2132) ;  /* 0x0000000000048947 */ /* 0x000fea0003800000 */
[----:B------:R-:W-:Y:S01]  /*3df0*/  BPT.TRAP 0x1 ;  /* 0x000000040000795c */ /* 0x000fe20000300000 */
.L_x_2132:
[----:B-1----:R-:W-:Y:S05]  /*3e00*/  @P3 BRA `(.L_x_2130) ;  /* 0x0000000000083947 */ /* 0x002fea0003800000 */
[----:B------:R-:W1:Y:S02]  /*3e10*/  SYNCS.PHASECHK.TRANS64.TRYWAIT P3, [UR7+0x28850], R0 ;  /* 0x02885000ff0075a7 */ /* 0x000e640008060147 */
[----:B-1----:R-:W-:Y:S05]  /*3e20*/  @!P3 BRA `(.L_x_2133) ;  /* 0x000000a00090b947 */ /* 0x002fea0003800000 */
.L_x_2130:
[----:B------:R-:W-:Y:S01]  /*3e30*/  UIADD3 UR7, UR36, 0x400, URZ ;  /* 0x0000040024077890 */ /* 0x000fe2000fffe03f */
[----:B------:R-:W-:Y:S01]  /*3e40*/  WARPGROUP.ARRIVE ;  /* 0x00000000000079c5 */ /* 0x000fe20000000000 */
[----:B------:R-:W-:Y:S01]  /*3e50*/  UMOV UR11, 0x40000040 ;  /* 0x40000040000b7882 */ /* 0x000fe20000000000 */
[----:B------:R-:W-:Y:S01]  /*3e60*/  UMOV UR15, 0x40000040 ;  /* 0x40000040000f7882 */ /* 0x000fe20000000000 */
[----:B------:R-:W-:Y:S01]  /*3e70*/  USHF.R.U32.HI UR7, URZ, 0x4, UR7 ;  /* 0x000000043f077899 */ /* 0x000fe20008011607 */
[----:B01----:R-:W0:Y:S01]  /*3e80*/  @P2 LDC R0, c[0x0][0x44c] ;  /* 0x00011300ff002b82 */ /* 0x003e220000000800 */
[----:B------:R-:W-:Y:S02]  /*3e90*/  IMAD.MOV.U32 R23, RZ, RZ, R5 ;  /* 0x000000ffff177224 */ /* 0x000fe400078e0005 */
[----:B------:R-:W-:-:S04]  /*3ea0*/  ULOP3.LUT UR7, UR7, 0x3fff, URZ, 0xc0, !UPT ;  /* 0x00003fff07077892 */ /* 0x000fc8000f8ec03f */
[----:B------:R-:W-:Y:S01]  /*3eb0*/  ULOP3.LUT UR7, UR7, 0x4000000, URZ, 0xfc, !UPT ;  /* 0x0400000007077892 */ /* 0x000fe2000f8efc3f */
[----:B------:R-:W1:Y:S03]  /*3ec0*/  @P2 LDC R9, c[0x0][0x450] ;  /* 0x00011400ff092b82 */ /* 0x000e660000000800 */
[----:B------:R-:W-:-:S04]  /*3ed0*/  ULEA UR10, UR5, UR7, 0xb ;  /* 0x00000007050a7291 */ /* 0x000fc8000f8e583f */
[----:B------:R-:W-:-:S05]  /*3ee0*/  UIADD3 UR14, UR10, 0x80, URZ ;  /* 0x000000800a0e7890 */ /* 0x000fca000fffe03f */
[----:B------:R-:W-:Y:S01]  /*3ef0*/  HGMMA.64x128x16.F32.BF16 R88, R180, gdesc[UR8].tnspB, R88, gsb0 ;  /* 0x41e00008b4587df0 */ /* 0x000fe20008001858 */
[----:B------:R-:W-:Y:S01]  /*3f00*/  UMOV UR11, 0x40000040 ;  /* 0x40000040000b7882 */ /* 0x000fe20000000000 */
[----:B0-----:R-:W-:-:S05]  /*3f10*/  @P2 IMAD.HI.U32 R0, R5, R0, RZ ;  /* 0x0000000005002227 */ /* 0x001fca00078e00ff */
[----:B-1----:R-:W-:Y:S01]  /*3f20*/  @P2 SHF.R.U32.HI R23, RZ, R9, R0 ;  /* 0x00000009ff172219 */ /* 0x002fe20000011600 */
[----:B------:R-:W-:-:S04]  /*3f30*/  IMAD.MOV.U32 R9, RZ, RZ, -0x80 ;  /* 0xffffff80ff097424 */ /* 0x000fc800078e00ff */
[----:B------:R-:W0:Y:S01]  /*3f40*/  SHFL.IDX PT, R0, R23, 0x1, 0x1c1f ;  /* 0x003c1f0017007f89 */ /* 0x000e2200000e0000 */
[----:B------:R-:W-:-:S04]  /*3f50*/  IMAD R9, R10, R9, 0x1 ;  /* 0x000000010a097424 */ /* 0x000fc800078e0209 */
[----:B------:R-:W-:-:S04]  /*3f60*/  IMAD R9, R4, -0x2, R9 ;  /* 0xfffffffe04097824 */ /* 0x000fc800078e0209 */
[----:B------:R-:W-:-:S05]  /*3f70*/  IMAD R9, R16, UR38, R9 ;  /* 0x0000002610097c24 */ /* 0x000fca000f8e0209 */
[----:B0-----:R-:W-:-:S04]  /*3f80*/  IADD3 R0, R0, -UR39, R9 ;  /* 0x8000002700007c10 */ /* 0x001fc8000fffe009 */
[C---:B------:R-:W-:Y:S02]  /*3f90*/  ISETP.GT.AND P3, PT, R0.reuse, RZ, PT ;  /* 0x000000ff0000720c */ /* 0x040fe40003f64270 */
[----:B------:R-:W-:Y:S02]  /*3fa0*/  ISETP.GT.AND P4, PT, R0, 0x1, PT ;  /* 0x000000010000780c */ /* 0x000fe40003f84270 */
[----:B------:R-:W-:Y:S02]  /*3fb0*/  FSEL R14, R26, -INF , P3 ;  /* 0xff8000001a0e7808 */ /* 0x000fe40001800000 */
[----:B------:R-:W-:Y:S02]  /*3fc0*/  ISETP.GT.AND P3, PT, R0, 0x8, PT ;  /* 0x000000080000780c */ /* 0x000fe40003f64270 */
[----:B------:R-:W-:Y:S02]  /*3fd0*/  FSEL R190, R27, -INF , P4 ;  /* 0xff8000001bbe7808 */ /* 0x000fe40002000000 */
[----:B------:R-:W-:-:S02]  /*3fe0*/  FMNMX.FTZ R11, R14, R13, !PT ;  /* 0x0000000d0e0b7209 */ /* 0x000fc40007810000 */
[----:B------:R-:W-:Y:S02]  /*3ff0*/  ISETP.GT.AND P4, PT, R0, 0x9, PT ;  /* 0x000000090000780c */ /* 0x000fe40003f84270 */
[----:B------:R-:W-:Y:S02]  /*4000*/  FSEL R188, R30, -INF , P3 ;  /* 0xff8000001ebc7808 */ /* 0x000fe40001800000 */
[----:B------:R-:W-:Y:S02]  /*4010*/  FMNMX.FTZ R11, R190, R11, !PT ;  /* 0x0000000bbe0b7209 */ /* 0x000fe40007810000 */
        /* <DEDUP_REMOVED lines=10> */
[----:B------:R-:W-:Y:S01]  /*40c0*/  FMNMX.FTZ R11, R184, R11, !PT ;  /* 0x0000000bb80b7209 */ /* 0x000fe20007810000 */
[----:B------:R-:W-:Y:S02]  /*40d0*/  WARPGROUP.DEPBAR.LE gsb0, 0x0 ;  /* 0x00008000000079c5 */ /* 0x000fe40000010000 */
[----:B------:R-:W-:Y:S01]  /*40e0*/  WARPGROUP.ARRIVE ;  /* 0x00000000000079c5 */ /* 0x000fe20000000000 */
[----:B------:R-:W-:Y:S02]  /*40f0*/  FSEL R182, R38, -INF , P3 ;  /* 0xff80000026b67808 */ /* 0x000fe40001800000 */
[----:B------:R-:W-:Y:S02]  /*4100*/  ISETP.GT.AND P3, PT, R0, 0x20, PT ;  /* 0x000000200000780c */ /* 0x000fe40003f64270 */
[----:B------:R-:W-:Y:S01]  /*4110*/  FSEL R180, R39, -INF , P4 ;  /* 0xff80000027b47808 */ /* 0x000fe20002000000 */
[----:B------:R-:W-:Y:S01]  /*4120*/  HGMMA.64x128x16.F32.BF16 R88, R176, gdesc[UR12].tnspB, R88, gsb0 ;  /* 0x41e0000cb0587df0 */ /* 0x000fe20008001858 */
[----:B------:R-:W-:Y:S01]  /*4130*/  UIADD3 UR14, UR10, 0x100, URZ ;  /* 0x000001000a0e7890 */ /* 0x000fe2000fffe03f */
[----:B------:R-:W-:Y:S01]  /*4140*/  FMNMX.FTZ R11, R182, R11, !PT ;  /* 0x0000000bb60b7209 */ /* 0x000fe20007810000 */
[----:B------:R-:W-:Y:S01]  /*4150*/  UMOV UR15, 0x40000040 ;  /* 0x40000040000f7882 */ /* 0x000fe20000000000 */
[----:B------:R-:W-:-:S02]  /*4160*/  ISETP.GT.AND P4, PT, R0, 0x21, PT ;  /* 0x000000210000780c */ /* 0x000fc40003f84270 */
        /* <DEDUP_REMOVED lines=29> */
[----:B------:R-:W-:Y:S01]  /*4340*/  FMNMX.FTZ R11, R170, R11, !PT ;  /* 0x0000000baa0b7209 */ /* 0x000fe20007810000 */
[----:B------:R-:W-:Y:S01]  /*4350*/  UIADD3 UR14, UR10, 0x280, URZ ;  /* 0x000002800a0e7890 */ /* 0x000fe2000fffe03f */
[----:B------:R-:W-:Y:S01]  /*4360*/  ISETP.GT.AND P4, PT, R0, 0x39, PT ;  /* 0x000000390000780c */ /* 0x000fe20003f84270 */
[----:B------:R-:W-:Y:S01]  /*4370*/  UMOV UR15, 0x40000040 ;  /* 0x40000040000f7882 */ /* 0x000fe20000000000 */
[----:B------:R-:W-:-:S02]  /*4380*/  FSEL R54, R54, -INF , P3 ;  /* 0xff80000036367808 */ /* 0x000fc40001800000 */
[----:B------:R-:W-:Y:S02]  /*4390*/  FMNMX.FTZ R11, R168, R11, !PT ;  /* 0x0000000ba80b7209 */ /* 0x000fe40007810000 */
[----:B------:R-:W-:Y:S02]  /*43a0*/  ISETP.GT.AND P3, PT, R0, 0x40, PT ;  /* 0x000000400000780c */ /* 0x000fe40003f64270 */
[----:B------:R-:W-:Y:S02]  /*43b0*/  FSEL R42, R55, -INF , P4 ;  /* 0xff800000372a7808 */ /* 0x000fe40002000000 */
[----:B------:R-:W-:Y:S02]  /*43c0*/  FMNMX.FTZ R11, R54, R11, !PT ;  /* 0x0000000b360b7209 */ /* 0x000fe40007810000 */
[----:B------:R-:W-:Y:S02]  /*43d0*/  ISETP.GT.AND P4, PT, R0, 0x41, PT ;  /* 0x000000410000780c */ /* 0x000fe40003f84270 */
        /* <DEDUP_REMOVED lines=44> */
[----:B------:R-:W-:Y:S02]  /*46a0*/  FSEL R87, R87, -INF , P4 ;  /* 0xff80000057577808 */ /* 0x000fe40002000000 */
[----:B------:R-:W-:-:S04]  /*46b0*/  FMNMX.FTZ R0, R86, R11, !PT ;  /* 0x0000000b56007209 */ /* 0x000fc80007810000 */
[----:B------:R-:W-:-:S05]  /*46c0*/  FMNMX.FTZ R27, R87, R0, !PT ;  /* 0x00000000571b7209 */ /* 0x000fca0007810000 */
[----:B------:R-:W0:Y:S02]  /*46d0*/  SHFL.BFLY PT, R0, R27, 0x2, 0x1f ;  /* 0x0c401f001b007f89 */ /* 0x000e2400000e0000 */
[----:B0-----:R-:W-:Y:S01]  /*46e0*/  FMNMX.FTZ R31, R27, R0, !PT ;  /* 0x000000001b1f7209 */ /* 0x001fe20007810000 */
[----:B------:R-:W-:Y:S02]  /*46f0*/  WARPGROUP.DEPBAR.LE gsb0, 0x0 ;  /* 0x00008000000079c5 */ /* 0x000fe40000010000 */
[----:B------:R-:W-:Y:S01]  /*4700*/  WARPGROUP.ARRIVE ;  /* 0x00000000000079c5 */ /* 0x000fe20000000000 */
[----:B------:R-:W0:Y:S01]  /*4710*/  SHFL.IDX PT, R152, R23, RZ, 0x1c1f ;  /* 0x001c1fff17987589 */ /* 0x000e2200000e0000 */
[----:B------:R-:W1:Y:S03]  /*4720*/  LDC R0, c[0x0][0x988] ;  /* 0x00026200ff007b82 */ /* 0x000e660000000800 */
[----:B------:R-:W2:Y:S01]  /*4730*/  SHFL.BFLY PT, R154, R31, 0x1, 0x1f ;  /* 0x0c201f001f9a7f89 */ /* 0x000ea200000e0000 */
[----:B------:R-:W-:Y:S01]  /*4740*/  HGMMA.64x128x16.F32.BF16 R88, R156, gdesc[UR12].tnspB, R88, gsb0 ;  /* 0x41e0000c9c587df0 */ /* 0x000fe20008001858 */
[----:B------:R-:W-:Y:S01]  /*4750*/  UIADD3 UR14, UR10, 0x300, URZ ;  /* 0x000003000a0e7890 */ /* 0x000fe2000fffe03f */
[----:B------:R-:W-:Y:S01]  /*4760*/  UMOV UR15, 0x40000040 ;  /* 0x40000040000f7882 */ /* 0x000fe20000000000 */
[----:B------:R-:W-:Y:S01]  /*4770*/  UIADD3 UR10, UR10, 0x380, URZ ;  /* 0x000003800a0a7890 */ /* 0x000fe2000fffe03f */
[----:B0-----:R-:W-:-:S04]  /*4780*/  IADD3 R9, R152, -UR39, R9 ;  /* 0x8000002798097c10 */ /* 0x001fc8000fffe009 */
[C---:B------:R-:W-:Y:S02]  /*4790*/  ISETP.GT.AND P4, PT, R9.reuse, RZ, PT ;  /* 0x000000ff0900720c */ /* 0x040fe40003f84270 */
[C---:B------:R-:W-:Y:S02]  /*47a0*/  ISETP.GT.AND P5, PT, R9.reuse, 0x1, PT ;  /* 0x000000010900780c */ /* 0x040fe40003fa4270 */
        /* <DEDUP_REMOVED lines=10> */
[----:B--2---:R-:W-:Y:S02]  /*4850*/  FMNMX.FTZ R11, R31, R154, !PT ;  /* 0x0000009a1f0b7209 */ /* 0x004fe40007810000 */
[----:B------:R-:W-:Y:S02]  /*4860*/  ISETP.GT.AND P5, PT, R9, 0x11, PT ;  /* 0x000000110900780c */ /* 0x000fe40003fa4270 */
[----:B------:R-:W-:Y:S01]  /*4870*/  FSEL R31, R32, -INF , P4 ;  /* 0xff800000201f7808 */ /* 0x000fe20002000000 */
[----:B-1----:R-:W-:Y:S01]  /*4880*/  FMUL.FTZ R21, R11, R0 ;  /* 0x000000000b157220 */ /* 0x002fe20000410000 */
        /* <DEDUP_REMOVED lines=44> */
[----:B------:R-:W-:Y:S01]  /*4b50*/  FSEL R61, R61, -INF , P5 ;  /* 0xff8000003d3d7808 */ /* 0x000fe20002800000 */
[----:B------:R-:W-:-:S02]  /*4b60*/  WARPGROUP.DEPBAR.LE gsb0, 0x0 ;  /* 0x00008000000079c5 */ /* 0x000fc40000010000 */
[----:B------:R-:W-:Y:S01]  /*4b70*/  WARPGROUP.ARRIVE ;  /* 0x00000000000079c5 */ /* 0x000fe20000000000 */
[----:B------:R-:W-:Y:S02]  /*4b80*/  FMNMX.FTZ R36, R47, R36, !PT ;  /* 0x000000242f247209 */ /* 0x000fe40007810000 */
[----:B------:R-:W-:Y:S02]  /*4b90*/  ISETP.GT.AND P5, PT, R9, 0x51, PT ;  /* 0x000000510900780c */ /* 0x000fe40003fa4270 */
[----:B------:R-:W-:Y:S01]  /*4ba0*/  FSEL R49, R64, -INF , P4 ;  /* 0xff80000040317808 */ /* 0x000fe20002000000 */
[----:B------:R-:W-:Y:S01]  /*4bb0*/  HGMMA.64x128x16.F32.BF16 R88, R160, gdesc[UR12].tnspB, R88, gsb0 ;  /* 0x41e0000ca0587df0 */ /* 0x000fe20008001858 */
        /* <DEDUP_REMOVED lines=31> */
[----:B------:R-:W-:Y:S02]  /*4db0*/  FSEL R189, R85, -INF , P5 ;  /* 0xff80000055bd7808 */ /* 0x000fe40002800000 */
[----:B------:R-:W-:-:S02]  /*4dc0*/  FMNMX.FTZ R44, R187, R44, !PT ;  /* 0x0000002cbb2c7209 */ /* 0x000fc40007810000 */
[----:B------:R-:W-:Y:S02]  /*4dd0*/  FSETP.NEU.FTZ.AND P3, PT, R11, -INF , PT ;  /* 0xff8000000b00780b */ /* 0x000fe40003f7d000 */
[----:B------:R-:W-:Y:S02]  /*4de0*/  FMNMX.FTZ R44, R189, R44, !PT ;  /* 0x0000002cbd2c7209 */ /* 0x000fe40007810000 */
[----:B------:R-:W-:Y:S02]  /*4df0*/  FSEL R21, R21, RZ, P3 ;  /* 0x000000ff15157208 */ /* 0x000fe40001800000 */
[----:B------:R-:W-:Y:S01]  /*4e00*/  FSEL R52, R11, RZ, P3 ;  /* 0x000000ff0b347208 */ /* 0x000fe20001800000 */
[----:B------:R-:W0:Y:S01]  /*4e10*/  SHFL.BFLY PT, R9, R44, 0x2, 0x1f ;  /* 0x0c401f002c097f89 */ /* 0x000e2200000e0000 */
[----:B------:R-:W-:Y:S01]  /*4e20*/  ISETP.GT.AND P3, PT, R10, R15, PT ;  /* 0x0000000f0a00720c */ /* 0x000fe20003f64270 */
[-CC-:B------:R-:W-:Y:S01]  /*4e30*/  FFMA.FTZ R81, R50, R0.reuse, -R21.reuse ;  /* 0x0000000032517223 */ /* 0x180fe20000010815 */
        /* <DEDUP_REMOVED lines=21> */
[----:B0-----:R-:W-:Y:S01]  /*4f90*/  FMNMX.FTZ R48, R44, R9, !PT ;  /* 0x000000092c307209 */ /* 0x001fe20007810000 */
[-CC-:B------:R-:W-:Y:S01]  /*4fa0*/  FFMA.FTZ R155, R62, R0.reuse, -R21.reuse ;  /* 0x000000003e9b7223 */ /* 0x180fe20000010815 */
[-CC-:B------:R-:W-:Y:S01]  /*4fb0*/  FFMA.FTZ R30, R30, R0.reuse, -R21.reuse ;  /* 0x000000001e1e7223 */ /* 0x180fe20000010815 */
[-CC-:B------:R-:W-:Y:S01]  /*4fc0*/  FFMA.FTZ R157, R66, R0.reuse, -R21.reuse ;  /* 0x00000000429d7223 */ /* 0x180fe20000010815 */
[-CC-:B------:R-:W-:Y:S01]  /*4fd0*/  FFMA.FTZ R26, R26, R0.reuse, -R21.reuse ;  /* 0x000000001a1a7223 */ /* 0x180fe20000010815 */
[----:B------:R-:W0:Y:S01]  /*4fe0*/  SHFL.BFLY PT, R9, R48, 0x1, 0x1f ;  /* 0x0c201f0030097f89 */ /* 0x000e2200000e0000 */
        /* <DEDUP_REMOVED lines=8> */
[----:B------:R-:W-:Y:S01]  /*5070*/  VIADD R10, R10, 0xffffffff ;  /* 0xffffffff0a0a7836 */ /* 0x000fe20000000000 */
[----:B------:R-:W-:Y:S08]  /*5080*/  MUFU.EX2 R181, R181 ;  /* 0x000000b500b57308 */ /* 0x000ff00000000800 */
[----:B------:R-:W-:Y:S01]  /*5090*/  MUFU.EX2 R183, R183 ;  /* 0x000000b700b77308 */ /* 0x000fe20000000800 */
[----:B0-----:R-:W-:Y:S01]  /*50a0*/  FMNMX.FTZ R9, R48, R9, !PT ;  /* 0x0000000930097209 */ /* 0x001fe20007810000 */
[----:B------:R-:W-:-:S06]  /*50b0*/  FFMA.FTZ R48, R82, R0, -R21 ;  /* 0x0000000052307223 */ /* 0x000fcc0000010815 */
[----:B------:R-:W-:Y:S01]  /*50c0*/  MUFU.EX2 R20, R20 ;  /* 0x0000001400147308 */ /* 0x000fe20000000800 */
[-C--:B------:R-:W-:Y:S01]  /*50d0*/  FFMA.FTZ R21, R87, R0.reuse, -R21 ;  /* 0x0000000057157223 */ /* 0x080fe20000010815 */
[C---:B------:R-:W-:Y:S01]  /*50e0*/  FSETP.NEU.FTZ.AND P4, PT, R9.reuse, -INF , PT ;  /* 0xff8000000900780b */ /* 0x040fe20003f9d000 */
[----:B------:R-:W-:-:S05]  /*50f0*/  FMUL.FTZ R50, R9, R0 ;  /* 0x0000000009327220 */ /* 0x000fca0000410000 */
[----:B------:R-:W-:Y:S01]  /*5100*/  FSEL R50, R50, RZ, P4 ;  /* 0x000000ff32327208 */ /* 0x000fe20002000000 */
[----:B------:R-:W-:Y:S01]  /*5110*/  MUFU.EX2 R177, R177 ;  /* 0x000000b100b17308 */ /* 0x000fe20000000800 */
[----:B------:R-:W-:Y:S02]  /*5120*/  WARPGROUP.DEPBAR.LE gsb0, 0x0 ;  /* 0x00008000000079c5 */ /* 0x000fe40000010000 */
[----:B------:R-:W-:Y:S01]  /*5130*/  WARPGROUP.ARRIVE ;  /* 0x00000000000079c5 */ /* 0x000fe20000000000 */
[-CC-:B-1----:R-:W-:Y:S01]  /*5140*/  FFMA.FTZ R172, R39, R0.reuse, -R50.reuse ;  /* 0x0000000027ac7223 */ /* 0x182fe20000010832 */
[----:B------:R-:W-:Y:S01]  /*5150*/  FADD.FTZ R39, -R52, R13 ;  /* 0x0000000d34277221 */ /* 0x000fe20000010100 */
[----:B------:R-:W-:Y:S01]  /*5160*/  FSEL R13, R9, RZ, P4 ;  /* 0x000000ff090d7208 */ /* 0x000fe20002000000 */
[-CC-:B------:R-:W-:Y:S01]  /*5170*/  FFMA.FTZ R174, R43, R0.reuse, -R50.reuse ;  /* 0x000000002bae7223 */ /* 0x180fe20000010832 */
[-C--:B------:R-:W-:Y:S01]  /*5180*/  FFMA.FTZ R23, R23, R0.reuse, -R50 ;  /* 0x0000000017177223 */ /* 0x080fe20000010832 */
[----:B------:R-:W-:Y:S01]  /*5190*/  HGMMA.64x128x16.F32.BF16 R88, R164, gdesc[UR8].tnspB, R88, gsb0 ;  /* 0x41e00008a4587df0 */ /* 0x000fe20008001858 */
[-C--:B------:R-:W-:Y:S01]  /*51a0*/  FMUL.FTZ R43, R39, R0.reuse ;  /* 0x00000000272b7220 */ /* 0x080fe20000410000 */
[----:B------:R-:W-:Y:S01]  /*51b0*/  FADD.FTZ R39, -R13, R12 ;  /* 0x0000000c0d277221 */ /* 0x000fe20000010100 */
[-CC-:B--2---:R-:W-:Y:S01]  /*51c0*/  FFMA.FTZ R176, R31, R0.reuse, -R50.reuse ;  /* 0x000000001fb07223 */ /* 0x184fe20000010832 */
[----:B------:R-:W-:Y:S01]  /*51d0*/  FFMA.FTZ R31, R41, R0, -R50 ;  /* 0x00000000291f7223 */ /* 0x000fe20000010832 */
[----:B------:R-:W-:-:S02]  /*51e0*/  IMAD.U32 R41, RZ, RZ, UR4 ;  /* 0x00000004ff297e24 */ /* 0x000fc4000f8e00ff */
[-C--:B------:R-:W-:Y:S01]  /*51f0*/  FMUL.FTZ R12, R39, R0.reuse ;  /* 0x00000000270c7220 */ /* 0x080fe20000410000 */
[-CC-:B---3--:R-:W-:Y:S01]  /*5200*/  FFMA.FTZ R180, R25, R0.reuse, -R50.reuse ;  /* 0x0000000019b47223 */ /* 0x188fe20000010832 */
        /* <DEDUP_REMOVED lines=16> */
[----:B------:R1:W2:Y:S01]  /*5310*/  MUFU.EX2 R13, R43 ;  /* 0x0000002b000d7308 */ /* 0x0002a20000000800 */
[-CC-:B------:R-:W-:Y:S01]  /*5320*/  FFMA.FTZ R154, R47, R0.reuse, -R50.reuse ;  /* 0x000000002f9a7223 */ /* 0x180fe20000010832 */
[-CC-:B------:R-:W-:Y:S01]  /*5330*/  FFMA.FTZ R61, R61, R0.reuse, -R50.reuse ;  /* 0x000000003d3d7223 */ /* 0x180fe20000010832 */
[-CC-:B------:R-:W-:Y:S01]  /*5340*/  FFMA.FTZ R49, R49, R0.reuse, -R50.reuse ;  /* 0x0000000031317223 */ /* 0x180fe20000010832 */
[-CC-:B------:R-:W-:Y:S01]  /*5350*/  FFMA.FTZ R65, R65, R0.reuse, -R50.reuse ;  /* 0x0000000041417223 */ /* 0x180fe20000010832 */
[-CC-:B------:R-:W-:Y:S01]  /*5360*/  FFMA.FTZ R67, R67, R0.reuse, -R50.reuse ;  /* 0x0000000043437223 */ /* 0x180fe20000010832 */
[-CC-:B------:R-:W-:Y:S01]  /*5370*/  FFMA.FTZ R69, R69, R0.reuse, -R50.reuse ;  /* 0x0000000045457223 */ /* 0x180fe20000010832 */
[-CC-:B------:R-:W-:Y:S01]  /*5380*/  FFMA.FTZ R71, R71, R0.reuse, -R50.reuse ;  /* 0x0000000047477223 */ /* 0x180fe20000010832 */
[----:B------:R-:W3:Y:S01]  /*5390*/  MUFU.EX2 R180, R180 ;  /* 0x000000b400b47308 */ /* 0x000ee20000000800 */
[----:B-1----:R-:W-:Y:S01]  /*53a0*/  @!P1 PRMT R43, RZ, 0x654, R39 ;  /* 0x00000654ff2b9816 */ /* 0x002fe20000000027 */
[-CC-:B------:R-:W-:Y:S01]  /*53b0*/  FFMA.FTZ R73, R73, R0.reuse, -R50.reuse ;  /* 0x0000000049497223 */ /* 0x180fe20000010832 */
[-CC-:B------:R-:W-:Y:S01]  /*53c0*/  FFMA.FTZ R75, R75, R0.reuse, -R50.reuse ;  /* 0x000000004b4b7223 */ /* 0x180fe20000010832 */
[-CC-:B------:R-:W-:Y:S01]  /*53d0*/  FFMA.FTZ R77, R77, R0.reuse, -R50.reuse ;  /* 0x000000004d4d7223 */ /* 0x180fe20000010832 */
[-CC-:B------:R-:W-:Y:S01]  /*53e0*/  FFMA.FTZ R83, R83, R0.reuse, -R50.reuse ;  /* 0x0000000053537223 */ /* 0x180fe20000010832 */
[-CC-:B------:R-:W-:Y:S01]  /*53f0*/  FFMA.FTZ R185, R185, R0.reuse, -R50.reuse ;  /* 0x00000000b9b97223 */ /* 0x180fe20000010832 */
[----:B------:R-:W-:Y:S01]  /*5400*/  FFMA.FTZ R187, R187, R0, -R50 ;  /* 0x00000000bbbb7223 */ /* 0x000fe20000010832 */
[----:B------:R-:W1:Y:S01]  /*5410*/  MUFU.EX2 R182, R182 ;  /* 0x000000b600b67308 */ /* 0x000e620000000800 */
[----:B------:R-:W-:Y:S01]  /*5420*/  IMAD.U32 R45, RZ, RZ, UR5 ;  /* 0x00000005ff2d7e24 */ /* 0x000fe2000f8e00ff */
[----:B------:R-:W-:-:S04]  /*5430*/  UMOV UR5, UR4 ;  /* 0x0000000400057c82 */ /* 0x000fc80008000000 */
[----:B------:R-:W-:Y:S02]  /*5440*/  @!P1 LEA R45, R45, UR36, 0x3 ;  /* 0x000000242d2d9c11 */ /* 0x000fe4000f8e18ff */
[----:B------:R-:W4:Y:S03]  /*5450*/  MUFU.EX2 R25, R25 ;  /* 0x0000001900197308 */ /* 0x000f260000000800 */
[----:B------:R-:W-:-:S05]  /*5460*/  @!P1 VIADD R45, R45, 0x28860 ;  /* 0x000288602d2d9836 */ /* 0x000fca0000000000 */
[----:B------:R-:W5:Y:S01]  /*5470*/  MUFU.EX2 R176, R176 ;  /* 0x000000b000b07308 */ /* 0x000f620000000800 */
[----:B------:R-:W-:-:S07]  /*5480*/  @!P1 PRMT R45, RZ, 0x654, R45 ;  /* 0x00000654ff2d9816 */ /* 0x000fce000000002d */
        /* <DEDUP_REMOVED lines=13> */
[----:B------:R3:W-:Y:S01]  /*5560*/  MUFU.EX2 R40, R168 ;  /* 0x000000a800287308 */ /* 0x0007e20000000800 */
[-C--:B0-----:R-:W-:Y:S01]  /*5570*/  FMUL.FTZ R88, R88, R12.reuse ;  /* 0x0000000c58587220 */ /* 0x081fe20000410000 */
[-C--:B------:R-:W-:Y:S01]  /*5580*/  FMUL.FTZ R89, R89, R12.reuse ;  /* 0x0000000c59597220 */ /* 0x080fe20000410000 */
[-C--:B------:R-:W-:Y:S01]  /*5590*/  FMUL.FTZ R92, R92, R12.reuse ;  /* 0x0000000c5c5c7220 */ /* 0x080fe20000410000 */
[-C--:B------:R-:W-:Y:S01]  /*55a0*/  FMUL.FTZ R93, R93, R12.reuse ;  /* 0x0000000c5d5d7220 */ /* 0x080fe20000410000 */
[-C--:B------:R-:W-:Y:S01]  /*55b0*/  FMUL.FTZ R96, R96, R12.reuse ;  /* 0x0000000c60607220 */ /* 0x080fe20000410000 */
[----:B------:R-:W-:Y:S01]  /*55c0*/  FMUL.FTZ R97, R97, R12 ;  /* 0x0000000c61617220 */ /* 0x000fe20000410000 */
[----:B--2---:R-:W-:Y:S01]  /*55d0*/  FFMA.FTZ R43, R12, R6, R23 ;  /* 0x000000060c2b7223 */ /* 0x004fe20000010017 */
[----:B------:R-:W-:Y:S01]  /*55e0*/  FFMA.FTZ R6, R13, R7, R14 ;  /* 0x000000070d067223 */ /* 0x000fe2000001000e */
[----:B---3--:R-:W-:Y:S01]  /*55f0*/  FFMA.FTZ R168, R51, R0, -R50 ;  /* 0x0000000033a87223 */ /* 0x008fe20000010832 */
[----:B------:R-:W0:Y:S01]  /*5600*/  MUFU.EX2 R33, R33 ;  /* 0x0000002100217308 */ /* 0x000e220000000800 */
[----:B------:R-:W-:Y:S01]  /*5610*/  FADD.FTZ R43, R180, R43 ;  /* 0x0000002bb42b7221 */ /* 0x000fe20000010000 */
[C---:B------:R-:W-:Y:S01]  /*5620*/  FADD.FTZ R6, R181.reuse, R6 ;  /* 0x00000006b5067221 */ /* 0x040fe20000010000 */
[----:B------:R-:W-:Y:S01]  /*5630*/  F2FP.BF16.F32.PACK_AB R181, R181, R14 ;  /* 0x0000000eb5b5723e */ /* 0x000fe200000010ff */
[----:B------:R-:W-:Y:S01]  /*5640*/  FFMA.FTZ R50, R189, R0, -R50 ;  /* 0x00000000bd327223 */ /* 0x000fe20000010832 */
[----:B-1----:R-:W-:Y:S01]  /*5650*/  FADD.FTZ R52, R182, R43 ;  /* 0x0000002bb6347221 */ /* 0x002fe20000010000 */
[----:B----4-:R-:W-:Y:S01]  /*5660*/  FADD.FTZ R41, R183, R6 ;  /* 0x00000006b7297221 */ /* 0x010fe20000010000 */
[----:B------:R-:W-:Y:S01]  /*5670*/  F2FP.BF16.F32.PACK_AB R180, R180, R23 ;  /* 0x00000017b4b4723e */ /* 0x000fe200000010ff */
[----:B------:R-:W1:Y:S01]  /*5680*/  MUFU.EX2 R168, R168 ;  /* 0x000000a800a87308 */ /* 0x000e620000000800 */
[C---:B------:R-:W-:Y:S01]  /*5690*/  FADD.FTZ R43, R25.reuse, R52 ;  /* 0x00000034192b7221 */ /* 0x040fe20000010000 */
[----:B------:R-:W-:Y:S01]  /*56a0*/  FADD.FTZ R6, R20, R41 ;  /* 0x0000002914067221 */ /* 0x000fe20000010000 */
[----:B------:R-:W-:Y:S01]  /*56b0*/  F2FP.BF16.F32.PACK_AB R182, R25, R182 ;  /* 0x000000b619b6723e */ /* 0x000fe200000010ff */
[----:B------:R2:W-:Y:S01]  /*56c0*/  @!P1 SYNCS.ARRIVE.TRANS64.RED.A1T0 RZ, [R45+URZ], RZ ;  /* 0x000000ff2dff99a7 */ /* 0x0005e2000810043f */
[----:B-----5:R-:W-:Y:S01]  /*56d0*/  FADD.FTZ R52, R176, R43 ;  /* 0x0000002bb0347221 */ /* 0x020fe20000010000 */
        /* <DEDUP_REMOVED lines=10> */
[----:B------:R-:W4:Y:S01]  /*5780*/  MUFU.EX2 R35, R35 ;  /* 0x0000002300237308 */ /* 0x000f220000000800 */
[----:B------:R-:W-:Y:S01]  /*5790*/  FADD.FTZ R43, R29, R52 ;  /* 0x000000341d2b7221 */ /* 0x000fe20000010000 */
[----:B------:R-:W-:Y:S01]  /*57a0*/  FADD.FTZ R6, R28, R41 ;  /* 0x000000291c067221 */ /* 0x000fe20000010000 */
[-C--:B------:R-:W-:Y:S01]  /*57b0*/  FMUL.FTZ R108, R108, R12.reuse ;  /* 0x0000000c6c6c7220 */ /* 0x080fe20000410000 */
[-C--:B------:R-:W-:Y:S01]  /*57c0*/  FMUL.FTZ R109, R109, R12.reuse ;  /* 0x0000000c6d6d7220 */ /* 0x080fe20000410000 */
[----:B------:R-:W-:Y:S01]  /*57d0*/  FADD.FTZ R52, R172, R43 ;  /* 0x0000002bac347221 */ /* 0x000fe20000010000 */
[----:B------:R-:W-:Y:S01]  /*57e0*/  FADD.FTZ R41, R173, R6 ;  /* 0x00000006ad297221 */ /* 0x000fe20000010000 */
[-C--:B------:R-:W-:Y:S01]  /*57f0*/  FMUL.FTZ R112, R112, R12.reuse ;  /* 0x0000000c70707220 */ /* 0x080fe20000410000 */
[----:B------:R-:W5:Y:S01]  /*5800*/  MUFU.EX2 R170, R170 ;  /* 0x000000aa00aa7308 */ /* 0x000f620000000800 */
[----:B------:R-:W-:Y:S01]  /*5810*/  FADD.FTZ R43, R31, R52 ;  /* 0x000000341f2b7221 */ /* 0x000fe20000010000 */
[----:B------:R-:W-:Y:S01]  /*5820*/  FADD.FTZ R6, R32, R41 ;  /* 0x0000002920067221 */ /* 0x000fe20000010000 */
[-C--:B------:R-:W-:Y:S01]  /*5830*/  FMUL.FTZ R113, R113, R12.reuse ;  /* 0x0000000c71717220 */ /* 0x080fe20000410000 */
[-C--:B------:R-:W-:Y:S01]  /*5840*/  FMUL.FTZ R116, R116, R12.reuse ;  /* 0x0000000c74747220 */ /* 0x080fe20000410000 */
[----:B------:R-:W-:Y:S01]  /*5850*/  FADD.FTZ R52, R174, R43 ;  /* 0x0000002bae347221 */ /* 0x000fe20000010000 */
[----:B------:R-:W-:Y:S01]  /*5860*/  FADD.FTZ R41, R175, R6 ;  /* 0x00000006af297221 */ /* 0x000fe20000010000 */
[-C--:B------:R-:W-:Y:S01]  /*5870*/  FMUL.FTZ R117, R117, R12.reuse ;  /* 0x0000000c75757220 */ /* 0x080fe20000410000 */
[----:B------:R-:W2:Y:S01]  /*5880*/  MUFU.EX2 R171, R171 ;  /* 0x000000ab00ab7308 */ /* 0x000ea20000000800 */
[----:B0-----:R-:W-:Y:S01]  /*5890*/  FADD.FTZ R43, R33, R52 ;  /* 0x00000034212b7221 */ /* 0x001fe20000010000 */
[----:B------:R-:W-:Y:S01]  /*58a0*/  FADD.FTZ R6, R36, R41 ;  /* 0x0000002924067221 */ /* 0x000fe20000010000 */
[-C--:B------:R-:W-:Y:S01]  /*58b0*/  FMUL.FTZ R120, R120, R12.reuse ;  /* 0x0000000c78787220 */ /* 0x080fe20000410000 */
[-C--:B------:R-:W-:Y:S01]  /*58c0*/  FMUL.FTZ R121, R121, R12.reuse ;  /* 0x0000000c79797220 */ /* 0x080fe20000410000 */
[----:B-1----:R-:W-:Y:S01]  /*58d0*/  FADD.FTZ R52, R168, R43 ;  /* 0x0000002ba8347221 */ /* 0x002fe20000010000 */
[----:B---3--:R-:W-:Y:S01]  /*58e0*/  FADD.FTZ R41, R169, R6 ;  /* 0x00000006a9297221 */ /* 0x008fe20000010000 */
[-C--:B------:R-:W-:Y:S01]  /*58f0*/  FMUL.FTZ R124, R124, R12.reuse ;  /* 0x0000000c7c7c7220 */ /* 0x080fe20000410000 */
[----:B------:R-:W0:Y:S01]  /*5900*/  MUFU.EX2 R37, R37 ;  /* 0x0000002500257308 */ /* 0x000e220000000800 */
[----:B----4-:R-:W-:Y:S01]  /*5910*/  FADD.FTZ R43, R35, R52 ;  /* 0x00000034232b7221 */ /* 0x010fe20000010000 */
[----:B------:R-:W-:Y:S01]  /*5920*/  FADD.FTZ R6, R40, R41 ;  /* 0x0000002928067221 */ /* 0x000fe20000010000 */
[-C--:B------:R-:W-:Y:S01]  /*5930*/  FMUL.FTZ R125, R125, R12.reuse ;  /* 0x0000000c7d7d7220 */ /* 0x080fe20000410000 */
[-C--:B------:R-:W-:Y:S01]  /*5940*/  FMUL.FTZ R128, R128, R12.reuse ;  /* 0x0000000c80807220 */ /* 0x080fe20000410000 */
[----:B-----5:R-:W-:Y:S01]  /*5950*/  FADD.FTZ R14, R170, R43 ;  /* 0x0000002baa0e7221 */ /* 0x020fe20000010000 */
        /* <DEDUP_REMOVED lines=11> */
[----:B0-----:R-:W-:Y:S01]  /*5a10*/  FADD.FTZ R25, R37, R14 ;  /* 0x0000000e25197221 */ /* 0x001fe20000010000 */
[-C--:B------:R-:W-:Y:S01]  /*5a20*/  FMUL.FTZ R145, R145, R12.reuse ;  /* 0x0000000c91917220 */ /* 0x080fe20000410000 */
[-C--:B------:R-:W-:Y:S01]  /*5a30*/  FMUL.FTZ R148, R148, R12.reuse ;  /* 0x0000000c94947220 */ /* 0x080fe20000410000 */
[----:B------:R-:W-:Y:S01]  /*5a40*/  FMUL.FTZ R149, R149, R12 ;  /* 0x0000000c95957220 */ /* 0x000fe20000410000 */
        /* <DEDUP_REMOVED lines=41> */
[----:B------:R-:W-:Y:S01]  /*5ce0*/  FMUL.FTZ R151, R151, R13 ;  /* 0x0000000d97977220 */ /* 0x000fe20000410000 */
[----:B------:R-:W-:Y:S01]  /*5cf0*/  F2FP.BF16.F32.PACK_AB R183, R20, R183 ;  /* 0x000000b714b7723e */ /* 0x000fe200000010ff */
[----:B------:R-:W2:Y:S01]  /*5d00*/  MUFU.EX2 R7, R61 ;  /* 0x0000003d00077308 */ /* 0x000ea20000000800 */
[----:B0-----:R-:W-:Y:S01]  /*5d10*/  FADD.FTZ R14, R154, R25 ;  /* 0x000000199a0e7221 */ /* 0x001fe20000010000 */
[----:B------:R-:W-:Y:S01]  /*5d20*/  F2FP.BF16.F32.PACK_AB R177, R24, R177 ;  /* 0x000000b118b1723e */ /* 0x000fe200000010ff */
[----:B------:R-:W-:Y:S01]  /*5d30*/  IMAD.MOV.U32 R13, RZ, RZ, R11 ;  /* 0x000000ffff0d7224 */ /* 0x000fe200078e000b */
[----:B------:R-:W-:Y:S01]  /*5d40*/  F2FP.BF16.F32.PACK_AB R176, R27, R176 ;  /* 0x000000b01bb0723e */ /* 0x000fe200000010ff */
[----:B------:R-:W-:Y:S01]  /*5d50*/  IMAD.MOV.U32 R12, RZ, RZ, R9 ;  /* 0x000000ffff0c7224 */ /* 0x000fe200078e0009 */
[----:B------:R-:W-:-:S02]  /*5d60*/  F2FP.BF16.F32.PACK_AB R178, R29, R178 ;  /* 0x000000b21db2723e */ /* 0x000fc400000010ff */
[----:B------:R-:W0:Y:S01]  /*5d70*/  MUFU.EX2 R30, R30 ;  /* 0x0000001e001e7308 */ /* 0x000e220000000800 */
[----:B-1----:R-:W-:Y:S01]  /*5d80*/  FADD.FTZ R23, R155, R6 ;  /* 0x000000069b177221 */ /* 0x002fe20000010000 */
[----:B------:R-:W-:Y:S02]  /*5d90*/  F2FP.BF16.F32.PACK_AB R179, R28, R179 ;  /* 0x000000b31cb3723e */ /* 0x000fe400000010ff */
[----:B------:R-:W-:Y:S02]  /*5da0*/  F2FP.BF16.F32.PACK_AB R172, R31, R172 ;  /* 0x000000ac1fac723e */ /* 0x000fe400000010ff */
[----:B------:R-:W-:Y:S02]  /*5db0*/  F2FP.BF16.F32.PACK_AB R173, R32, R173 ;  /* 0x000000ad20ad723e */ /* 0x000fe400000010ff */
[----:B------:R-:W1:Y:S01]  /*5dc0*/  MUFU.EX2 R49, R49 ;  /* 0x0000003100317308 */ /* 0x000e620000000800 */
[C---:B--2---:R-:W-:Y:S01]  /*5dd0*/  FADD.FTZ R14, R7.reuse, R14 ;  /* 0x0000000e070e7221 */ /* 0x044fe20000010000 */
[----:B------:R-:W-:-:S02]  /*5de0*/  F2FP.BF16.F32.PACK_AB R154, R7, R154 ;  /* 0x0000009a079a723e */ /* 0x000fc400000010ff */
[----:B------:R-:W-:Y:S02]  /*5df0*/  F2FP.BF16.F32.PACK_AB R174, R33, R174 ;  /* 0x000000ae21ae723e */ /* 0x000fe400000010ff */
[----:B------:R-:W-:Y:S02]  /*5e00*/  F2FP.BF16.F32.PACK_AB R175, R36, R175 ;  /* 0x000000af24af723e */ /* 0x000fe400000010ff */
[----:B------:R-:W2:Y:S01]  /*5e10*/  MUFU.EX2 R157, R157 ;  /* 0x0000009d009d7308 */ /* 0x000ea20000000800 */
[----:B0-----:R-:W-:Y:S01]  /*5e20*/  FADD.FTZ R6, R30, R23 ;  /* 0x000000171e067221 */ /* 0x001fe20000010000 */
[----:B------:R-:W-:Y:S02]  /*5e30*/  F2FP.BF16.F32.PACK_AB R168, R35, R168 ;  /* 0x000000a823a8723e */ /* 0x000fe400000010ff */
[----:B------:R-:W-:Y:S02]  /*5e40*/  F2FP.BF16.F32.PACK_AB R169, R40, R169 ;  /* 0x000000a928a9723e */ /* 0x000fe400000010ff */
[----:B------:R-:W-:-:S02]  /*5e50*/  F2FP.BF16.F32.PACK_AB R170, R37, R170 ;  /* 0x000000aa25aa723e */ /* 0x000fc400000010ff */
[----:B------:R-:W0:Y:S01]  /*5e60*/  MUFU.EX2 R65, R65 ;  /* 0x0000004100417308 */ /* 0x000e220000000800 */
[----:B-1----:R-:W-:Y:S01]  /*5e70*/  FADD.FTZ R14, R49, R14 ;  /* 0x0000000e310e7221 */ /* 0x002fe20000010000 */
[----:B------:R-:W-:Y:S02]  /*5e80*/  F2FP.BF16.F32.PACK_AB R171, R42, R171 ;  /* 0x000000ab2aab723e */ /* 0x000fe400000010ff */
[----:B------:R-:W-:Y:S02]  /*5e90*/  F2FP.BF16.F32.PACK_AB R152, R39, R152 ;  /* 0x000000982798723e */ /* 0x000fe400000010ff */
[----:B------:R-:W-:Y:S02]  /*5ea0*/  F2FP.BF16.F32.PACK_AB R153, R22, R153 ;  /* 0x000000991699723e */ /* 0x000fe400000010ff */
[----:B------:R-:W1:Y:S01]  /*5eb0*/  MUFU.EX2 R26, R26 ;  /* 0x0000001a001a7308 */ /* 0x000e620000000800 */
[----:B--2---:R-:W-:Y:S01]  /*5ec0*/  FADD.FTZ R23, R157, R6 ;  /* 0x000000069d177221 */ /* 0x004fe20000010000 */
[----:B------:R-:W-:-:S06]  /*5ed0*/  F2FP.BF16.F32.PACK_AB R155, R30, R155 ;  /* 0x0000009b1e9b723e */ /* 0x000fcc00000010ff */
        /* <DEDUP_REMOVED lines=51> */
[----:B------:R-:W-:Y:S01]  /*6210*/  F2FP.BF16.F32.PACK_AB R166, R50, R187 ;  /* 0x000000bb32a6723e */ /* 0x000fe200000010ff */
[----:B------:R-:W-:Y:S02]  /*6220*/  IMAD.MOV.U32 R14, RZ, RZ, R8 ;  /* 0x000000ffff0e7224 */ /* 0x000fe400078e0008 */
[C---:B0-----:R-:W-:Y:S01]  /*6230*/  FADD.FTZ R7, R21.reuse, R7 ;  /* 0x0000000715077221 */ /* 0x041fe20000010000 */
[----:B------:R-:W-:Y:S01]  /*6240*/  F2FP.BF16.F32.PACK_AB R167, R21, R46 ;  /* 0x0000002e15a7723e */ /* 0x000fe200000010ff */
[----:B------:R-:W-:Y:S06]  /*6250*/  @P3 BRA `(.L_x_2134) ;  /* 0xffffffd400d43947 */ /* 0x000fec000383ffff */
.L_x_2125:
[----:B------:R-:W-:-:S13]  /*6260*/  ISETP.GE.AND P2, PT, R10, R17, PT ;  /* 0x000000110a00720c */ /* 0x000fda0003f46270 */
[----:B------:R-:W-:Y:S05]  /*6270*/  @!P2 BRA `(.L_x_2135) ;  /* 0x0000001c00f0a947 */ /* 0x000fea0003800000 */
[C---:B------:R-:W-:Y:S01]  /*6280*/  VIADD R4, R19.reuse, 0x8 ;  /* 0x0000000813047836 */ /* 0x040fe20000000000 */
[----:B------:R-:W-:Y:S01]  /*6290*/  IADD3 R19, -R19, 0xb, RZ ;  /* 0x0000000b13137810 */ /* 0x000fe20007ffe1ff */
[----:B------:R-:W-:Y:S01]  /*62a0*/  IMAD.MOV.U32 R12, RZ, RZ, R11 ;  /* 0x000000ffff0c7224 */ /* 0x000fe200078e000b */
[----:B------:R-:W-:Y:S01]  /*62b0*/  UMOV UR5, UR4 ;  /* 0x0000000400057c82 */ /* 0x000fe20008000000 */
[----:B------:R-:W-:Y:S02]  /*62c0*/  IMAD.MOV.U32 R5, RZ, RZ, R9 ;  /* 0x000000ffff057224 */ /* 0x000fe400078e0009 */
[----:B------:R-:W-:-:S07]  /*62d0*/  IMAD.MOV.U32 R13, RZ, RZ, R8 ;  /* 0x000000ffff0d7224 */ /* 0x000fce00078e0008 */
.L_x_2144:
        /* <DEDUP_REMOVED lines=9> */
.L_x_2137:
[----:B------:R-:W-:Y:S01]  /*6370*/  ULEA UR7, UR4, UR36, 0x3 ;  /* 0x0000002404077291 */ /* 0x000fe2000f8e183f */
[----:B------:R-:W-:-:S08]  /*6380*/  SHF.L.U32 R0, R8, 0x1f, RZ ;  /* 0x0000001f08007819 */ /* 0x000fd000000006ff */
[----:B------:R0:W1:Y:S01]  /*6390*/  SYNCS.PHASECHK.TRANS64.TRYWAIT P2, [UR7+0x28830], R0 ;  /* 0x02883000ff0075a7 */ /* 0x0000620008040147 */
[----:B------:R-:W-:Y:S05]  /*63a0*/  @!P0 BRA `(.L_x_2138) ;  /* 0x0000000000048947 */ /* 0x000fea0003800000 */
[----:B------:R-:W-:Y:S01]  /*63b0*/  BPT.TRAP 0x1 ;  /* 0x000000040000795c */ /* 0x000fe20000300000 */
.L_x_2138:
[----:B-1----:R-:W-:Y:S05]  /*63c0*/  @P2 BRA `(.L_x_2136) ;  /* 0x0000000000082947 */ /* 0x002fea0003800000 */
[----:B------:R-:W1:Y:S02]  /*63d0*/  SYNCS.PHASECHK.TRANS64.TRYWAIT P2, [UR7+0x28830], R0 ;  /* 0x02883000ff0075a7 */ /* 0x000e640008040147 */
[----:B-1----:R-:W-:Y:S05]  /*63e0*/  @!P2 BRA `(.L_x_2139) ;  /* 0x0000007c0038a947 */ /* 0x002fea0003800000 */
.L_x_2136:
        /* <DEDUP_REMOVED lines=46> */
.L_x_2141:
[----:B------:R-:W-:Y:S01]  /*66d0*/  ULEA UR7, UR5, UR36, 0x3 ;  /* 0x0000002405077291 */ /* 0x000fe2000f8e183f */
[----:B01----:R-:W-:-:S08]  /*66e0*/  SHF.L.U32 R0, R13, 0x1f, RZ ;  /* 0x0000001f0d007819 */ /* 0x003fd000000006ff */
[----:B------:R0:W1:Y:S01]  /*66f0*/  SYNCS.PHASECHK.TRANS64.TRYWAIT P2, [UR7+0x28850], R0 ;  /* 0x02885000ff0075a7 */ /* 0x0000620008040147 */
[----:B------:R-:W-:Y:S05]  /*6700*/  @!P0 BRA `(.L_x_2142) ;  /* 0x0000000000048947 */ /* 0x000fea0003800000 */
[----:B------:R-:W-:Y:S01]  /*6710*/  BPT.TRAP 0x1 ;  /* 0x000000040000795c */ /* 0x000fe20000300000 */
.L_x_2142:
[----:B-1----:R-:W-:Y:S05]  /*6720*/  @P2 BRA `(.L_x_2140) ;  /* 0x0000000000082947 */ /* 0x002fea0003800000 */
[----:B------:R-:W1:Y:S02]  /*6730*/  SYNCS.PHASECHK.TRANS64.TRYWAIT P2, [UR7+0x28850], R0 ;  /* 0x02885000ff0075a7 */ /* 0x000e640008040147 */
[----:B-1----:R-:W-:Y:S05]  /*6740*/  @!P2 BRA `(.L_x_2143) ;  /* 0x000000780078a947 */ /* 0x002fea0003800000 */
.L_x_2140:
        /* <DEDUP_REMOVED lines=47> */
[----:B------:R-:W0:Y:S03]  /*6a40*/  LDC R0, c[0x0][0x988] ;  /* 0x00026200ff007b82 */ /* 0x000e260000000800 */
[----:B------:R-:W1:Y:S01]  /*6a50*/  SHFL.BFLY PT, R14, R13, 0x1, 0x1f ;  /* 0x0c201f000d0e7f89 */ /* 0x000e6200000e0000 */
[----:B------:R-:W-:Y:S02]  /*6a60*/  WARPGROUP.DEPBAR.LE gsb0, 0x0 ;  /* 0x00008000000079c5 */ /* 0x000fe40000010000 */
[----:B------:R-:W-:-:S06]  /*6a70*/  WARPGROUP.ARRIVE ;  /* 0x00000000000079c5 */ /* 0x000fcc0000000000 */
[----:B------:R-:W-:Y:S01]  /*6a80*/  HGMMA.64x128x16.F32.BF16 R88, R176, gdesc[UR12].tnspB, R88, gsb0 ;  /* 0x41e0000cb0587df0 */ /* 0x000fe20008001858 */
[----:B------:R-:W-:Y:S01]  /*6a90*/  UIADD3 UR14, UR10, 0x100, URZ ;  /* 0x000001000a0e7890 */ /* 0x000fe2000fffe03f */
[----:B------:R-:W-:Y:S01]  /*6aa0*/  UMOV UR15, 0x40000040 ;  /* 0x40000040000f7882 */ /* 0x000fe20000000000 */
[----:B-1----:R-:W-:Y:S02]  /*6ab0*/  FMNMX.FTZ R9, R13, R14, !PT ;  /* 0x0000000e0d097209 */ /* 0x002fe40007810000 */
[----:B------:R-:W-:-:S03]  /*6ac0*/  FMNMX.FTZ R14, R26, R12, !PT ;  /* 0x0000000c1a0e7209 */ /* 0x000fc60007810000 */
[----:B------:R-:W-:Y:S01]  /*6ad0*/  FADD.FTZ R5, -R9, R5 ;  /* 0x0000000509057221 */ /* 0x000fe20000010100 */
[----:B------:R-:W-:-:S03]  /*6ae0*/  FMNMX.FTZ R11, R27, R14, !PT ;  /* 0x0000000e1b0b7209 */ /* 0x000fc60007810000 */
[----:B0-----:R-:W-:Y:S01]  /*6af0*/  FMUL.FTZ R5, R5, R0 ;  /* 0x0000000005057220 */ /* 0x001fe20000410000 */
        /* <DEDUP_REMOVED lines=37> */
[----:B0-----:R-:W-:-:S05]  /*6d50*/  FMNMX.FTZ R22, R11, R16, !PT ;  /* 0x000000100b167209 */ /* 0x001fca0007810000 */
[----:B------:R-:W0:Y:S02]  /*6d60*/  SHFL.BFLY PT, R11, R22, 0x1, 0x1f ;  /* 0x0c201f00160b7f89 */ /* 0x000e2400000e0000 */
[----:B0-----:R-:W-:Y:S01]  /*6d70*/  FMNMX.FTZ R11, R22, R11, !PT ;  /* 0x0000000b160b7209 */ /* 0x001fe20007810000 */
[----:B------:R-:W-:Y:S02]  /*6d80*/  WARPGROUP.DEPBAR.LE gsb0, 0x0 ;  /* 0x00008000000079c5 */ /* 0x000fe40000010000 */
[----:B------:R-:W-:-:S06]  /*6d90*/  WARPGROUP.ARRIVE ;  /* 0x00000000000079c5 */ /* 0x000fcc0000000000 */
[----:B------:R-:W-:Y:S01]  /*6da0*/  HGMMA.64x128x16.F32.BF16 R88, R168, gdesc[UR12].tnspB, R88, gsb0 ;  /* 0x41e0000ca8587df0 */ /* 0x000fe20008001858 */
[----:B------:R-:W-:Y:S01]  /*6db0*/  UIADD3 UR14, UR10, 0x200, URZ ;  /* 0x000002000a0e7890 */ /* 0x000fe2000fffe03f */
[----:B------:R-:W-:Y:S01]  /*6dc0*/  UMOV UR15, 0x40000040 ;  /* 0x40000040000f7882 */ /* 0x000fe20000000000 */
[----:B------:R-:W-:Y:S02]  /*6dd0*/  WARPGROUP.DEPBAR.LE gsb0, 0x0 ;  /* 0x00008000000079c5 */ /* 0x000fe40000010000 */
[----:B------:R-:W-:Y:S01]  /*6de0*/  WARPGROUP.ARRIVE ;  /* 0x00000000000079c5 */ /* 0x000fe20000000000 */
[----:B------:R-:W-:-:S04]  /*6df0*/  FMUL.FTZ R169, R9, R0 ;  /* 0x0000000009a97220 */ /* 0x000fc80000410000 */
[-CC-:B------:R-:W-:Y:S02]  /*6e00*/  FFMA.FTZ R13, R25, R0.reuse, -R169.reuse ;  /* 0x00000000190d7223 */ /* 0x180fe400000108a9 */
[----:B------:R-:W-:Y:S01]  /*6e10*/  HGMMA.64x128x16.F32.BF16 R88, R152, gdesc[UR12].tnspB, R88, gsb0 ;  /* 0x41e0000c98587df0 */ /* 0x000fe20008001858 */
[----:B------:R-:W-:Y:S01]  /*6e20*/  UIADD3 UR14, UR10, 0x280, URZ ;  /* 0x000002800a0e7890 */ /* 0x000fe2000fffe03f */
[-CC-:B------:R-:W-:Y:S01]  /*6e30*/  FFMA.FTZ R25, R41, R0.reuse, -R169.reuse ;  /* 0x0000000029197223 */ /* 0x180fe200000108a9 */
[----:B------:R-:W-:Y:S01]  /*6e40*/  UMOV UR15, 0x40000040 ;  /* 0x40000040000f7882 */ /* 0x000fe20000000000 */
[-CC-:B------:R-:W-:Y:S01]  /*6e50*/  FFMA.FTZ R41, R57, R0.reuse, -R169.reuse ;  /* 0x0000000039297223 */ /* 0x180fe200000108a9 */
[-CC-:B------:R-:W-:Y:S01]  /*6e60*/  FFMA.FTZ R57, R73, R0.reuse, -R169.reuse ;  /* 0x0000000049397223 */ /* 0x180fe200000108a9 */
[----:B------:R-:W-:Y:S01]  /*6e70*/  FADD.FTZ R73, -R11, R12 ;  /* 0x0000000c0b497221 */ /* 0x000fe20000010100 */
[-CC-:B------:R-:W-:Y:S01]  /*6e80*/  FFMA.FTZ R180, R24, R0.reuse, -R169.reuse ;  /* 0x0000000018b47223 */ /* 0x180fe200000108a9 */
[-CC-:B------:R-:W-:Y:S01]  /*6e90*/  FFMA.FTZ R176, R32, R0.reuse, -R169.reuse ;  /* 0x0000000020b07223 */ /* 0x180fe200000108a9 */
[-CC-:B------:R-:W-:Y:S01]  /*6ea0*/  FFMA.FTZ R182, R28, R0.reuse, -R169.reuse ;  /* 0x000000001cb67223 */ /* 0x180fe200000108a9 */
[-C--:B------:R-:W-:Y:S01]  /*6eb0*/  FMUL.FTZ R12, R73, R0.reuse ;  /* 0x00000000490c7220 */ /* 0x080fe20000410000 */
[-C--:B------:R-:W-:Y:S01]  /*6ec0*/  FMUL.FTZ R73, R11, R0.reuse ;  /* 0x000000000b497220 */ /* 0x080fe20000410000 */
[----:B------:R-:W-:Y:S01]  /*6ed0*/  MUFU.EX2 R13, R13 ;  /* 0x0000000d000d7308 */ /* 0x000fe20000000800 */
[-CC-:B------:R-:W-:Y:S01]  /*6ee0*/  FFMA.FTZ R172, R40, R0.reuse, -R169.reuse ;  /* 0x0000000028ac7223 */ /* 0x180fe200000108a9 */
[-C--:B------:R-:W-:Y:S01]  /*6ef0*/  FFMA.FTZ R15, R29, R0.reuse, -R169 ;  /* 0x000000001d0f7223 */ /* 0x080fe200000108a9 */
[-CC-:B------:R-:W-:Y:S01]  /*6f00*/  FFMA.FTZ R181, R26, R0.reuse, -R73.reuse ;  /* 0x000000001ab57223 */ /* 0x180fe20000010849 */
[----:B------:R-:W-:Y:S01]  /*6f10*/  FFMA.FTZ R32, R27, R0, -R73 ;  /* 0x000000001b207223 */ /* 0x000fe20000010849 */
[----:B------:R-:W-:-:S02]  /*6f20*/  IMAD.U32 R27, RZ, RZ, UR4 ;  /* 0x00000004ff1b7e24 */ /* 0x000fc4000f8e00ff */
[-CC-:B------:R-:W-:Y:S01]  /*6f30*/  FFMA.FTZ R183, R30, R0.reuse, -R73.reuse ;  /* 0x000000001eb77223 */ /* 0x180fe20000010849 */
[-CC-:B------:R-:W-:Y:S01]  /*6f40*/  FFMA.FTZ R40, R31, R0.reuse, -R73.reuse ;  /* 0x000000001f287223 */ /* 0x180fe20000010849 */
[----:B------:R-:W0:Y:S01]  /*6f50*/  MUFU.EX2 R180, R180 ;  /* 0x000000b400b47308 */ /* 0x000e220000000800 */
[-C--:B------:R-:W-:Y:S01]  /*6f60*/  FFMA.FTZ R177, R34, R0.reuse, -R73 ;  /* 0x0000000022b17223 */ /* 0x080fe20000010849 */
[----:B------:R-:W-:Y:S01]  /*6f70*/  @!P1 LEA R27, R27, UR36, 0x3 ;  /* 0x000000241b1b9c11 */ /* 0x000fe2000f8e18ff */
[-CC-:B------:R-:W-:Y:S01]  /*6f80*/  FFMA.FTZ R178, R36, R0.reuse, -R169.reuse ;  /* 0x0000000024b27223 */ /* 0x180fe200000108a9 */
[-C--:B------:R-:W-:Y:S01]  /*6f90*/  FFMA.FTZ R21, R33, R0.reuse, -R169 ;  /* 0x0000000021157223 */ /* 0x080fe200000108a9 */
[-CC-:B------:R-:W-:Y:S01]  /*6fa0*/  FFMA.FTZ R36, R35, R0.reuse, -R73.reuse ;  /* 0x0000000023247223 */ /* 0x180fe20000010849 */
[-C--:B------:R-:W-:Y:S01]  /*6fb0*/  FFMA.FTZ R179, R38, R0.reuse, -R73 ;  /* 0x0000000026b37223 */ /* 0x080fe20000010849 */
[----:B------:R-:W-:Y:S01]  /*6fc0*/  @!P1 VIADD R27, R27, 0x28840 ;  /* 0x000288401b1b9836 */ /* 0x000fe20000000000 */
[----:B------:R-:W-:Y:S01]  /*6fd0*/  MUFU.EX2 R12, R12 ;  /* 0x0000000c000c7308 */ /* 0x000fe20000000800 */
[-C--:B------:R-:W-:Y:S01]  /*6fe0*/  FFMA.FTZ R23, R37, R0.reuse, -R169 ;  /* 0x0000000025177223 */ /* 0x080fe200000108a9 */
[-CC-:B------:R-:W-:Y:S01]  /*6ff0*/  FFMA.FTZ R38, R39, R0.reuse, -R73.reuse ;  /* 0x0000000027267223 */ /* 0x180fe20000010849 */
[-C--:B------:R-:W-:Y:S01]  /*7000*/  FFMA.FTZ R173, R42, R0.reuse, -R73 ;  /* 0x000000002aad7223 */ /* 0x080fe20000010849 */
[----:B------:R-:W-:Y:S01]  /*7010*/  @!P1 PRMT R27, RZ, 0x654, R27 ;  /* 0x00000654ff1b9816 */ /* 0x000fe2000000001b */
[-C--:B------:R-:W-:Y:S01]  /*7020*/  FFMA.FTZ R30, R43, R0.reuse, -R73 ;  /* 0x000000002b1e7223 */ /* 0x080fe20000010849 */
[-C--:B------:R-:W-:Y:S01]  /*7030*/  FFMA.FTZ R174, R44, R0.reuse, -R169 ;  /* 0x000000002cae7223 */ /* 0x080fe200000108a9 */
[----:B------:R-:W-:Y:S01]  /*7040*/  FFMA.FTZ R175, R46, R0, -R73 ;  /* 0x000000002eaf7223 */ /* 0x000fe20000010849 */
[----:B------:R-:W1:Y:S01]  /*7050*/  MUFU.EX2 R181, R181 ;  /* 0x000000b500b57308 */ /* 0x000e620000000800 */
[----:B0-----:R-:W-:Y:S01]  /*7060*/  FFMA.FTZ R6, R5, R6, R180 ;  /* 0x0000000605067223 */ /* 0x001fe200000100b4 */
[-C--:B------:R-:W-:Y:S01]  /*7070*/  FFMA.FTZ R29, R45, R0.reuse, -R169 ;  /* 0x000000002d1d7223 */ /* 0x080fe200000108a9 */
[-C--:B------:R-:W-:Y:S01]  /*7080*/  FFMA.FTZ R26, R47, R0.reuse, -R73 ;  /* 0x000000002f1a7223 */ /* 0x080fe20000010849 */
        /* <DEDUP_REMOVED lines=13> */
[----:B-1----:R-:W-:Y:S01]  /*7160*/  FFMA.FTZ R7, R12, R7, R181 ;  /* 0x000000070c077223 */ /* 0x002fe200000100b5 */
[-CC-:B------:R-:W-:Y:S01]  /*7170*/  FFMA.FTZ R65, R81, R0.reuse, -R169.reuse ;  /* 0x0000000051417223 */ /* 0x180fe200000108a9 */
[-CC-:B------:R-:W-:Y:S01]  /*7180*/  FFMA.FTZ R84, R84, R0.reuse, -R169.reuse ;  /* 0x0000000054547223 */ /* 0x180fe200000108a9 */
[-C--:B------:R-:W-:Y:S01]  /*7190*/  FFMA.FTZ R69, R85, R0.reuse, -R169 ;  /* 0x0000000055457223 */ /* 0x080fe200000108a9 */
[-CC-:B------:R-:W-:Y:S01]  /*71a0*/  FFMA.FTZ R28, R51, R0.reuse, -R73.reuse ;  /* 0x00000000331c7223 */ /* 0x180fe20000010849 */
[-CC-:B------:R-:W-:Y:S01]  /*71b0*/  FFMA.FTZ R171, R54, R0.reuse, -R73.reuse ;  /* 0x0000000036ab7223 */ /* 0x180fe20000010849 */
[-CC-:B------:R-:W-:Y:S01]  /*71c0*/  FFMA.FTZ R24, R55, R0.reuse, -R73.reuse ;  /* 0x0000000037187223 */ /* 0x180fe20000010849 */
[----:B------:R-:W-:Y:S01]  /*71d0*/  MUFU.EX2 R183, R183 ;  /* 0x000000b700b77308 */ /* 0x000fe20000000800 */
[-CC-:B------:R-:W-:Y:S01]  /*71e0*/  FFMA.FTZ R34, R59, R0.reuse, -R73.reuse ;  /* 0x000000003b227223 */ /* 0x180fe20000010849 */
[--C-:B------:R-:W-:Y:S01]  /*71f0*/  FFMA.FTZ R62, R62, R0, -R73.reuse ;  /* 0x000000003e3e7223 */ /* 0x100fe20000010849 */
[----:B------:R-:W-:Y:S01]  /*7200*/  F2FP.BF16.F32.PACK_AB R180, R13, R180 ;  /* 0x000000b40db4723e */ /* 0x000fe200000010ff */
[-CC-:B------:R-:W-:Y:S01]  /*7210*/  FFMA.FTZ R63, R63, R0.reuse, -R73.reuse ;  /* 0x000000003f3f7223 */ /* 0x180fe20000010849 */
[-CC-:B------:R-:W-:Y:S01]  /*7220*/  FFMA.FTZ R66, R66, R0.reuse, -R73.reuse ;  /* 0x0000000042427223 */ /* 0x180fe20000010849 */
[-CC-:B------:R-:W-:Y:S01]  /*7230*/  FFMA.FTZ R67, R67, R0.reuse, -R73.reuse ;  /* 0x0000000043437223 */ /* 0x180fe20000010849 */
[----:B0-----:R-:W-:Y:S01]  /*7240*/  F2FP.BF16.F32.PACK_AB R181, R32, R181 ;  /* 0x000000b520b5723e */ /* 0x001fe200000010ff */
        /* <DEDUP_REMOVED lines=10> */
[----:B------:R-:W-:Y:S01]  /*72f0*/  FFMA.FTZ R86, R86, R0, -R73 ;  /* 0x0000000056567223 */ /* 0x000fe20000010849 */
[----:B------:R-:W-:Y:S01]  /*7300*/  IMAD.U32 R31, RZ, RZ, UR5 ;  /* 0x00000005ff1f7e24 */ /* 0x000fe2000f8e00ff */
[----:B------:R-:W-:-:S04]  /*7310*/  UMOV UR5, UR4 ;  /* 0x0000000400057c82 */ /* 0x000fc80008000000 */
[----:B------:R-:W-:Y:S01]  /*7320*/  MUFU.EX2 R176, R176 ;  /* 0x000000b000b07308 */ /* 0x000fe20000000800 */
[----:B------:R-:W-:-:S05]  /*7330*/  @!P1 LEA R31, R31, UR36, 0x3 ;  /* 0x000000241f1f9c11 */ /* 0x000fca000f8e18ff */
[----:B------:R-:W-:Y:S02]  /*7340*/  @!P1 VIADD R31, R31, 0x28860 ;  /* 0x000288601f1f9836 */ /* 0x000fe40000000000 */
[----:B------:R-:W-:Y:S03]  /*7350*/  MUFU.EX2 R177, R177 ;  /* 0x000000b100b17308 */ /* 0x000fe60000000800 */
[----:B------:R-:W-:-:S05]  /*7360*/  @!P1 PRMT R31, RZ, 0x654, R31 ;  /* 0x00000654ff1f9816 */ /* 0x000fca000000001f */
        /* <DEDUP_REMOVED lines=9> */
[-C--:B------:R-:W-:Y:S01]  /*7400*/  FFMA.FTZ R154, R60, R0.reuse, -R169 ;  /* 0x000000003c9a7223 */ /* 0x080fe200000108a9 */
[----:B------:R-:W-:Y:S02]  /*7410*/  FFMA.FTZ R153, R58, R0, -R73 ;  /* 0x000000003a997223 */ /* 0x000fe40000010849 */
[----:B------:R-:W-:Y:S01]  /*7420*/  MUFU.EX2 R172, R172 ;  /* 0x000000ac00ac7308 */ /* 0x000fe20000000800 */
[----:B------:R-:W-:Y:S01]  /*7430*/  HGMMA.64x128x16.F32.BF16 R88, R156, gdesc[UR12].tnspB, R88, gsb0 ;  /* 0x41e0000c9c587df0 */ /* 0x000fe20008001858 */
[----:B------:R-:W-:Y:S01]  /*7440*/  UIADD3 UR14, UR10, 0x300, URZ ;  /* 0x000003000a0e7890 */ /* 0x000fe2000fffe03f */
[----:B------:R-:W-:Y:S01]  /*7450*/  UMOV UR15, 0x40000040 ;  /* 0x40000040000f7882 */ /* 0x000fe20000000000 */
[----:B------:R-:W-:-:S04]  /*7460*/  UIADD3 UR10, UR10, 0x380, URZ ;  /* 0x000003800a0a7890 */ /* 0x000fc8000fffe03f */
        /* <DEDUP_REMOVED lines=21> */
[-CC-:B------:R-:W-:Y:S02]  /*75c0*/  FFMA.FTZ R169, R50, R0.reuse, -R73.reuse ;  /* 0x0000000032a97223 */ /* 0x180fe40000010849 */
[----:B------:R-:W-:Y:S01]  /*75d0*/  MUFU.EX2 R34, R34 ;  /* 0x0000002200227308 */ /* 0x000fe20000000800 */
[----:B------:R-:W-:Y:S01]  /*75e0*/  FFMA.FTZ R73, R87, R0, -R73 ;  /* 0x0000000057497223 */ /* 0x000fe20000010849 */
[----:B------:R-:W-:Y:S06]  /*75f0*/  HGMMA.64x128x16.F32.BF16 R88, R160, gdesc[UR12].tnspB, R88, gsb0 ;  /* 0x41e0000ca0587df0 */ /* 0x000fec0008001858 */
[----:B------:R-:W-:Y:S08]  /*7600*/  MUFU.EX2 R169, R169 ;  /* 0x000000a900a97308 */ /* 0x000ff00000000800 */
[----:B------:R-:W-:Y:S08]  /*7610*/  MUFU.EX2 R154, R154 ;  /* 0x0000009a009a7308 */ /* 0x000ff00000000800 */
[----:B------:R-:W-:Y:S08]  /*7620*/  MUFU.EX2 R62, R62 ;  /* 0x0000003e003e7308 */ /* 0x000ff00000000800 */
[----:B------:R-:W-:Y:S08]  /*7630*/  MUFU.EX2 R45, R45 ;  /* 0x0000002d002d7308 */ /* 0x000ff00000000800 */
[----:B------:R-:W0:Y:S08]  /*7640*/  MUFU.EX2 R63, R63 ;  /* 0x0000003f003f7308 */ /* 0x000e300000000800 */
[----:B------:R-:W-:Y:S08]  /*7650*/  MUFU.EX2 R156, R156 ;  /* 0x0000009c009c7308 */ /* 0x000ff00000000800 */
[----:B------:R-:W-:Y:S01]  /*7660*/  MUFU.EX2 R66, R66 ;  /* 0x0000004200427308 */ /* 0x000fe20000000800 */
[----:B0-----:R-:W-:-:S07]  /*7670*/  F2FP.BF16.F32.PACK_AB R155, R63, R62 ;  /* 0x0000003e3f9b723e */ /* 0x001fce00000010ff */
        /* <DEDUP_REMOVED lines=10> */
[----:B------:R-:W0:Y:S08]  /*7720*/  MUFU.EX2 R57, R57 ;  /* 0x0000003900397308 */ /* 0x000e300000000800 */
[----:B------:R-:W1:Y:S01]  /*7730*/  MUFU.EX2 R75, R75 ;  /* 0x0000004b004b7308 */ /* 0x000e620000000800 */
[----:B------:R-:W-:Y:S02]  /*7740*/  WARPGROUP.DEPBAR.LE gsb0, 0x0 ;  /* 0x00008000000079c5 */ /* 0x000fe40000010000 */
[----:B------:R-:W-:-:S05]  /*7750*/  WARPGROUP.ARRIVE ;  /* 0x00000000000079c5 */ /* 0x000fca0000000000 */
[----:B------:R-:W-:Y:S01]  /*7760*/  MUFU.EX2 R16, R16 ;  /* 0x0000001000107308 */ /* 0x000fe20000000800 */
[----:B0-----:R-:W-:Y:S01]  /*7770*/  F2FP.BF16.F32.PACK_AB R160, R57, R14 ;  /* 0x0000000e39a0723e */ /* 0x001fe200000010ff */
[----:B------:R-:W-:Y:S01]  /*7780*/  HGMMA.64x128x16.F32.BF16 R88, R164, gdesc[UR8].tnspB, R88, gsb0 ;  /* 0x41e00008a4587df0 */ /* 0x000fe20008001858 */
[----:B-1----:R-:W-:-:S05]  /*7790*/  F2FP.BF16.F32.PACK_AB R161, R75, R74 ;  /* 0x0000004a4ba1723e */ /* 0x002fca00000010ff */
[----:B------:R-:W-:Y:S08]  /*77a0*/  MUFU.EX2 R78, R78 ;  /* 0x0000004e004e7308 */ /* 0x000ff00000000800 */
[----:B------:R-:W0:Y:S08]  /*77b0*/  MUFU.EX2 R61, R61 ;  /* 0x0000003d003d7308 */ /* 0x000e300000000800 */
[----:B------:R-:W1:Y:S08]  /*77c0*/  MUFU.EX2 R79, R79 ;  /* 0x0000004f004f7308 */ /* 0x000e700000000800 */
[----:B------:R-:W2:Y:S01]  /*77d0*/  MUFU.EX2 R20, R20 ;  /* 0x0000001400147308 */ /* 0x000ea20000000800 */
[----:B0-----:R-:W-:-:S07]  /*77e0*/  F2FP.BF16.F32.PACK_AB R162, R61, R16 ;  /* 0x000000103da2723e */ /* 0x001fce00000010ff */
[----:B------:R-:W0:Y:S01]  /*77f0*/  MUFU.EX2 R82, R82 ;  /* 0x0000005200527308 */ /* 0x000e220000000800 */
[----:B-1----:R-:W-:-:S07]  /*7800*/  F2FP.BF16.F32.PACK_AB R163, R79, R78 ;  /* 0x0000004e4fa3723e */ /* 0x002fce00000010ff */
[----:B------:R-:W1:Y:S08]  /*7810*/  MUFU.EX2 R65, R65 ;  /* 0x0000004100417308 */ /* 0x000e700000000800 */
[----:B------:R-:W3:Y:S08]  /*7820*/  MUFU.EX2 R83, R83 ;  /* 0x0000005300537308 */ /* 0x000ef00000000800 */
[----:B------:R-:W4:Y:S08]  /*7830*/  MUFU.EX2 R22, R84 ;  /* 0x0000005400167308 */ /* 0x000f300000000800 */
[----:B------:R-:W5:Y:S08]  /*7840*/  MUFU.EX2 R86, R86 ;  /* 0x0000005600567308 */ /* 0x000f700000000800 */
[----:B------:R-:W5:Y:S08]  /*7850*/  MUFU.EX2 R69, R69 ;  /* 0x0000004500457308 */ /* 0x000f700000000800 */
[----:B------:R-:W5:Y:S01]  /*7860*/  MUFU.EX2 R73, R73 ;  /* 0x0000004900497308 */ /* 0x000f620000000800 */
[----:B------:R-:W-:-:S02]  /*7870*/  WARPGROUP.DEPBAR.LE gsb0, 0x0 ;  /* 0x00008000000079c5 */ /* 0x000fc40000010000 */
[----:B------:R0:W-:Y:S06]  /*7880*/  BAR.ARV R19, 0x100 ;  /* 0x000400130000751d */ /* 0x0001ec0000002000 */
        /* <DEDUP_REMOVED lines=8> */
[----:B--2---:R-:W-:Y:S01]  /*7910*/  FADD.FTZ R27, R13, R6 ;  /* 0x000000060d1b7221 */ /* 0x004fe20000010000 */
[----:B------:R-:W-:Y:S01]  /*7920*/  FADD.FTZ R6, R32, R7 ;  /* 0x0000000720067221 */ /* 0x000fe20000010000 */
[----:B------:R2:W-:Y:S01]  /*7930*/  @!P1 SYNCS.ARRIVE.TRANS64.RED.A1T0 RZ, [R31+URZ], RZ ;  /* 0x000000ff1fff99a7 */ /* 0x0005e2000810043f */
        /* <DEDUP_REMOVED lines=109> */
[----:B-1----:R-:W-:Y:S01]  /*8010*/  FADD.FTZ R13, R65, R6 ;  /* 0x00000006410d7221 */ /* 0x002fe20000010000 */
[----:B---3--:R-:W-:Y:S01]  /*8020*/  FADD.FTZ R7, R83, R7 ;  /* 0x0000000753077221 */ /* 0x008fe20000010000 */
[-C--:B------:R-:W-:Y:S01]  /*8030*/  FMUL.FTZ R150, R150, R12.reuse ;  /* 0x0000000c96967220 */ /* 0x080fe20000410000 */
[----:B------:R-:W-:Y:S01]  /*8040*/  FMUL.FTZ R151, R151, R12 ;  /* 0x0000000c97977220 */ /* 0x000fe20000410000 */
[----:B----4-:R-:W-:Y:S01]  /*8050*/  FADD.FTZ R6, R22, R13 ;  /* 0x0000000d16067221 */ /* 0x010fe20000010000 */
[----:B-----5:R-:W-:Y:S01]  /*8060*/  FADD.FTZ R7, R86, R7 ;  /* 0x0000000756077221 */ /* 0x020fe20000010000 */
[----:B------:R-:W-:Y:S01]  /*8070*/  F2FP.BF16.F32.PACK_AB R182, R15, R182 ;  /* 0x000000b60fb6723e */ /* 0x000fe200000010ff */
[----:B------:R-:W-:Y:S01]  /*8080*/  IMAD.MOV.U32 R13, RZ, RZ, R8 ;  /* 0x000000ffff0d7224 */ /* 0x000fe200078e0008 */
[----:B------:R-:W-:Y:S01]  /*8090*/  F2FP.BF16.F32.PACK_AB R176, R21, R176 ;  /* 0x000000b015b0723e */ /* 0x000fe200000010ff */
[----:B------:R-:W-:Y:S01]  /*80a0*/  FADD.FTZ R6, R69, R6 ;  /* 0x0000000645067221 */ /* 0x000fe20000010000 */
[----:B------:R-:W-:Y:S01]  /*80b0*/  F2FP.BF16.F32.PACK_AB R183, R40, R183 ;  /* 0x000000b728b7723e */ /* 0x000fe200000010ff */
[----:B------:R-:W-:Y:S01]  /*80c0*/  FADD.FTZ R7, R73, R7 ;  /* 0x0000000749077221 */ /* 0x000fe20000010000 */
        /* <DEDUP_REMOVED lines=21> */
[----:B------:R-:W-:Y:S01]  /*8220*/  F2FP.BF16.F32.PACK_AB R167, R73, R86 ;  /* 0x0000005649a7723e */ /* 0x000fe200000010ff */
[----:B--2---:R-:W-:Y:S06]  /*8230*/  @P2 BRA `(.L_x_2144) ;  /* 0xffffffe000282947 */ /* 0x004fec000383ffff */
.L_x_2135:
[----:B------:R-:W-:Y:S06]  /*8240*/  BAR.ARV 0x8, 0x180 ;  /* 0x0206000000007b1d */ /* 0x000fec0000002000 */
[----:B------:R-:W-:Y:S05]  /*8250*/  @!P0 BRA `(.L_x_2145) ;  /* 0x0000000000048947 */ /* 0x000fea0003800000 */
[----:B------:R-:W-:Y:S01]  /*8260*/  BPT.TRAP 0x1 ;  /* 0x000000040000795c */ /* 0x000fe20000300000 */
.L_x_2145:
[----:B------:R-:W-:Y:S01]  /*8270*/  ULEA UR5, UR4, UR36, 0x3 ;  /* 0x0000002404057291 */ /* 0x000fe2000f8e183f */
[----:B------:R-:W-:-:S08]  /*8280*/  SHF.L.U32 R8, R8, 0x1f, RZ ;  /* 0x0000001f08087819 */ /* 0x000fd000000006ff */
[----:B------:R0:W1:Y:S01]  /*8290*/  SYNCS.PHASECHK.TRANS64.TRYWAIT P2, [UR5+0x28850], R8 ;  /* 0x02885008ff0075a7 */ /* 0x0000620008040145 */
[----:B------:R-:W-:Y:S05]  /*82a0*/  @!P0 BRA `(.L_x_2146) ;  /* 0x0000000000048947 */ /* 0x000fea0003800000 */
[----:B------:R-:W-:Y:S01]  /*82b0*/  BPT.TRAP 0x1 ;  /* 0x000000040000795c */ /* 0x000fe20000300000 */
.L_x_2146:
[----:B-1----:R-:W-:Y:S05]  /*82c0*/  @P2 BRA `(.L_x_2147) ;  /* 0x0000000000082947 */ /* 0x002fea0003800000 */
[----:B------:R-:W1:Y:S02]  /*82d0*/  SYNCS.PHASECHK.TRANS64.TRYWAIT P0, [UR5+0x28850], R8 ;  /* 0x02885008ff0075a7 */ /* 0x000e640008000145 */
[----:B-1----:R-:W-:Y:S05]  /*82e0*/  @!P0 BRA `(.L_x_2148) ;  /* 0x0000005c00a88947 */ /* 0x002fea0003800000 */
.L_x_2147:
[----:B------:R-:W-:Y:S01]  /*82f0*/  UIADD3 UR36, UR36, 0x400, URZ ;  /* 0x0000040024247890 */ /* 0x000fe2000fffe03f */
[----:B------:R-:W-:Y:S01]  /*8300*/  WARPGROUP.ARRIVE ;  /* 0x00000000000079c5 */ /* 0x000fe20000000000 */
[----:B------:R-:W-:Y:S01]  /*8310*/  UMOV UR7, 0x40000040 ;  /* 0x4000004000077882 */ /* 0x000fe20000000000 */
[----:B-1----:R-:W1:Y:S01]  /*8320*/  SHFL.BFLY PT, R3, R6, 0x2, 0x1f ;  /* 0x0c401f0006037f89 */ /* 0x002e6200000e0000 */
[----:B------:R-:W-:Y:S01]  /*8330*/  USHF.R.U32.HI UR36, URZ, 0x4, UR36 ;  /* 0x000000043f247899 */ /* 0x000fe20008011624 */
[----:B------:R-:W-:Y:S02]  /*8340*/  IMAD.U32 R12, RZ, RZ, UR5 ;  /* 0x00000005ff0c7e24 */ /* 0x000fe4000f8e00ff */
[----:B------:R-:W2:Y:S01]  /*8350*/  SHFL.BFLY PT, R2, R7, 0x2, 0x1f ;  /* 0x0c401f0007027f89 */ /* 0x000ea200000e0000 */
        /* <DEDUP_REMOVED lines=10> */
[----:B------:R-:W-:Y:S02]  /*8400*/  IMAD.MOV.U32 R6, RZ, RZ, RZ ;  /* 0x000000ffff067224 */ /* 0x000fe400078e00ff */
[----:B--2---:R-:W-:Y:S02]  /*8410*/  FADD.FTZ R4, R2, R7 ;  /* 0x0000000702047221 */ /* 0x004fe40000010000 */
[----:B------:R-:W1:Y:S04]  /*8420*/  SHFL.BFLY PT, R2, R3, 0x1, 0x1f ;  /* 0x0c201f0003027f89 */ /* 0x000e6800000e0000 */
[----:B------:R-:W2:Y:S01]  /*8430*/  SHFL.BFLY PT, R5, R4, 0x1, 0x1f ;  /* 0x0c201f0004057f89 */ /* 0x000ea200000e0000 */
[----:B-1----:R-:W-:Y:S01]  /*8440*/  FADD.FTZ R13, R3, R2 ;  /* 0x00000002030d7221 */ /* 0x002fe20000010000 */
[----:B------:R-:W-:-:S02]  /*8450*/  IMAD.MOV.U32 R3, RZ, RZ, -0x800000 ;  /* 0xff800000ff037424 */ /* 0x000fc400078e00ff */
[----:B------:R-:W-:Y:S02]  /*8460*/  IMAD.MOV.U32 R2, RZ, RZ, -0x800000 ;  /* 0xff800000ff027424 */ /* 0x000fe400078e00ff */
[----:B--2---:R-:W-:Y:S01]  /*8470*/  FADD.FTZ R14, R4, R5 ;  /* 0x00000005040e7221 */ /* 0x004fe20000010000 */
[----:B------:R-:W-:Y:S01]  /*8480*/  FSETP.NE.FTZ.AND P0, PT, R13, RZ, PT ;  /* 0x000000ff0d00720b */ /* 0x000fe20003f15000 */
[----:B------:R-:W-:-:S03]  /*8490*/  IMAD.MOV.U32 R5, RZ, RZ, RZ ;  /* 0x000000ffff057224 */ /* 0x000fc600078e00ff */
[----:B------:R-:W-:-:S09]  /*84a0*/  FSETP.NE.FTZ.AND P2, PT, R14, RZ, PT ;  /* 0x000000ff0e00720b */ /* 0x000fd20003f55000 */
[----:B0-----:R-:W0:Y:S01]  /*84b0*/  @P0 MUFU.LG2 R8, R13 ;  /* 0x0000000d00080308 */ /* 0x001e220000000c00 */
        /* <DEDUP_REMOVED lines=110> */
.L_x_2118:
[----:B------:R-:W-:Y:S05]  /*8ba0*/  @P0 BRA `(.L_x_2149) ;  /* 0x0000001400340947 */ /* 0x000fea0003800000 */
[----:B------:R-:W1:Y:S01]  /*8bb0*/  S2R R0, SR_TID.X ;  /* 0x0000000000007919 */ /* 0x000e620000002100 */
[----:B------:R-:W2:Y:S01]  /*8bc0*/  LDC R17, c[0x0][0xbe8] ;  /* 0x0002fa00ff117b82 */ /* 0x000ea20000000800 */
[----:B------:R-:W-:Y:S01]  /*8bd0*/  ULDC.64 UR4, c[0x0][0xbd0] ;  /* 0x0002f40000047ab9 */ /* 0x000fe20000000a00 */
[----:B------:R-:W-:Y:S01]  /*8be0*/  ULDC.64 UR6, c[0x0][0xb38] ;  /* 0x0002ce0000067ab9 */ /* 0x000fe20000000a00 */
[----:B------:R-:W3:Y:S01]  /*8bf0*/  S2R R19, SR_CTAID.X ;  /* 0x0000000000137919 */ /* 0x000ee20000002500 */
[----:B------:R-:W-:Y:S04]  /*8c00*/  BSSY B0, `(.L_x_2150) ;  /* 0x00000e3000007945 */ /* 0x000fe80003800000 */
[----:B------:R-:W4:Y:S08]  /*8c10*/  S2UR UR9, SR_CTAID.Z ;  /* 0x00000000000979c3 */ /* 0x000f300000002700 */
[----:B------:R-:W5:Y:S08]  /*8c20*/  LDC.64 R20, c[0x0][0xbd8] ;  /* 0x0002f600ff147b82 */ /* 0x000f700000000a00 */
[----:B------:R-:W-:Y:S01]  /*8c30*/  BAR.SYNC.DEFER_BLOCKING 0x1, 0x100 ;  /* 0x0044000000007b1d */ /* 0x000fe20000010000 */
[----:B--2---:R-:W-:-:S07]  /*8c40*/  ISETP.NE.AND P0, PT, R17, 0x1, PT ;  /* 0x000000011100780c */ /* 0x004fce0003f05270 */
[----:B------:R-:W2:Y:S01]  /*8c50*/  S2UR UR8, SR_CTAID.Y ;  /* 0x00000000000879c3 */ /* 0x000ea20000002600 */
[----:B-1----:R-:W-:-:S07]  /*8c60*/  VIADD R0, R0, 0xffffff80 ;  /* 0xffffff8000007836 */ /* 0x002fce0000000000 */
[----:B------:R-:W2:Y:S01]  /*8c70*/  LDC R25, c[0x0][0xc50] ;  /* 0x00031400ff197b82 */ /* 0x000ea20000000800 */
[----:B------:R-:W-:-:S04]  /*8c80*/  SHF.R.S32.HI R5, RZ, 0x1f, R0 ;  /* 0x0000001fff057819 */ /* 0x000fc80000011400 */
[----:B------:R-:W-:-:S03]  /*8c90*/  LEA.HI R6, R5, R0, RZ, 0x7 ;  /* 0x0000000005067211 */ /* 0x000fc600078f38ff */
[----:B------:R-:W1:Y:S01]  /*8ca0*/  LDC.64 R22, c[0x0][0xb40] ;  /* 0x0002d000ff167b82 */ /* 0x000e620000000a00 */
[----:B------:R-:W-:Y:S02]  /*8cb0*/  LEA.HI R5, R5, R0, RZ, 0x2 ;  /* 0x0000000005057211 */ /* 0x000fe400078f10ff */
[----:B------:R-:W-:Y:S02]  /*8cc0*/  LOP3.LUT R7, R6, 0xffffff80, RZ, 0xc0, !PT ;  /* 0xffffff8006077812 */ /* 0x000fe400078ec0ff */
[----:B------:R-:W-:Y:S02]  /*8cd0*/  LOP3.LUT R11, R5, 0xfffffffc, RZ, 0xc0, !PT ;  /* 0xfffffffc050b7812 */ /* 0x000fe400078ec0ff */
[----:B------:R-:W-:Y:S01]  /*8ce0*/  SHF.R.S32.HI R5, RZ, 0x7, R6 ;  /* 0x00000007ff057819 */ /* 0x000fe20000011406 */
[C---:B------:R-:W-:Y:S01]  /*8cf0*/  IMAD.IADD R24, R0.reuse, 0x1, -R7 ;  /* 0x0000000100187824 */ /* 0x040fe200078e0a07 */
[----:B------:R-:W2:Y:S01]  /*8d00*/  @P0 LDC R13, c[0x0][0xbec] ;  /* 0x0002fb00ff0d0b82 */ /* 0x000ea20000000800 */
[----:B------:R-:W-:Y:S01]  /*8d10*/  IMAD.IADD R11, R0, 0x1, -R11 ;  /* 0x00000001000b7824 */ /* 0x000fe200078e0a0b */
[----:B------:R-:W-:-:S02]  /*8d20*/  LEA.HI R0, R6, R5, RZ, 0x1 ;  /* 0x0000000506007211 */ /* 0x000fc400078f08ff */
[----:B------:R-:W-:Y:S02]  /*8d30*/  SHF.R.S32.HI R7, RZ, 0x1f, R24 ;  /* 0x0000001fff077819 */ /* 0x000fe40000011418 */
[----:B------:R-:W-:Y:S02]  /*8d40*/  LEA.HI R6, R11, R11, RZ, 0x1 ;  /* 0x0000000b0b067211 */ /* 0x000fe400078f08ff */
[-C--:B------:R-:W-:Y:S01]  /*8d50*/  LEA.HI R26, R7, R24.reuse, RZ, 0x2 ;  /* 0x00000018071a7211 */ /* 0x080fe200078f10ff */
[----:B------:R-:W2:Y:S01]  /*8d60*/  @P0 LDC R29, c[0x0][0xbec] ;  /* 0x0002fb00ff1d0b82 */ /* 0x000ea20000000800 */
[----:B------:R-:W-:Y:S02]  /*8d70*/  LOP3.LUT R6, R6, 0x1ffffffe, RZ, 0xc0, !PT ;  /* 0x1ffffffe06067812 */ /* 0x000fe400078ec0ff */
[--C-:B0-----:R-:W-:Y:S02]  /*8d80*/  SHF.R.S32.HI R4, RZ, 0x2, R26.reuse ;  /* 0x00000002ff047819 */ /* 0x101fe4000001141a */
[----:B------:R-:W-:Y:S01]  /*8d90*/  SHF.R.S32.HI R9, RZ, 0x1f, R26 ;  /* 0x0000001fff097819 */ /* 0x000fe2000001141a */
[----:B------:R-:W-:Y:S01]  /*8da0*/  IMAD.IADD R27, R11, 0x1, -R6 ;  /* 0x000000010b1b7824 */ /* 0x000fe200078e0a06 */
[----:B------:R-:W-:Y:S01]  /*8db0*/  LEA.HI R7, R7, R24, RZ, 0x5 ;  /* 0x0000001807077211 */ /* 0x000fe200078f28ff */
[----:B------:R-:W0:Y:S01]  /*8dc0*/  @P0 LDC R15, c[0x0][0xbf0] ;  /* 0x0002fc00ff0f0b82 */ /* 0x000e220000000800 */
[----:B------:R-:W-:-:S02]  /*8dd0*/  LEA.HI R9, R9, R4, RZ, 0x3 ;  /* 0x0000000409097211 */ /* 0x000fc400078f18ff */
[----:B------:R-:W-:Y:S02]  /*8de0*/  LOP3.LUT R0, R0, 0x3fffffe, RZ, 0xc0, !PT ;  /* 0x03fffffe00007812 */ /* 0x000fe400078ec0ff */
[----:B------:R-:W-:Y:S02]  /*8df0*/  LOP3.LUT R9, R9, 0xfffffff8, RZ, 0xc0, !PT ;  /* 0xfffffff809097812 */ /* 0x000fe400078ec0ff */
[----:B------:R-:W-:Y:S01]  /*8e00*/  SHF.R.S32.HI R7, RZ, 0x5, R7 ;  /* 0x00000005ff077819 */ /* 0x000fe20000011407 */
[----:B------:R-:W-:Y:S01]  /*8e10*/  IMAD.IADD R0, R5, 0x1, -R0 ;  /* 0x0000000105007824 */ /* 0x000fe200078e0a00 */
[----:B------:R-:W-:Y:S01]  /*8e20*/  SHF.R.S32.HI R11, RZ, 0x1f, R18 ;  /* 0x0000001fff0b7819 */ /* 0x000fe20000011412 */
[----:B------:R-:W-:Y:S01]  /*8e30*/  IMAD.IADD R4, R4, 0x1, -R9 ;  /* 0x0000000104047824 */ /* 0x000fe200078e0a09 */
[----:B------:R-:W0:Y:S03]  /*8e40*/  @P0 LDC R14, c[0x0][0xbf0] ;  /* 0x0002fc00ff0e0b82 */ /* 0x000e260000000800 */
[----:B------:R-:W-:-:S02]  /*8e50*/  IMAD R5, R7, 0x10, R4 ;  /* 0x0000001007057824 */ /* 0x000fc400078e0204 */
[----:B------:R-:W-:Y:S02]  /*8e60*/  IMAD R7, R11, UR4, RZ ;  /* 0x000000040b077c24 */ /* 0x000fe4000f8e02ff */
[----:B------:R-:W-:Y:S02]  /*8e70*/  IMAD R0, R0, 0x40, R5 ;  /* 0x0000004000007824 */ /* 0x000fe400078e0205 */
[----:B------:R-:W-:Y:S01]  /*8e80*/  IMAD.WIDE.U32 R4, R18, UR4, RZ ;  /* 0x0000000412047c25 */ /* 0x000fe2000f8e00ff */
[----:B----4-:R-:W-:-:S03]  /*8e90*/  USHF.R.S32.HI UR4, URZ, 0x1f, UR9 ;  /* 0x0000001f3f047899 */ /* 0x010fc60008011409 */
        /* <DEDUP_REMOVED lines=8> */
[----:B-----5:R-:W-:Y:S02]  /*8f20*/  IMAD R10, R20, UR4, RZ ;  /* 0x00000004140a7c24 */ /* 0x020fe4000f8e02ff */
[----:B---3--:R-:W-:Y:S02]  /*8f30*/  IMAD R8, R19, 0x80, R8 ;  /* 0x0000008013087824 */ /* 0x008fe400078e0208 */
[----:B-1----:R-:W-:Y:S01]  /*8f40*/  IMAD R12, R22, UR4, RZ ;  /* 0x00000004160c7c24 */ /* 0x002fe2000f8e02ff */
[----:B------:R-:W-:Y:S01]  /*8f50*/  ULDC.64 UR4, c[0x0][0xbe0] ;  /* 0x0002f80000047ab9 */ /* 0x000fe20000000a00 */
[----:B--2---:R-:W-:-:S02]  /*8f60*/  IMAD R25, R25, R18, UR8 ;  /* 0x0000000819197e24 */ /* 0x004fc4000f8e0212 */
[----:B------:R-:W-:Y:S02]  /*8f70*/  IMAD.IADD R7, R7, 0x1, R9 ;  /* 0x0000000107077824 */ /* 0x000fe400078e0209 */
[----:B------:R-:W-:Y:S02]  /*8f80*/  IMAD R11, R21, UR9, R10 ;  /* 0x00000009150b7c24 */ /* 0x000fe4000f8e020a */
[----:B------:R-:W-:-:S04]  /*8f90*/  IMAD.WIDE.U32 R4, R20, UR9, R4 ;  /* 0x0000000914047c25 */ /* 0x000fc8000f8e0004 */
[----:B------:R-:W-:-:S04]  /*8fa0*/  @P0 IMAD.HI.U32 R10, R8, R13, RZ ;  /* 0x0000000d080a0227 */ /* 0x000fc800078e00ff */
        /* <DEDUP_REMOVED lines=8> */
[----:B0-----:R-:W-:Y:S01]  /*9030*/  @P0 SHF.R.U32.HI R9, RZ, R15, R10 ;  /* 0x0000000fff090219 */ /* 0x001fe2000001160a */
        /* <DEDUP_REMOVED lines=82> */
[----:B------:R-:W-:Y:S01]  /*9560*/  @!P3 LEA.HI R0, R0, R0, RZ, 0x1 ;  /* 0x000000000000b211 */ /* 0x000fe200078f08ff */
[----:B------:R-:W-:Y:S01]  /*9570*/  VIADD R18, R19, 0x60 ;  /* 0x0000006013127836 */ /* 0x000fe20000000000 */
        /* <DEDUP_REMOVED lines=8> */
[----:B------:R-:W-:Y:S02]  /*9600*/  @!P5 LOP3.LUT R13, R10, 0xfffffffe, RZ, 0xc0, !PT ;  /* 0xfffffffe0a0dd812 */ /* 0x000fe400078ec0ff */
[----:B------:R1:W-:Y:S01]  /*9610*/  @!P3 ST.E.64 desc[UR42][R4.64], R92 ;  /* 0x0000005c0400b985 */ /* 0x0003e2000c101b2a */
[----:B------:R-:W-:-:S02]  /*9620*/  ISETP.GE.AND P3, PT, R8, UR4, PT ;  /* 0x0000000408007c0c */ /* 0x000fc4000bf66270 */
[----:B0-----:R-:W-:Y:S02]  /*9630*/  @!P0 LOP3.LUT R3, R6, 0xfffffffe, RZ, 0xc0, !PT ;  /* 0xfffffffe06038812 */ /* 0x001fe400078ec0ff */
[----:B------:R-:W-:-:S03]  /*9640*/  @!P4 LEA.HI R6, R9, R9, RZ, 0x1 ;  /* 0x000000090906c211 */ /* 0x000fc600078f08ff */
        /* <DEDUP_REMOVED lines=15> */
[----:B------:R0:W-:Y:S02]  /*9740*/  @!P2 ST.E.64 desc[UR42][R6.64], R104 ;  /* 0x000000680600a985 */ /* 0x0001e4000c101b2a */
[----:B------:R-:W-:Y:S02]  /*9750*/  VIADD R0, R19, 0x48 ;  /* 0x0000004813007836 */ /* 0x000fe40000000000 */
[--C-:B------:R-:W-:Y:S01]  /*9760*/  @!P5 IMAD.WIDE R8, R13, 0x4, R14.reuse ;  /* 0x000000040d08d825 */ /* 0x100fe200078e020e */
[----:B------:R2:W-:Y:S01]  /*9770*/  @!P3 ST.E.64 desc[UR42][R2.64], R108 ;  /* 0x0000006c0200b985 */ /* 0x0005e2000c101b2a */
[----:B------:R-:W-:Y:S02]  /*9780*/  ISETP.GE.AND P3, PT, R18, UR4, PT ;  /* 0x0000000412007c0c */ /* 0x000fe4000bf66270 */
[----:B------:R-:W-:Y:S01]  /*9790*/  VIADD R13, R19, 0x58 ;  /* 0x00000058130d7836 */ /* 0x000fe20000000000 */
[----:B------:R-:W-:Y:S01]  /*97a0*/  ISETP.GE.AND P0, PT, R0, UR4, PT ;  /* 0x0000000400007c0c */ /* 0x000fe2000bf06270 */
[----:B-1----:R-:W-:Y:S01]  /*97b0*/  @!P4 IMAD.WIDE R4, R11, 0x4, R14 ;  /* 0x000000040b04c825 */ /* 0x002fe200078e020e */
[----:B------:R-:W-:-:S02]  /*97c0*/  @!P1 LEA.HI R12, R12, R12, RZ, 0x1 ;  /* 0x0000000c0c0c9211 */ /* 0x000fc400078f08ff */
[----:B------:R-:W-:Y:S01]  /*97d0*/  ISETP.GE.AND P2, PT, R13, UR4, PT ;  /* 0x000000040d007c0c */ /* 0x000fe2000bf46270 */
[----:B------:R-:W-:Y:S01]  /*97e0*/  @!P6 IMAD.WIDE R10, R21, 0x4, R14 ;  /* 0x00000004150ae825 */ /* 0x000fe200078e020e */
[----:B------:R1:W-:Y:S03]  /*97f0*/  @!P4 ST.E.64 desc[UR42][R4.64], R112 ;  /* 0x000000700400c985 */ /* 0x0003e6000c101b2a */
[C---:B0-----:R-:W-:Y:S01]  /*9800*/  VIADD R6, R19.reuse, 0x68 ;  /* 0x0000006813067836 */ /* 0x041fe20000000000 */
[----:B------:R0:W-:Y:S01]  /*9810*/  @!P5 ST.E.64 desc[UR42][R8.64], R116 ;  /* 0x000000740800d985 */ /* 0x0001e2000c101b2a */
[C---:B--2---:R-:W-:Y:S01]  /*9820*/  VIADD R3, R19.reuse, 0x78 ;  /* 0x0000007813037836 */ /* 0x044fe20000000000 */
[----:B------:R-:W-:Y:S01]  /*9830*/  @!P3 LEA.HI R18, R18, R18, RZ, 0x1 ;  /* 0x000000121212b211 */ /* 0x000fe200078f08ff */
[----:B------:R-:W-:Y:S01]  /*9840*/  VIADD R7, R19, 0x70 ;  /* 0x0000007013077836 */ /* 0x000fe20000000000 */
[----:B------:R2:W-:Y:S01]  /*9850*/  @!P6 ST.E.64 desc[UR42][R10.64], R120 ;  /* 0x000000780a00e985 */ /* 0x0005e2000c101b2a */
[----:B------:R-:W-:-:S02]  /*9860*/  ISETP.GE.AND P4, PT, R6, UR4, PT ;  /* 0x0000000406007c0c */ /* 0x000fc4000bf86270 */
[----:B------:R-:W-:Y:S02]  /*9870*/  ISETP.GE.AND P6, PT, R3, UR4, PT ;  /* 0x0000000403007c0c */ /* 0x000fe4000bfc6270 */
[----:B------:R-:W-:Y:S02]  /*9880*/  ISETP.GE.AND P5, PT, R7, UR4, PT ;  /* 0x0000000407007c0c */ /* 0x000fe4000bfa6270 */
[----:B------:R-:W-:Y:S02]  /*9890*/  @!P0 LEA.HI R0, R0, R0, RZ, 0x1 ;  /* 0x0000000000008211 */ /* 0x000fe400078f08ff */
[----:B------:R-:W-:Y:S02]  /*98a0*/  @!P2 LEA.HI R13, R13, R13, RZ, 0x1 ;  /* 0x0000000d0d0da211 */ /* 0x000fe400078f08ff */
[----:B-1----:R-:W-:Y:S02]  /*98b0*/  @!P1 LOP3.LUT R5, R12, 0xfffffffe, RZ, 0xc0, !PT ;  /* 0xfffffffe0c059812 */ /* 0x002fe400078ec0ff */
[----:B0-----:R-:W-:-:S02]  /*98c0*/  @!P3 LOP3.LUT R9, R18, 0xfffffffe, RZ, 0xc0, !PT ;  /* 0xfffffffe1209b812 */ /* 0x001fc400078ec0ff */
[----:B------:R-:W-:Y:S02]  /*98d0*/  @!P4 LEA.HI R6, R6, R6, RZ, 0x1 ;  /* 0x000000060606c211 */ /* 0x000fe400078f08ff */
[----:B------:R-:W-:Y:S01]  /*98e0*/  @!P6 LEA.HI R4, R3, R3, RZ, 0x1 ;  /* 0x000000030304e211 */ /* 0x000fe200078f08ff */
[----:B------:R-:W-:Y:S01]  /*98f0*/  @!P3 IMAD.WIDE R8, R9, 0x4, R14 ;  /* 0x000000040908b825 */ /* 0x000fe200078e020e */
[----:B------:R-:W-:Y:S02]  /*9900*/  @!P5 LEA.HI R2, R7, R7, RZ, 0x1 ;  /* 0x000000070702d211 */ /* 0x000fe400078f08ff */
[----:B------:R-:W-:Y:S02]  /*9910*/  @!P0 LOP3.LUT R3, R0, 0xfffffffe, RZ, 0xc0, !PT ;  /* 0xfffffffe00038812 */ /* 0x000fe400078ec0ff */
[----:B------:R-:W-:Y:S02]  /*9920*/  @!P2 LOP3.LUT R7, R13, 0xfffffffe, RZ, 0xc0, !PT ;  /* 0xfffffffe0d07a812 */ /* 0x000fe400078ec0ff */
[----:B--2---:R-:W-:-:S02]  /*9930*/  @!P4 LOP3.LUT R11, R6, 0xfffffffe, RZ, 0xc0, !PT ;  /* 0xfffffffe060bc812 */ /* 0x004fc400078ec0ff */
        /* <DEDUP_REMOVED lines=15> */
.L_x_2151:
[----:B------:R-:W-:Y:S05]  /*9a30*/  BSYNC B0 ;  /* 0x0000000000007941 */ /* 0x000fea0003800000 */
.L_x_2150:
        /* <DEDUP_REMOVED lines=100> */
.L_x_2149:
[----:B------:R-:W1:Y:S02]  /*a080*/  S2R R0, SR_TID.X ;  /* 0x0000000000007919 */ /* 0x000e640000002100 */
[----:B-1----:R-:W-:-:S05]  /*a090*/  VIADD R2, R0, 0xffffff80 ;  /* 0xffffff8000027836 */ /* 0x002fca0000000000 */
[----:B------:R-:W-:-:S13]  /*a0a0*/  ISETP.GT.AND P0, PT, R2, 0x7f, PT ;  /* 0x0000007f0200780c */ /* 0x000fda0003f04270 */
[----:B------:R-:W-:Y:S05]  /*a0b0*/  @P0 BRA `(.L_x_2116) ;  /* 0x0000003c009c0947 */ /* 0x000fea0003800000 */
[----:B------:R-:W1:Y:S01]  /*a0c0*/  S2R R3, SR_CTAID.X ;  /* 0x0000000000037919 */ /* 0x000e620000002500 */
[----:B------:R-:W2:Y:S01]  /*a0d0*/  LDC R6, c[0x0][0xbe8] ;  /* 0x0002fa00ff067b82 */ /* 0x000ea20000000800 */
[----:B------:R-:W-:Y:S01]  /*a0e0*/  ULDC UR4, c[0x0][0xa88] ;  /* 0x0002a20000047ab9 */ /* 0x000fe20000000800 */
[----:B-1----:R-:W-:Y:S02]  /*a0f0*/  IMAD R0, R3, 0x80, R0 ;  /* 0x0000008003007824 */ /* 0x002fe400078e0200 */
[----:B--2---:R-:W-:Y:S02]  /*a100*/  IMAD R3, R6, UR4, RZ ;  /* 0x0000000406037c24 */ /* 0x004fe4000f8e02ff */
[----:B------:R-:W-:-:S05]  /*a110*/  VIADD R0, R0, 0xffffff80 ;  /* 0xffffff8000007836 */ /* 0x000fca0000000000 */
[----:B------:R-:W-:-:S13]  /*a120*/  ISETP.GE.AND P0, PT, R0, R3, PT ;  /* 0x000000030000720c */ /* 0x000fda0003f06270 */
[----:B------:R-:W-:Y:S05]  /*a130*/  @P0 BRA `(.L_x_2116) ;  /* 0x0000003c007c0947 */ /* 0x000fea0003800000 */
[----:B------:R-:W-:Y:S01]  /*a140*/  ISETP.NE.AND P0, PT, R6, 0x1, PT ;  /* 0x000000010600780c */ /* 0x000fe20003f05270 */
[----:B------:R-:W1:Y:S01]  /*a150*/  S2UR UR4, SR_CTAID.Z ;  /* 0x00000000000479c3 */ /* 0x000e620000002700 */
[----:B------:R-:W-:Y:S01]  /*a160*/  SHF.R.S32.HI R5, RZ, 0x1f, R18 ;  /* 0x0000001fff057819 */ /* 0x000fe20000011412 */
[----:B------:R-:W-:Y:S02]  /*a170*/  ULDC.64 UR6, c[0x0][0xbd0] ;  /* 0x0002f40000067ab9 */ /* 0x000fe40000000a00 */
[----:B------:R-:W-:-:S04]  /*a180*/  IMAD.WIDE.U32 R2, R18, UR6, RZ ;  /* 0x0000000612027c25 */ /* 0x000fc8000f8e00ff */
[----:B------:R-:W2:Y:S01]  /*a190*/  LDC.64 R12, c[0x0][0xbd8] ;  /* 0x0002f600ff0c7b82 */ /* 0x000ea20000000a00 */
[----:B------:R-:W-:-:S04]  /*a1a0*/  IMAD R5, R5, UR6, RZ ;  /* 0x0000000605057c24 */ /* 0x000fc8000f8e02ff */
[----:B------:R-:W-:Y:S02]  /*a1b0*/  IMAD R5, R18, UR7, R5 ;  /* 0x0000000712057c24 */ /* 0x000fe4000f8e0205 */
[----:B------:R-:W-:Y:S01]  /*a1c0*/  IMAD.MOV R18, RZ, RZ, -R18 ;  /* 0x000000ffff127224 */ /* 0x000fe200078e0a12 */
[----:B------:R-:W0:Y:S01]  /*a1d0*/  @P0 LDC R9, c[0x0][0xbec] ;  /* 0x0002fb00ff090b82 */ /* 0x000e220000000800 */
[----:B------:R-:W-:Y:S02]  /*a1e0*/  IMAD.IADD R3, R3, 0x1, R5 ;  /* 0x0000000103037824 */ /* 0x000fe400078e0205 */
[----:B------:R-:W-:-:S05]  /*a1f0*/  IMAD.MOV.U32 R5, RZ, RZ, R0 ;  /* 0x000000ffff057224 */ /* 0x000fca00078e0000 */
[----:B------:R-:W3:Y:S01]  /*a200*/  S2UR UR8, SR_CTAID.Y ;  /* 0x00000000000879c3 */ /* 0x000ee20000002600 */
[----:B-1----:R-:W-:-:S07]  /*a210*/  USHF.R.S32.HI UR5, URZ, 0x1f, UR4 ;  /* 0x0000001f3f057899 */ /* 0x002fce0008011404 */
[----:B------:R-:W3:Y:S01]  /*a220*/  LDC R7, c[0x0][0xc50] ;  /* 0x00031400ff077b82 */ /* 0x000ee20000000800 */
[C---:B--2---:R-:W-:Y:S02]  /*a230*/  IMAD R8, R12.reuse, UR5, RZ ;  /* 0x000000050c087c24 */ /* 0x044fe4000f8e02ff */
[----:B------:R-:W-:-:S04]  /*a240*/  IMAD.WIDE.U32 R2, R12, UR4, R2 ;  /* 0x000000040c027c25 */ /* 0x000fc8000f8e0002 */
[----:B------:R-:W-:Y:S01]  /*a250*/  IMAD R13, R13, UR4, R8 ;  /* 0x000000040d0d7c24 */ /* 0x000fe2000f8e0208 */
[----:B------:R-:W1:Y:S01]  /*a260*/  @P0 LDC R11, c[0x0][0xbf0] ;  /* 0x0002fc00ff0b0b82 */ /* 0x000e620000000800 */
[----:B0-----:R-:W-:Y:S01]  /*a270*/  @P0 IMAD.HI.U32 R4, R0, R9, RZ ;  /* 0x0000000900040227 */ /* 0x001fe200078e00ff */
[----:B------:R-:W-:-:S03]  /*a280*/  ULDC.64 UR4, c[0x0][0xbe0] ;  /* 0x0002f80000047ab9 */ /* 0x000fc60000000a00 */
[----:B------:R-:W-:Y:S02]  /*a290*/  IMAD.IADD R3, R13, 0x1, R3 ;  /* 0x000000010d037824 */ /* 0x000fe400078e0203 */
[----:B---3--:R-:W-:-:S04]  /*a2a0*/  IMAD R9, R7, R18, UR8 ;  /* 0x0000000807097e24 */ /* 0x008fc8000f8e0212 */
[----:B------:R-:W-:Y:S01]  /*a2b0*/  IMAD.WIDE.U32 R2, R9, UR4, R2 ;  /* 0x0000000409027c25 */ /* 0x000fe2000f8e0002 */
[----:B-1----:R-:W-:Y:S02]  /*a2c0*/  @P0 SHF.R.U32.HI R5, RZ, R11, R4 ;  /* 0x0000000bff050219 */ /* 0x002fe40000011604 */
        /* <DEDUP_REMOVED lines=20> */
.L_x_2114:
        /* <DEDUP_REMOVED lines=18> */
.L_x_2152:
[----:B------:R-:W-:Y:S01]  /*a530*/  ULDC UR39, c[0x0][0xc50] ;  /* 0x0003140000277ab9 */ /* 0x000fe20000000800 */
[----:B------:R-:W-:Y:S01]  /*a540*/  UMOV UR36, UR6 ;  /* 0x0000000600247c82 */ /* 0x000fe20008000000 */
[----:B------:R-:W-:-:S11]  /*a550*/  UISETP.NE.AND UP0, UPT, UR39, 0x1, UPT ;  /* 0x000000012700788c */ /* 0x000fd6000bf05270 */
[----:B------:R-:W-:Y:S01]  /*a560*/  @UP0 ULDC UR4, c[0x0][0xc54] ;  /* 0x0003150000040ab9 */ /* 0x000fe20000000800 */
[----:B------:R-:W-:Y:S01]  /*a570*/  @UP0 ULDC UR7, c[0x0][0xc58] ;  /* 0x0003160000070ab9 */ /* 0x000fe20000000800 */
[----:B------:R-:W-:-:S04]  /*a580*/  UIMAD.WIDE.U32 UR4, UR6, UR4, URZ ;  /* 0x00000004060472a5 */ /* 0x000fc8000f8e003f */
[----:B------:R-:W-:-:S12]  /*a590*/  @UP0 USHF.R.U32.HI UR36, URZ, UR7, UR5 ;  /* 0x000000073f240299 */ /* 0x000fd80008011605 */
.L_x_2153:
        /* <DEDUP_REMOVED lines=8> */
[----:B------:R-:W-:Y:S01]  /*a620*/  ULDC UR5, c[0x0][0x448] ;  /* 0x0001120000057ab9 */ /* 0x000fe20000000800 */
[----:B------:R-:W-:Y:S01]  /*a630*/  ULDC.64 UR6, c[0x0][0x418] ;  /* 0x0001060000067ab9 */ /* 0x000fe20000000a00 */
[----:B------:R-:W-:Y:S01]  /*a640*/  UISETP.NE.AND UP1, UPT, UR5, 0x1, UPT ;  /* 0x000000010500788c */ /* 0x000fe2000bf25270 */
[----:B------:R1:W-:Y:S01]  /*a650*/  STL [R1+0xc], RZ ;  /* 0x00000cff01007387 */ /* 0x0003e20000100800 */
[----:B------:R-:W-:Y:S01]  /*a660*/  UISETP.NE.U32.AND UP0, UPT, UR6, URZ, UPT ;  /* 0x0000003f0600728c */ /* 0x000fe2000bf05070 */
[----:B------:R-:W-:Y:S02]  /*a670*/  ULDC UR5, c[0x0][0x288] ;  /* 0x0000a20000057ab9 */ /* 0x000fe40000000800 */
[----:B------:R-:W-:Y:S01]  /*a680*/  ULDC UR6, c[0x0][0x424] ;  /* 0x0001090000067ab9 */ /* 0x000fe20000000800 */
[----:B------:R-:W-:Y:S02]  /*a690*/  UISETP.NE.AND.EX UP0, UPT, UR7, URZ, UPT, UP0 ;  /* 0x0000003f0700728c */ /* 0x000fe4000bf05300 */
[----:B------:R-:W-:-:S02]  /*a6a0*/  UIADD3 UR10, -UR5, 0x80, URZ ;  /* 0x00000080050a7890 */ /* 0x000fc4000fffe13f */
[----:B------:R-:W-:Y:S01]  /*a6b0*/  USEL UR7, UR6, 0x1, UP0 ;  /* 0x0000000106077887 */ /* 0x000fe20008000000 */
[----:B------:R-:W-:-:S03]  /*a6c0*/  ULDC UR9, c[0x0][0x2f0] ;  /* 0x0000bc0000097ab9 */ /* 0x000fc60000000800 */
[----:B------:R-:W-:Y:S02]  /*a6d0*/  UIMAD UR10, UR7, UR9, UR10 ;  /* 0x00000009070a72a4 */ /* 0x000fe4000f8e020a */
[----:B------:R-:W-:Y:S02]  /*a6e0*/  UIMAD UR7, UR7, UR9, 0x7f ;  /* 0x0000007f070774a4 */ /* 0x000fe4000f8e0209 */
[----:B0-----:R-:W-:-:S03]  /*a6f0*/  ULEA UR8, UR4, 0x7f, 0x7 ;  /* 0x0000007f04087891 */ /* 0x001fc6000f8e383f */
[----:B------:R-:W-:Y:S02]  /*a700*/  @UP1 ULDC UR4, c[0x0][0x44c] ;  /* 0x0001130000041ab9 */ /* 0x000fe40000000800 */
[----:B------:R-:W-:Y:S02]  /*a710*/  UIMAD.WIDE.U32 UR4, UR8, UR4, URZ ;  /* 0x00000004080472a5 */ /* 0x000fe4000f8e003f */
[----:B------:R-:W-:Y:S01]  /*a720*/  UMOV UR6, UR8 ;  /* 0x0000000800067c82 */ /* 0x000fe20008000000 */
[----:B------:R-:W-:Y:S02]  /*a730*/  @UP1 ULDC UR8, c[0x0][0x450] ;  /* 0x0001140000081ab9 */ /* 0x000fe40000000800 */
[----:B------:R-:W-:Y:S02]  /*a740*/  @UP1 USHF.R.U32.HI UR6, URZ, UR8, UR5 ;  /* 0x000000083f061299 */ /* 0x000fe40008011605 */
[----:B------:R-:W-:Y:S02]  /*a750*/  USHF.R.S32.HI UR5, URZ, 0x1f, UR7 ;  /* 0x0000001f3f057899 */ /* 0x000fe40008011407 */
[----:B------:R-:W-:-:S02]  /*a760*/  UIADD3 UR6, UR10, UR6, URZ ;  /* 0x000000060a067290 */ /* 0x000fc4000fffe03f */
[----:B------:R-:W-:Y:S02]  /*a770*/  ULEA.HI UR5, UR5, UR7, URZ, 0x7 ;  /* 0x0000000705057291 */ /* 0x000fe4000f8f383f */
[----:B------:R-:W-:Y:S02]  /*a780*/  USHF.R.S32.HI UR4, URZ, 0x1f, UR6 ;  /* 0x0000001f3f047899 */ /* 0x000fe40008011406 */
[----:B------:R-:W-:Y:S02]  /*a790*/  USHF.R.S32.HI UR5, URZ, 0x7, UR5 ;  /* 0x000000073f057899 */ /* 0x000fe40008011405 */
[----:B------:R-:W-:-:S04]  /*a7a0*/  ULEA.HI UR4, UR4, UR6, URZ, 0x7 ;  /* 0x0000000604047291 */ /* 0x000fc8000f8f383f */
[----:B------:R-:W-:-:S04]  /*a7b0*/  USHF.R.S32.HI UR4, URZ, 0x7, UR4 ;  /* 0x000000073f047899 */ /* 0x000fc80008011404 */
[----:B------:R-:W-:-:S04]  /*a7c0*/  UISETP.LT.AND UP0, UPT, UR5, UR4, UPT ;  /* 0x000000040500728c */ /* 0x000fc8000bf01270 */
[----:B------:R-:W-:Y:S02]  /*a7d0*/  USEL UR40, UR5, UR4, UP0 ;  /* 0x0000000405287287 */ /* 0x000fe40008000000 */
[----:B------:R-:W-:Y:S02]  /*a7e0*/  USHF.R.U32.HI UR5, URZ, 0x10, UR39 ;  /* 0x000000103f057899 */ /* 0x000fe40008011627 */
[----:B------:R-:W-:Y:S02]  /*a7f0*/  UISETP.GE.AND UP1, UPT, UR40, 0x1, UPT ;  /* 0x000000012800788c */ /* 0x000fe4000bf26270 */
[----:B------:R-:W-:Y:S02]  /*a800*/  UISETP.NE.AND UP0, UPT, UR5, URZ, UPT ;  /* 0x0000003f0500728c */ /* 0x000fe4000bf05270 */
[----:B------:R-:W-:Y:S02]  /*a810*/  ULOP3.LUT UR39, UR39, 0xffff, URZ, 0xc0, !UPT ;  /* 0x0000ffff27277892 */ /* 0x000fe4000f8ec03f */
[----:B------:R-:W-:-:S07]  /*a820*/  PLOP3.LUT P0, PT, PT, PT, UP1, 0x80, 0x0 ;  /* 0x000000000000781c */ /* 0x000fce0003f0f018 */
[----:B------:R-:W-:-:S06]  /*a830*/  @!UP0 ULDC UR5, c[0x0][0x9f0] ;  /* 0x00027c0000058ab9 */ /* 0x000fcc0000000800 */
[----:B-1----:R-:W-:Y:S05]  /*a840*/  @!P0 BRA `(.L_x_2155) ;  /* 0x0000000000708947 */ /* 0x002fea0003800000 */
[----:B------:R-:W-:Y:S01]  /*a850*/  IMAD.U32 R6, RZ, RZ, UR5 ;  /* 0x00000005ff067e24 */ /* 0x000fe2000f8e00ff */
[----:B------:R-:W-:-:S04]  /*a860*/  UIADD3 UR4, UR5, -0x1, UR40 ;  /* 0xffffffff05047890 */ /* 0x000fc8000fffe028 */
[-C--:B------:R-:W-:Y:S02]  /*a870*/  IABS R0, R6.reuse ;  /* 0x0000000600007213 */ /* 0x080fe40000000000 */
[----:B------:R-:W-:Y:S02]  /*a880*/  IABS R6, R6 ;  /* 0x0000000600067213 */ /* 0x000fe40000000000 */
[----:B------:R-:W0:Y:S08]  /*a890*/  I2F.RP R4, R0 ;  /* 0x0000000000047306 */ /* 0x000e300000209400 */
[----:B0-----:R-:W0:Y:S02]  /*a8a0*/  MUFU.RCP R4, R4 ;  /* 0x0000000400047308 */ /* 0x001e240000001000 */
[----:B0-----:R-:W-:-:S06]  /*a8b0*/  VIADD R2, R4, 0xffffffe ;  /* 0x0ffffffe04027836 */ /* 0x001fcc0000000000 */
[----:B------:R0:W1:Y:S02]  /*a8c0*/  F2I.FTZ.U32.TRUNC.NTZ R3, R2 ;  /* 0x0000000200037305 */ /* 0x000064000021f000 */
[----:B0-----:R-:W-:Y:S02]  /*a8d0*/  IMAD.MOV.U32 R2, RZ, RZ, RZ ;  /* 0x000000ffff027224 */ /* 0x001fe400078e00ff */
[----:B-1----:R-:W-:-:S04]  /*a8e0*/  IMAD.MOV R5, RZ, RZ, -R3 ;  /* 0x000000ffff057224 */ /* 0x002fc800078e0a03 */
[----:B------:R-:W-:-:S04]  /*a8f0*/  IMAD R5, R5, R0, RZ ;  /* 0x0000000005057224 */ /* 0x000fc800078e02ff */
[----:B------:R-:W-:-:S04]  /*a900*/  IMAD.HI.U32 R3, R3, R5, R2 ;  /* 0x0000000503037227 */ /* 0x000fc800078e0002 */
[----:B------:R-:W-:Y:S01]  /*a910*/  IMAD.U32 R5, RZ, RZ, UR4 ;  /* 0x00000004ff057e24 */ /* 0x000fe2000f8e00ff */
[----:B------:R-:W-:-:S04]  /*a920*/  ULOP3.LUT UR4, UR4, UR5, URZ, 0x3c, !UPT ;  /* 0x0000000504047292 */ /* 0x000fc8000f8e3c3f */
[----:B------:R-:W-:Y:S01]  /*a930*/  IABS R2, R5 ;  /* 0x0000000500027213 */ /* 0x000fe20000000000 */
[----:B------:R-:W-:Y:S01]  /*a940*/  IMAD.MOV R5, RZ, RZ, -R6 ;  /* 0x000000ffff057224 */ /* 0x000fe200078e0a06 */
[----:B------:R-:W-:-:S03]  /*a950*/  ISETP.LE.AND P2, PT, RZ, UR4, PT ;  /* 0x00000004ff007c0c */ /* 0x000fc6000bf43270 */
[----:B------:R-:W-:-:S04]  /*a960*/  IMAD.HI.U32 R3, R3, R2, RZ ;  /* 0x0000000203037227 */ /* 0x000fc800078e00ff */
        /* <DEDUP_REMOVED lines=10> */
.L_x_2155:
[----:B------:R-:W2:Y:S01]  /*aa10*/  LDL R2, [R1+0xc] ;  /* 0x00000c0001027983 */ /* 0x000ea20000100800 */
[----:B0-----:R-:W-:Y:S02]  /*aa20*/  IMAD.MOV.U32 R3, RZ, RZ, 0x1 ;  /* 0x00000001ff037424 */ /* 0x001fe400078e00ff */
[----:B--2---:R-:W-:-:S05]  /*aa30*/  IMAD R0, R2, UR39, RZ ;  /* 0x0000002702007c24 */ /* 0x004fca000f8e02ff */
[----:B------:R-:W-:Y:S01]  /*aa40*/  VIADDMNMX R17, R0, R2, UR40, PT ;  /* 0x0000002800117e46 */ /* 0x000fe2000b800102 */
[----:B------:R0:W-:Y:S03]  /*aa50*/  STL [R1+0x8], R0 ;  /* 0x0000080001007387 */ /* 0x0001e60000100800 */
[----:B------:R-:W-:Y:S01]  /*aa60*/  ISETP.GT.AND P0, PT, R17, R0, PT ;  /* 0x000000001100720c */ /* 0x000fe20003f04270 */
[----:B------:R1:W-:Y:S01]  /*aa70*/  STL [R1+0x10], R17 ;  /* 0x0000101101007387 */ /* 0x0003e20000100800 */
[----:B0-----:R-:W-:-:S11]  /*aa80*/  IMAD.MOV.U32 R0, RZ, RZ, RZ ;  /* 0x000000ffff007224 */ /* 0x001fd600078e00ff */
[----:B-1----:R-:W-:Y:S05]  /*aa90*/  @!P0 BRA `(.L_x_2154) ;  /* 0x0000003000648947 */ /* 0x002fea0003800000 */
        /* <DEDUP_REMOVED lines=23> */
.L_x_2156:
        /* <DEDUP_REMOVED lines=20> */
.L_x_2158:
        /* <DEDUP_REMOVED lines=15> */
.L_x_2157:
[----:B------:R-:W0:Y:S02]  /*ae40*/  LDC.64 R2, c[0x0][0x9f8] ;  /* 0x00027e00ff027b82 */ /* 0x000e240000000a00 */
[----:B0-----:R-:W-:-:S04]  /*ae50*/  ISETP.NE.U32.AND P0, PT, R2, RZ, PT ;  /* 0x000000ff0200720c */ /* 0x001fc80003f05070 */
[----:B------:R-:W-:-:S13]  /*ae60*/  ISETP.NE.AND.EX P0, PT, R3, RZ, PT, P0 ;  /* 0x000000ff0300720c */ /* 0x000fda0003f05300 */
[----:B------:R-:W0:Y:S02]  /*ae70*/  @P0 LDC.64 R2, c[0x0][0x9f8] ;  /* 0x00027e00ff020b82 */ /* 0x000e240000000a00 */
[----:B0-----:R-:W-:-:S05]  /*ae80*/  @P0 IMAD.WIDE R2, R18, 0x4, R2 ;  /* 0x0000000412020825 */ /* 0x001fca00078e0202 */
[----:B------:R0:W2:Y:S01]  /*ae90*/  @P0 LDG.E R18, desc[UR42][R2.64] ;  /* 0x0000002a02120981 */ /* 0x0000a2000c1e1900 */
[----:B------:R-:W-:Y:S01]  /*aea0*/  UMOV UR4, 0xffffffff ;  /* 0xffffffff00047882 */ /* 0x000fe20000000000 */
[----:B------:R-:W-:Y:S01]  /*aeb0*/  VIADD R17, R17, 0xffffffff ;  /* 0xffffffff11117836 */ /* 0x000fe20000000000 */
[----:B------:R-:W1:Y:S01]  /*aec0*/  S2R R16, SR_TID.X ;  /* 0x0000000000107919 */ /* 0x000e620000002100 */
[----:B0-----:R-:W0:Y:S02]  /*aed0*/  LDC.64 R2, c[0x0][0x418] ;  /* 0x00010600ff027b82 */ /* 0x001e240000000a00 */
[----:B0-----:R-:W-:Y:S02]  /*aee0*/  ISETP.NE.U32.AND P0, PT, R2, RZ, PT ;  /* 0x000000ff0200720c */ /* 0x001fe40003f05070 */
[----:B-1----:R-:W-:Y:S02]  /*aef0*/  SHF.R.U32.HI R0, RZ, 0x5, R16 ;  /* 0x00000005ff007819 */ /* 0x002fe40000011610 */
[----:B------:R-:W-:-:S02]  /*af00*/  ISETP.NE.AND.EX P1, PT, R3, RZ, PT, P0 ;  /* 0x000000ff0300720c */ /* 0x000fc40003f25300 */
[----:B------:R-:W-:Y:S02]  /*af10*/  LOP3.LUT R0, R0, 0x3, RZ, 0xc0, !PT ;  /* 0x0000000300007812 */ /* 0x000fe400078ec0ff */
[----:B------:R-:W-:-:S05]  /*af20*/  P2R R4, PR, RZ, 0x2 ;  /* 0x00000002ff047803 */ /* 0x000fca0000000000 */
[----:B------:R0:W-:Y:S01]  /*af30*/  STL [R1+0x4], R4 ;  /* 0x0000040401007387 */ /* 0x0001e20000100800 */
[----:B--2---:R-:W-:Y:S02]  /*af40*/  SHF.R.S32.HI R19, RZ, 0x1f, R18 ;  /* 0x0000001fff137819 */ /* 0x004fe40000011412 */
[----:B------:R-:W-:Y:S01]  /*af50*/  SEL R16, R18, RZ, !P1 ;  /* 0x000000ff12107207 */ /* 0x000fe20004800000 */
[----:B0-----:R-:W-:Y:S06]  /*af60*/  BRA.DIV UR4, `(.L_x_2159) ;  /* 0x0000003204a07947 */ /* 0x001fec000b800000 */
[----:B------:R0:W1:Y:S02]  /*af70*/  SHFL.IDX PT, R14, R0, RZ, 0x1f ;  /* 0x00001fff000e7589 */ /* 0x00006400000e0000 */
.L_x_2236:
[----:B------:R-:W-:Y:S02]  /*af80*/  PLOP3.LUT P2, PT, PT, PT, PT, 0x8, 0x0 ;  /* 0x000000000000781c */ /* 0x000fe40003f4e170 */
[----:B-1----:R-:W-:Y:S02]  /*af90*/  ISETP.NE.AND P0, PT, R14, RZ, PT ;  /* 0x000000ff0e00720c */ /* 0x002fe40003f05270 */
[----:B0-----:R-:W-:-:S05]  /*afa0*/  P2R R0, PR, RZ, 0x4 ;  /* 0x00000004ff007803 */ /* 0x001fca0000000000 */
[----:B------:R0:W-:Y:S06]  /*afb0*/  STL [R1], R0 ;  /* 0x0000000001007387 */ /* 0x0001ec0000100800 */
[----:B------:R-:W-:Y:S05]  /*afc0*/  @P0 BRA `(.L_x_2160) ;  /* 0x0000000000f40947 */ /* 0x000fea0003800000 */
[----:B------:R-:W-:-:S03]  /*afd0*/  UMOV UR4, 0xffffffff ;  /* 0xffffffff00047882 */ /* 0x000fc60000000000 */
[----:B------:R-:W-:Y:S05]  /*afe0*/  BRA.DIV UR4, `(.L_x_2161) ;  /* 0x0000003204a07947 */ /* 0x000fea000b800000 */
[----:B------:R-:W-:-:S13]  /*aff0*/  ELECT P6, URZ, PT ;  /* 0x00000000003f782f */ /* 0x000fda00038c0000 */
.L_x_2239:
[----:B------:R-:W-:Y:S05]  /*b000*/  @!P6 BRA `(.L_x_2160) ;  /* 0x0000000000e4e947 */ /* 0x000fea0003800000 */
[----:B------:R-:W-:Y:S01]  /*b010*/  IMAD.MOV.U32 R16, RZ, RZ, R18 ;  /* 0x000000ffff107224 */ /* 0x000fe200078e0012 */
[----:B------:R-:W-:Y:S06]  /*b020*/  @!P1 BRA `(.L_x_2162) ;  /* 0x0000000000489947 */ /* 0x000fec0003800000 */
[----:B------:R-:W1:Y:S01]  /*b030*/  LDC R6, c[0x0][0x43c] ;  /* 0x00010f00ff067b82 */ /* 0x000e620000000800 */
[----:B0-----:R-:W-:Y:S01]  /*b040*/  IMAD.MOV.U32 R0, RZ, RZ, R17 ;  /* 0x000000ffff007224 */ /* 0x001fe200078e0011 */
[----:B------:R-:W-:Y:S02]  /*b050*/  ULDC.64 UR4, c[0x0][0x428] ;  /* 0x00010a0000047ab9 */ /* 0x000fe40000000a00 */
[----:B------:R-:W-:-:S04]  /*b060*/  IMAD R7, R19, UR4, RZ ;  /* 0x0000000413077c24 */ /* 0x000fc8000f8e02ff */
[----:B------:R-:W-:Y:S01]  /*b070*/  IMAD R7, R18, UR5, R7 ;  /* 0x0000000512077c24 */ /* 0x000fe2000f8e0207 */
[----:B-1----:R-:W-:-:S13]  /*b080*/  ISETP.NE.AND P0, PT, R6, 0x1, PT ;  /* 0x000000010600780c */ /* 0x002fda0003f05270 */
        /* <DEDUP_REMOVED lines=12> */
.L_x_2162:
[----:B0-----:R-:W-:Y:S01]  /*b150*/  IMAD.MOV.U32 R0, RZ, RZ, 0x1 ;  /* 0x00000001ff007424 */ /* 0x001fe200078e00ff */
[----:B------:R-:W1:Y:S04]  /*b160*/  S2R R8, SR_TID.X ;  /* 0x0000000000087919 */ /* 0x000e680000002100 */
[----:B------:R-:W-:-:S04]  /*b170*/  SHF.L.U32 R0, R0, 0x1f, RZ ;  /* 0x0000001f00007819 */ /* 0x000fc800000006ff */
[----:B------:R-:W0:Y:S01]  /*b180*/  SYNCS.PHASECHK.TRANS64.TRYWAIT P0, [UR38+0x28840], R0 ;  /* 0x02884000ff0075a7 */ /* 0x000e220008000166 */
[----:B-1----:R-:W-:-:S04]  /*b190*/  LOP3.LUT R2, R8, 0x7f, RZ, 0xc0, !PT ;  /* 0x0000007f08027812 */ /* 0x002fc800078ec0ff */
[----:B------:R-:W-:Y:S01]  /*b1a0*/  ISETP.NE.AND P1, PT, R2, RZ, PT ;  /* 0x000000ff0200720c */ /* 0x000fe20003f25270 */
[----:B0-----:R-:W-:-:S12]  /*b1b0*/  @!P0 BRA `(.L_x_2163) ;  /* 0x00000030004c8947 */ /* 0x001fd80003800000 */
.L_x_2240:
[----:B------:R-:W-:Y:S05]  /*b1c0*/  @P1 BRA `(.L_x_2164) ;  /* 0x0000000000181947 */ /* 0x000fea0003800000 */
[----:B------:R-:W1:Y:S01]  /*b1d0*/  S2R R2, SR_TID.X ;  /* 0x0000000000027919 */ /* 0x000e620000002100 */
[----:B0-----:R-:W-:-:S04]  /*b1e0*/  IMAD.MOV.U32 R0, RZ, RZ, 0x8000 ;  /* 0x00008000ff007424 */ /* 0x001fc800078e00ff */
[----:B------:R2:W-:Y:S01]  /*b1f0*/  SYNCS.ARRIVE.TRANS64 RZ, [UR38+0x28830], R0 ;  /* 0x02883000ffff79a7 */ /* 0x0005e20008000026 */
[----:B-1----:R-:W-:-:S13]  /*b200*/  LOP3.LUT P0, RZ, R2, 0x1f, RZ, 0xc0, !PT ;  /* 0x0000001f02ff7812 */ /* 0x002fda000780c0ff */
[----:B--2---:R-:W-:Y:S05]  /*b210*/  @!P0 BRA `(.L_x_2164) ;  /* 0x0000000000048947 */ /* 0x004fea0003800000 */
[----:B------:R-:W-:Y:S01]  /*b220*/  BPT.TRAP 0x1 ;  /* 0x000000040000795c */ /* 0x000fe20000300000 */
.L_x_2164:
[----:B------:R-:W-:Y:S01]  /*b230*/  R2UR UR11, R17 ;  /* 0x00000000110b72ca */ /* 0x000fe200000e0000 */
[----:B------:R-:W-:Y:S01]  /*b240*/  ULDC.64 UR4, c[0x0][0x198] ;  /* 0x0000660000047ab9 */ /* 0x000fe20000000a00 */
[----:B-----5:R-:W-:Y:S01]  /*b250*/  R2UR UR13, R16 ;  /* 0x00000000100d72ca */ /* 0x020fe200000e0000 */
[----:B------:R-:W-:Y:S01]  /*b260*/  UIADD3 UR4, UP0, UR4, 0x370, URZ ;  /* 0x0000037004047890 */ /* 0x000fe2000ff1e03f */
[----:B------:R-:W-:Y:S01]  /*b270*/  PLOP3.LUT P0, PT, PT, PT, PT, 0x80, 0x0 ;  /* 0x000000000000781c */ /* 0x000fe20003f0f070 */
[----:B------:R-:W-:Y:S02]  /*b280*/  UIADD3 UR8, UR38, 0x18400, URZ ;  /* 0x0001840026087890 */ /* 0x000fe4000fffe03f */
[----:B------:R-:W-:Y:S01]  /*b290*/  UIADD3 UR9, UR38, 0x28830, URZ ;  /* 0x0002883026097890 */ /* 0x000fe2000fffe03f */
[----:B0-----:R-:W-:Y:S01]  /*b2a0*/  P2R R0, PR, RZ, 0x1 ;  /* 0x00000001ff007803 */ /* 0x001fe20000000000 */
[----:B------:R-:W-:Y:S02]  /*b2b0*/  UIADD3.X UR5, URZ, UR5, URZ, UP0, !UPT ;  /* 0x000000053f057290 */ /* 0x000fe400087fe43f */
[----:B------:R-:W-:-:S02]  /*b2c0*/  UIADD3 UR32, UR38, 0x1c400, URZ ;  /* 0x0001c40026207890 */ /* 0x000fc4000fffe03f */
[----:B------:R-:W-:Y:S01]  /*b2d0*/  USHF.L.U32 UR11, UR11, 0x7, URZ ;  /* 0x000000070b0b7899 */ /* 0x000fe2000800063f */
[----:B------:R1:W-:Y:S01]  /*b2e0*/  STL [R1], R0 ;  /* 0x0000000001007387 */ /* 0x0003e20000100800 */
        /* <DEDUP_REMOVED lines=9> */
[----:B------:R1:W-:Y:S02]  /*b380*/  UTMALDG.4D [UR32], [UR4], desc[UR6] ;  /* 0x00000620040075b4 */ /* 0x0003e40008019000 */
[----:B-1----:R-:W-:Y:S01]  /*b390*/  NOP ;  /* 0x0000000000007918 */ /* 0x002fe20000000000 */
.L_x_2160:
        /* <DEDUP_REMOVED lines=22> */
.L_x_2165:
[----:B------:R-:W1:Y:S01]  /*b500*/  S2R R4, SR_CTAID.Z ;  /* 0x0000000000047919 */ /* 0x000e620000002700 */
[----:B------:R-:W2:Y:S01]  /*b510*/  LDC R8, c[0x0][0x448] ;  /* 0x00011200ff087b82 */ /* 0x000ea20000000800 */
[----:B------:R-:W-:Y:S01]  /*b520*/  USHF.R.S32.HI UR4, URZ, 0x1f, UR36 ;  /* 0x0000001f3f047899 */ /* 0x000fe20008011424 */
[----:B------:R-:W3:Y:S01]  /*b530*/  S2R R12, SR_TID.X ;  /* 0x00000000000c7919 */ /* 0x000ee20000002100 */
[----:B------:R-:W-:Y:S02]  /*b540*/  ULDC.64 UR8, c[0x0][0x2d8] ;  /* 0x0000b60000087ab9 */ /* 0x000fe40000000a00 */
[----:B------:R-:W-:Y:S01]  /*b550*/  UIMAD UR6, UR4, UR8, URZ ;  /* 0x00000008040672a4 */ /* 0x000fe2000f8e023f */
[----:B------:R-:W4:Y:S02]  /*b560*/  S2R R9, SR_CTAID.X ;  /* 0x0000000000097919 */ /* 0x000f240000002500 */
[----:B------:R-:W0:Y:S01]  /*b570*/  LDC.64 R2, c[0x0][0x2e0] ;  /* 0x0000b800ff027b82 */ /* 0x000e220000000a00 */
[----:B------:R-:W-:-:S02]  /*b580*/  UIMAD.WIDE.U32 UR4, UR36, UR8, URZ ;  /* 0x00000008240472a5 */ /* 0x000fc4000f8e003f */
[----:B------:R-:W-:-:S04]  /*b590*/  UIMAD UR6, UR36, UR9, UR6 ;  /* 0x00000009240672a4 */ /* 0x000fc8000f8e0206 */
[----:B------:R-:W-:Y:S01]  /*b5a0*/  UIADD3 UR5, UR5, UR6, URZ ;  /* 0x0000000605057290 */ /* 0x000fe2000fffe03f */
[----:B--2---:R-:W-:Y:S02]  /*b5b0*/  ISETP.NE.AND P0, PT, R8, 0x1, PT ;  /* 0x000000010800780c */ /* 0x004fe40003f05270 */
[----:B-1----:R-:W-:Y:S02]  /*b5c0*/  SHF.R.S32.HI R5, RZ, 0x1f, R4 ;  /* 0x0000001fff057819 */ /* 0x002fe40000011404 */
[----:B---3--:R-:W-:-:S03]  /*b5d0*/  LOP3.LUT R11, R12, 0x7f, RZ, 0xc0, !PT ;  /* 0x0000007f0c0b7812 */ /* 0x008fc600078ec0ff */
[----:B0-----:R-:W-:Y:S01]  /*b5e0*/  IMAD R0, R5, R2, RZ ;  /* 0x0000000205007224 */ /* 0x001fe200078e02ff */
[----:B------:R-:W-:-:S03]  /*b5f0*/  SHF.R.U32.HI R6, RZ, 0x3, R11 ;  /* 0x00000003ff067819 */ /* 0x000fc6000001160b */
[C---:B------:R-:W-:Y:S02]  /*b600*/  IMAD R5, R4.reuse, R3, R0 ;  /* 0x0000000304057224 */ /* 0x040fe400078e0200 */
[----:B------:R-:W-:Y:S01]  /*b610*/  IMAD.WIDE.U32 R2, R4, R2, UR4 ;  /* 0x0000000404027e25 */ /* 0x000fe2000f8e0002 */
[----:B------:R-:W0:Y:S01]  /*b620*/  @P0 LDC R0, c[0x0][0x450] ;  /* 0x00011400ff000b82 */ /* 0x000e220000000800 */
[----:B------:R-:W-:Y:S02]  /*b630*/  ULDC.64 UR4, c[0x0][0x2d0] ;  /* 0x0000b40000047ab9 */ /* 0x000fe40000000a00 */
[----:B------:R-:W-:Y:S02]  /*b640*/  IMAD.IADD R3, R3, 0x1, R5 ;  /* 0x0000000103037824 */ /* 0x000fe400078e0205 */
[----:B------:R-:W-:-:S03]  /*b650*/  IMAD.SHL.U32 R5, R12, 0x10, RZ ;  /* 0x000000100c057824 */ /* 0x000fc600078e00ff */
[----:B------:R-:W1:Y:S02]  /*b660*/  @P0 LDC R4, c[0x0][0x44c] ;  /* 0x00011300ff040b82 */ /* 0x000e640000000800 */
[----:B------:R-:W-:-:S05]  /*b670*/  LOP3.LUT R10, R6, 0x70, R5, 0xf8, !PT ;  /* 0x00000070060a7812 */ /* 0x000fca00078ef805 */
[----:B----4-:R-:W-:-:S04]  /*b680*/  IMAD R5, R9, 0x80, R10 ;  /* 0x0000008009057824 */ /* 0x010fc800078e020a */
        /* <DEDUP_REMOVED lines=34> */
[----:B------:R-:W-:Y:S02]  /*b8b0*/  IMAD R6, R9, 0x80, R6 ;  /* 0x0000008009067824 */ /* 0x000fe400078e0206 */
[----:B------:R-:W0:Y:S01]  /*b8c0*/  SHFL.IDX PT, R3, R0, RZ, 0x181f ;  /* 0x00181fff00037589 */ /* 0x000e2200000e0000 */
[----:B------:R-:W-:Y:S02]  /*b8d0*/  IMAD R4, R8, UR4, RZ ;  /* 0x0000000408047c24 */ /* 0x000fe4000f8e02ff */
[C---:B------:R-:W-:Y:S01]  /*b8e0*/  VIADD R9, R6.reuse, 0x10 ;  /* 0x0000001006097836 */ /* 0x040fe20000000000 */
[----:B------:R-:W-:Y:S01]  /*b8f0*/  SHFL.IDX PT, R14, R0, 0x1, 0x181f ;  /* 0x00381f00000e7f89 */ /* 0x000fe200000e0000 */
[C---:B------:R-:W-:Y:S01]  /*b900*/  VIADD R11, R6.reuse, 0x20 ;  /* 0x00000020060b7836 */ /* 0x040fe20000000000 */
        /* <DEDUP_REMOVED lines=8> */
[----:B------:R-:W-:-:S03]  /*b990*/  ISETP.GE.AND P2, PT, R9, R4, PT ;  /* 0x000000040900720c */ /* 0x000fc60003f46270 */
        /* <DEDUP_REMOVED lines=58> */
.L_x_2257:
[----:B------:R-:W-:Y:S01]  /*bd40*/  VIADD R3, R6, 0x70 ;  /* 0x0000007006037836 */ /* 0x000fe20000000000 */
[----:B------:R-:W-:Y:S04]  /*bd50*/  BSSY B0, `(.L_x_2167) ;  /* 0x000000c000007945 */ /* 0x000fe80003800000 */
[----:B------:R-:W-:Y:S01]  /*bd60*/  ISETP.GE.AND P2, PT, R3, R4, PT ;  /* 0x000000040300720c */ /* 0x000fe20003f46270 */
[----:B--2---:R-:W-:Y:S02]  /*bd70*/  IMAD.MOV.U32 R3, RZ, RZ, R2 ;  /* 0x000000ffff037224 */ /* 0x004fe400078e0002 */
[----:B-1----:R-:W-:-:S10]  /*bd80*/  IMAD.MOV.U32 R2, RZ, RZ, R14 ;  /* 0x000000ffff027224 */ /* 0x002fd400078e000e */
        /* <DEDUP_REMOVED lines=8> */
.L_x_2168:
[----:B------:R-:W-:Y:S05]  /*be10*/  BSYNC B0 ;  /* 0x0000000000007941 */ /* 0x000fea0003800000 */
.L_x_2167:
[----:B------:R-:W-:Y:S01]  /*be20*/  NOP ;  /* 0x0000000000007918 */ /* 0x000fe20000000000 */
[----:B------:R-:W-:Y:S01]  /*be30*/  SYNCS.ARRIVE.TRANS64.RED.A0T1 RZ, [UR38+0x28800], RZ ;  /* 0x028800ffffff79a7 */ /* 0x000fe20008200426 */
[----:B-1----:R-:W-:Y:S01]  /*be40*/  IMAD.MOV.U32 R2, RZ, RZ, 0x1 ;  /* 0x00000001ff027424 */ /* 0x002fe200078e00ff */
[----:B------:R-:W-:Y:S04]  /*be50*/  ARRIVES.LDGSTSBAR.64.TRANSCNT [UR38+0x28800] ;  /* 0x02880000ff0079b0 */ /* 0x000fe80008000aa6 */
[----:B------:R-:W-:Y:S01]  /*be60*/  SHF.L.U32 R2, R2, 0x1f, RZ ;  /* 0x0000001f02027819 */ /* 0x000fe200000006ff */
[----:B------:R-:W-:Y:S01]  /*be70*/  NOP ;  /* 0x0000000000007918 */ /* 0x000fe20000000000 */
[----:B------:R-:W0:Y:S01]  /*be80*/  LDL.LU R4, [R1+0x10] ;  /* 0x0000100001047983 */ /* 0x000e220000300800 */
[----:B------:R-:W-:Y:S03]  /*be90*/  SYNCS.ARRIVE.TRANS64.A1T0 RZ, [UR38+0x28800], RZ ;  /* 0x028800ffffff79a7 */ /* 0x000fe60008100026 */
[----:B------:R-:W2:Y:S01]  /*bea0*/  LDL R3, [R1+0x8] ;  /* 0x0000080001037983 */ /* 0x000ea20000100800 */
[----:B------:R-:W1:Y:S01]  /*beb0*/  SYNCS.PHASECHK.TRANS64.TRYWAIT P0, [UR38+0x28820], R2 ;  /* 0x02882002ff0075a7 */ /* 0x000e620008000166 */
[----:B0-----:R-:W-:-:S05]  /*bec0*/  VIADD R0, R4, 0xfffffffe ;  /* 0xfffffffe04007836 */ /* 0x001fca0000000000 */
[----:B--2---:R-:W-:Y:S01]  /*bed0*/  ISETP.GE.AND P1, PT, R0, R3, PT ;  /* 0x000000030000720c */ /* 0x004fe20003f26270 */
[----:B-1----:R-:W-:-:S12]  /*bee0*/  @!P0 BRA `(.L_x_2169) ;  /* 0x0000002c00a88947 */ /* 0x002fd80003800000 */
.L_x_2258:
[----:B------:R-:W-:Y:S02]  /*bef0*/  IMAD.MOV.U32 R9, RZ, RZ, 0x1 ;  /* 0x00000001ff097424 */ /* 0x000fe400078e00ff */
[----:B------:R-:W-:Y:S01]  /*bf00*/  IMAD.MOV.U32 R8, RZ, RZ, RZ ;  /* 0x000000ffff087224 */ /* 0x000fe200078e00ff */
[----:B------:R-:W-:Y:S06]  /*bf10*/  @!P1 BRA `(.L_x_2170) ;  /* 0x0000001800489947 */ /* 0x000fec0003800000 */
[----:B------:R-:W2:Y:S04]  /*bf20*/  LDL.LU R4, [R1+0xc] ;  /* 0x00000c0001047983 */ /* 0x000ea80000300800 */
[----:B0-----:R-:W3:Y:S01]  /*bf30*/  LDL.LU R3, [R1+0x8] ;  /* 0x0000080001037983 */ /* 0x001ee20000300800 */
[----:B------:R-:W-:Y:S01]  /*bf40*/  UIADD3 UR4, UR39, 0x1, URZ ;  /* 0x0000000127047890 */ /* 0x000fe2000fffe03f */
[----:B------:R-:W-:Y:S01]  /*bf50*/  IMAD.MOV.U32 R9, RZ, RZ, 0x1 ;  /* 0x00000001ff097424 */ /* 0x000fe200078e00ff */
[----:B------:R-:W0:Y:S02]  /*bf60*/  S2R R6, SR_TID.X ;  /* 0x0000000000067919 */ /* 0x000e240000002100 */
[----:B0-----:R-:W-:Y:S02]  /*bf70*/  LOP3.LUT R10, R6, 0x1f, RZ, 0xc0, !PT ;  /* 0x0000001f060a7812 */ /* 0x001fe400078ec0ff */
[----:B--2---:R-:W-:Y:S01]  /*bf80*/  IMAD R2, R4, UR4, RZ ;  /* 0x0000000404027c24 */ /* 0x004fe2000f8e02ff */
[----:B---3--:R-:W-:-:S04]  /*bf90*/  LOP3.LUT R3, RZ, R3, RZ, 0x33, !PT ;  /* 0x00000003ff037212 */ /* 0x008fc800078e33ff */
[----:B------:R-:W-:-:S05]  /*bfa0*/  VIMNMX R2, R2, UR40, PT ;  /* 0x0000002802027c48 */ /* 0x000fca000bfe0100 */
[----:B------:R-:W-:-:S05]  /*bfb0*/  IMAD.MOV R4, RZ, RZ, -R2 ;  /* 0x000000ffff047224 */ /* 0x000fca00078e0a02 */
[----:B------:R-:W-:Y:S02]  /*bfc0*/  VIADDMNMX R5, R4, 0x1, R3, !PT ;  /* 0x0000000104057846 */ /* 0x000fe40007800103 */
[----:B------:R-:W-:-:S03]  /*bfd0*/  LOP3.LUT R3, RZ, R2, RZ, 0x33, !PT ;  /* 0x00000002ff037212 */ /* 0x000fc600078e33ff */
[----:B------:R-:W-:Y:S02]  /*bfe0*/  VIADD R4, R5, 0xfffffffe ;  /* 0xfffffffe05047836 */ /* 0x000fe40000000000 */
[----:B------:R-:W-:-:S03]  /*bff0*/  IMAD.IADD R5, R2, 0x1, R5 ;  /* 0x0000000102057824 */ /* 0x000fc600078e0205 */
[----:B------:R-:W-:Y:S01]  /*c000*/  ISETP.NE.AND P0, PT, R4, R3, PT ;  /* 0x000000030400720c */ /* 0x000fe20003f05270 */
[----:B------:R-:W-:Y:S01]  /*c010*/  IMAD.MOV.U32 R4, RZ, RZ, R16 ;  /* 0x000000ffff047224 */ /* 0x000fe200078e0010 */
[----:B------:R-:W-:-:S11]  /*c020*/  LOP3.LUT R12, R5, 0x1, RZ, 0xc0, !PT ;  /* 0x00000001050c7812 */ /* 0x000fd600078ec0ff */
[----:B------:R-:W-:Y:S05]  /*c030*/  @!P0 BRA `(.L_x_2171) ;  /* 0x0000001000088947 */ /* 0x000fea0003800000 */
[----:B------:R-:W-:Y:S01]  /*c040*/  BSSY B0, `(.L_x_2171) ;  /* 0x0000101000007945 */ /* 0x000fe20003800000 */
[----:B------:R-:W-:Y:S02]  /*c050*/  IMAD.IADD R6, R5, 0x1, -R12 ;  /* 0x0000000105067824 */ /* 0x000fe400078e0a0c */
[----:B------:R-:W-:Y:S02]  /*c060*/  IMAD.MOV.U32 R7, RZ, RZ, 0x1 ;  /* 0x00000001ff077424 */ /* 0x000fe400078e00ff */
[----:B------:R-:W-:-:S07]  /*c070*/  IMAD.MOV.U32 R4, RZ, RZ, R16 ;  /* 0x000000ffff047224 */ /* 0x000fce00078e0010 */
.L_x_2202:
[----:B------:R-:W2:Y:S01]  /*c080*/  LDL R2, [R1] ;  /* 0x0000000001027983 */ /* 0x000ea20000100800 */
[----:B------:R-:W-:Y:S01]  /*c090*/  VIADD R6, R6, 0xfffffffe ;  /* 0xfffffffe06067836 */ /* 0x000fe20000000000 */
[----:B------:R-:W-:Y:S04]  /*c0a0*/  BSSY B1, `(.L_x_2172) ;  /* 0x000007a000017945 */ /* 0x000fe80003800000 */
[----:B------:R-:W-:Y:S02]  /*c0b0*/  ISETP.NE.AND P1, PT, R6, RZ, PT ;  /* 0x000000ff0600720c */ /* 0x000fe40003f25270 */
[----:B--2---:R-:W-:-:S13]  /*c0c0*/  ISETP.NE.AND P0, PT, R2, RZ, PT ;  /* 0x000000ff0200720c */ /* 0x004fda0003f05270 */
[----:B------:R-:W-:Y:S05]  /*c0d0*/  @!P0 BRA `(.L_x_2173) ;  /* 0x0000000400d88947 */ /* 0x000fea0003800000 */
[----:B------:R-:W2:Y:S01]  /*c0e0*/  LDL R2, [R1+0x4] ;  /* 0x0000040001027983 */ /* 0x000ea20000100800 */
[----:B------:R-:W-:Y:S01]  /*c0f0*/  IMAD.MOV.U32 R9, RZ, RZ, R0 ;  /* 0x000000ffff097224 */ /* 0x000fe200078e0000 */
[----:B--2---:R-:W-:-:S13]  /*c100*/  ISETP.NE.AND P0, PT, R2, RZ, PT ;  /* 0x000000ff0200720c */ /* 0x004fda0003f05270 */
[----:B------:R-:W-:Y:S05]  /*c110*/  @!P0 BRA `(.L_x_2174) ;  /* 0x0000000000488947 */ /* 0x000fea0003800000 */
[----:B------:R-:W0:Y:S01]  /*c120*/  LDC R9, c[0x0][0x43c] ;  /* 0x00010f00ff097b82 */ /* 0x000e220000000800 */
[----:B------:R-:W-:Y:S02]  /*c130*/  ULDC.64 UR4, c[0x0][0x428] ;  /* 0x00010a0000047ab9 */ /* 0x000fe40000000a00 */
[----:B------:R-:W-:Y:S01]  /*c140*/  IMAD R5, R19, UR4, RZ ;  /* 0x0000000413057c24 */ /* 0x000fe2000f8e02ff */
[----:B0-----:R-:W-:-:S13]  /*c150*/  ISETP.NE.AND P0, PT, R9, 0x1, PT ;  /* 0x000000010900780c */ /* 0x001fda0003f05270 */
[----:B------:R-:W0:Y:S02]  /*c160*/  @P0 LDC.64 R2, c[0x0][0x440] ;  /* 0x00011000ff020b82 */ /* 0x000e240000000a00 */
[----:B0-----:R-:W-:-:S04]  /*c170*/  @P0 IMAD.HI.U32 R4, R0, R2, RZ ;  /* 0x0000000200040227 */ /* 0x001fc800078e00ff */
[----:B------:R-:W-:Y:S01]  /*c180*/  IMAD.MOV.U32 R2, RZ, RZ, R0 ;  /* 0x000000ffff027224 */ /* 0x000fe200078e0000 */
[----:B------:R-:W-:Y:S01]  /*c190*/  @P0 SHF.R.U32.HI R2, RZ, R3, R4 ;  /* 0x00000003ff020219 */ /* 0x000fe20000011604 */
[----:B------:R-:W-:-:S04]  /*c1a0*/  IMAD R4, R18, UR5, R5 ;  /* 0x0000000512047c24 */ /* 0x000fc8000f8e0205 */
[----:B------:R-:W-:-:S04]  /*c1b0*/  IMAD.MOV R3, RZ, RZ, -R2 ;  /* 0x000000ffff037224 */ /* 0x000fc800078e0a02 */
[----:B------:R-:W-:Y:S01]  /*c1c0*/  IMAD R9, R9, R3, R0 ;  /* 0x0000000309097224 */ /* 0x000fe200078e0200 */
[----:B------:R-:W-:-:S03]  /*c1d0*/  SHF.R.S32.HI R3, RZ, 0x1f, R2 ;  /* 0x0000001fff037819 */ /* 0x000fc60000011402 */
[----:B------:R-:W-:Y:S01]  /*c1e0*/  IMAD.WIDE.U32 R2, R18, UR4, R2 ;  /* 0x0000000412027c25 */ /* 0x000fe2000f8e0002 */
[----:B------:R-:W-:-:S03]  /*c1f0*/  ULDC.64 UR4, c[0x0][0x418] ;  /* 0x0001060000047ab9 */ /* 0x000fc60000000a00 */
[----:B------:R-:W-:Y:S01]  /*c200*/  IMAD.IADD R3, R4, 0x1, R3 ;  /* 0x0000000104037824 */ /* 0x000fe200078e0203 */
[----:B------:R-:W-:-:S04]  /*c210*/  LEA R4, P0, R2, UR4, 0x2 ;  /* 0x0000000402047c11 */ /* 0x000fc8000f8010ff */
[----:B------:R-:W-:-:S05]  /*c220*/  LEA.HI.X R5, R2, UR5, R3, 0x2, P0 ;  /* 0x0000000502057c11 */ /* 0x000fca00080f1403 */
[----:B------:R0:W5:Y:S04]  /*c230*/  LDG.E R4, desc[UR42][R4.64] ;  /* 0x0000002a04047981 */ /* 0x000168000c1e1900 */
.L_x_2174:
[----:B------:R-:W1:Y:S01]  /*c240*/  S2R R2, SR_TID.X ;  /* 0x0000000000027919 */ /* 0x000e620000002100 */
[----:B------:R-:W-:Y:S01]  /*c250*/  BSSY B2, `(.L_x_2175) ;  /* 0x0000006000027945 */ /* 0x000fe20003800000 */
[----:B-1----:R-:W-:Y:S02]  /*c260*/  LOP3.LUT R3, R2, 0x7f, RZ, 0xc0, !PT ;  /* 0x0000007f02037812 */ /* 0x002fe400078ec0ff */
[----:B------:R-:W-:Y:S02]  /*c270*/  SHF.L.U32 R2, R7, 0x1f, RZ ;  /* 0x0000001f07027819 */ /* 0x000fe400000006ff */
[----:B------:R-:W-:Y:S02]  /*c280*/  ISETP.NE.AND P2, PT, R3, RZ, PT ;  /* 0x000000ff0300720c */ /* 0x000fe40003f45270 */
[----:B------:R-:W1:Y:S02]  /*c290*/  SYNCS.PHASECHK.TRANS64.TRYWAIT P0, [UR38+0x28848], R2 ;  /* 0x02884802ff0075a7 */ /* 0x000e640008000166 */
[----:B-1----:R-:W-:Y:S09]  /*c2a0*/  @!P0 BRA `(.L_x_2176) ;  /* 0x0000002800d08947 */ /* 0x002ff20003800000 */
.L_x_2259:
[----:B------:R-:W-:Y:S05]  /*c2b0*/  BSYNC B2 ;  /* 0x0000000000027941 */ /* 0x000fea0003800000 */
.L_x_2175:
[----:B------:R-:W-:Y:S04]  /*c2c0*/  BSSY B2, `(.L_x_2177) ;  /* 0x0000007000027945 */ /* 0x000fe80003800000 */
[----:B------:R-:W-:Y:S05]  /*c2d0*/  @P2 BRA `(.L_x_2178) ;  /* 0x0000000000142947 */ /* 0x000fea0003800000 */
[----:B------:R-:W-:Y:S01]  /*c2e0*/  ISETP.NE.AND P0, PT, R10, RZ, PT ;  /* 0x000000ff0a00720c */ /* 0x000fe20003f05270 */
[----:B-1----:R-:W-:-:S04]  /*c2f0*/  IMAD.MOV.U32 R3, RZ, RZ, 0x8000 ;  /* 0x00008000ff037424 */ /* 0x002fc800078e00ff */
[----:B------:R2:W-:Y:S08]  /*c300*/  SYNCS.ARRIVE.TRANS64 RZ, [UR38+0x28838], R3 ;  /* 0x02883803ffff79a7 */ /* 0x0005f00008000026 */
[----:B--2---:R-:W-:Y:S05]  /*c310*/  @!P0 BRA `(.L_x_2178) ;  /* 0x0000000000048947 */ /* 0x004fea0003800000 */
[----:B------:R-:W-:Y:S01]  /*c320*/  BPT.TRAP 0x1 ;  /* 0x000000040000795c */ /* 0x000fe20000300000 */
.L_x_2178:
[----:B------:R-:W-:Y:S05]  /*c330*/  BSYNC B2 ;  /* 0x0000000000027941 */ /* 0x000fea0003800000 */
.L_x_2177:
        /* <DEDUP_REMOVED lines=11> */
.L_x_2179:
        /* <DEDUP_REMOVED lines=13> */
.L_x_2180:
        /* <DEDUP_REMOVED lines=12> */
.L_x_2260:
[----:B------:R-:W-:Y:S05]  /*c580*/  BSYNC B2 ;  /* 0x0000000000027941 */ /* 0x000fea0003800000 */
.L_x_2181:
        /* <DEDUP_REMOVED lines=9> */
.L_x_2184:
[----:B------:R-:W-:Y:S05]  /*c620*/  BSYNC B2 ;  /* 0x0000000000027941 */ /* 0x000fea0003800000 */
.L_x_2183:
        /* <DEDUP_REMOVED lines=10> */
.L_x_2185:
        /* <DEDUP_REMOVED lines=13> */
.L_x_2186:
        /* <DEDUP_REMOVED lines=10> */
.L_x_2173:
[----:B------:R-:W-:Y:S05]  /*c840*/  BSYNC B1 ;  /* 0x0000000000017941 */ /* 0x000fea0003800000 */
.L_x_2172:
[----:B------:R-:W2:Y:S01]  /*c850*/  LDL R2, [R1] ;  /* 0x0000000001027983 */ /* 0x000ea20000100800 */
[----:B------:R-:W-:Y:S01]  /*c860*/  BSSY B1, `(.L_x_2187) ;  /* 0x000007b000017945 */ /* 0x000fe20003800000 */
[----:B------:R-:W-:Y:S02]  /*c870*/  LOP3.LUT R9, R7, 0x1, RZ, 0x3c, !PT ;  /* 0x0000000107097812 */ /* 0x000fe400078e3cff */
[----:B--2---:R-:W-:-:S13]  /*c880*/  ISETP.NE.AND P0, PT, R2, RZ, PT ;  /* 0x000000ff0200720c */ /* 0x004fda0003f05270 */
[----:B------:R-:W-:Y:S05]  /*c890*/  @!P0 BRA `(.L_x_2188) ;  /* 0x0000000400dc8947 */ /* 0x000fea0003800000 */
[----:B------:R-:W2:Y:S01]  /*c8a0*/  LDL R2, [R1+0x4] ;  /* 0x0000040001027983 */ /* 0x000ea20000100800 */
[----:B------:R-:W-:Y:S01]  /*c8b0*/  VIADD R11, R0, 0xffffffff ;  /* 0xffffffff000b7836 */ /* 0x000fe20000000000 */
[----:B--2---:R-:W-:-:S13]  /*c8c0*/  ISETP.NE.AND P0, PT, R2, RZ, PT ;  /* 0x000000ff0200720c */ /* 0x004fda0003f05270 */
[----:B------:R-:W-:Y:S05]  /*c8d0*/  @!P0 BRA `(.L_x_2189) ;  /* 0x0000000000488947 */ /* 0x000fea0003800000 */
        /* <DEDUP_REMOVED lines=10> */
[----:B------:R-:W-:-:S04]  /*c980*/  IMAD R4, R19, UR4, RZ ;  /* 0x0000000413047c24 */ /* 0x000fc8000f8e02ff */
[C---:B------:R-:W-:Y:S02]  /*c990*/  IMAD R4, R18.reuse, UR5, R4 ;  /* 0x0000000512047c24 */ /* 0x040fe4000f8e0204 */
[----:B------:R-:W-:Y:S01]  /*c9a0*/  IMAD.WIDE.U32 R2, R18, UR4, R2 ;  /* 0x0000000412027c25 */ /* 0x000fe2000f8e0002 */
[----:B------:R-:W-:-:S03]  /*c9b0*/  ULDC.64 UR4, c[0x0][0x418] ;  /* 0x0001060000047ab9 */ /* 0x000fc60000000a00 */
[----:B------:R-:W-:Y:S01]  /*c9c0*/  IMAD.IADD R3, R4, 0x1, R3 ;  /* 0x0000000104037824 */ /* 0x000fe200078e0203 */
[----:B------:R-:W-:-:S04]  /*c9d0*/  LEA R4, P0, R2, UR4, 0x2 ;  /* 0x0000000402047c11 */ /* 0x000fc8000f8010ff */
[----:B------:R-:W-:-:S05]  /*c9e0*/  LEA.HI.X R5, R2, UR5, R3, 0x2, P0 ;  /* 0x0000000502057c11 */ /* 0x000fca00080f1403 */
[----:B------:R0:W5:Y:S04]  /*c9f0*/  LDG.E R4, desc[UR42][R4.64] ;  /* 0x0000002a04047981 */ /* 0x000168000c1e1900 */
.L_x_2189:
[----:B------:R-:W1:Y:S01]  /*ca00*/  S2R R2, SR_TID.X ;  /* 0x0000000000027919 */ /* 0x000e620000002100 */
[----:B------:R-:W-:Y:S01]  /*ca10*/  BSSY B2, `(.L_x_2190) ;  /* 0x0000006000027945 */ /* 0x000fe20003800000 */
[----:B-1----:R-:W-:Y:S02]  /*ca20*/  LOP3.LUT R3, R2, 0x7f, RZ, 0xc0, !PT ;  /* 0x0000007f02037812 */ /* 0x002fe400078ec0ff */
[----:B------:R-:W-:Y:S02]  /*ca30*/  SHF.L.U32 R2, R9, 0x1f, RZ ;  /* 0x0000001f09027819 */ /* 0x000fe400000006ff */
[----:B------:R-:W-:Y:S02]  /*ca40*/  ISETP.NE.AND P2, PT, R3, RZ, PT ;  /* 0x000000ff0300720c */ /* 0x000fe40003f45270 */
[----:B------:R-:W1:Y:S02]  /*ca50*/  SYNCS.PHASECHK.TRANS64.TRYWAIT P0, [UR38+0x28840], R2 ;  /* 0x02884002ff0075a7 */ /* 0x000e640008000166 */
[----:B-1----:R-:W-:Y:S09]  /*ca60*/  @!P0 BRA `(.L_x_2191) ;  /* 0x0000002400108947 */ /* 0x002ff20003800000 */
.L_x_2261:
[----:B------:R-:W-:Y:S05]  /*ca70*/  BSYNC B2 ;  /* 0x0000000000027941 */ /* 0x000fea0003800000 */
.L_x_2190:
[----:B------:R-:W-:Y:S04]  /*ca80*/  BSSY B2, `(.L_x_2192) ;  /* 0x0000007000027945 */ /* 0x000fe80003800000 */
[----:B------:R-:W-:Y:S05]  /*ca90*/  @P2 BRA `(.L_x_2193) ;  /* 0x0000000000142947 */ /* 0x000fea0003800000 */
[----:B------:R-:W-:Y:S01]  /*caa0*/  ISETP.NE.AND P0, PT, R10, RZ, PT ;  /* 0x000000ff0a00720c */ /* 0x000fe20003f05270 */
[----:B-1----:R-:W-:-:S04]  /*cab0*/  IMAD.MOV.U32 R2, RZ, RZ, 0x8000 ;  /* 0x00008000ff027424 */ /* 0x002fc800078e00ff */
[----:B------:R2:W-:Y:S08]  /*cac0*/  SYNCS.ARRIVE.TRANS64 RZ, [UR38+0x28830], R2 ;  /* 0x02883002ffff79a7 */ /* 0x0005f00008000026 */
[----:B--2---:R-:W-:Y:S05]  /*cad0*/  @!P0 BRA `(.L_x_2193) ;  /* 0x0000000000048947 */ /* 0x004fea0003800000 */
[----:B------:R-:W-:Y:S01]  /*cae0*/  BPT.TRAP 0x1 ;  /* 0x000000040000795c */ /* 0x000fe20000300000 */
.L_x_2193:
[----:B------:R-:W-:Y:S05]  /*caf0*/  BSYNC B2 ;  /* 0x0000000000027941 */ /* 0x000fea0003800000 */
.L_x_2192:
        /* <DEDUP_REMOVED lines=11> */
.L_x_2194:
        /* <DEDUP_REMOVED lines=14> */
.L_x_2195:
        /* <DEDUP_REMOVED lines=12> */
.L_x_2262:
[----:B------:R-:W-:Y:S05]  /*cd50*/  BSYNC B2 ;  /* 0x0000000000027941 */ /* 0x000fea0003800000 */
.L_x_2196:
        /* <DEDUP_REMOVED lines=9> */
.L_x_2199:
[----:B------:R-:W-:Y:S05]  /*cdf0*/  BSYNC B2 ;  /* 0x0000000000027941 */ /* 0x000fea0003800000 */
.L_x_2198:
        /* <DEDUP_REMOVED lines=10> */
.L_x_2200:
        /* <DEDUP_REMOVED lines=13> */
.L_x_2201:
        /* <DEDUP_REMOVED lines=10> */
.L_x_2188:
[----:B------:R-:W-:Y:S05]  /*d010*/  BSYNC B1 ;  /* 0x0000000000017941 */ /* 0x000fea0003800000 */
.L_x_2187:
[----:B------:R-:W-:Y:S02]  /*d020*/  VIADD R0, R0, 0xfffffffe ;  /* 0xfffffffe00007836 */ /* 0x000fe40000000000 */
[----:B------:R-:W-:Y:S01]  /*d030*/  IMAD.MOV.U32 R7, RZ, RZ, R9 ;  /* 0x000000ffff077224 */ /* 0x000fe200078e0009 */
[----:B------:R-:W-:Y:S06]  /*d040*/  @P1 BRA `(.L_x_2202) ;  /* 0xfffffff0000c1947 */ /* 0x000fec000383ffff */
[----:B------:R-:W-:Y:S05]  /*d050*/  BSYNC B0 ;  /* 0x0000000000007941 */ /* 0x000fea0003800000 */
.L_x_2171:
[----:B------:R-:W-:Y:S01]  /*d060*/  ISETP.NE.AND P0, PT, R12, RZ, PT ;  /* 0x000000ff0c00720c */ /* 0x000fe20003f05270 */
[----:B------:R-:W-:-:S12]  /*d070*/  BSSY B0, `(.L_x_2170) ;  /* 0x000007c000007945 */ /* 0x000fd80003800000 */
[----:B------:R-:W-:Y:S05]  /*d080*/  @!P0 BRA `(.L_x_2203) ;  /* 0x0000000400e88947 */ /* 0x000fea0003800000 */
[----:B------:R-:W2:Y:S01]  /*d090*/  LDL R2, [R1] ;  /* 0x0000000001027983 */ /* 0x000ea20000100800 */
[----:B------:R-:W-:Y:S01]  /*d0a0*/  IMAD.MOV.U32 R8, RZ, RZ, 0x1 ;  /* 0x00000001ff087424 */ /* 0x000fe200078e00ff */
[----:B--2---:R-:W-:-:S13]  /*d0b0*/  ISETP.NE.AND P1, PT, R2, RZ, PT ;  /* 0x000000ff0200720c */ /* 0x004fda0003f25270 */
[----:B------:R-:W-:Y:S05]  /*d0c0*/  @!P1 BRA `(.L_x_2203) ;  /* 0x0000000400d89947 */ /* 0x000fea0003800000 */
[----:B------:R-:W2:Y:S02]  /*d0d0*/  LDL.LU R2, [R1+0x4] ;  /* 0x0000040001027983 */ /* 0x000ea40000300800 */
[----:B--2---:R-:W-:-:S13]  /*d0e0*/  ISETP.NE.AND P1, PT, R2, RZ, PT ;  /* 0x000000ff0200720c */ /* 0x004fda0003f25270 */
[----:B------:R-:W-:Y:S05]  /*d0f0*/  @!P1 BRA `(.L_x_2204) ;  /* 0x00000000004c9947 */ /* 0x000fea0003800000 */
[----:B------:R-:W0:Y:S01]  /*d100*/  LDC R7, c[0x0][0x43c] ;  /* 0x00010f00ff077b82 */ /* 0x000e220000000800 */
[----:B------:R-:W-:Y:S01]  /*d110*/  IMAD.MOV.U32 R6, RZ, RZ, R0 ;  /* 0x000000ffff067224 */ /* 0x000fe200078e0000 */
[----:B------:R-:W-:Y:S02]  /*d120*/  ULDC.64 UR4, c[0x0][0x428] ;  /* 0x00010a0000047ab9 */ /* 0x000fe40000000a00 */
[----:B------:R-:W-:-:S04]  /*d130*/  IMAD R19, R19, UR4, RZ ;  /* 0x0000000413137c24 */ /* 0x000fc8000f8e02ff */
[----:B------:R-:W-:Y:S01]  /*d140*/  IMAD R19, R18, UR5, R19 ;  /* 0x0000000512137c24 */ /* 0x000fe2000f8e0213 */
[----:B0-----:R-:W-:-:S13]  /*d150*/  ISETP.NE.AND P0, PT, R7, 0x1, PT ;  /* 0x000000010700780c */ /* 0x001fda0003f05270 */
[----:B------:R-:W0:Y:S02]  /*d160*/  @P0 LDC.64 R2, c[0x0][0x440] ;  /* 0x00011000ff020b82 */ /* 0x000e240000000a00 */
[----:B0-----:R-:W-:-:S05]  /*d170*/  @P0 IMAD.HI.U32 R2, R0, R2, RZ ;  /* 0x0000000200020227 */ /* 0x001fca00078e00ff */
[----:B------:R-:W-:-:S04]  /*d180*/  @P0 SHF.R.U32.HI R6, RZ, R3, R2 ;  /* 0x00000003ff060219 */ /* 0x000fc80000011602 */
[--C-:B------:R-:W-:Y:S01]  /*d190*/  SHF.R.S32.HI R3, RZ, 0x1f, R6.reuse ;  /* 0x0000001fff037819 */ /* 0x100fe20000011406 */
        /* <DEDUP_REMOVED lines=9> */
.L_x_2204:
[----:B------:R-:W1:Y:S01]  /*d230*/  S2R R2, SR_TID.X ;  /* 0x0000000000027919 */ /* 0x000e620000002100 */
[----:B------:R-:W-:Y:S01]  /*d240*/  BSSY B1, `(.L_x_2205) ;  /* 0x0000006000017945 */ /* 0x000fe20003800000 */
[----:B-1----:R-:W-:Y:S02]  /*d250*/  LOP3.LUT R3, R2, 0x7f, RZ, 0xc0, !PT ;  /* 0x0000007f02037812 */ /* 0x002fe400078ec0ff */
[----:B------:R-:W-:Y:S02]  /*d260*/  SHF.L.U32 R2, R9, 0x1f, RZ ;  /* 0x0000001f09027819 */ /* 0x000fe400000006ff */
[----:B------:R-:W-:Y:S02]  /*d270*/  ISETP.NE.AND P1, PT, R3, RZ, PT ;  /* 0x000000ff0300720c */ /* 0x000fe40003f25270 */
[----:B------:R-:W1:Y:S02]  /*d280*/  SYNCS.PHASECHK.TRANS64.TRYWAIT P0, [UR38+0x28848], R2 ;  /* 0x02884802ff0075a7 */ /* 0x000e640008000166 */
[----:B-1----:R-:W-:Y:S09]  /*d290*/  @!P0 BRA `(.L_x_2206) ;  /* 0x0000001c00348947 */ /* 0x002ff20003800000 */
.L_x_2263:
[----:B------:R-:W-:Y:S05]  /*d2a0*/  BSYNC B1 ;  /* 0x0000000000017941 */ /* 0x000fea0003800000 */
.L_x_2205:
[----:B------:R-:W-:Y:S04]  /*d2b0*/  BSSY B1, `(.L_x_2207) ;  /* 0x0000007000017945 */ /* 0x000fe80003800000 */
[----:B------:R-:W-:Y:S05]  /*d2c0*/  @P1 BRA `(.L_x_2208) ;  /* 0x0000000000141947 */ /* 0x000fea0003800000 */
[----:B------:R-:W-:Y:S01]  /*d2d0*/  ISETP.NE.AND P0, PT, R10, RZ, PT ;  /* 0x000000ff0a00720c */ /* 0x000fe20003f05270 */
[----:B-1----:R-:W-:-:S04]  /*d2e0*/  IMAD.MOV.U32 R3, RZ, RZ, 0x8000 ;  /* 0x00008000ff037424 */ /* 0x002fc800078e00ff */
[----:B------:R2:W-:Y:S08]  /*d2f0*/  SYNCS.ARRIVE.TRANS64 RZ, [UR38+0x28838], R3 ;  /* 0x02883803ffff79a7 */ /* 0x0005f00008000026 */
[----:B--2---:R-:W-:Y:S05]  /*d300*/  @!P0 BRA `(.L_x_2208) ;  /* 0x0000000000048947 */ /* 0x004fea0003800000 */
[----:B------:R-:W-:Y:S01]  /*d310*/  BPT.TRAP 0x1 ;  /* 0x000000040000795c */ /* 0x000fe20000300000 */
.L_x_2208:
[----:B------:R-:W-:Y:S05]  /*d320*/  BSYNC B1 ;  /* 0x0000000000017941 */ /* 0x000fea0003800000 */
.L_x_2207:
        /* <DEDUP_REMOVED lines=11> */
.L_x_2209:
        /* <DEDUP_REMOVED lines=14> */
.L_x_2210:
        /* <DEDUP_REMOVED lines=11> */
.L_x_2264:
[----:B------:R-:W-:Y:S05]  /*d570*/  BSYNC B1 ;  /* 0x0000000000017941 */ /* 0x000fea0003800000 */
.L_x_2211:
        /* <DEDUP_REMOVED lines=9> */
.L_x_2214:
[----:B------:R-:W-:Y:S05]  /*d610*/  BSYNC B1 ;  /* 0x0000000000017941 */ /* 0x000fea0003800000 */
.L_x_2213:
        /* <DEDUP_REMOVED lines=10> */
.L_x_2215:
        /* <DEDUP_REMOVED lines=13> */
.L_x_2216:
        /* <DEDUP_REMOVED lines=10> */
.L_x_2203:
[----:B------:R-:W-:Y:S05]  /*d830*/  BSYNC B0 ;  /* 0x0000000000007941 */ /* 0x000fea0003800000 */
.L_x_2170:
[----:B------:R-:W2:Y:S01]  /*d840*/  LDL.LU R0, [R1] ;  /* 0x0000000001007983 */ /* 0x000ea20000300800 */
[----:B------:R-:W-:Y:S01]  /*d850*/  BSSY B0, `(.L_x_2217) ;  /* 0x0000037000007945 */ /* 0x000fe20003800000 */
[----:B--2---:R-:W-:-:S13]  /*d860*/  ISETP.NE.AND P0, PT, R0, RZ, PT ;  /* 0x000000ff0000720c */ /* 0x004fda0003f05270 */
[----:B------:R-:W-:Y:S05]  /*d870*/  @!P0 BRA `(.L_x_2218) ;  /* 0x0000000000d08947 */ /* 0x000fea0003800000 */
[----:B------:R-:W1:Y:S01]  /*d880*/  S2R R0, SR_TID.X ;  /* 0x0000000000007919 */ /* 0x000e620000002100 */
[----:B0-----:R-:W-:Y:S01]  /*d890*/  LEA R3, R8, UR38, 0x3 ;  /* 0x0000002608037c11 */ /* 0x001fe2000f8e18ff */
[----:B------:R-:W-:Y:S01]  /*d8a0*/  BSSY B1, `(.L_x_2219) ;  /* 0x0000006000017945 */ /* 0x000fe20003800000 */
[----:B-1----:R-:W-:Y:S02]  /*d8b0*/  LOP3.LUT R2, R0, 0x7f, RZ, 0xc0, !PT ;  /* 0x0000007f00027812 */ /* 0x002fe400078ec0ff */
[----:B------:R-:W-:Y:S02]  /*d8c0*/  SHF.L.U32 R0, R9, 0x1f, RZ ;  /* 0x0000001f09007819 */ /* 0x000fe400000006ff */
[----:B------:R-:W-:Y:S02]  /*d8d0*/  ISETP.NE.AND P1, PT, R2, RZ, PT ;  /* 0x000000ff0200720c */ /* 0x000fe40003f25270 */
[----:B------:R-:W0:Y:S02]  /*d8e0*/  SYNCS.PHASECHK.TRANS64.TRYWAIT P0, [R3+URZ+0x28860], R0 ;  /* 0x02886000030075a7 */ /* 0x000e24000800017f */
[----:B0-----:R-:W-:Y:S09]  /*d8f0*/  @!P0 BRA `(.L_x_2220) ;  /* 0x0000001400cc8947 */ /* 0x001ff20003800000 */
.L_x_2265:
[----:B------:R-:W-:Y:S05]  /*d900*/  BSYNC B1 ;  /* 0x0000000000017941 */ /* 0x000fea0003800000 */
.L_x_2219:
        /* <DEDUP_REMOVED lines=8> */
.L_x_2222:
[----:B------:R-:W-:Y:S05]  /*d990*/  BSYNC B1 ;  /* 0x0000000000017941 */ /* 0x000fea0003800000 */
.L_x_2221:
        /* <DEDUP_REMOVED lines=13> */
.L_x_2223:
        /* <DEDUP_REMOVED lines=13> */
.L_x_2224:
        /* <DEDUP_REMOVED lines=8> */
.L_x_2218:
[----:B------:R-:W-:Y:S05]  /*dbc0*/  BSYNC B0 ;  /* 0x0000000000007941 */ /* 0x000fea0003800000 */
.L_x_2217:
[----:B0-----:R-:W-:Y:S02]  /*dbd0*/  VIADD R0, R8, 0x1 ;  /* 0x0000000108007836 */ /* 0x001fe40000000000 */
[----:B------:R-:W-:-:S03]  /*dbe0*/  IMAD.MOV.U32 R3, RZ, RZ, RZ ;  /* 0x000000ffff037224 */ /* 0x000fc600078e00ff */
[----:B------:R-:W-:-:S04]  /*dbf0*/  ISETP.NE.AND P0, PT, R0, 0x2, PT ;  /* 0x000000020000780c */ /* 0x000fc80003f05270 */
[----:B------:R-:W-:Y:S02]  /*dc00*/  SEL R2, RZ, 0x1, P0 ;  /* 0x00000001ff027807 */ /* 0x000fe40000000000 */
[----:B------:R-:W-:Y:S02]  /*dc10*/  SEL R0, R0, RZ, P0 ;  /* 0x000000ff00007207 */ /* 0x000fe40000000000 */
[----:B------:R-:W-:-:S07]  /*dc20*/  LOP3.LUT R9, R9, R2, RZ, 0x3c, !PT ;  /* 0x0000000209097212 */ /* 0x000fce00078e3cff */
.L_x_2154:
[----:B------:R-:W0:Y:S01]  /*dc30*/  S2R R5, SR_CgaCtaId ;  /* 0x0000000000057919 */ /* 0x000e220000008800 */
[----:B------:R-:W-:Y:S02]  /*dc40*/  MOV R2, 0x400 ;  /* 0x0000040000027802 */ /* 0x000fe40000000f00 */
[----:B------:R-:W-:Y:S02]  /*dc50*/  SHF.L.U32 R3, R3, 0x1f, RZ ;  /* 0x0000001f03037819 */ /* 0x000fe400000006ff */
[----:B0-----:R-:W-:-:S04]  /*dc60*/  LEA R2, R5, R2, 0x18 ;  /* 0x0000000205027211 */ /* 0x001fc800078ec0ff */
[----:B------:R-:W0:Y:S02]  /*dc70*/  SYNCS.PHASECHK.TRANS64.TRYWAIT P0, [R2+URZ+0x28820], R3 ;  /* 0x02882003020075a7 */ /* 0x000e24000800017f */
[----:B0-----:R-:W-:Y:S05]  /*dc80*/  @!P0 BRA `(.L_x_2225) ;  /* 0x0000001000fc8947 */ /* 0x001fea0003800000 */
.L_x_2266:
[----:B------:R-:W-:-:S03]  /*dc90*/  UMOV UR4, 0xffffffff ;  /* 0xffffffff00047882 */ /* 0x000fc60000000000 */
[----:B------:R-:W-:Y:S05]  /*dca0*/  BRA.DIV UR4, `(.L_x_2226) ;  /* 0x0000001604087947 */ /* 0x000fea000b800000 */
[----:B0-----:R-:W0:Y:S02]  /*dcb0*/  S2R R3, SR_TID.X ;  /* 0x0000000000037919 */ /* 0x001e240000002100 */
[----:B0-----:R-:W-:-:S04]  /*dcc0*/  SHF.R.U32.HI R3, RZ, 0x5, R3 ;  /* 0x00000005ff037819 */ /* 0x001fc80000011603 */
[----:B------:R-:W-:-:S05]  /*dcd0*/  LOP3.LUT R3, R3, 0x3, RZ, 0xc0, !PT ;  /* 0x0000000303037812 */ /* 0x000fca00078ec0ff */
[----:B------:R0:W1:Y:S02]  /*dce0*/  SHFL.IDX PT, R14, R3, RZ, 0x1f ;  /* 0x00001fff030e7589 */ /* 0x00006400000e0000 */
.L_x_2269:
[----:B-1----:R-:W-:-:S13]  /*dcf0*/  ISETP.NE.AND P0, PT, R14, RZ, PT ;  /* 0x000000ff0e00720c */ /* 0x002fda0003f05270 */
[----:B------:R-:W-:Y:S05]  /*dd00*/  @P0 BRA `(.L_x_2116) ;  /* 0x0000000000880947 */ /* 0x000fea0003800000 */
[----:B------:R-:W-:-:S03]  /*dd10*/  UMOV UR4, 0xffffffff ;  /* 0xffffffff00047882 */ /* 0x000fc60000000000 */
[----:B------:R-:W-:Y:S05]  /*dd20*/  BRA.DIV UR4, `(.L_x_2227) ;  /* 0x00000016041c7947 */ /* 0x000fea000b800000 */
[----:B------:R-:W-:-:S13]  /*dd30*/  ELECT P6, URZ, PT ;  /* 0x00000000003f782f */ /* 0x000fda00038c0000 */
.L_x_2272:
[----:B------:R-:W-:Y:S05]  /*dd40*/  @!P6 BRA `(.L_x_2116) ;  /* 0x000000000078e947 */ /* 0x000fea0003800000 */
[----:B0-----:R-:W2:Y:S02]  /*dd50*/  LDL.LU R3, [R1+0x14] ;  /* 0x0000140001037983 */ /* 0x001ea40000300800 */
[----:B--2---:R-:W-:-:S04]  /*dd60*/  LOP3.LUT R3, R3, 0x2, RZ, 0xfc, !PT ;  /* 0x0000000203037812 */ /* 0x004fc800078efcff */
[----:B------:R-:W-:-:S13]  /*dd70*/  ISETP.NE.AND P2, PT, R3, 0x3, PT ;  /* 0x000000030300780c */ /* 0x000fda0003f45270 */
[----:B------:R-:W-:Y:S05]  /*dd80*/  @!P2 BRA `(.L_x_2228) ;  /* 0x000000000004a947 */ /* 0x000fea0003800000 */
[----:B------:R-:W-:Y:S01]  /*dd90*/  BPT.TRAP 0x1 ;  /* 0x000000040000795c */ /* 0x000fe20000300000 */
.L_x_2228:
        /* <DEDUP_REMOVED lines=12> */
.L_x_2273:
[----:B------:R-:W1:Y:S02]  /*de60*/  SYNCS.PHASECHK.TRANS64.TRYWAIT P0, [R3+URZ], R4 ;  /* 0x00000004030075a7 */ /* 0x000e64000800017f */
[----:B-1----:R-:W-:Y:S05]  /*de70*/  @!P0 BRA `(.L_x_2230) ;  /* 0x0000001000fc8947 */ /* 0x002fea0003800000 */
.L_x_2274:
[----:B------:R-:W-:Y:S05]  /*de80*/  @!P2 BRA `(.L_x_2231) ;  /* 0x000000000004a947 */ /* 0x000fea0003800000 */
[----:B------:R-:W-:Y:S01]  /*de90*/  BPT.TRAP 0x1 ;  /* 0x000000040000795c */ /* 0x000fe20000300000 */
.L_x_2231:
[----:B-1----:R-:W-:-:S04]  /*dea0*/  VIADD R3, R2, 0x28860 ;  /* 0x0002886002037836 */ /* 0x002fc80000000000 */
[----:B------:R-:W-:-:S04]  /*deb0*/  IMAD R0, R0, 0x8, R3 ;  /* 0x0000000800007824 */ /* 0x000fc800078e0203 */
[----:B------:R-:W1:Y:S02]  /*dec0*/  SYNCS.PHASECHK.TRANS64.TRYWAIT P0, [R0+URZ], R5 ;  /* 0x00000005000075a7 */ /* 0x000e64000800017f */
[----:B-1----:R-:W-:Y:S05]  /*ded0*/  @!P0 BRA `(.L_x_2232) ;  /* 0x0000001000f88947 */ /* 0x002fea0003800000 */
.L_x_2275:
[----:B------:R-:W-:-:S07]  /*dee0*/  IMAD R3, R8, 0x8, R3 ;  /* 0x0000000808037824 */ /* 0x000fce00078e0203 */
.L_x_2233:
[----:B--2---:R2:W3:Y:S02]  /*def0*/  SYNCS.PHASECHK.TRANS64.TRYWAIT P0, [R3+URZ], R4 ;  /* 0x00000004030075a7 */ /* 0x0044e4000800017f */
[----:B---3--:R-:W-:Y:S05]  /*df00*/  @!P0 NANOSLEEP.SYNCS 0x989680 ;  /* 0x009896800000895d */ /* 0x008fea0003900000 */
[----:B------:R-:W3:Y:S02]  /*df10*/  @!P0 SYNCS.PHASECHK.TRANS64 P0, [R3+URZ], R4 ;  /* 0x00000004030085a7 */ /* 0x000ee4000800007f */
[----:B---3--:R-:W-:Y:S05]  /*df20*/  @!P0 BRA `(.L_x_2233) ;  /* 0xfffffffc00f08947 */ /* 0x008fea000383ffff */
.L_x_2116:
[----:B------:R-:W-:Y:S05]  /*df30*/  BSYNC B6 ;  /* 0x0000000000067941 */ /* 0x000fea0003800000 */
.L_x_2113:
[----:B------:R-:W-:Y:S05]  /*df40*/  EXIT ;  /* 0x000000000000794d */ /* 0x000fea0003800000 */
.L_x_2120:
[----:B-1----:R-:W-:-:S04]  /*df50*/  IMAD.U32 R0, RZ, RZ, UR36 ;  /* 0x00000024ff007e24 */ /* 0x002fc8000f8e00ff */
[----:B------:R1:W2:Y:S03]  /*df60*/  SYNCS.PHASECHK.TRANS64.TRYWAIT P1, [R0+URZ+0x28800], R3 ;  /* 0x02880003000075a7 */ /* 0x0002a6000802017f */
[----:B--2---:R-:W-:Y:S05]  /*df70*/  @!P1 NANOSLEEP.SYNCS 0x989680 ;  /* 0x009896800000995d */ /* 0x004fea0003900000 */
[----:B------:R-:W2:Y:S02]  /*df80*/  @!P1 SYNCS.PHASECHK.TRANS64 P1, [R0+URZ+0x28800], R3 ;  /* 0x02880003000095a7 */ /* 0x000ea4000802007f */
[----:B--2---:R-:W-:Y:S05]  /*df90*/  @!P1 BRA `(.L_x_2120) ;  /* 0xfffffffc00ec9947 */ /* 0x004fea000383ffff */
[----:B------:R-:W-:Y:S05]  /*dfa0*/  BRA `(.L_x_2234) ;  /* 0xffffff3000fc7947 */ /* 0x000fea000383ffff */
.L_x_2124:
[----:B-1----:R-:W-:-:S04]  /*dfb0*/  IMAD.U32 R0, RZ, RZ, UR36 ;  /* 0x00000024ff007e24 */ /* 0x002fc8000f8e00ff */
[----:B------:R1:W3:Y:S03]  /*dfc0*/  SYNCS.PHASECHK.TRANS64.TRYWAIT P2, [R0+URZ+0x28830], R3 ;  /* 0x02883003000075a7 */ /* 0x0002e6000804017f */
[----:B---3--:R-:W-:Y:S05]  /*dfd0*/  @!P2 NANOSLEEP.SYNCS 0x989680 ;  /* 0x009896800000a95d */ /* 0x008fea0003900000 */
[----:B------:R-:W3:Y:S02]  /*dfe0*/  @!P2 SYNCS.PHASECHK.TRANS64 P2, [R0+URZ+0x28830], R3 ;  /* 0x028830030000a5a7 */ /* 0x000ee4000804007f */
[----:B---3--:R-:W-:Y:S05]  /*dff0*/  @!P2 BRA `(.L_x_2124) ;  /* 0xfffffffc00eca947 */ /* 0x008fea000383ffff */
[----:B------:R-:W-:Y:S05]  /*e000*/  BRA `(.L_x_2123) ;  /* 0xffffff3400187947 */ /* 0x000fea000383ffff */
.L_x_2129:
[----:B-1----:R-:W-:-:S04]  /*e010*/  IMAD.U32 R9, RZ, RZ, UR7 ;  /* 0x00000007ff097e24 */ /* 0x002fc8000f8e00ff */
[----:B------:R1:W2:Y:S03]  /*e020*/  SYNCS.PHASECHK.TRANS64.TRYWAIT P3, [R9+URZ+0x28830], R0 ;  /* 0x02883000090075a7 */ /* 0x0002a6000806017f */
[----:B--2---:R-:W-:Y:S05]  /*e030*/  @!P3 NANOSLEEP.SYNCS 0x989680 ;  /* 0x009896800000b95d */ /* 0x004fea0003900000 */
[----:B------:R-:W2:Y:S02]  /*e040*/  @!P3 SYNCS.PHASECHK.TRANS64 P3, [R9+URZ+0x28830], R0 ;  /* 0x028830000900b5a7 */ /* 0x000ea4000806007f */
[----:B--2---:R-:W-:Y:S05]  /*e050*/  @!P3 BRA `(.L_x_2129) ;  /* 0xfffffffc00ecb947 */ /* 0x004fea000383ffff */
[----:B------:R-:W-:Y:S05]  /*e060*/  BRA `(.L_x_2126) ;  /* 0xffffff5800947947 */ /* 0x000fea000383ffff */
.L_x_2133:
[----:B-1----:R-:W-:-:S04]  /*e070*/  IMAD.U32 R9, RZ, RZ, UR7 ;  /* 0x00000007ff097e24 */ /* 0x002fc8000f8e00ff */
[----:B------:R1:W2:Y:S03]  /*e080*/  SYNCS.PHASECHK.TRANS64.TRYWAIT P3, [R9+URZ+0x28850], R0 ;  /* 0x02885000090075a7 */ /* 0x0002a6000806017f */
[----:B--2---:R-:W-:Y:S05]  /*e090*/  @!P3 NANOSLEEP.SYNCS 0x989680 ;  /* 0x009896800000b95d */ /* 0x004fea0003900000 */
[----:B------:R-:W2:Y:S02]  /*e0a0*/  @!P3 SYNCS.PHASECHK.TRANS64 P3, [R9+URZ+0x28850], R0 ;  /* 0x028850000900b5a7 */ /* 0x000ea4000806007f */
[----:B--2---:R-:W-:Y:S05]  /*e0b0*/  @!P3 BRA `(.L_x_2133) ;  /* 0xfffffffc00ecb947 */ /* 0x004fea000383ffff */
[----:B------:R-:W-:Y:S05]  /*e0c0*/  BRA `(.L_x_2130) ;  /* 0xffffff5c00587947 */ /* 0x000fea000383ffff */
.L_x_2139:
[----:B-1----:R-:W-:-:S04]  /*e0d0*/  IMAD.U32 R9, RZ, RZ, UR7 ;  /* 0x00000007ff097e24 */ /* 0x002fc8000f8e00ff */
[----:B------:R1:W2:Y:S03]  /*e0e0*/  SYNCS.PHASECHK.TRANS64.TRYWAIT P2, [R9+URZ+0x28830], R0 ;  /* 0x02883000090075a7 */ /* 0x0002a6000804017f */
[----:B--2---:R-:W-:Y:S05]  /*e0f0*/  @!P2 NANOSLEEP.SYNCS 0x989680 ;  /* 0x009896800000a95d */ /* 0x004fea0003900000 */
[----:B------:R-:W2:Y:S02]  /*e100*/  @!P2 SYNCS.PHASECHK.TRANS64 P2, [R9+URZ+0x28830], R0 ;  /* 0x028830000900a5a7 */ /* 0x000ea4000804007f */
[----:B--2---:R-:W-:Y:S05]  /*e110*/  @!P2 BRA `(.L_x_2139) ;  /* 0xfffffffc00eca947 */ /* 0x004fea000383ffff */
[----:B------:R-:W-:Y:S05]  /*e120*/  BRA `(.L_x_2136) ;  /* 0xffffff8000b07947 */ /* 0x000fea000383ffff */
.L_x_2143:
[----:B-1----:R-:W-:-:S04]  /*e130*/  IMAD.U32 R9, RZ, RZ, UR7 ;  /* 0x00000007ff097e24 */ /* 0x002fc8000f8e00ff */
[----:B------:R1:W2:Y:S03]  /*e140*/  SYNCS.PHASECHK.TRANS64.TRYWAIT P2, [R9+URZ+0x28850], R0 ;  /* 0x02885000090075a7 */ /* 0x0002a6000804017f */
[----:B--2---:R-:W-:Y:S05]  /*e150*/  @!P2 NANOSLEEP.SYNCS 0x989680 ;  /* 0x009896800000a95d */ /* 0x004fea0003900000 */
[----:B------:R-:W2:Y:S02]  /*e160*/  @!P2 SYNCS.PHASECHK.TRANS64 P2, [R9+URZ+0x28850], R0 ;  /* 0x028850000900a5a7 */ /* 0x000ea4000804007f */
[----:B--2---:R-:W-:Y:S05]  /*e170*/  @!P2 BRA `(.L_x_2143) ;  /* 0xfffffffc00eca947 */ /* 0x004fea000383ffff */
[----:B------:R-:W-:Y:S05]  /*e180*/  BRA `(.L_x_2140) ;  /* 0xffffff8400707947 */ /* 0x000fea000383ffff */
.L_x_2148:
[----:B-1----:R-:W-:-:S04]  /*e190*/  IMAD.U32 R3, RZ, RZ, UR5 ;  /* 0x00000005ff037e24 */ /* 0x002fc8000f8e00ff */
[----:B------:R1:W2:Y:S03]  /*e1a0*/  SYNCS.PHASECHK.TRANS64.TRYWAIT P0, [R3+URZ+0x28850], R8 ;  /* 0x02885008030075a7 */ /* 0x0002a6000800017f */
[----:B--2---:R-:W-:Y:S05]  /*e1b0*/  @!P0 NANOSLEEP.SYNCS 0x989680 ;  /* 0x009896800000895d */ /* 0x004fea0003900000 */
[----:B------:R-:W2:Y:S02]  /*e1c0*/  @!P0 SYNCS.PHASECHK.TRANS64 P0, [R3+URZ+0x28850], R8 ;  /* 0x02885008030085a7 */ /* 0x000ea4000800007f */
[----:B--2---:R-:W-:Y:S05]  /*e1d0*/  @!P0 BRA `(.L_x_2148) ;  /* 0xfffffffc00ec8947 */ /* 0x004fea000383ffff */
[----:B------:R-:W-:Y:S05]  /*e1e0*/  BRA `(.L_x_2147) ;  /* 0xffffffa000407947 */ /* 0x000fea000383ffff */
.L_x_2159:
[----:B------:R-:W-:Y:S02]  /*e1f0*/  IMAD.MOV.U32 R13, RZ, RZ, R0 ;  /* 0x000000ffff0d7224 */ /* 0x000fe400078e0000 */
[----:B------:R-:W-:Y:S02]  /*e200*/  IMAD.MOV.U32 R12, RZ, RZ, RZ ;  /* 0x000000ffff0c7224 */ /* 0x000fe400078e00ff */
[----:B------:R-:W-:Y:S02]  /*e210*/  IMAD.MOV.U32 R11, RZ, RZ, 0x1f ;  /* 0x0000001fff0b7424 */ /* 0x000fe400078e00ff */
[----:B------:R-:W-:-:S07]  /*e220*/  IMAD.MOV.U32 R15, RZ, RZ, -0x1 ;  /* 0xffffffffff0f7424 */ /* 0x000fce00078e00ff */
[----:B------:R-:W-:Y:S05]  /*e230*/  WARPSYNC.COLLECTIVE R15, `(.L_x_2235) ;  /* 0x000000000f087348 */ /* 0x000fea0003c00000 */
[----:B------:R0:W1:Y:S02]  /*e240*/  SHFL.IDX P6, R14, R13, R12, R11 ;  /* 0x0000000c0d0e7389 */ /* 0x00006400000c000b */
[----:B01----:R-:W-:Y:S01]  /*e250*/  ENDCOLLECTIVE ;  /* 0x000000000000791b */ /* 0x003fe20003800000 */
.L_x_2235:
[----:B------:R-:W-:Y:S05]  /*e260*/  BRA `(.L_x_2236) ;  /* 0xffffffcc00447947 */ /* 0x000fea000383ffff */
.L_x_2161:
[----:B------:R-:W-:Y:S01]  /*e270*/  BSSY B0, `(.L_x_2237) ;  /* 0x0000006000007945 */ /* 0x000fe20003800000 */
[----:B------:R-:W-:-:S07]  /*e280*/  IMAD.MOV.U32 R15, RZ, RZ, -0x1 ;  /* 0xffffffffff0f7424 */ /* 0x000fce00078e00ff */
[----:B0-----:R-:W-:Y:S05]  /*e290*/  WARPSYNC.COLLECTIVE R15, `(.L_x_2238) ;  /* 0x000000000f0c7348 */ /* 0x001fea0003c00000 */
[----:B------:R-:W-:Y:S02]  /*e2a0*/  ELECT P6, UR62, PT ;  /* 0x00000000003e782f */ /* 0x000fe400038c0000 */
[----:B------:R-:W-:Y:S01]  /*e2b0*/  MOV R14, UR62 ;  /* 0x0000003e000e7c02 */ /* 0x000fe20008000f00 */
[----:B0-----:R-:W-:Y:S10]  /*e2c0*/  ENDCOLLECTIVE ;  /* 0x000000000000791b */ /* 0x001ff40003800000 */
.L_x_2238:
[----:B------:R-:W-:Y:S05]  /*e2d0*/  BSYNC B0 ;  /* 0x0000000000007941 */ /* 0x000fea0003800000 */
.L_x_2237:
[----:B------:R-:W-:Y:S05]  /*e2e0*/  BRA `(.L_x_2239) ;  /* 0xffffffcc00447947 */ /* 0x000fea000383ffff */
.L_x_2163:
[----:B0-----:R-:W-:-:S04]  /*e2f0*/  IMAD.U32 R3, RZ, RZ, UR38 ;  /* 0x00000026ff037e24 */ /* 0x001fc8000f8e00ff */
[----:B------:R0:W1:Y:S03]  /*e300*/  SYNCS.PHASECHK.TRANS64.TRYWAIT P0, [R3+URZ+0x28840], R0 ;  /* 0x02884000030075a7 */ /* 0x000066000800017f */
[----:B-1----:R-:W-:Y:S05]  /*e310*/  @!P0 NANOSLEEP.SYNCS 0x989680 ;  /* 0x009896800000895d */ /* 0x002fea0003900000 */
[----:B------:R-:W1:Y:S02]  /*e320*/  @!P0 SYNCS.PHASECHK.TRANS64 P0, [R3+URZ+0x28840], R0 ;  /* 0x02884000030085a7 */ /* 0x000e64000800007f */
[----:B-1----:R-:W-:Y:S05]  /*e330*/  @!P0 BRA `(.L_x_2163) ;  /* 0xfffffffc00ec8947 */ /* 0x002fea000383ffff */
[----:B------:R-:W-:Y:S05]  /*e340*/  BRA `(.L_x_2240) ;  /* 0xffffffcc009c7947 */ /* 0x000fea000383ffff */
.L_x_2166:
[----:B------:R-:W-:Y:S02]  /*e350*/  IMAD.MOV.U32 R13, RZ, RZ, R5 ;  /* 0x000000ffff0d7224 */ /* 0x000fe400078e0005 */
[----:B------:R-:W-:Y:S02]  /*e360*/  IMAD.MOV.U32 R12, RZ, RZ, RZ ;  /* 0x000000ffff0c7224 */ /* 0x000fe400078e00ff */
[----:B------:R-:W-:Y:S02]  /*e370*/  IMAD.MOV.U32 R11, RZ, RZ, 0x181f ;  /* 0x0000181fff0b7424 */ /* 0x000fe400078e00ff */
[----:B------:R-:W-:Y:S02]  /*e380*/  IMAD.MOV.U32 R15, RZ, RZ, -0x1 ;  /* 0xffffffffff0f7424 */ /* 0x000fe400078e00ff */
[----:B------:R-:W-:-:S07]  /*e390*/  IMAD R6, R9, 0x80, R6 ;  /* 0x0000008009067824 */ /* 0x000fce00078e0206 */
[----:B------:R-:W-:Y:S05]  /*e3a0*/  WARPSYNC.COLLECTIVE R15, `(.L_x_2241) ;  /* 0x000000000f087348 */ /* 0x000fea0003c00000 */
[----:B------:R0:W1:Y:S02]  /*e3b0*/  SHFL.IDX P6, R14, R13, R12, R11 ;  /* 0x0000000c0d0e7389 */ /* 0x00006400000c000b */
[----:B01----:R-:W-:Y:S01]  /*e3c0*/  ENDCOLLECTIVE ;  /* 0x000000000000791b */ /* 0x003fe20003800000 */
.L_x_2241:
[----:B------:R-:W-:Y:S02]  /*e3d0*/  VIADD R9, R6, 0x10 ;  /* 0x0000001006097836 */ /* 0x000fe40000000000 */
[----:B------:R-:W-:Y:S02]  /*e3e0*/  IMAD.MOV.U32 R13, RZ, RZ, R0 ;  /* 0x000000ffff0d7224 */ /* 0x000fe400078e0000 */
[----:B------:R-:W-:-:S07]  /*e3f0*/  IMAD.MOV.U32 R2, RZ, RZ, R14 ;  /* 0x000000ffff027224 */ /* 0x000fce00078e000e */
[----:B------:R-:W-:Y:S05]  /*e400*/  WARPSYNC.COLLECTIVE R15, `(.L_x_2242) ;  /* 0x000000000f087348 */ /* 0x000fea0003c00000 */
[----:B------:R0:W1:Y:S02]  /*e410*/  SHFL.IDX P6, R14, R13, R12, R11 ;  /* 0x0000000c0d0e7389 */ /* 0x00006400000c000b */
[----:B01----:R-:W-:Y:S01]  /*e420*/  ENDCOLLECTIVE ;  /* 0x000000000000791b */ /* 0x003fe20003800000 */
.L_x_2242:
[----:B------:R-:W-:Y:S02]  /*e430*/  ULDC UR4, c[0x0][0x288] ;  /* 0x0000a20000047ab9 */ /* 0x000fe40000000800 */
[----:B------:R-:W-:-:S05]  /*e440*/  IMAD R4, R8, UR4, RZ ;  /* 0x0000000408047c24 */ /* 0x000fca000f8e02ff */
[----:B------:R-:W-:Y:S01]  /*e450*/  ISETP.GE.AND P2, PT, R6, R4, PT ;  /* 0x000000040600720c */ /* 0x000fe20003f46270 */
[----:B------:R-:W-:Y:S02]  /*e460*/  IMAD.MOV.U32 R13, RZ, RZ, R5 ;  /* 0x000000ffff0d7224 */ /* 0x000fe400078e0005 */
[----:B------:R-:W-:-:S10]  /*e470*/  IMAD.MOV.U32 R12, RZ, RZ, 0x1 ;  /* 0x00000001ff0c7424 */ /* 0x000fd400078e00ff */
[----:B------:R-:W-:Y:S01]  /*e480*/  @!P2 LEA R8, R7, UR38, 0x1 ;  /* 0x000000260708ac11 */ /* 0x000fe2000f8e08ff */
[----:B------:R-:W-:-:S07]  /*e490*/  IMAD.MOV.U32 R3, RZ, RZ, R14 ;  /* 0x000000ffff037224 */ /* 0x000fce00078e000e */
[----:B------:R-:W-:Y:S05]  /*e4a0*/  WARPSYNC.COLLECTIVE R15, `(.L_x_2243) ;  /* 0x000000000f087348 */ /* 0x000fea0003c00000 */
[----:B------:R0:W1:Y:S02]  /*e4b0*/  SHFL.IDX P6, R14, R13, R12, R11 ;  /* 0x0000000c0d0e7389 */ /* 0x00006400000c000b */
[----:B01----:R-:W-:Y:S01]  /*e4c0*/  ENDCOLLECTIVE ;  /* 0x000000000000791b */ /* 0x003fe20003800000 */
.L_x_2243:
[----:B------:R-:W-:-:S04]  /*e4d0*/  LOP3.LUT R3, R3, R2, RZ, 0x3c, !PT ;  /* 0x0000000203037212 */ /* 0x000fc800078e3cff */
[----:B------:R-:W-:-:S04]  /*e4e0*/  LOP3.LUT R2, R3, R2, RZ, 0x3c, !PT ;  /* 0x0000000203027212 */ /* 0x000fc800078e3cff */
[----:B------:R-:W-:Y:S01]  /*e4f0*/  LOP3.LUT R3, R3, R2, RZ, 0x3c, !PT ;  /* 0x0000000203037212 */ /* 0x000fe200078e3cff */
[----:B------:R-:W-:Y:S02]  /*e500*/  IMAD.MOV.U32 R13, RZ, RZ, R0 ;  /* 0x000000ffff0d7224 */ /* 0x000fe400078e0000 */
[----:B------:R-:W-:-:S05]  /*e510*/  @!P2 IMAD.WIDE.U32 R2, R10, 0x2, R2 ;  /* 0x000000020a02a825 */ /* 0x000fca00078e0002 */
        /* <DEDUP_REMOVED lines=10> */
.L_x_2244:
[----:B------:R-:W-:Y:S01]  /*e5c0*/  @!P2 LEA R21, R7, UR38, 0x1 ;  /* 0x000000260715ac11 */ /* 0x000fe2000f8e08ff */
[----:B------:R-:W-:Y:S02]  /*e5d0*/  IMAD.MOV.U32 R9, RZ, RZ, R8 ;  /* 0x000000ffff097224 */ /* 0x000fe400078e0008 */
[----:B------:R-:W-:Y:S02]  /*e5e0*/  VIADD R3, R6, 0x20 ;  /* 0x0000002006037836 */ /* 0x000fe40000000000 */
[----:B------:R-:W-:Y:S02]  /*e5f0*/  IMAD.MOV.U32 R13, RZ, RZ, R5 ;  /* 0x000000ffff0d7224 */ /* 0x000fe400078e0005 */
[----:B------:R-:W-:Y:S02]  /*e600*/  IMAD.MOV.U32 R12, RZ, RZ, 0x2 ;  /* 0x00000002ff0c7424 */ /* 0x000fe400078e00ff */
[----:B------:R-:W-:-:S07]  /*e610*/  IMAD.MOV.U32 R8, RZ, RZ, R14 ;  /* 0x000000ffff087224 */ /* 0x000fce00078e000e */
[----:B------:R-:W-:Y:S05]  /*e620*/  WARPSYNC.COLLECTIVE R15, `(.L_x_2245) ;  /* 0x000000000f087348 */ /* 0x000fea0003c00000 */
[----:B------:R0:W1:Y:S02]  /*e630*/  SHFL.IDX P6, R14, R13, R12, R11 ;  /* 0x0000000c0d0e7389 */ /* 0x00006400000c000b */
[----:B01----:R-:W-:Y:S01]  /*e640*/  ENDCOLLECTIVE ;  /* 0x000000000000791b */ /* 0x003fe20003800000 */
.L_x_2245:
        /* <DEDUP_REMOVED lines=14> */
.L_x_2246:
[----:B------:R-:W-:Y:S02]  /*e730*/  IMAD.MOV.U32 R3, RZ, RZ, R2 ;  /* 0x000000ffff037224 */ /* 0x000fe400078e0002 */
[----:B------:R-:W-:Y:S02]  /*e740*/  IMAD.MOV.U32 R13, RZ, RZ, R5 ;  /* 0x000000ffff0d7224 */ /* 0x000fe400078e0005 */
[----:B------:R-:W-:Y:S02]  /*e750*/  IMAD.MOV.U32 R12, RZ, RZ, 0x3 ;  /* 0x00000003ff0c7424 */ /* 0x000fe400078e00ff */
[----:B------:R-:W-:-:S07]  /*e760*/  IMAD.MOV.U32 R2, RZ, RZ, R14 ;  /* 0x000000ffff027224 */ /* 0x000fce00078e000e */
[----:B------:R-:W-:Y:S05]  /*e770*/  WARPSYNC.COLLECTIVE R15, `(.L_x_2247) ;  /* 0x000000000f087348 */ /* 0x000fea0003c00000 */
[----:B------:R0:W1:Y:S02]  /*e780*/  SHFL.IDX P6, R14, R13, R12, R11 ;  /* 0x0000000c0d0e7389 */ /* 0x00006400000c000b */
[----:B01----:R-:W-:Y:S01]  /*e790*/  ENDCOLLECTIVE ;  /* 0x000000000000791b */ /* 0x003fe20003800000 */
.L_x_2247:
        /* <DEDUP_REMOVED lines=14> */
.L_x_2248:
[----:B------:R-:W-:Y:S02]  /*e880*/  IMAD.MOV.U32 R9, RZ, RZ, R8 ;  /* 0x000000ffff097224 */ /* 0x000fe400078e0008 */
[----:B------:R-:W-:Y:S02]  /*e890*/  IMAD.MOV.U32 R13, RZ, RZ, R5 ;  /* 0x000000ffff0d7224 */ /* 0x000fe400078e0005 */
[----:B------:R-:W-:Y:S02]  /*e8a0*/  IMAD.MOV.U32 R12, RZ, RZ, 0x4 ;  /* 0x00000004ff0c7424 */ /* 0x000fe400078e00ff */
[----:B------:R-:W-:-:S07]  /*e8b0*/  IMAD.MOV.U32 R8, RZ, RZ, R14 ;  /* 0x000000ffff087224 */ /* 0x000fce00078e000e */
[----:B------:R-:W-:Y:S05]  /*e8c0*/  WARPSYNC.COLLECTIVE R15, `(.L_x_2249) ;  /* 0x000000000f087348 */ /* 0x000fea0003c00000 */
[----:B------:R0:W1:Y:S02]  /*e8d0*/  SHFL.IDX P6, R14, R13, R12, R11 ;  /* 0x0000000c0d0e7389 */ /* 0x00006400000c000b */
[----:B01----:R-:W-:Y:S01]  /*e8e0*/  ENDCOLLECTIVE ;  /* 0x000000000000791b */ /* 0x003fe20003800000 */
.L_x_2249:
        /* <DEDUP_REMOVED lines=14> */
.L_x_2250:
[----:B------:R-:W-:Y:S02]  /*e9d0*/  IMAD.MOV.U32 R3, RZ, RZ, R2 ;  /* 0x000000ffff037224 */ /* 0x000fe400078e0002 */
[----:B------:R-:W-:Y:S02]  /*e9e0*/  IMAD.MOV.U32 R13, RZ, RZ, R5 ;  /* 0x000000ffff0d7224 */ /* 0x000fe400078e0005 */
[----:B------:R-:W-:Y:S02]  /*e9f0*/  IMAD.MOV.U32 R12, RZ, RZ, 0x5 ;  /* 0x00000005ff0c7424 */ /* 0x000fe400078e00ff */
[----:B------:R-:W-:-:S07]  /*ea00*/  IMAD.MOV.U32 R2, RZ, RZ, R14 ;  /* 0x000000ffff027224 */ /* 0x000fce00078e000e */
[----:B------:R-:W-:Y:S05]  /*ea10*/  WARPSYNC.COLLECTIVE R15, `(.L_x_2251) ;  /* 0x000000000f087348 */ /* 0x000fea0003c00000 */
[----:B------:R0:W1:Y:S02]  /*ea20*/  SHFL.IDX P6, R14, R13, R12, R11 ;  /* 0x0000000c0d0e7389 */ /* 0x00006400000c000b */
[----:B01----:R-:W-:Y:S01]  /*ea30*/  ENDCOLLECTIVE ;  /* 0x000000000000791b */ /* 0x003fe20003800000 */
.L_x_2251:
        /* <DEDUP_REMOVED lines=14> */
.L_x_2252:
[----:B------:R-:W-:Y:S02]  /*eb20*/  IMAD.MOV.U32 R9, RZ, RZ, R8 ;  /* 0x000000ffff097224 */ /* 0x000fe400078e0008 */
[----:B------:R-:W-:Y:S02]  /*eb30*/  IMAD.MOV.U32 R13, RZ, RZ, R5 ;  /* 0x000000ffff0d7224 */ /* 0x000fe400078e0005 */
[----:B------:R-:W-:Y:S02]  /*eb40*/  IMAD.MOV.U32 R12, RZ, RZ, 0x6 ;  /* 0x00000006ff0c7424 */ /* 0x000fe400078e00ff */
[----:B------:R-:W-:-:S07]  /*eb50*/  IMAD.MOV.U32 R8, RZ, RZ, R14 ;  /* 0x000000ffff087224 */ /* 0x000fce00078e000e */
[----:B------:R-:W-:Y:S05]  /*eb60*/  WARPSYNC.COLLECTIVE R15, `(.L_x_2253) ;  /* 0x000000000f087348 */ /* 0x000fea0003c00000 */
[----:B------:R0:W1:Y:S02]  /*eb70*/  SHFL.IDX P6, R14, R13, R12, R11 ;  /* 0x0000000c0d0e7389 */ /* 0x00006400000c000b */
[----:B01----:R-:W-:Y:S01]  /*eb80*/  ENDCOLLECTIVE ;  /* 0x000000000000791b */ /* 0x003fe20003800000 */
.L_x_2253:
        /* <DEDUP_REMOVED lines=13> */
.L_x_2254:
[----:B------:R-:W-:Y:S02]  /*ec60*/  IMAD.MOV.U32 R3, RZ, RZ, R2 ;  /* 0x000000ffff037224 */ /* 0x000fe400078e0002 */
[----:B------:R-:W-:Y:S02]  /*ec70*/  IMAD.MOV.U32 R13, RZ, RZ, R5 ;  /* 0x000000ffff0d7224 */ /* 0x000fe400078e0005 */
[----:B------:R-:W-:Y:S02]  /*ec80*/  IMAD.MOV.U32 R12, RZ, RZ, 0x7 ;  /* 0x00000007ff0c7424 */ /* 0x000fe400078e00ff */
[----:B------:R-:W-:-:S07]  /*ec90*/  IMAD.MOV.U32 R2, RZ, RZ, R14 ;  /* 0x000000ffff027224 */ /* 0x000fce00078e000e */
[----:B------:R-:W-:Y:S05]  /*eca0*/  WARPSYNC.COLLECTIVE R15, `(.L_x_2255) ;  /* 0x000000000f087348 */ /* 0x000fea0003c00000 */
[----:B------:R0:W1:Y:S02]  /*ecb0*/  SHFL.IDX P6, R14, R13, R12, R11 ;  /* 0x0000000c0d0e7389 */ /* 0x00006400000c000b */
[----:B01----:R-:W-:Y:S01]  /*ecc0*/  ENDCOLLECTIVE ;  /* 0x000000000000791b */ /* 0x003fe20003800000 */
.L_x_2255:
        /* <DEDUP_REMOVED lines=11> */
.L_x_2256:
[----:B------:R-:W-:Y:S05]  /*ed80*/  BRA `(.L_x_2257) ;  /* 0xffffffcc00ec7947 */ /* 0x000fea000383ffff */
.L_x_2169:
[----:B0-----:R-:W-:-:S04]  /*ed90*/  IMAD.U32 R3, RZ, RZ, UR38 ;  /* 0x00000026ff037e24 */ /* 0x001fc8000f8e00ff */
[----:B------:R0:W1:Y:S03]  /*eda0*/  SYNCS.PHASECHK.TRANS64.TRYWAIT P0, [R3+URZ+0x28820], R2 ;  /* 0x02882002030075a7 */ /* 0x000066000800017f */
[----:B-1----:R-:W-:Y:S05]  /*edb0*/  @!P0 NANOSLEEP.SYNCS 0x989680 ;  /* 0x009896800000895d */ /* 0x002fea0003900000 */
[----:B------:R-:W1:Y:S02]  /*edc0*/  @!P0 SYNCS.PHASECHK.TRANS64 P0, [R3+URZ+0x28820], R2 ;  /* 0x02882002030085a7 */ /* 0x000e64000800007f */
[----:B-1----:R-:W-:Y:S05]  /*edd0*/  @!P0 BRA `(.L_x_2169) ;  /* 0xfffffffc00ec8947 */ /* 0x002fea000383ffff */
[----:B------:R-:W-:Y:S05]  /*ede0*/  BRA `(.L_x_2258) ;  /* 0xffffffd000407947 */ /* 0x000fea000383ffff */
.L_x_2176:
[----:B-1----:R-:W-:-:S04]  /*edf0*/  IMAD.U32 R3, RZ, RZ, UR38 ;  /* 0x00000026ff037e24 */ /* 0x002fc8000f8e00ff */
[----:B------:R1:W2:Y:S03]  /*ee00*/  SYNCS.PHASECHK.TRANS64.TRYWAIT P0, [R3+URZ+0x28848], R2 ;  /* 0x02884802030075a7 */ /* 0x0002a6000800017f */
[----:B--2---:R-:W-:Y:S05]  /*ee10*/  @!P0 NANOSLEEP.SYNCS 0x989680 ;  /* 0x009896800000895d */ /* 0x004fea0003900000 */
[----:B------:R-:W2:Y:S02]  /*ee20*/  @!P0 SYNCS.PHASECHK.TRANS64 P0, [R3+URZ+0x28848], R2 ;  /* 0x02884802030085a7 */ /* 0x000ea4000800007f */
[----:B--2---:R-:W-:Y:S05]  /*ee30*/  @!P0 BRA `(.L_x_2176) ;  /* 0xfffffffc00ec8947 */ /* 0x004fea000383ffff */
[----:B------:R-:W-:Y:S05]  /*ee40*/  BRA `(.L_x_2259) ;  /* 0xffffffd400187947 */ /* 0x000fea000383ffff */
.L_x_2182:
[----:B0-----:R-:W-:-:S04]  /*ee50*/  IMAD.U32 R3, RZ, RZ, UR38 ;  /* 0x00000026ff037e24 */ /* 0x001fc8000f8e00ff */
[----:B------:R0:W1:Y:S03]  /*ee60*/  SYNCS.PHASECHK.TRANS64.TRYWAIT P0, [R3+URZ+0x28860], R2 ;  /* 0x02886002030075a7 */ /* 0x000066000800017f */
[----:B-1----:R-:W-:Y:S05]  /*ee70*/  @!P0 NANOSLEEP.SYNCS 0x989680 ;  /* 0x009896800000895d */ /* 0x002fea0003900000 */
[----:B------:R-:W1:Y:S02]  /*ee80*/  @!P0 SYNCS.PHASECHK.TRANS64 P0, [R3+URZ+0x28860], R2 ;  /* 0x02886002030085a7 */ /* 0x000e64000800007f */
[----:B-1----:R-:W-:Y:S05]  /*ee90*/  @!P0 BRA `(.L_x_2182) ;  /* 0xfffffffc00ec8947 */ /* 0x002fea000383ffff */
[----:B------:R-:W-:Y:S05]  /*eea0*/  BRA `(.L_x_2260) ;  /* 0xffffffd400b47947 */ /* 0x000fea000383ffff */
.L_x_2191:
[----:B-1----:R-:W-:-:S04]  /*eeb0*/  IMAD.U32 R3, RZ, RZ, UR38 ;  /* 0x00000026ff037e24 */ /* 0x002fc8000f8e00ff */
[----:B------:R1:W2:Y:S03]  /*eec0*/  SYNCS.PHASECHK.TRANS64.TRYWAIT P0, [R3+URZ+0x28840], R2 ;  /* 0x02884002030075a7 */ /* 0x0002a6000800017f */
[----:B--2---:R-:W-:Y:S05]  /*eed0*/  @!P0 NANOSLEEP.SYNCS 0x989680 ;  /* 0x009896800000895d */ /* 0x004fea0003900000 */
[----:B------:R-:W2:Y:S02]  /*eee0*/  @!P0 SYNCS.PHASECHK.TRANS64 P0, [R3+URZ+0x28840], R2 ;  /* 0x02884002030085a7 */ /* 0x000ea4000800007f */
[----:B--2---:R-:W-:Y:S05]  /*eef0*/  @!P0 BRA `(.L_x_2191) ;  /* 0xfffffffc00ec8947 */ /* 0x004fea000383ffff */
[----:B------:R-:W-:Y:S05]  /*ef00*/  BRA `(.L_x_2261) ;  /* 0xffffffd800d87947 */ /* 0x000fea000383ffff */
.L_x_2197:
[----:B0-----:R-:W-:-:S04]  /*ef10*/  IMAD.U32 R3, RZ, RZ, UR38 ;  /* 0x00000026ff037e24 */ /* 0x001fc8000f8e00ff */
[----:B------:R0:W1:Y:S03]  /*ef20*/  SYNCS.PHASECHK.TRANS64.TRYWAIT P0, [R3+URZ+0x28868], R2 ;  /* 0x02886802030075a7 */ /* 0x000066000800017f */
[----:B-1----:R-:W-:Y:S05]  /*ef30*/  @!P0 NANOSLEEP.SYNCS 0x989680 ;  /* 0x009896800000895d */ /* 0x002fea0003900000 */
[----:B------:R-:W1:Y:S02]  /*ef40*/  @!P0 SYNCS.PHASECHK.TRANS64 P0, [R3+URZ+0x28868], R2 ;  /* 0x02886802030085a7 */ /* 0x000e64000800007f */
[----:B-1----:R-:W-:Y:S05]  /*ef50*/  @!P0 BRA `(.L_x_2197) ;  /* 0xfffffffc00ec8947 */ /* 0x002fea000383ffff */
[----:B------:R-:W-:Y:S05]  /*ef60*/  BRA `(.L_x_2262) ;  /* 0xffffffdc00787947 */ /* 0x000fea000383ffff */
.L_x_2206:
[----:B-1----:R-:W-:-:S04]  /*ef70*/  IMAD.U32 R3, RZ, RZ, UR38 ;  /* 0x00000026ff037e24 */ /* 0x002fc8000f8e00ff */
[----:B------:R1:W2:Y:S03]  /*ef80*/  SYNCS.PHASECHK.TRANS64.TRYWAIT P0, [R3+URZ+0x28848], R2 ;  /* 0x02884802030075a7 */ /* 0x0002a6000800017f */
[----:B--2---:R-:W-:Y:S05]  /*ef90*/  @!P0 NANOSLEEP.SYNCS 0x989680 ;  /* 0x009896800000895d */ /* 0x004fea0003900000 */
[----:B------:R-:W2:Y:S02]  /*efa0*/  @!P0 SYNCS.PHASECHK.TRANS64 P0, [R3+URZ+0x28848], R2 ;  /* 0x02884802030085a7 */ /* 0x000ea4000800007f */
[----:B--2---:R-:W-:Y:S05]  /*efb0*/  @!P0 BRA `(.L_x_2206) ;  /* 0xfffffffc00ec8947 */ /* 0x004fea000383ffff */
[----:B------:R-:W-:Y:S05]  /*efc0*/  BRA `(.L_x_2263) ;  /* 0xffffffe000b47947 */ /* 0x000fea000383ffff */
.L_x_2212:
[----:B0-----:R-:W-:-:S04]  /*efd0*/  IMAD.U32 R3, RZ, RZ, UR38 ;  /* 0x00000026ff037e24 */ /* 0x001fc8000f8e00ff */
[----:B------:R0:W1:Y:S03]  /*efe0*/  SYNCS.PHASECHK.TRANS64.TRYWAIT P0, [R3+URZ+0x28860], R2 ;  /* 0x02886002030075a7 */ /* 0x000066000800017f */
[----:B-1----:R-:W-:Y:S05]  /*eff0*/  @!P0 NANOSLEEP.SYNCS 0x989680 ;  /* 0x009896800000895d */ /* 0x002fea0003900000 */
[----:B------:R-:W1:Y:S02]  /*f000*/  @!P0 SYNCS.PHASECHK.TRANS64 P0, [R3+URZ+0x28860], R2 ;  /* 0x02886002030085a7 */ /* 0x000e64000800007f */
[----:B-1----:R-:W-:Y:S05]  /*f010*/  @!P0 BRA `(.L_x_2212) ;  /* 0xfffffffc00ec8947 */ /* 0x002fea000383ffff */
[----:B------:R-:W-:Y:S05]  /*f020*/  BRA `(.L_x_2264) ;  /* 0xffffffe400507947 */ /* 0x000fea000383ffff */
.L_x_2220:
[----:B0-----:R0:W1:Y:S02]  /*f030*/  SYNCS.PHASECHK.TRANS64.TRYWAIT P0, [R3+URZ+0x28860], R0 ;  /* 0x02886000030075a7 */ /* 0x001064000800017f */
[----:B-1----:R-:W-:Y:S05]  /*f040*/  @!P0 NANOSLEEP.SYNCS 0x989680 ;  /* 0x009896800000895d */ /* 0x002fea0003900000 */
[----:B------:R-:W1:Y:S02]  /*f050*/  @!P0 SYNCS.PHASECHK.TRANS64 P0, [R3+URZ+0x28860], R0 ;  /* 0x02886000030085a7 */ /* 0x000e64000800007f */
[----:B-1----:R-:W-:Y:S05]  /*f060*/  @!P0 BRA `(.L_x_2220) ;  /* 0xfffffffc00f08947 */ /* 0x002fea000383ffff */
[----:B------:R-:W-:Y:S05]  /*f070*/  BRA `(.L_x_2265) ;  /* 0xffffffe800207947 */ /* 0x000fea000383ffff */
.L_x_2225:
[----:B0-----:R0:W1:Y:S02]  /*f080*/  SYNCS.PHASECHK.TRANS64.TRYWAIT P0, [R2+URZ+0x28820], R3 ;  /* 0x02882003020075a7 */ /* 0x001064000800017f */
[----:B-1----:R-:W-:Y:S05]  /*f090*/  @!P0 NANOSLEEP.SYNCS 0x989680 ;  /* 0x009896800000895d */ /* 0x002fea0003900000 */
[----:B------:R-:W1:Y:S02]  /*f0a0*/  @!P0 SYNCS.PHASECHK.TRANS64 P0, [R2+URZ+0x28820], R3 ;  /* 0x02882003020085a7 */ /* 0x000e64000800007f */
[----:B-1----:R-:W-:Y:S05]  /*f0b0*/  @!P0 BRA `(.L_x_2225) ;  /* 0xfffffffc00f08947 */ /* 0x002fea000383ffff */
[----:B------:R-:W-:Y:S05]  /*f0c0*/  BRA `(.L_x_2266) ;  /* 0xffffffe800f07947 */ /* 0x000fea000383ffff */
.L_x_2226:
        /* <DEDUP_REMOVED lines=11> */
.L_x_2268:
[----:B------:R-:W-:Y:S05]  /*f180*/  BSYNC B0 ;  /* 0x0000000000007941 */ /* 0x000fea0003800000 */
.L_x_2267:
[----:B------:R-:W-:Y:S05]  /*f190*/  BRA `(.L_x_2269) ;  /* 0xffffffe800d47947 */ /* 0x000fea000383ffff */
.L_x_2227:
[----:B------:R-:W-:Y:S01]  /*f1a0*/  BSSY B0, `(.L_x_2270) ;  /* 0x0000006000007945 */ /* 0x000fe20003800000 */
[----:B------:R-:W-:-:S07]  /*f1b0*/  IMAD.MOV.U32 R15, RZ, RZ, -0x1 ;  /* 0xffffffffff0f7424 */ /* 0x000fce00078e00ff */
[----:B0-----:R-:W-:Y:S05]  /*f1c0*/  WARPSYNC.COLLECTIVE R15, `(.L_x_2271) ;  /* 0x000000000f0c7348 */ /* 0x001fea0003c00000 */
[----:B------:R-:W-:Y:S02]  /*f1d0*/  ELECT P6, UR62, PT ;  /* 0x00000000003e782f */ /* 0x000fe400038c0000 */
[----:B------:R-:W-:Y:S01]  /*f1e0*/  MOV R14, UR62 ;  /* 0x0000003e000e7c02 */ /* 0x000fe20008000f00 */
[----:B0-----:R-:W-:Y:S10]  /*f1f0*/  ENDCOLLECTIVE ;  /* 0x000000000000791b */ /* 0x001ff40003800000 */
.L_x_2271:
[----:B------:R-:W-:Y:S05]  /*f200*/  BSYNC B0 ;  /* 0x0000000000007941 */ /* 0x000fea0003800000 */
.L_x_2270:
[----:B------:R-:W-:Y:S05]  /*f210*/  BRA `(.L_x_2272) ;  /* 0xffffffe800c87947 */ /* 0x000fea000383ffff */
.L_x_2229:
[----:B0-----:R0:W1:Y:S02]  /*f220*/  SYNCS.PHASECHK.TRANS64.TRYWAIT P0, [R6+URZ], R5 ;  /* 0x00000005060075a7 */ /* 0x001064000800017f */
[----:B-1----:R-:W-:Y:S05]  /*f230*/  @!P0 NANOSLEEP.SYNCS 0x989680 ;  /* 0x009896800000895d */ /* 0x002fea0003900000 */
[----:B------:R-:W1:Y:S02]  /*f240*/  @!P0 SYNCS.PHASECHK.TRANS64 P0, [R6+URZ], R5 ;  /* 0x00000005060085a7 */ /* 0x000e64000800007f */
[----:B-1----:R-:W-:Y:S05]  /*f250*/  @!P0 BRA `(.L_x_2229) ;  /* 0xfffffffc00f08947 */ /* 0x002fea000383ffff */
[----:B------:R-:W-:Y:S05]  /*f260*/  BRA `(.L_x_2273) ;  /* 0xffffffe800fc7947 */ /* 0x000fea000383ffff */
.L_x_2230:
[----:B-1----:R1:W2:Y:S02]  /*f270*/  SYNCS.PHASECHK.TRANS64.TRYWAIT P0, [R3+URZ], R4 ;  /* 0x00000004030075a7 */ /* 0x0022a4000800017f */
[----:B--2---:R-:W-:Y:S05]  /*f280*/  @!P0 NANOSLEEP.SYNCS 0x989680 ;  /* 0x009896800000895d */ /* 0x004fea0003900000 */
[----:B------:R-:W2:Y:S02]  /*f290*/  @!P0 SYNCS.PHASECHK.TRANS64 P0, [R3+URZ], R4 ;  /* 0x00000004030085a7 */ /* 0x000ea4000800007f */
[----:B--2---:R-:W-:Y:S05]  /*f2a0*/  @!P0 BRA `(.L_x_2230) ;  /* 0xfffffffc00f08947 */ /* 0x004fea000383ffff */
[----:B------:R-:W-:Y:S05]  /*f2b0*/  BRA `(.L_x_2274) ;  /* 0xffffffe800f07947 */ /* 0x000fea000383ffff */
.L_x_2232:
[----:B-1----:R1:W2:Y:S02]  /*f2c0*/  SYNCS.PHASECHK.TRANS64.TRYWAIT P0, [R0+URZ], R5 ;  /* 0x00000005000075a7 */ /* 0x0022a4000800017f */
[----:B--2---:R-:W-:Y:S05]  /*f2d0*/  @!P0 NANOSLEEP.SYNCS 0x989680 ;  /* 0x009896800000895d */ /* 0x004fea0003900000 */
[----:B------:R-:W2:Y:S02]  /*f2e0*/  @!P0 SYNCS.PHASECHK.TRANS64 P0, [R0+URZ], R5 ;  /* 0x00000005000085a7 */ /* 0x000ea4000800007f */
[----:B--2---:R-:W-:Y:S05]  /*f2f0*/  @!P0 BRA `(.L_x_2232) ;  /* 0xfffffffc00f08947 */ /* 0x004fea000383ffff */
[----:B------:R-:W-:Y:S05]  /*f300*/  BRA `(.L_x_2275) ;  /* 0xffffffe800f47947 */ /* 0x000fea000383ffff */
.L_x_2276:
        /* <DEDUP_REMOVED lines=15> */
.L_x_3097:


//--------------------- .text._ZN7cutlass13device_kernelIN5flash11enable_sm90INS1_16FlashAttnFwdSm90INS1_25CollectiveMainloopFwdSm90ILi2EN4cute5tupleIJNS5_1CILi1EEES8_S8_EEENS6_IJNS7_ILi128EEESA_SA_EEELi128ENS_10bfloat16_tEfNS_4arch4Sm90ELb1ELb0ELb0ELb1ELb0ELb0ELb0ELb1ELb1ELb1ELb1ELb0EEENS1_21CollectiveEpilogueFwdISB_S9_SC_SE_Li256ELb1ELb1ELb1ELb0EEENS1_36VarlenDynamicPersistentTileSchedulerILi128ELi128ELi256ELi128ELb1ELb1ELb1ELb1ELb1ELb1EEEEEEEEEvNT_6ParamsE --------------------------
	.section	.text._ZN7cutlass13device_kernelIN5flash11enable_sm90INS1_16FlashAttnFwdSm90INS1_25CollectiveMainloopFwdSm90ILi2EN4cute5tupleIJNS5_1CILi1EEES8_S8_EEENS6_IJNS7_ILi128EEESA_SA_EEELi128ENS_10bfloat16_tEfNS_4arch4Sm90ELb1ELb0ELb0ELb1ELb0ELb0ELb0ELb1ELb1ELb1ELb1ELb0EEENS1_21CollectiveEpilogueFwdISB_S9_SC_SE_Li256ELb1ELb1ELb1ELb0EEENS1_36VarlenDynamicPersistentTileSchedulerILi128ELi128ELi256ELi128ELb1ELb1ELb1ELb1ELb1ELb1EEEEEEEEEvNT_6ParamsE,"ax",@progbits
	.align	128
.text._ZN7cutlass13device_kernelIN5flash11enable_sm90INS1_16FlashAttnFwdSm90INS1_25CollectiveMainloopFwdSm90ILi2EN4cute5tupleIJNS5_1CILi1EEES8_S8_EEENS6_IJNS7_ILi128EEESA_SA_EEELi128ENS_10bfloat16_tEfNS_4arch4Sm90ELb1ELb0ELb0ELb1ELb0ELb0ELb0ELb1ELb1ELb1ELb1ELb0EEENS1_21CollectiveEpilogueFwdISB_S9_SC_SE_Li256ELb1ELb1ELb1ELb0EEENS1_36VarlenDynamicPersistentTileSchedulerILi128ELi128ELi256ELi128ELb1ELb1ELb1ELb1ELb1ELb1EEEEEEEEEvNT_6ParamsE:
        .type           _ZN7cutlass13device_kernelIN5flash11enable_sm90INS1_16FlashAttnFwdSm90INS1_25CollectiveMainloopFwdSm90ILi2EN4cute5tupleIJNS5_1CILi1EEES8_S8_EEENS6_IJNS7_ILi128EEESA_SA_EEELi128ENS_10bfloat16_tEfNS_4arch4Sm90ELb1ELb0ELb0ELb1ELb0ELb0ELb0ELb1ELb1ELb1ELb1ELb0EEENS1_21CollectiveEpilogueFwdISB_S9_SC_SE_Li256ELb1ELb1ELb1ELb0EEENS1_36VarlenDynamicPersistentTileSchedulerILi128ELi128ELi256ELi128ELb1ELb1ELb1ELb1ELb1ELb1EEEEEEEEEvNT_6ParamsE,@function
        .size           _ZN7cutlass13device_kernelIN5flash11enable_sm90INS1_16FlashAttnFwdSm90INS1_25CollectiveMainloopFwdSm90ILi2EN4cute5tupleIJNS5_1CILi1EEES8_S8_EEENS6_IJNS7_ILi128EEESA_SA_EEELi128ENS_10bfloat16_tEfNS_4arch4Sm90ELb1ELb0ELb0ELb1ELb0ELb0ELb0ELb1ELb1ELb1ELb1ELb0EEENS1_21CollectiveEpilogueFwdISB_S9_SC_SE_Li256ELb1ELb1ELb1ELb0EEENS1_36VarlenDynamicPersistentTileSchedulerILi128ELi128ELi256ELi128ELb1ELb1ELb1ELb1ELb1ELb1EEEEEEEEEvNT_6ParamsE,(.L_x_3098 - _ZN7cutlass13device_kernelIN5flash11enable_sm90INS1_16FlashAttnFwdSm90INS1_25CollectiveMainloopFwdSm90ILi2EN4cute5tupleIJNS5_1CILi1EEES8_S8_EEENS6_IJNS7_ILi128EEESA_SA_EEELi128ENS_10bfloat16_tEfNS_4arch4Sm90ELb1ELb0ELb0ELb1ELb0ELb0ELb0ELb1ELb1ELb1ELb1ELb0EEENS1_21CollectiveEpilogueFwdISB_S9_SC_SE_Li256ELb1ELb1ELb1ELb0EEENS1_36VarlenDynamicPersistentTileSchedulerILi128ELi128ELi256ELi128ELb1ELb1ELb1ELb1ELb1ELb1EEEEEEEEEvNT_6ParamsE)
        .other          _ZN7cutlass13device_kernelIN5flash11enable_sm90INS1_16FlashAttnFwdSm90INS1_25CollectiveMainloopFwdSm90ILi2EN4cute5tupleIJNS5_1CILi1EEES8_S8_EEENS6_IJNS7_ILi128EEESA_SA_EEELi128ENS_10bfloat16_tEfNS_4arch4Sm90ELb1ELb0ELb0ELb1ELb0ELb0ELb0ELb1ELb1ELb1ELb1ELb0EEENS1_21CollectiveEpilogueFwdISB_S9_SC_SE_Li256ELb1ELb1ELb1ELb0EEENS1_36VarlenDynamicPersistentTileSchedulerILi128ELi128ELi256ELi128ELb1ELb1ELb1ELb1ELb1ELb1EEEEEEEEEvNT_6ParamsE,@"STO_CUDA_ENTRY STV_DEFAULT"
_ZN7cutlass13device_kernelIN5flash11enable_sm90INS1_16FlashAttnFwdSm90INS1_25CollectiveMainloopFwdSm90ILi2EN4cute5tupleIJNS5_1CILi1EEES8_S8_EEENS6_IJNS7_ILi128EEESA_SA_EEELi128ENS_10bfloat16_tEfNS_4arch4Sm90ELb1ELb0ELb0ELb1ELb0ELb0ELb0ELb1ELb1ELb1ELb1ELb0EEENS1_21CollectiveEpilogueFwdISB_S9_SC_SE_Li256ELb1ELb1ELb1ELb0EEENS1_36VarlenDynamicPersistentTileSchedulerILi128ELi128ELi256ELi128ELb1ELb1ELb1ELb1ELb1ELb1EEEEEEEEEvNT_6ParamsE:
        /* <DEDUP_REMOVED lines=18> */
.L_x_2278:
[----:B------:R-:W-:Y:S05]  /*0120*/  BSYNC B0 ;  /* 0x0000000000007941 */ /* 0x000fea0003800000 */
.L_x_2277:
        /* <DEDUP_REMOVED lines=41> */
.L_x_2279:
        /* <DEDUP_REMOVED lines=22> */
.L_x_2280:
        /* <DEDUP_REMOVED lines=18> */
.L_x_2281:
        /* <DEDUP_REMOVED lines=22> */
.L_x_2282:
        /* <DEDUP_REMOVED lines=22> */
.L_x_2283:
[----:B------:R-:W-:Y:S01]  /*0900*/  PLOP3.LUT P0, PT, PT, PT, UP0, 0x80, 0x0 ;  /* 0x000000000000781c */ /* 0x000fe20003f0f008 */
[----:B------:R-:W-:Y:S01]  /*0910*/  UMOV UR36, 0x1 ;  /* 0x0000000100247882 */ /* 0x000fe20000000000 */
[----:B------:R-:W-:Y:S01]  /*0920*/  NOP ;  /* 0x0000000000007918 */ /* 0x000fe20000000000 */
[----:B------:R-:W-:Y:S01]  /*0930*/  USEL UR36, UR36, 0x2, !UP0 ;  /* 0x0000000224247887 */ /* 0x000fe2000c000000 */
[----:B------:R-:W-:Y:S01]  /*0940*/  ULDC.64 UR50, c[0x0][0x208] ;  /* 0x0000820000327ab9 */ /* 0x000fe20000000a00 */
[----:B012-4-:R-:W-:Y:S08]  /*0950*/  BAR.SYNC.DEFER_BLOCKING 0x0 ;  /* 0x0000000000007b1d */ /* 0x017ff00000010000 */
[----:B------:R-:W-:Y:S05]  /*0960*/  @!P0 BRA `(.L_x_2284) ;  /* 0x000000b800a88947 */ /* 0x000fea0003800000 */
.L_x_2285:
[----:B------:R-:W-:-:S08]  /*0970*/  NOP ;  /* 0x0000000000007918 */ /* 0x000fd00000000000 */
[----:B------:R-:W0:Y:S02]  /*0980*/  USETMAXREG.TRY_ALLOC.CTAPOOL UP0, 0xf0 ;  /* 0x000000f0000079c8 */ /* 0x000e240008000600 */
[----:B0-----:R-:W-:-:S13]  /*0990*/  PLOP3.LUT P0, PT, PT, PT, UP0, 0x80, 0x0 ;  /* 0x000000000000781c */ /* 0x001fda0003f0f008 */
[----:B------:R-:W-:Y:S05]  /*09a0*/  @!P0 BRA `(.L_x_2285) ;  /* 0xfffffffc00f08947 */ /* 0x000fea000383ffff */
[----:B------:R-:W0:Y:S01]  /*09b0*/  S2R R2, SR_TID.X ;  /* 0x0000000000027919 */ /* 0x000e220000002100 */
        /* <DEDUP_REMOVED lines=20> */
[----:B------:R-:W-:Y:S02]  /*0b00*/  UMOV UR46, URZ ;  /* 0x0000003f002e7c82 */ /* 0x000fe40008000000 */
[CC--:B------:R-:W-:Y:S02]  /*0b10*/  LEA.HI R4, R0.reuse, R219.reuse, RZ, 0x5 ;  /* 0x000000db00047211 */ /* 0x0c0fe400078f28ff */
[----:B------:R-:W-:-:S02]  /*0b20*/  LEA.HI R2, R0, R219, RZ, 0x4 ;  /* 0x000000db00027211 */ /* 0x000fc400078f20ff */
[----:B------:R-:W-:Y:S01]  /*0b30*/  LEA.HI R3, R0, R219, RZ, 0x7 ;  /* 0x000000db00037211 */ /* 0x000fe200078f38ff */
[----:B------:R-:W-:Y:S01]  /*0b40*/  IMAD.SHL.U32 R6, R4, 0x20, RZ ;  /* 0x0000002004067824 */ /* 0x000fe200078e00ff */
[----:B------:R-:W-:Y:S02]  /*0b50*/  LOP3.LUT R4, R2, 0x3fffff0, RZ, 0xc0, !PT ;  /* 0x03fffff002047812 */ /* 0x000fe400078ec0ff */
[----:B------:R-:W-:Y:S02]  /*0b60*/  SHF.R.S32.HI R5, RZ, 0x4, R2 ;  /* 0x00000004ff057819 */ /* 0x000fe40000011402 */
[----:B------:R-:W-:Y:S01]  /*0b70*/  LOP3.LUT R7, R6, 0xfffffc00, RZ, 0xc0, !PT ;  /* 0xfffffc0006077812 */ /* 0x000fe200078ec0ff */
[----:B------:R-:W-:Y:S01]  /*0b80*/  IMAD.IADD R4, R219, 0x1, -R4 ;  /* 0x00000001db047824 */ /* 0x000fe200078e0a04 */
[----:B------:R-:W-:Y:S02]  /*0b90*/  LOP3.LUT R198, R3, 0xffffff80, RZ, 0xc0, !PT ;  /* 0xffffff8003c67812 */ /* 0x000fe400078ec0ff */
[----:B------:R-:W-:Y:S01]  /*0ba0*/  LEA.HI R2, R2, R5, RZ, 0x1 ;  /* 0x0000000502027211 */ /* 0x000fe200078f08ff */
[----:B------:R-:W-:Y:S01]  /*0bb0*/  IMAD R7, R4, 0x40, R7 ;  /* 0x0000004004077824 */ /* 0x000fe200078e0207 */
[----:B------:R-:W-:Y:S01]  /*0bc0*/  LEA.HI R4, R0, R219, RZ, 0x2 ;  /* 0x000000db00047211 */ /* 0x000fe200078f10ff */
[----:B------:R-:W-:Y:S01]  /*0bd0*/  IMAD.IADD R198, R219, 0x1, -R198 ;  /* 0x00000001dbc67824 */ /* 0x000fe200078e0ac6 */
[----:B------:R-:W-:-:S02]  /*0be0*/  LOP3.LUT R2, R2, 0x1ffffffe, RZ, 0xc0, !PT ;  /* 0x1ffffffe02027812 */ /* 0x000fc400078ec0ff */
[----:B------:R-:W-:Y:S02]  /*0bf0*/  LOP3.LUT R4, R4, 0xfffffffc, RZ, 0xc0, !PT ;  /* 0xfffffffc04047812 */ /* 0x000fe400078ec0ff */
[----:B------:R-:W-:Y:S01]  /*0c00*/  SHF.R.S32.HI R9, RZ, 0x1f, R198 ;  /* 0x0000001fff097819 */ /* 0x000fe200000114c6 */
[----:B------:R-:W-:Y:S01]  /*0c10*/  IMAD.IADD R2, R5, 0x1, -R2 ;  /* 0x0000000105027824 */ /* 0x000fe200078e0a02 */
[----:B------:R-:W-:Y:S01]  /*0c20*/  LEA.HI R0, R0, R219, RZ, 0x3 ;  /* 0x000000db00007211 */ /* 0x000fe200078f18ff */
[----:B------:R-:W-:Y:S01]  /*0c30*/  IMAD.IADD R4, R219, 0x1, -R4 ;  /* 0x00000001db047824 */ /* 0x000fe200078e0a04 */
[----:B------:R-:W-:Y:S01]  /*0c40*/  LEA.HI R8, R9, R198, RZ, 0x2 ;  /* 0x000000c609087211 */ /* 0x000fe200078f10ff */
[----:B------:R-:W-:Y:S01]  /*0c50*/  IMAD R216, R2, 0x8, R7 ;  /* 0x0000000802d87824 */ /* 0x000fe200078e0207 */
[----:B------:R-:W-:Y:S02]  /*0c60*/  SHF.R.S32.HI R214, RZ, 0x7, R3 ;  /* 0x00000007ffd67819 */ /* 0x000fe40000011403 */
[----:B------:R-:W-:-:S02]  /*0c70*/  LEA.HI R2, R4, R4, RZ, 0x1 ;  /* 0x0000000404027211 */ /* 0x000fc400078f08ff */
[--C-:B------:R-:W-:Y:S02]  /*0c80*/  SHF.R.S32.HI R6, RZ, 0x2, R8.reuse ;  /* 0x00000002ff067819 */ /* 0x100fe40000011408 */
[----:B------:R-:W-:Y:S02]  /*0c90*/  SHF.R.S32.HI R11, RZ, 0x1f, R8 ;  /* 0x0000001fff0b7819 */ /* 0x000fe40000011408 */
[----:B------:R-:W-:Y:S02]  /*0ca0*/  LOP3.LUT R5, R2, 0x1ffffffe, RZ, 0xc0, !PT ;  /* 0x1ffffffe02057812 */ /* 0x000fe400078ec0ff */
[----:B------:R-:W-:Y:S02]  /*0cb0*/  LEA.HI R11, R11, R6, RZ, 0x3 ;  /* 0x000000060b0b7211 */ /* 0x000fe400078f18ff */
[----:B------:R-:W-:Y:S01]  /*0cc0*/  LOP3.LUT R2, R0, 0xfffffff8, RZ, 0xc0, !PT ;  /* 0xfffffff800027812 */ /* 0x000fe200078ec0ff */
[----:B------:R-:W-:Y:S01]  /*0cd0*/  IMAD.IADD R4, R4, 0x1, -R5 ;  /* 0x0000000104047824 */ /* 0x000fe200078e0a05 */
[----:B------:R-:W-:-:S02]  /*0ce0*/  LOP3.LUT R5, R8, 0x7ffffffc, RZ, 0xc0, !PT ;  /* 0x7ffffffc08057812 */ /* 0x000fc400078ec0ff */
        /* <DEDUP_REMOVED lines=13> */
[----:B------:R-:W-:-:S02]  /*0dc0*/  IMAD.IADD R3, R214, 0x1, -R3 ;  /* 0x00000001d6037824 */ /* 0x000fc400078e0a03 */
[----:B------:R-:W-:Y:S02]  /*0dd0*/  VIADD R18, R2, 0x40 ;  /* 0x0000004002127836 */ /* 0x000fe40000000000 */
        /* <DEDUP_REMOVED lines=33> */
.L_x_2343:
[----:B012-4-:R-:W0:Y:S01]  /*0ff0*/  LDC.64 R4, c[0x0][0xc88] ;  /* 0x00032200ff047b82 */ /* 0x017e220000000a00 */
[----:B------:R-:W-:Y:S01]  /*1000*/  ULDC.64 UR8, c[0x0][0xa28] ;  /* 0x00028a0000087ab9 */ /* 0x000fe20000000a00 */
[----:B------:R-:W-:Y:S01]  /*1010*/  ULDC.64 UR10, c[0x0][0xa18] ;  /* 0x00028600000a7ab9 */ /* 0x000fe20000000a00 */
[----:B------:R-:W-:Y:S01]  /*1020*/  ULOP3.LUT UR4, UR6, 0xff000000, URZ, 0xc0, !UPT ;  /* 0xff00000006047892 */ /* 0x000fe2000f8ec03f */
[----:B------:R-:W-:Y:S01]  /*1030*/  ULDC UR7, c[0x0][0x424] ;  /* 0x0001090000077ab9 */ /* 0x000fe20000000800 */
        /* <DEDUP_REMOVED lines=10> */
[----:B------:R-:W-:-:S04]  /*10e0*/  @UP0 ULEA UR8, UP2, UR42, UR8, 0x2 ;  /* 0x000000082a080291 */ /* 0x000fc8000f84103f */
[----:B------:R-:W-:Y:S02]  /*10f0*/  @UP0 ULEA.HI.X UR9, UR42, UR9, UR37, 0x2, UP2 ;  /* 0x000000092a090291 */ /* 0x000fe400090f1425 */
[----:B------:R-:W-:Y:S01]  /*1100*/  @UP1 ULEA UR10, UP0, UR42, UR10, 0x2 ;  /* 0x0000000a2a0a1291 */ /* 0x000fe2000f80103f */
[----:B------:R-:W-:-:S03]  /*1110*/  IMAD.U32 R4, RZ, RZ, UR8 ;  /* 0x00000008ff047e24 */ /* 0x000fc6000f8e00ff */
[----:B------:R-:W-:Y:S01]  /*1120*/  @UP1 ULEA.HI.X UR11, UR42, UR11, UR37, 0x2, UP0 ;  /* 0x0000000b2a0b1291 */ /* 0x000fe200080f1425 */
[----:B------:R-:W-:Y:S01]  /*1130*/  IMAD.U32 R5, RZ, RZ, UR9 ;  /* 0x00000009ff057e24 */ /* 0x000fe2000f8e00ff */
[----:B------:R-:W-:Y:S01]  /*1140*/  ULDC.64 UR8, c[0x0][0x418] ;  /* 0x0001060000087ab9 */ /* 0x000fe20000000a00 */
[----:B------:R-:W-:-:S03]  /*1150*/  IMAD.U32 R6, RZ, RZ, UR10 ;  /* 0x0000000aff067e24 */ /* 0x000fc6000f8e00ff */
[----:B---3--:R-:W-:Y:S01]  /*1160*/  IMAD.U32 R7, RZ, RZ, UR11 ;  /* 0x0000000bff077e24 */ /* 0x008fe2000f8e00ff */
[----:B------:R-:W2:Y:S01]  /*1170*/  @P0 LDG.E R4, desc[UR50][R4.64] ;  /* 0x0000003204040981 */ /* 0x000ea2000c1e1900 */
[----:B------:R-:W-:Y:S01]  /*1180*/  UISETP.NE.U32.AND UP0, UPT, UR8, URZ, UPT ;  /* 0x0000003f0800728c */ /* 0x000fe2000bf05070 */
[----:B------:R-:W-:Y:S02]  /*1190*/  ULDC.64 UR10, c[0x0][0xa20] ;  /* 0x00028800000a7ab9 */ /* 0x000fe40000000a00 */
[----:B------:R-:W3:Y:S01]  /*11a0*/  @P2 LDG.E R6, desc[UR50][R6.64] ;  /* 0x0000003206062981 */ /* 0x000ee2000c1e1900 */
[----:B------:R-:W-:Y:S01]  /*11b0*/  UISETP.NE.AND.EX UP0, UPT, UR9, URZ, UPT, UP0 ;  /* 0x0000003f0900728c */ /* 0x000fe2000bf05300 */
[----:B------:R-:W-:Y:S01]  /*11c0*/  ISETP.NE.U32.AND P1, PT, RZ, UR10, PT ;  /* 0x0000000aff007c0c */ /* 0x000fe2000bf25070 */
[----:B------:R-:W-:Y:S02]  /*11d0*/  ULOP3.LUT UR45, UR6, 0xff0000, URZ, 0xc0, !UPT ;  /* 0x00ff0000062d7892 */ /* 0x000fe4000f8ec03f */
[----:B------:R-:W-:Y:S01]  /*11e0*/  USHF.R.U32.HI UR4, URZ, 0x8, UR4 ;  /* 0x000000083f047899 */ /* 0x000fe20008011604 */
[----:B------:R-:W-:Y:S01]  /*11f0*/  ISETP.NE.AND.EX P1, PT, RZ, UR11, PT, P1 ;  /* 0x0000000bff007c0c */ /* 0x000fe2000bf25310 */
        /* <DEDUP_REMOVED lines=9> */
[----:B-----5:R-:W-:-:S14]  /*1290*/  @P2 BRA `(.L_x_2286) ;  /* 0x0000000000342947 */ /* 0x020fdc0003800000 */
        /* <DEDUP_REMOVED lines=13> */
.L_x_2286:
[----:B------:R-:W-:Y:S05]  /*1370*/  @!P1 BRA `(.L_x_2287) ;  /* 0x00000000001c9947 */ /* 0x000fea0003800000 */
[----:B------:R-:W-:-:S04]  /*1380*/  ULEA UR4, UP0, UR42, UR10, 0x2 ;  /* 0x0000000a2a047291 */ /* 0x000fc8000f80103f */
[----:B------:R-:W-:Y:S02]  /*1390*/  ULEA.HI.X UR6, UR42, UR11, UR37, 0x2, UP0 ;  /* 0x0000000b2a067291 */ /* 0x000fe400080f1425 */
[----:B------:R-:W-:-:S04]  /*13a0*/  IMAD.U32 R4, RZ, RZ, UR4 ;  /* 0x00000004ff047e24 */ /* 0x000fc8000f8e00ff */
[----:B------:R-:W-:-:S05]  /*13b0*/  IMAD.U32 R5, RZ, RZ, UR6 ;  /* 0x00000006ff057e24 */ /* 0x000fca000f8e00ff */
[----:B------:R-:W2:Y:S02]  /*13c0*/  LDG.E R4, desc[UR50][R4.64] ;  /* 0x0000003204047981 */ /* 0x000ea4000c1e1900 */
[----:B--2---:R-:W-:Y:S01]  /*13d0*/  R2UR UR4, R4 ;  /* 0x00000000040472ca */ /* 0x004fe200000e0000 */
[----:B------:R-:W-:-:S14]  /*13e0*/  BRA `(.L_x_2288) ;  /* 0x0000000000347947 */ /* 0x000fdc0003800000 */
.L_x_2287:
        /* <DEDUP_REMOVED lines=13> */
.L_x_2288:
[----:B------:R-:W-:Y:S01]  /*14c0*/  ULDC UR6, c[0x0][0x448] ;  /* 0x0001120000067ab9 */ /* 0x000fe20000000800 */
[----:B------:R-:W-:Y:S02]  /*14d0*/  USHF.L.U32 UR38, UR5, 0x7, URZ ;  /* 0x0000000705267899 */ /* 0x000fe4000800063f */
[----:B------:R-:W-:Y:S02]  /*14e0*/  UISETP.NE.AND UP0, UPT, UR6, 0x1, UPT ;  /* 0x000000010600788c */ /* 0x000fe4000bf05270 */
[----:B------:R-:W-:Y:S02]  /*14f0*/  UIADD3 UR6, UR38, 0x7f, URZ ;  /* 0x0000007f26067890 */ /* 0x000fe4000fffe03f */
[----:B------:R-:W-:Y:S02]  /*1500*/  UIADD3 UR53, -UR53, UR4, URZ ;  /* 0x0000000435357290 */ /* 0x000fe4000fffe13f */
[----:B------:R-:W-:Y:S02]  /*1510*/  ULOP3.LUT UR39, UR45, 0xff, URZ, 0xc0, !UPT ;  /* 0x000000ff2d277892 */ /* 0x000fe4000f8ec03f */
[----:B------:R-:W-:-:S02]  /*1520*/  UIADD3 UR7, UR53, 0x80, -UR54 ;  /* 0x0000008035077890 */ /* 0x000fc4000fffe836 */
[----:B------:R-:W-:Y:S01]  /*1530*/  USHF.R.U32.HI UR45, URZ, 0x10, UR45 ;  /* 0x000000103f2d7899 */ /* 0x000fe2000801162d */
[----:B------:R-:W-:Y:S01]  /*1540*/  @UP0 ULDC UR4, c[0x0][0x44c] ;  /* 0x0001130000040ab9 */ /* 0x000fe20000000800 */
[----:B------:R-:W-:Y:S01]  /*1550*/  @UP0 ULDC UR8, c[0x0][0x450] ;  /* 0x0001140000080ab9 */ /* 0x000fe20000000800 */
[----:B------:R-:W-:Y:S02]  /*1560*/  UIMAD.WIDE.U32 UR4, UR6, UR4, URZ ;  /* 0x00000004060472a5 */ /* 0x000fe4000f8e003f */
[----:B------:R-:W-:Y:S02]  /*1570*/  UIADD3 UR4, UR53, 0x7f, URZ ;  /* 0x0000007f35047890 */ /* 0x000fe4000fffe03f */
[----:B------:R-:W-:Y:S02]  /*1580*/  @UP0 USHF.R.U32.HI UR6, URZ, UR8, UR5 ;  /* 0x000000083f060299 */ /* 0x000fe40008011605 */
[----:B------:R-:W-:Y:S02]  /*1590*/  USHF.R.S32.HI UR5, URZ, 0x1f, UR4 ;  /* 0x0000001f3f057899 */ /* 0x000fe40008011404 */
[----:B------:R-:W-:-:S02]  /*15a0*/  UIADD3 UR6, UR7, UR6, URZ ;  /* 0x0000000607067290 */ /* 0x000fc4000fffe03f */
[----:B------:R-:W-:Y:S02]  /*15b0*/  ULEA.HI UR5, UR5, UR4, URZ, 0x7 ;  /* 0x0000000405057291 */ /* 0x000fe4000f8f383f */
[----:B------:R-:W-:Y:S02]  /*15c0*/  USHF.R.S32.HI UR7, URZ, 0x1f, UR6 ;  /* 0x0000001f3f077899 */ /* 0x000fe40008011406 */
[----:B------:R-:W-:Y:S02]  /*15d0*/  USHF.R.S32.HI UR5, URZ, 0x7, UR5 ;  /* 0x000000073f057899 */ /* 0x000fe40008011405 */
[----:B------:R-:W-:Y:S01]  /*15e0*/  ULEA.HI UR7, UR7, UR6, URZ, 0x7 ;  /* 0x0000000607077291 */ /* 0x000fe2000f8f383f */
[----:B------:R-:W-:-:S03]  /*15f0*/  UMOV UR4, URZ ;  /* 0x0000003f00047c82 */ /* 0x000fc60008000000 */
[----:B------:R-:W-:-:S04]  /*1600*/  USHF.R.S32.HI UR7, URZ, 0x7, UR7 ;  /* 0x000000073f077899 */ /* 0x000fc80008011407 */
[----:B------:R-:W-:-:S04]  /*1610*/  UISETP.LT.AND UP0, UPT, UR5, UR7, UPT ;  /* 0x000000070500728c */ /* 0x000fc8000bf01270 */
[----:B------:R-:W-:-:S04]  /*1620*/  USEL UR9, UR5, UR7, UP0 ;  /* 0x0000000705097287 */ /* 0x000fc80008000000 */
[----:B------:R-:W-:-:S06]  /*1630*/  UISETP.GE.AND UP0, UPT, UR9, 0x1, UPT ;  /* 0x000000010900788c */ /* 0x000fcc000bf06270 */
[----:B------:R-:W-:-:S13]  /*1640*/  PLOP3.LUT P0, PT, PT, PT, UP0, 0x80, 0x0 ;  /* 0x000000000000781c */ /* 0x000fda0003f0f008 */
[----:B------:R-:W-:Y:S05]  /*1650*/  @!P0 BRA `(.L_x_2289) ;  /* 0x0000000000908947 */ /* 0x000fea0003800000 */
[----:B------:R-:W-:Y:S01]  /*1660*/  UISETP.NE.AND UP0, UPT, UR45, URZ, UPT ;  /* 0x0000003f2d00728c */ /* 0x000fe2000bf05270 */
[----:B------:R-:W-:-:S03]  /*1670*/  ULDC UR4, c[0x0][0x9f0] ;  /* 0x00027c0000047ab9 */ /* 0x000fc60000000800 */
        /* <DEDUP_REMOVED lines=34> */
.L_x_2289:
[----:B------:R-:W-:Y:S01]  /*18a0*/  UIMAD UR40, UR39, UR4, URZ ;  /* 0x00000004272872a4 */ /* 0x000fe2000f8e023f */
[----:B------:R-:W-:Y:S01]  /*18b0*/  IMAD.U32 R0, RZ, RZ, UR9 ;  /* 0x00000009ff007e24 */ /* 0x000fe2000f8e00ff */
[----:B------:R-:W-:Y:S01]  /*18c0*/  PLOP3.LUT P0, PT, PT, PT, PT, 0x80, 0x0 ;  /* 0x000000000000781c */ /* 0x000fe20003f0f070 */
[----:B------:R-:W-:Y:S01]  /*18d0*/  IMAD.U32 R3, RZ, RZ, UR4 ;  /* 0x00000004ff037e24 */ /* 0x000fe2000f8e00ff */
[----:B------:R-:W-:Y:S02]  /*18e0*/  CS2R R150, SRZ ;  /* 0x0000000000967805 */ /* 0x000fe4000001ff00 */
[----:B------:R-:W-:Y:S02]  /*18f0*/  CS2R R148, SRZ ;  /* 0x0000000000947805 */ /* 0x000fe4000001ff00 */
[----:B------:R-:W-:Y:S02]  /*1900*/  CS2R R146, SRZ ;  /* 0x0000000000927805 */ /* 0x000fe4000001ff00 */
[----:B------:R-:W-:-:S02]  /*1910*/  CS2R R144, SRZ ;  /* 0x0000000000907805 */ /* 0x000fc4000001ff00 */
[----:B------:R-:W-:Y:S01]  /*1920*/  VIADDMNMX R3, R3, UR40, R0, PT ;  /* 0x0000002803037c46 */ /* 0x000fe2000b800100 */
[----:B------:R-:W-:Y:S01]  /*1930*/  IMAD.MOV.U32 R0, RZ, RZ, RZ ;  /* 0x000000ffff007224 */ /* 0x000fe200078e00ff */
[----:B------:R-:W-:Y:S02]  /*1940*/  CS2R R142, SRZ ;  /* 0x00000000008e7805 */ /* 0x000fe4000001ff00 */
[----:B------:R-:W-:Y:S02]  /*1950*/  CS2R R140, SRZ ;  /* 0x00000000008c7805 */ /* 0x000fe4000001ff00 */
[----:B------:R-:W-:Y:S01]  /*1960*/  R2UR UR58, R3 ;  /* 0x00000000033a72ca */ /* 0x000fe200000e0000 */
[----:B------:R-:W-:Y:S01]  /*1970*/  IMAD.MOV.U32 R3, RZ, RZ, RZ ;  /* 0x000000ffff037224 */ /* 0x000fe200078e00ff */
        /* <DEDUP_REMOVED lines=11> */
[----:B------:R-:W-:Y:S01]  /*1a30*/  UISETP.GT.AND UP0, UPT, UR58, UR40, UPT ;  /* 0x000000283a00728c */ /* 0x000fe2000bf04270 */
[----:B------:R-:W-:Y:S02]  /*1a40*/  CS2R R116, SRZ ;  /* 0x0000000000747805 */ /* 0x000fe4000001ff00 */
[----:B------:R-:W-:Y:S02]  /*1a50*/  CS2R R114, SRZ ;  /* 0x0000000000727805 */ /* 0x000fe4000001ff00 */
[----:B------:R-:W-:-:S02]  /*1a60*/  CS2R R112, SRZ ;  /* 0x0000000000707805 */ /* 0x000fc4000001ff00 */
[----:B------:R-:W-:Y:S02]  /*1a70*/  CS2R R110, SRZ ;  /* 0x00000000006e7805 */ /* 0x000fe4000001ff00 */
[----:B------:R-:W-:Y:S02]  /*1a80*/  CS2R R108, SRZ ;  /* 0x00000000006c7805 */ /* 0x000fe4000001ff00 */
[----:B------:R-:W-:Y:S02]  /*1a90*/  PLOP3.LUT P1, PT, PT, PT, UP0, 0x80, 0x0 ;  /* 0x000000000000781c */ /* 0x000fe40003f2f008 */
        /* <DEDUP_REMOVED lines=42> */
.L_x_2291:
        /* <DEDUP_REMOVED lines=9> */
.L_x_2467:
[----:B------:R-:W-:Y:S05]  /*1dd0*/  @!P0 BRA `(.L_x_2293) ;  /* 0x0000000000048947 */ /* 0x000fea0003800000 */
[----:B------:R-:W-:Y:S01]  /*1de0*/  BPT.TRAP 0x1 ;  /* 0x000000040000795c */ /* 0x000fe20000300000 */
.L_x_2293:
[----:B0-----:R-:W-:Y:S02]  /*1df0*/  IMAD.U32 R0, RZ, RZ, UR46 ;  /* 0x0000002eff007e24 */ /* 0x001fe4000f8e00ff */
[----:B------:R-:W-:-:S03]  /*1e00*/  IMAD.U32 R3, RZ, RZ, UR47 ;  /* 0x0000002fff037e24 */ /* 0x000fc6000f8e00ff */
[----:B------:R-:W-:Y:S02]  /*1e10*/  LEA R0, R0, UR41, 0x3 ;  /* 0x0000002900007c11 */ /* 0x000fe4000f8e18ff */
[----:B------:R-:W-:-:S04]  /*1e20*/  SHF.L.U32 R3, R3, 0x1f, RZ ;  /* 0x0000001f03037819 */ /* 0x000fc800000006ff */
[----:B------:R0:W1:Y:S01]  /*1e30*/  SYNCS.PHASECHK.TRANS64.TRYWAIT P2, [R0+URZ+0x28830], R3 ;  /* 0x02883003000075a7 */ /* 0x000062000804017f */
[----:B------:R-:W-:Y:S05]  /*1e40*/  @!P0 BRA `(.L_x_2294) ;  /* 0x0000000000048947 */ /* 0x000fea0003800000 */
[----:B------:R-:W-:Y:S01]  /*1e50*/  BPT.TRAP 0x1 ;  /* 0x000000040000795c */ /* 0x000fe20000300000 */
.L_x_2294:
[----:B------:R-:W2:Y:S02]  /*1e60*/  S2R R4, SR_TID.X ;  /* 0x0000000000047919 */ /* 0x000ea40000002100 */
[----:B--2---:R-:W-:Y:S01]  /*1e70*/  LOP3.LUT P1, RZ, R4, 0x7f, RZ, 0xc0, !PT ;  /* 0x0000007f04ff7812 */ /* 0x004fe2000782c0ff */
[----:B-1----:R-:W-:-:S12]  /*1e80*/  @P2 BRA `(.L_x_2295) ;  /* 0x0000000000082947 */ /* 0x002fd80003800000 */
[----:B------:R-:W1:Y:S02]  /*1e90*/  SYNCS.PHASECHK.TRANS64.TRYWAIT P2, [R0+URZ+0x28830], R3 ;  /* 0x02883003000075a7 */ /* 0x000e64000804017f */
[----:B-1----:R-:W-:Y:S05]  /*1ea0*/  @!P2 BRA `(.L_x_2296) ;  /* 0x0000011000b4a947 */ /* 0x002fea0003800000 */
.L_x_2295:
[----:B------:R-:W-:Y:S05]  /*1eb0*/  WARPSYNC.ALL ;  /* 0x0000000000007948 */ /* 0x000fea0003800000 */
[----:B------:R-:W-:Y:S01]  /*1ec0*/  UIADD3 UR4, UR41, 0x18400, URZ ;  /* 0x0001840029047890 */ /* 0x000fe2000fffe03f */
[----:B------:R-:W-:Y:S01]  /*1ed0*/  WARPGROUP.ARRIVE ;  /* 0x00000000000079c5 */ /* 0x000fe20000000000 */
[----:B------:R-:W-:Y:S01]  /*1ee0*/  ULOP3.LUT UR32, UR55, 0x10000, URZ, 0xfc, !UPT ;  /* 0x0001000037207892 */ /* 0x000fe2000f8efc3f */
[----:B01----:R-:W-:Y:S01]  /*1ef0*/  VIADD R3, R17, UR38 ;  /* 0x0000002611037c36 */ /* 0x003fe20008000000 */
[----:B------:R-:W-:Y:S01]  /*1f00*/  USHF.R.U32.HI UR4, URZ, 0x4, UR4 ;  /* 0x000000043f047899 */ /* 0x000fe20008011604 */
[----:B------:R-:W-:Y:S01]  /*1f10*/  IMAD.U32 R9, RZ, RZ, UR54 ;  /* 0x00000036ff097e24 */ /* 0x000fe2000f8e00ff */
[----:B------:R-:W-:Y:S01]  /*1f20*/  UMOV UR33, 0x40000040 ;  /* 0x4000004000217882 */ /* 0x000fe20000000000 */
[----:B------:R-:W-:Y:S01]  /*1f30*/  UMOV UR35, 0x40000040 ;  /* 0x4000004000237882 */ /* 0x000fe20000000000 */
[----:B------:R-:W-:Y:S01]  /*1f40*/  ULOP3.LUT UR4, UR4, 0x3fff, URZ, 0xc0, !UPT ;  /* 0x00003fff04047892 */ /* 0x000fe2000f8ec03f */
[----:B------:R-:W-:Y:S01]  /*1f50*/  @!P1 VIADD R0, R0, 0x28840 ;  /* 0x0002884000009836 */ /* 0x000fe20000000000 */
[----:B------:R-:W-:Y:S01]  /*1f60*/  UMOV UR5, 0x40000040 ;  /* 0x4000004000057882 */ /* 0x000fe20000000000 */
[----:B------:R-:W-:Y:S01]  /*1f70*/  UMOV UR7, 0x40000040 ;  /* 0x4000004000077882 */ /* 0x000fe20000000000 */
[----:B------:R-:W-:Y:S01]  /*1f80*/  ULOP3.LUT UR52, UR4, 0x10000, URZ, 0xfc, !UPT ;  /* 0x0001000004347892 */ /* 0x000fe2000f8efc3f */
[----:B------:R-:W-:Y:S01]  /*1f90*/  CS2R R150, SRZ ;  /* 0x0000000000967805 */ /* 0x000fe2000001ff00 */
[----:B------:R-:W-:Y:S01]  /*1fa0*/  UIADD3 UR4, UR32, 0x2, URZ ;  /* 0x0000000220047890 */ /* 0x000fe2000fffe03f */
[----:B------:R-:W-:Y:S01]  /*1fb0*/  @!P1 PRMT R0, RZ, 0x654, R0 ;  /* 0x00000654ff009816 */ /* 0x000fe20000000000 */
[----:B------:R-:W-:Y:S01]  /*1fc0*/  ULEA UR34, UR46, UR52, 0xb ;  /* 0x000000342e227291 */ /* 0x000fe2000f8e583f */
[----:B------:R-:W-:Y:S01]  /*1fd0*/  CS2R R148, SRZ ;  /* 0x0000000000947805 */ /* 0x000fe2000001ff00 */
[----:B------:R-:W-:Y:S01]  /*1fe0*/  UIADD3 UR8, UR32, 0x4, URZ ;  /* 0x0000000420087890 */ /* 0x000fe2000fffe03f */
[----:B------:R-:W-:Y:S01]  /*1ff0*/  CS2R R146, SRZ ;  /* 0x0000000000927805 */ /* 0x000fe2000001ff00 */
[----:B------:R-:W-:Y:S01]  /*2000*/  UIADD3 UR6, UR34, 0x2, URZ ;  /* 0x0000000222067890 */ /* 0x000fe2000fffe03f */
[----:B------:R-:W-:Y:S01]  /*2010*/  CS2R R144, SRZ ;  /* 0x0000000000907805 */ /* 0x000fe2000001ff00 */
[----:B------:R-:W-:Y:S01]  /*2020*/  UIADD3 UR10, UR34, 0x4, URZ ;  /* 0x00000004220a7890 */ /* 0x000fe2000fffe03f */
[----:B------:R-:W-:Y:S01]  /*2030*/  CS2R R142, SRZ ;  /* 0x00000000008e7805 */ /* 0x000fe2000001ff00 */
[----:B------:R-:W-:Y:S01]  /*2040*/  UMOV UR9, 0x40000040 ;  /* 0x4000004000097882 */ /* 0x000fe20000000000 */
[----:B------:R-:W-:Y:S01]  /*2050*/  HGMMA.64x128x16.F32.BF16 R24, gdesc[UR32], RZ, !UPT, gsb0 ;  /* 0x01e00000201879f0 */ /* 0x000fe2000c0018ff */
[----:B------:R-:W-:Y:S01]  /*2060*/  UMOV UR11, 0x40000040 ;  /* 0x40000040000b7882 */ /* 0x000fe20000000000 */
[----:B------:R-:W-:Y:S01]  /*2070*/  UIADD3 UR12, UR32, 0x6, URZ ;  /* 0x00000006200c7890 */ /* 0x000fe2000fffe03f */
[----:B------:R-:W-:Y:S01]  /*2080*/  CS2R R140, SRZ ;  /* 0x00000000008c7805 */ /* 0x000fe2000001ff00 */
[----:B------:R-:W-:Y:S01]  /*2090*/  UIADD3 UR14, UR34, 0x6, URZ ;  /* 0x00000006220e7890 */ /* 0x000fe2000fffe03f */
[----:B------:R-:W-:Y:S01]  /*20a0*/  CS2R R138, SRZ ;  /* 0x00000000008a7805 */ /* 0x000fe2000001ff00 */
[----:B------:R-:W-:Y:S01]  /*20b0*/  UMOV UR13, 0x40000040 ;  /* 0x40000040000d7882 */ /* 0x000fe20000000000 */
        /* <DEDUP_REMOVED lines=38> */
[----:B------:R-:W-:-:S02]  /*2320*/  WARPGROUP.DEPBAR.LE gsb0, 0x0 ;  /* 0x00008000000079c5 */ /* 0x000fc40000010000 */
[----:B------:R-:W-:-:S06]  /*2330*/  WARPGROUP.ARRIVE ;  /* 0x00000000000079c5 */ /* 0x000fcc0000000000 */
[----:B------:R-:W-:Y:S01]  /*2340*/  HGMMA.64x128x16.F32.BF16 R24, gdesc[UR4], R24, gsb0 ;  /* 0x01e00000041879f0 */ /* 0x000fe20008001818 */
[----:B------:R-:W-:Y:S02]  /*2350*/  ULDC UR6, c[0x0][0x448] ;  /* 0x0001120000067ab9 */ /* 0x000fe40000000800 */
[----:B------:R-:W-:-:S06]  /*2360*/  UISETP.NE.AND UP0, UPT, UR6, 0x1, UPT ;  /* 0x000000010600788c */ /* 0x000fcc000bf05270 */
[----:B------:R-:W-:-:S05]  /*2370*/  PLOP3.LUT P2, PT, PT, PT, UP0, 0x80, 0x0 ;  /* 0x000000000000781c */ /* 0x000fca0003f4f008 */
[----:B------:R-:W-:-:S08]  /*2380*/  @UP0 ULDC UR6, c[0x0][0x44c] ;  /* 0x0001130000060ab9 */ /* 0x000fd00000000800 */
[----:B------:R-:W-:Y:S01]  /*2390*/  @P2 IMAD.HI.U32 R4, R3, UR6, RZ ;  /* 0x0000000603042c27 */ /* 0x000fe2000f8e00ff */
[----:B------:R-:W-:-:S04]  /*23a0*/  @UP0 ULDC UR6, c[0x0][0x450] ;  /* 0x0001140000060ab9 */ /* 0x000fc80000000800 */
[----:B------:R-:W-:Y:S01]  /*23b0*/  @P2 SHF.R.U32.HI R3, RZ, UR6, R4 ;  /* 0x00000006ff032c19 */ /* 0x000fe20008011604 */
[----:B------:R-:W-:Y:S02]  /*23c0*/  UMOV UR6, 0xffffff80 ;  /* 0xffffff8000067882 */ /* 0x000fe40000000000 */
[----:B------:R-:W-:Y:S02]  /*23d0*/  UIMAD UR6, UR58, UR6, 0x80 ;  /* 0x000000803a0674a4 */ /* 0x000fe4000f8e0206 */
[----:B------:R-:W0:Y:S01]  /*23e0*/  SHFL.IDX PT, R7, R3, 0x1, 0x1c1f ;  /* 0x003c1f0003077f89 */ /* 0x000e2200000e0000 */
[----:B------:R-:W-:-:S03]  /*23f0*/  UIADD3 UR58, UR58, -0x2, URZ ;  /* 0xfffffffe3a3a7890 */ /* 0x000fc6000fffe03f */
[----:B------:R-:W-:Y:S01]  /*2400*/  IMAD.U32 R5, RZ, RZ, UR6 ;  /* 0x00000006ff057e24 */ /* 0x000fe2000f8e00ff */
[----:B------:R-:W1:Y:S01]  /*2410*/  SHFL.IDX PT, R3, R3, RZ, 0x1c1f ;  /* 0x001c1fff03037589 */ /* 0x000e6200000e0000 */
[----:B------:R-:W-:Y:S02]  /*2420*/  @UP0 ULDC UR6, c[0x0][0x44c] ;  /* 0x0001130000060ab9 */ /* 0x000fe40000000800 */
[----:B------:R-:W-:Y:S01]  /*2430*/  UIMAD.WIDE.U32 UR6, UR38, UR6, URZ ;  /* 0x00000006260672a5 */ /* 0x000fe2000f8e003f */
[C-C-:B------:R-:W-:Y:S02]  /*2440*/  IADD3 R4, -R16.reuse, 0x1, R5.reuse ;  /* 0x0000000110047810 */ /* 0x140fe40007ffe105 */
[----:B------:R-:W-:Y:S02]  /*2450*/  IADD3 R5, -R16, UR53, R5 ;  /* 0x0000003510057c10 */ /* 0x000fe4000fffe105 */
[----:B------:R-:W-:-:S04]  /*2460*/  IADD3 R6, -R9, UR53, R4 ;  /* 0x0000003509067c10 */ /* 0x000fc8000fffe104 */
[----:B0-----:R-:W-:-:S04]  /*2470*/  VIADDMNMX R7, R7, R6, R5, PT ;  /* 0x0000000607077246 */ /* 0x001fc80003800105 */
[C---:B------:R-:W-:Y:S02]  /*2480*/  ISETP.GT.AND P3, PT, R7.reuse, RZ, PT ;  /* 0x000000ff0700720c */ /* 0x040fe40003f64270 */
[C---:B------:R-:W-:Y:S02]  /*2490*/  ISETP.GT.AND P4, PT, R7.reuse, 0x1, PT ;  /* 0x000000010700780c */ /* 0x040fe40003f84270 */
[----:B------:R-:W-:Y:S02]  /*24a0*/  ISETP.GT.AND P5, PT, R7, 0x8, PT ;  /* 0x000000080700780c */ /* 0x000fe40003fa4270 */
[----:B-1----:R-:W-:Y:S01]  /*24b0*/  VIADDMNMX R5, R3, R6, R5, PT ;  /* 0x0000000603057246 */ /* 0x002fe20003800105 */
[----:B------:R-:W-:Y:S02]  /*24c0*/  WARPGROUP.DEPBAR.LE gsb0, 0x0 ;  /* 0x00008000000079c5 */ /* 0x000fe40000010000 */
[----:B------:R-:W-:-:S06]  /*24d0*/  WARPGROUP.ARRIVE ;  /* 0x00000000000079c5 */ /* 0x000fcc0000000000 */
[----:B------:R-:W-:Y:S01]  /*24e0*/  HGMMA.64x128x16.F32.BF16 R24, gdesc[UR8], R24, gsb0 ;  /* 0x01e00000081879f0 */ /* 0x000fe20008001818 */
[----:B------:R-:W-:Y:S01]  /*24f0*/  ULDC UR10, c[0x0][0x988] ;  /* 0x00026200000a7ab9 */ /* 0x000fe20000000800 */
[----:B------:R-:W-:Y:S01]  /*2500*/  UMOV UR11, UR38 ;  /* 0x00000026000b7c82 */ /* 0x000fe20008000000 */
[----:B------:R-:W-:Y:S02]  /*2510*/  WARPGROUP.DEPBAR.LE gsb0, 0x0 ;  /* 0x00008000000079c5 */ /* 0x000fe40000010000 */
[----:B------:R-:W-:-:S07]  /*2520*/  WARPGROUP.ARRIVE ;  /* 0x00000000000079c5 */ /* 0x000fce0000000000 */
[----:B------:R-:W-:Y:S01]  /*2530*/  HGMMA.64x128x16.F32.BF16 R24, gdesc[UR12], R24, gsb0 ;  /* 0x01e000000c1879f0 */ /* 0x000fe20008001818 */
[----:B------:R-:W-:Y:S02]  /*2540*/  @UP0 ULDC UR14, c[0x0][0x450] ;  /* 0x00011400000e0ab9 */ /* 0x000fe40000000800 */
[----:B------:R-:W-:-:S04]  /*2550*/  @UP0 USHF.R.U32.HI UR11, URZ, UR14, UR7 ;  /* 0x0000000e3f0b0299 */ /* 0x000fc80008011607 */
[----:B------:R-:W-:-:S04]  /*2560*/  UIADD3 UR6, UR11, UR53, -UR54 ;  /* 0x000000350b067290 */ /* 0x000fc8000fffe836 */
[----:B------:R-:W-:-:S04]  /*2570*/  USHF.R.S32.HI UR7, URZ, 0x1f, UR6 ;  /* 0x0000001f3f077899 */ /* 0x000fc80008011406 */
[----:B------:R-:W-:-:S04]  /*2580*/  ULEA.HI UR7, UR7, UR6, URZ, 0x7 ;  /* 0x0000000607077291 */ /* 0x000fc8000f8f383f */
[----:B------:R-:W-:-:S04]  /*2590*/  USHF.R.S32.HI UR7, URZ, 0x7, UR7 ;  /* 0x000000073f077899 */ /* 0x000fc80008011407 */
[----:B------:R-:W-:-:S04]  /*25a0*/  UISETP.LT.AND UP1, UPT, UR40, UR7, UPT ;  /* 0x000000072800728c */ /* 0x000fc8000bf21270 */
[----:B------:R-:W-:-:S04]  /*25b0*/  USEL UR56, UR40, UR7, !UP1 ;  /* 0x0000000728387287 */ /* 0x000fc8000c800000 */
[----:B------:R-:W-:Y:S01]  /*25c0*/  UISETP.GE.AND UP1, UPT, UR58, UR56, UPT ;  /* 0x000000383a00728c */ /* 0x000fe2000bf26270 */
        /* <DEDUP_REMOVED lines=13> */
[----:B------:R-:W-:Y:S01]  /*26a0*/  FSEL R9, R26, -INF , P3 ;  /* 0xff8000001a097808 */ /* 0x000fe20001800000 */
[----:B------:R0:W-:Y:S01]  /*26b0*/  @!P1 SYNCS.ARRIVE.TRANS64.RED.A1T0 RZ, [R0+URZ], RZ ;  /* 0x000000ff00ff99a7 */ /* 0x0001e2000810043f */
[----:B------:R-:W-:Y:S02]  /*26c0*/  FSEL R27, R27, -INF , P4 ;  /* 0xff8000001b1b7808 */ /* 0x000fe40002000000 */
        /* <DEDUP_REMOVED lines=88> */
[----:B------:R-:W-:Y:S02]  /*2c50*/  FMNMX.FTZ R4, R86, R7, !PT ;  /* 0x0000000756047209 */ /* 0x000fe40007810000 */
[----:B------:R-:W-:Y:S02]  /*2c60*/  ISETP.GT.AND P4, PT, R5, 0x1, PT ;  /* 0x000000010500780c */ /* 0x000fe40003f84270 */
[----:B------:R-:W-:Y:S02]  /*2c70*/  FMNMX.FTZ R7, R87, R4, !PT ;  /* 0x0000000457077209 */ /* 0x000fe40007810000 */
[----:B------:R-:W-:-:S02]  /*2c80*/  ISETP.GT.AND P5, PT, R5, 0x8, PT ;  /* 0x000000080500780c */ /* 0x000fc40003fa4270 */
[----:B------:R-:W-:Y:S01]  /*2c90*/  FSEL R30, R25, -INF , P4 ;  /* 0xff800000191e7808 */ /* 0x000fe20002000000 */
[----:B------:R-:W1:Y:S01]  /*2ca0*/  SHFL.BFLY PT, R4, R7, 0x2, 0x1f ;  /* 0x0c401f0007047f89 */ /* 0x000e6200000e0000 */
[----:B------:R-:W-:Y:S02]  /*2cb0*/  FSEL R28, R28, -INF , P5 ;  /* 0xff8000001c1c7808 */ /* 0x000fe40002800000 */
[----:B------:R-:W-:-:S04]  /*2cc0*/  ISETP.GT.AND P4, PT, R5, 0x10, PT ;  /* 0x000000100500780c */ /* 0x000fc80003f84270 */
[----:B------:R-:W-:Y:S02]  /*2cd0*/  FSEL R32, R32, -INF , P4 ;  /* 0xff80000020207808 */ /* 0x000fe40002000000 */
[----:B------:R-:W-:-:S04]  /*2ce0*/  ISETP.GT.AND P4, PT, R5, 0x18, PT ;  /* 0x000000180500780c */ /* 0x000fc80003f84270 */
[----:B------:R-:W-:Y:S02]  /*2cf0*/  FSEL R36, R36, -INF , P4 ;  /* 0xff80000024247808 */ /* 0x000fe40002000000 */
[----:B------:R-:W-:Y:S02]  /*2d00*/  ISETP.GT.AND P4, PT, R5, 0x20, PT ;  /* 0x000000200500780c */ /* 0x000fe40003f84270 */
[----:B-1----:R-:W-:-:S05]  /*2d10*/  FMNMX.FTZ R8, R7, R4, !PT ;  /* 0x0000000407087209 */ /* 0x002fca0007810000 */
[----:B------:R-:W1:Y:S02]  /*2d20*/  SHFL.BFLY PT, R21, R8, 0x1, 0x1f ;  /* 0x0c201f0008157f89 */ /* 0x000e6400000e0000 */
[----:B-1----:R-:W-:-:S04]  /*2d30*/  FMNMX.FTZ R4, R8, R21, !PT ;  /* 0x0000001508047209 */ /* 0x002fc80007810000 */
[C---:B------:R-:W-:Y:S01]  /*2d40*/  FSETP.NEU.FTZ.AND P3, PT, R4.reuse, -INF , PT ;  /* 0xff8000000400780b */ /* 0x040fe20003f7d000 */
[----:B------:R-:W-:-:S05]  /*2d50*/  FMUL.FTZ R26, R4, UR10 ;  /* 0x0000000a041a7c20 */ /* 0x000fca0008410000 */
[----:B------:R-:W-:Y:S02]  /*2d60*/  FSEL R26, R26, RZ, P3 ;  /* 0x000000ff1a1a7208 */ /* 0x000fe40001800000 */
[----:B------:R-:W-:-:S03]  /*2d70*/  ISETP.GT.AND P3, PT, R5, RZ, PT ;  /* 0x000000ff0500720c */ /* 0x000fc60003f64270 */
[--C-:B------:R-:W-:Y:S01]  /*2d80*/  FFMA.FTZ R177, R13, UR10, -R26.reuse ;  /* 0x0000000a0db17c23 */ /* 0x100fe2000801081a */
[----:B------:R-:W-:Y:S01]  /*2d90*/  FSEL R3, R24, -INF , P3 ;  /* 0xff80000018037808 */ /* 0x000fe20001800000 */
[--C-:B------:R-:W-:Y:S01]  /*2da0*/  FFMA.FTZ R179, R15, UR10, -R26.reuse ;  /* 0x0000000a0fb37c23 */ /* 0x100fe2000801081a */
[----:B------:R-:W-:Y:S01]  /*2db0*/  ISETP.GT.AND P3, PT, R5, 0x9, PT ;  /* 0x000000090500780c */ /* 0x000fe20003f64270 */
[--C-:B------:R-:W-:Y:S01]  /*2dc0*/  FFMA.FTZ R181, R9, UR10, -R26.reuse ;  /* 0x0000000a09b57c23 */ /* 0x100fe2000801081a */
[----:B------:R-:W-:Y:S01]  /*2dd0*/  FMNMX.FTZ R7, R3, R30, !PT ;  /* 0x0000001e03077209 */ /* 0x000fe20007810000 */
[--C-:B------:R-:W-:Y:S01]  /*2de0*/  FFMA.FTZ R27, R27, UR10, -R26.reuse ;  /* 0x0000000a1b1b7c23 */ /* 0x100fe2000801081a */
[----:B------:R-:W-:Y:S01]  /*2df0*/  FSEL R29, R29, -INF , P3 ;  /* 0xff8000001d1d7808 */ /* 0x000fe20001800000 */
[--C-:B------:R-:W-:Y:S01]  /*2e00*/  FFMA.FTZ R183, R11, UR10, -R26.reuse ;  /* 0x0000000a0bb77c23 */ /* 0x100fe2000801081a */
[----:B------:R-:W-:Y:S01]  /*2e10*/  FMNMX.FTZ R10, R28, R7, !PT ;  /* 0x000000071c0a7209 */ /* 0x000fe20007810000 */
[----:B------:R-:W-:Y:S01]  /*2e20*/  MUFU.EX2 R181, R181 ;  /* 0x000000b500b57308 */ /* 0x000fe20000000800 */
[----:B------:R-:W-:Y:S01]  /*2e30*/  ISETP.GT.AND P3, PT, R5, 0x11, PT ;  /* 0x000000110500780c */ /* 0x000fe20003f64270 */
[--C-:B------:R-:W-:Y:S01]  /*2e40*/  FFMA.FTZ R8, R31, UR10, -R26.reuse ;  /* 0x0000000a1f087c23 */ /* 0x100fe2000801081a */
[----:B------:R-:W-:Y:S01]  /*2e50*/  FMNMX.FTZ R7, R29, R10, !PT ;  /* 0x0000000a1d077209 */ /* 0x000fe20007810000 */
[--C-:B------:R-:W-:Y:S01]  /*2e60*/  FFMA.FTZ R35, R35, UR10, -R26.reuse ;  /* 0x0000000a23237c23 */ /* 0x100fe2000801081a */
[----:B------:R-:W-:Y:S01]  /*2e70*/  FSEL R33, R33, -INF , P3 ;  /* 0xff80000021217808 */ /* 0x000fe20001800000 */
[--C-:B------:R-:W-:Y:S01]  /*2e80*/  FFMA.FTZ R39, R39, UR10, -R26.reuse ;  /* 0x0000000a27277c23 */ /* 0x100fe2000801081a */
[----:B------:R-:W-:Y:S01]  /*2e90*/  FMNMX.FTZ R10, R32, R7, !PT ;  /* 0x00000007200a7209 */ /* 0x000fe20007810000 */
[----:B------:R-:W1:Y:S01]  /*2ea0*/  MUFU.EX2 R6, R27 ;  /* 0x0000001b00067308 */ /* 0x000e620000000800 */
[----:B------:R-:W-:Y:S01]  /*2eb0*/  ISETP.GT.AND P3, PT, R5, 0x19, PT ;  /* 0x000000190500780c */ /* 0x000fe20003f64270 */
[--C-:B------:R-:W-:Y:S01]  /*2ec0*/  FFMA.FTZ R173, R89, UR10, -R26.reuse ;  /* 0x0000000a59ad7c23 */ /* 0x100fe2000801081a */
[----:B------:R-:W-:Y:S01]  /*2ed0*/  FMNMX.FTZ R7, R33, R10, !PT ;  /* 0x0000000a21077209 */ /* 0x000fe20007810000 */
[--C-:B------:R-:W-:Y:S01]  /*2ee0*/  FFMA.FTZ R43, R43, UR10, -R26.reuse ;  /* 0x0000000a2b2b7c23 */ /* 0x100fe2000801081a */
[----:B------:R-:W-:Y:S01]  /*2ef0*/  FSEL R37, R37, -INF , P3 ;  /* 0xff80000025257808 */ /* 0x000fe20001800000 */
[--C-:B------:R-:W-:Y:S01]  /*2f00*/  FFMA.FTZ R175, R91, UR10, -R26.reuse ;  /* 0x0000000a5baf7c23 */ /* 0x100fe2000801081a */
[----:B------:R-:W-:Y:S01]  /*2f10*/  FMNMX.FTZ R12, R36, R7, !PT ;  /* 0x00000007240c7209 */ /* 0x000fe20007810000 */
[----:B------:R-:W2:Y:S01]  /*2f20*/  MUFU.EX2 R183, R183 ;  /* 0x000000b700b77308 */ /* 0x000ea20000000800 */
[----:B------:R-:W-:Y:S01]  /*2f30*/  ISETP.GT.AND P3, PT, R5, 0x21, PT ;  /* 0x000000210500780c */ /* 0x000fe20003f64270 */
[--C-:B------:R-:W-:Y:S01]  /*2f40*/  FFMA.FTZ R47, R47, UR10, -R26.reuse ;  /* 0x0000000a2f2f7c23 */ /* 0x100fe2000801081a */
[----:B------:R-:W-:Y:S01]  /*2f50*/  FSEL R13, R40, -INF , P4 ;  /* 0xff800000280d7808 */ /* 0x000fe20002000000 */
[--C-:B------:R-:W-:Y:S01]  /*2f60*/  FFMA.FTZ R169, R93, UR10, -R26.reuse ;  /* 0x0000000a5da97c23 */ /* 0x100fe2000801081a */
[----:B------:R-:W-:Y:S01]  /*2f70*/  FMNMX.FTZ R12, R37, R12, !PT ;  /* 0x0000000c250c7209 */ /* 0x000fe20007810000 */
[--C-:B------:R-:W-:Y:S01]  /*2f80*/  FFMA.FTZ R51, R51, UR10, -R26.reuse ;  /* 0x0000000a33337c23 */ /* 0x100fe2000801081a */
[----:B------:R-:W-:Y:S01]  /*2f90*/  ISETP.GT.AND P4, PT, R5, 0x28, PT ;  /* 0x000000280500780c */ /* 0x000fe20003f84270 */
[----:B------:R-:W3:Y:S01]  /*2fa0*/  MUFU.EX2 R8, R8 ;  /* 0x0000000800087308 */ /* 0x000ee20000000800 */
[----:B------:R-:W-:Y:S01]  /*2fb0*/  FSEL R41, R41, -INF , P3 ;  /* 0xff80000029297808 */ /* 0x000fe20001800000 */
[--C-:B------:R-:W-:Y:S01]  /*2fc0*/  FFMA.FTZ R171, R95, UR10, -R26.reuse ;  /* 0x0000000a5fab7c23 */ /* 0x100fe2000801081a */
[----:B------:R-:W-:Y:S01]  /*2fd0*/  FMNMX.FTZ R12, R13, R12, !PT ;  /* 0x0000000c0d0c7209 */ /* 0x000fe20007810000 */
[--C-:B------:R-:W-:Y:S01]  /*2fe0*/  FFMA.FTZ R55, R55, UR10, -R26.reuse ;  /* 0x0000000a37377c23 */ /* 0x100fe2000801081a */
[----:B------:R-:W-:Y:S01]  /*2ff0*/  ISETP.GT.AND P3, PT, R5, 0x29, PT ;  /* 0x000000290500780c */ /* 0x000fe20003f64270 */
[--C-:B------:R-:W-:Y:S01]  /*3000*/  FFMA.FTZ R153, R58, UR10, -R26.reuse ;  /* 0x0000000a3a997c23 */ /* 0x100fe2000801081a */
[----:B------:R-:W-:Y:S01]  /*3010*/  FSEL R15, R44, -INF , P4 ;  /* 0xff8000002c0f7808 */ /* 0x000fe20002000000 */
[----:B------:R-:W4:Y:S01]  /*3020*/  MUFU.EX2 R177, R177 ;  /* 0x000000b100b17308 */ /* 0x000f220000000800 */
[----:B------:R-:W-:Y:S01]  /*3030*/  FMNMX.FTZ R14, R41, R12, !PT ;  /* 0x0000000c290e7209 */ /* 0x000fe20007810000 */
[--C-:B------:R-:W-:Y:S01]  /*3040*/  FFMA.FTZ R59, R59, UR10, -R26.reuse ;  /* 0x0000000a3b3b7c23 */ /* 0x100fe2000801081a */
[----:B------:R-:W-:Y:S01]  /*3050*/  ISETP.GT.AND P4, PT, R5, 0x30, PT ;  /* 0x000000300500780c */ /* 0x000fe20003f84270 */
[--C-:B------:R-:W-:Y:S01]  /*3060*/  FFMA.FTZ R155, R62, UR10, -R26.reuse ;  /* 0x0000000a3e9b7c23 */ /* 0x100fe2000801081a */
[----:B------:R-:W-:Y:S01]  /*3070*/  FSEL R45, R45, -INF , P3 ;  /* 0xff8000002d2d7808 */ /* 0x000fe20001800000 */
[--C-:B------:R-:W-:Y:S01]  /*3080*/  FFMA.FTZ R157, R66, UR10, -R26.reuse ;  /* 0x0000000a429d7c23 */ /* 0x100fe2000801081a */
[----:B------:R-:W-:Y:S01]  /*3090*/  FMNMX.FTZ R14, R15, R14, !PT ;  /* 0x0000000e0f0e7209 */ /* 0x000fe20007810000 */
[----:B------:R-:W5:Y:S01]  /*30a0*/  MUFU.EX2 R10, R35 ;  /* 0x00000023000a7308 */ /* 0x000f620000000800 */
[----:B------:R-:W-:Y:S01]  /*30b0*/  ISETP.GT.AND P3, PT, R5, 0x31, PT ;  /* 0x000000310500780c */ /* 0x000fe20003f64270 */
[--C-:B------:R-:W-:Y:S01]  /*30c0*/  FFMA.FTZ R42, R67, UR10, -R26.reuse ;  /* 0x0000000a432a7c23 */ /* 0x100fe2000801081a */
[----:B------:R-:W-:Y:S01]  /*30d0*/  FSEL R21, R48, -INF , P4 ;  /* 0xff80000030157808 */ /* 0x000fe20002000000 */
[--C-:B------:R-:W-:Y:S01]  /*30e0*/  FFMA.FTZ R159, R70, UR10, -R26.reuse ;  /* 0x0000000a469f7c23 */ /* 0x100fe2000801081a */
[----:B------:R-:W-:Y:S01]  /*30f0*/  FMNMX.FTZ R14, R45, R14, !PT ;  /* 0x0000000e2d0e7209 */ /* 0x000fe20007810000 */
[--C-:B------:R-:W-:Y:S01]  /*3100*/  FFMA.FTZ R44, R71, UR10, -R26.reuse ;  /* 0x0000000a472c7c23 */ /* 0x100fe2000801081a */
[----:B------:R-:W-:Y:S01]  /*3110*/  ISETP.GT.AND P4, PT, R5, 0x38, PT ;  /* 0x000000380500780c */ /* 0x000fe20003f84270 */
[----:B------:R-:W0:Y:S01]  /*3120*/  MUFU.EX2 R179, R179 ;  /* 0x000000b300b37308 */ /* 0x000e220000000800 */
[----:B------:R-:W-:Y:S01]  /*3130*/  FSEL R49, R49, -INF , P3 ;  /* 0xff80000031317808 */ /* 0x000fe20001800000 */
[--C-:B------:R-:W-:Y:S01]  /*3140*/  FFMA.FTZ R161, R74, UR10, -R26.reuse ;  /* 0x0000000a4aa17c23 */ /* 0x100fe2000801081a */
[----:B------:R-:W-:Y:S01]  /*3150*/  FMNMX.FTZ R14, R21, R14, !PT ;  /* 0x0000000e150e7209 */ /* 0x000fe20007810000 */
[--C-:B------:R-:W-:Y:S01]  /*3160*/  FFMA.FTZ R163, R78, UR10, -R26.reuse ;  /* 0x0000000a4ea37c23 */ /* 0x100fe2000801081a */
[----:B------:R-:W-:Y:S01]  /*3170*/  ISETP.GT.AND P3, PT, R5, 0x39, PT ;  /* 0x000000390500780c */ /* 0x000fe20003f64270 */
[--C-:B------:R-:W-:Y:S01]  /*3180*/  FFMA.FTZ R48, R79, UR10, -R26.reuse ;  /* 0x0000000a4f307c23 */ /* 0x100fe2000801081a */
[----:B------:R-:W-:Y:S01]  /*3190*/  FSEL R52, R52, -INF , P4 ;  /* 0xff80000034347808 */ /* 0x000fe20002000000 */
[----:B------:R-:W0:Y:S01]  /*31a0*/  MUFU.EX2 R12, R39 ;  /* 0x00000027000c7308 */ /* 0x000e220000000800 */
[----:B------:R-:W-:Y:S01]  /*31b0*/  FMNMX.FTZ R7, R49, R14, !PT ;  /* 0x0000000e31077209 */ /* 0x000fe20007810000 */
[--C-:B------:R-:W-:Y:S01]  /*31c0*/  FFMA.FTZ R165, R82, UR10, -R26.reuse ;  /* 0x0000000a52a57c23 */ /* 0x100fe2000801081a */
[----:B------:R-:W-:Y:S01]  /*31d0*/  ISETP.GT.AND P4, PT, R5, 0x40, PT ;  /* 0x000000400500780c */ /* 0x000fe20003f84270 */
[--C-:B------:R-:W-:Y:S01]  /*31e0*/  FFMA.FTZ R83, R83, UR10, -R26.reuse ;  /* 0x0000000a53537c23 */ /* 0x100fe2000801081a */
[----:B------:R-:W-:Y:S01]  /*31f0*/  FSEL R53, R53, -INF , P3 ;  /* 0xff80000035357808 */ /* 0x000fe20001800000 */
[----:B------:R-:W-:Y:S01]  /*3200*/  FFMA.FTZ R167, R86, UR10, -R26 ;  /* 0x0000000a56a77c23 */ /* 0x000fe2000801081a */
[----:B------:R-:W-:Y:S01]  /*3210*/  FMNMX.FTZ R20, R52, R7, !PT ;  /* 0x0000000734147209 */ /* 0x000fe20007810000 */
[----:B------:R-:W-:Y:S01]  /*3220*/  MUFU.EX2 R173, R173 ;  /* 0x000000ad00ad7308 */ /* 0x000fe20000000800 */
[----:B------:R-:W-:-:S02]  /*3230*/  ISETP.GT.AND P3, PT, R5, 0x41, PT ;  /* 0x000000410500780c */ /* 0x000fc40003f64270 */
[----:B------:R-:W-:Y:S02]  /*3240*/  CS2R R94, SRZ ;  /* 0x00000000005e7805 */ /* 0x000fe4000001ff00 */
[----:B------:R-:W-:Y:S02]  /*3250*/  FSEL R56, R56, -INF , P4 ;  /* 0xff80000038387808 */ /* 0x000fe40002000000 */
[----:B------:R-:W-:Y:S02]  /*3260*/  CS2R R92, SRZ ;  /* 0x00000000005c7805 */ /* 0x000fe4000001ff00 */
[----:B------:R-:W-:Y:S02]  /*3270*/  FMNMX.FTZ R7, R53, R20, !PT ;  /* 0x0000001435077209 */ /* 0x000fe40007810000 */
[----:B------:R-:W-:Y:S02]  /*3280*/  CS2R R90, SRZ ;  /* 0x00000000005a7805 */ /* 0x000fe4000001ff00 */
[----:B------:R-:W-:Y:S01]  /*3290*/  ISETP.GT.AND P4, PT, R5, 0x48, PT ;  /* 0x000000480500780c */ /* 0x000fe20003f84270 */
[----:B------:R-:W-:Y:S01]  /*32a0*/  MUFU.EX2 R14, R43 ;  /* 0x0000002b000e7308 */ /* 0x000fe20000000800 */
[----:B------:R-:W-:-:S02]  /*32b0*/  FSEL R57, R57, -INF , P3 ;  /* 0xff80000039397808 */ /* 0x000fc40001800000 */
[----:B------:R-:W-:Y:S02]  /*32c0*/  CS2R R88, SRZ ;  /* 0x0000000000587805 */ /* 0x000fe4000001ff00 */
[----:B------:R-:W-:Y:S02]  /*32d0*/  FMNMX.FTZ R20, R56, R7, !PT ;  /* 0x0000000738147209 */ /* 0x000fe40007810000 */
[----:B------:R-:W-:Y:S02]  /*32e0*/  ISETP.GT.AND P3, PT, R5, 0x49, PT ;  /* 0x000000490500780c */ /* 0x000fe40003f64270 */
[----:B------:R-:W-:Y:S01]  /*32f0*/  FSEL R60, R60, -INF , P4 ;  /* 0xff8000003c3c7808 */ /* 0x000fe20002000000 */
[----:B------:R-:W-:Y:S01]  /*3300*/  MUFU.EX2 R175, R175 ;  /* 0x000000af00af7308 */ /* 0x000fe20000000800 */
[----:B------:R-:W-:Y:S02]  /*3310*/  FMNMX.FTZ R7, R57, R20, !PT ;  /* 0x0000001439077209 */ /* 0x000fe40007810000 */
[----:B------:R-:W-:-:S02]  /*3320*/  ISETP.GT.AND P4, PT, R5, 0x50, PT ;  /* 0x000000500500780c */ /* 0x000fc40003f84270 */
[----:B------:R-:W-:Y:S02]  /*3330*/  FSEL R61, R61, -INF , P3 ;  /* 0xff8000003d3d7808 */ /* 0x000fe40001800000 */
[----:B------:R-:W-:Y:S01]  /*3340*/  FMNMX.FTZ R24, R60, R7, !PT ;  /* 0x000000073c187209 */ /* 0x000fe20007810000 */
[----:B------:R-:W-:Y:S01]  /*3350*/  MUFU.EX2 R20, R47 ;  /* 0x0000002f00147308 */ /* 0x000fe20000000800 */
[----:B------:R-:W-:Y:S02]  /*3360*/  ISETP.GT.AND P3, PT, R5, 0x51, PT ;  /* 0x000000510500780c */ /* 0x000fe40003f64270 */
[----:B------:R-:W-:Y:S02]  /*3370*/  FSEL R64, R64, -INF , P4 ;  /* 0xff80000040407808 */ /* 0x000fe40002000000 */
[----:B------:R-:W-:Y:S02]  /*3380*/  FMNMX.FTZ R7, R61, R24, !PT ;  /* 0x000000183d077209 */ /* 0x000fe40007810000 */
[----:B------:R-:W-:Y:S01]  /*3390*/  ISETP.GT.AND P4, PT, R5, 0x58, PT ;  /* 0x000000580500780c */ /* 0x000fe20003f84270 */
[----:B------:R-:W-:Y:S01]  /*33a0*/  MUFU.EX2 R169, R169 ;  /* 0x000000a900a97308 */ /* 0x000fe20000000800 */
[----:B------:R-:W-:-:S02]  /*33b0*/  FSEL R65, R65, -INF , P3 ;  /* 0xff80000041417808 */ /* 0x000fc40001800000 */
[----:B------:R-:W-:Y:S02]  /*33c0*/  FMNMX.FTZ R24, R64, R7, !PT ;  /* 0x0000000740187209 */ /* 0x000fe40007810000 */
[----:B------:R-:W-:Y:S02]  /*33d0*/  ISETP.GT.AND P3, PT, R5, 0x59, PT ;  /* 0x000000590500780c */ /* 0x000fe40003f64270 */
[----:B------:R-:W-:Y:S01]  /*33e0*/  FSEL R68, R68, -INF , P4 ;  /* 0xff80000044447808 */ /* 0x000fe20002000000 */
[----:B------:R-:W-:Y:S01]  /*33f0*/  MUFU.EX2 R171, R171 ;  /* 0x000000ab00ab7308 */ /* 0x000fe20000000800 */
[----:B------:R-:W-:Y:S02]  /*3400*/  FMNMX.FTZ R7, R65, R24, !PT ;  /* 0x0000001841077209 */ /* 0x000fe40007810000 */
[----:B------:R-:W-:Y:S02]  /*3410*/  ISETP.GT.AND P4, PT, R5, 0x60, PT ;  /* 0x000000600500780c */ /* 0x000fe40003f84270 */
[----:B------:R-:W-:-:S02]  /*3420*/  FSEL R69, R69, -INF , P3 ;  /* 0xff80000045457808 */ /* 0x000fc40001800000 */
        /* <DEDUP_REMOVED lines=28> */
[----:B------:R-:W-:Y:S02]  /*35f0*/  FSEL R85, R85, -INF , P3 ;  /* 0xff80000055557808 */ /* 0x000fe40001800000 */
[----:B------:R-:W-:-:S03]  /*3600*/  FMNMX.FTZ R40, R84, R5, !PT ;  /* 0x0000000554287209 */ /* 0x000fc60007810000 */
[----:B------:R-:W-:Y:S01]  /*3610*/  MUFU.EX2 R38, R59 ;  /* 0x0000003b00267308 */ /* 0x000fe20000000800 */
[----:B------:R-:W-:Y:S01]  /*3620*/  FMNMX.FTZ R5, R85, R40, !PT ;  /* 0x0000002855057209 */ /* 0x000fe20007810000 */
[----:B------:R-:W-:-:S04]  /*3630*/  FFMA.FTZ R40, R63, UR10, -R26 ;  /* 0x0000000a3f287c23 */ /* 0x000fc8000801081a */
[----:B------:R-:W1:Y:S02]  /*3640*/  SHFL.BFLY PT, R46, R5, 0x2, 0x1f ;  /* 0x0c401f00052e7f89 */ /* 0x000e6400000e0000 */
[----:B------:R-:W-:Y:S08]  /*3650*/  MUFU.EX2 R40, R40 ;  /* 0x0000002800287308 */ /* 0x000ff00000000800 */
[----:B------:R-:W-:Y:S08]  /*3660*/  MUFU.EX2 R159, R159 ;  /* 0x0000009f009f7308 */ /* 0x000ff00000000800 */
[----:B------:R-:W-:Y:S01]  /*3670*/  MUFU.EX2 R44, R44 ;  /* 0x0000002c002c7308 */ /* 0x000fe20000000800 */
[----:B-1----:R-:W-:Y:S01]  /*3680*/  FMNMX.FTZ R9, R5, R46, !PT ;  /* 0x0000002e05097209 */ /* 0x002fe20007810000 */
[----:B------:R-:W-:-:S06]  /*3690*/  FFMA.FTZ R46, R75, UR10, -R26 ;  /* 0x0000000a4b2e7c23 */ /* 0x000fcc000801081a */
[----:B------:R-:W-:Y:S01]  /*36a0*/  MUFU.EX2 R161, R161 ;  /* 0x000000a100a17308 */ /* 0x000fe20000000800 */
[----:B------:R-:W-:Y:S01]  /*36b0*/  FFMA.FTZ R26, R87, UR10, -R26 ;  /* 0x0000000a571a7c23 */ /* 0x000fe2000801081a */
[----:B------:R-:W1:Y:S06]  /*36c0*/  SHFL.BFLY PT, R50, R9, 0x1, 0x1f ;  /* 0x0c201f0009327f89 */ /* 0x000e6c00000e0000 */
[----:B------:R-:W-:Y:S08]  /*36d0*/  MUFU.EX2 R46, R46 ;  /* 0x0000002e002e7308 */ /* 0x000ff00000000800 */
[----:B------:R-:W-:Y:S08]  /*36e0*/  MUFU.EX2 R163, R163 ;  /* 0x000000a300a37308 */ /* 0x000ff00000000800 */
[----:B------:R-:W-:Y:S01]  /*36f0*/  MUFU.EX2 R48, R48 ;  /* 0x0000003000307308 */ /* 0x000fe20000000800 */
[----:B-1----:R-:W-:-:S04]  /*3700*/  FMNMX.FTZ R7, R9, R50, !PT ;  /* 0x0000003209077209 */ /* 0x002fc80007810000 */
[C---:B------:R-:W-:Y:S01]  /*3710*/  FSETP.NEU.FTZ.AND P3, PT, R7.reuse, -INF , PT ;  /* 0xff8000000700780b */ /* 0x040fe20003f7d000 */
[----:B------:R-:W-:Y:S02]  /*3720*/  FMUL.FTZ R5, R7, UR10 ;  /* 0x0000000a07057c20 */ /* 0x000fe40008410000 */
[----:B------:R-:W-:Y:S03]  /*3730*/  MUFU.EX2 R165, R165 ;  /* 0x000000a500a57308 */ /* 0x000fe60000000800 */
[----:B------:R-:W-:Y:S02]  /*3740*/  FSEL R54, R5, RZ, P3 ;  /* 0x000000ff05367208 */ /* 0x000fe40001800000 */
[----:B------:R-:W-:-:S03]  /*3750*/  PLOP3.LUT P3, PT, PT, PT, UP1, 0x80, 0x0 ;  /* 0x000000000000781c */ /* 0x000fc60003f6f018 */
[----:B------:R-:W-:Y:S01]  /*3760*/  MUFU.EX2 R50, R83 ;  /* 0x0000005300327308 */ /* 0x000fe20000000800 */
[--C-:B------:R-:W-:Y:S01]  /*3770*/  FFMA.FTZ R180, R3, UR10, -R54.reuse ;  /* 0x0000000a03b47c23 */ /* 0x100fe20008010836 */
[--C-:B------:R-:W-:Y:S01]  /*3780*/  FFMA.FTZ R3, R30, UR10, -R54.reuse ;  /* 0x0000000a1e037c23 */ /* 0x100fe20008010836 */
[----:B------:R-:W-:Y:S01]  /*3790*/  FFMA.FTZ R182, R28, UR10, -R54 ;  /* 0x0000000a1cb67c23 */ /* 0x000fe20008010836 */
[----:B------:R-:W-:Y:S01]  /*37a0*/  FADD.FTZ R28, R181, R6 ;  /* 0x00000006b51c7221 */ /* 0x000fe20000010000 */
[--C-:B------:R-:W-:Y:S01]  /*37b0*/  FFMA.FTZ R172, R13, UR10, -R54.reuse ;  /* 0x0000000a0dac7c23 */ /* 0x100fe20008010836 */
[--C-:B------:R-:W-:Y:S01]  /*37c0*/  FFMA.FTZ R5, R29, UR10, -R54.reuse ;  /* 0x0000000a1d057c23 */ /* 0x100fe20008010836 */
[----:B------:R-:W-:Y:S01]  /*37d0*/  FFMA.FTZ R176, R32, UR10, -R54 ;  /* 0x0000000a20b07c23 */ /* 0x000fe20008010836 */
[----:B------:R-:W-:Y:S01]  /*37e0*/  MUFU.EX2 R180, R180 ;  /* 0x000000b400b47308 */ /* 0x000fe20000000800 */
[----:B--2---:R-:W-:Y:S01]  /*37f0*/  FADD.FTZ R13, R183, R28 ;  /* 0x0000001cb70d7221 */ /* 0x004fe20000010000 */
[--C-:B------:R-:W-:Y:S01]  /*3800*/  FFMA.FTZ R9, R33, UR10, -R54.reuse ;  /* 0x0000000a21097c23 */ /* 0x100fe20008010836 */
[--C-:B------:R-:W-:Y:S01]  /*3810*/  FFMA.FTZ R178, R36, UR10, -R54.reuse ;  /* 0x0000000a24b27c23 */ /* 0x100fe20008010836 */
[--C-:B------:R-:W-:Y:S01]  /*3820*/  FFMA.FTZ R11, R37, UR10, -R54.reuse ;  /* 0x0000000a250b7c23 */ /* 0x100fe20008010836 */
[----:B---3--:R-:W-:Y:S01]  /*3830*/  FADD.FTZ R28, R8, R13 ;  /* 0x0000000d081c7221 */ /* 0x008fe20000010000 */
[--C-:B------:R-:W-:Y:S01]  /*3840*/  FFMA.FTZ R41, R41, UR10, -R54.reuse ;  /* 0x0000000a29297c23 */ /* 0x100fe20008010836 */
[----:B------:R-:W-:Y:S01]  /*3850*/  FFMA.FTZ R15, R15, UR10, -R54 ;  /* 0x0000000a0f0f7c23 */ /* 0x000fe20008010836 */
[----:B------:R-:W1:Y:S01]  /*3860*/  MUFU.EX2 R3, R3 ;  /* 0x0000000300037308 */ /* 0x000e620000000800 */
[----:B----4-:R-:W-:Y:S01]  /*3870*/  FADD.FTZ R13, R177, R28 ;  /* 0x0000001cb10d7221 */ /* 0x010fe20000010000 */
[--C-:B------:R-:W-:Y:S01]  /*3880*/  FFMA.FTZ R45, R45, UR10, -R54.reuse ;  /* 0x0000000a2d2d7c23 */ /* 0x100fe20008010836 */
[--C-:B------:R-:W-:Y:S01]  /*3890*/  FFMA.FTZ R21, R21, UR10, -R54.reuse ;  /* 0x0000000a15157c23 */ /* 0x100fe20008010836 */
[--C-:B------:R-:W-:Y:S01]  /*38a0*/  FFMA.FTZ R49, R49, UR10, -R54.reuse ;  /* 0x0000000a31317c23 */ /* 0x100fe20008010836 */
[----:B-----5:R-:W-:Y:S01]  /*38b0*/  FADD.FTZ R28, R10, R13 ;  /* 0x0000000d0a1c7221 */ /* 0x020fe20000010000 */
[--C-:B------:R-:W-:Y:S01]  /*38c0*/  FFMA.FTZ R52, R52, UR10, -R54.reuse ;  /* 0x0000000a34347c23 */ /* 0x100fe20008010836 */
[----:B------:R-:W-:Y:S01]  /*38d0*/  FFMA.FTZ R53, R53, UR10, -R54 ;  /* 0x0000000a35357c23 */ /* 0x000fe20008010836 */
[----:B------:R-:W2:Y:S01]  /*38e0*/  MUFU.EX2 R182, R182 ;  /* 0x000000b600b67308 */ /* 0x000ea20000000800 */
[----:B0-----:R-:W-:Y:S01]  /*38f0*/  FADD.FTZ R25, R179, R28 ;  /* 0x0000001cb3197221 */ /* 0x001fe20000010000 */
[--C-:B------:R-:W-:Y:S01]  /*3900*/  FFMA.FTZ R56, R56, UR10, -R54.reuse ;  /* 0x0000000a38387c23 */ /* 0x100fe20008010836 */
[--C-:B------:R-:W-:Y:S01]  /*3910*/  FFMA.FTZ R57, R57, UR10, -R54.reuse ;  /* 0x0000000a39397c23 */ /* 0x100fe20008010836 */
[--C-:B------:R-:W-:Y:S01]  /*3920*/  FFMA.FTZ R60, R60, UR10, -R54.reuse ;  /* 0x0000000a3c3c7c23 */ /* 0x100fe20008010836 */
[----:B------:R-:W-:Y:S01]  /*3930*/  FADD.FTZ R30, R12, R25 ;  /* 0x000000190c1e7221 */ /* 0x000fe20000010000 */
[--C-:B------:R-:W-:Y:S01]  /*3940*/  FFMA.FTZ R61, R61, UR10, -R54.reuse ;  /* 0x0000000a3d3d7c23 */ /* 0x100fe20008010836 */
[----:B------:R-:W-:Y:S01]  /*3950*/  FFMA.FTZ R64, R64, UR10, -R54 ;  /* 0x0000000a40407c23 */ /* 0x000fe20008010836 */
[----:B------:R-:W0:Y:S01]  /*3960*/  MUFU.EX2 R5, R5 ;  /* 0x0000000500057308 */ /* 0x000e220000000800 */
[----:B-1----:R-:W-:Y:S01]  /*3970*/  FADD.FTZ R13, R180, R3 ;  /* 0x00000003b40d7221 */ /* 0x002fe20000010000 */
[----:B------:R-:W-:Y:S01]  /*3980*/  FADD.FTZ R25, R173, R30 ;  /* 0x0000001ead197221 */ /* 0x000fe20000010000 */
[--C-:B------:R-:W-:Y:S01]  /*3990*/  FFMA.FTZ R65, R65, UR10, -R54.reuse ;  /* 0x0000000a41417c23 */ /* 0x100fe20008010836 */
[--C-:B------:R-:W-:Y:S01]  /*39a0*/  FFMA.FTZ R68, R68, UR10, -R54.reuse ;  /* 0x0000000a44447c23 */ /* 0x100fe20008010836 */
[--C-:B------:R-:W-:Y:S01]  /*39b0*/  FFMA.FTZ R69, R69, UR10, -R54.reuse ;  /* 0x0000000a45457c23 */ /* 0x100fe20008010836 */
[----:B------:R-:W-:Y:S01]  /*39c0*/  FADD.FTZ R30, R14, R25 ;  /* 0x000000190e1e7221 */ /* 0x000fe20000010000 */
[----:B------:R-:W-:Y:S01]  /*39d0*/  FFMA.FTZ R72, R72, UR10, -R54 ;  /* 0x0000000a48487c23 */ /* 0x000fe20008010836 */
[----:B------:R-:W1:Y:S01]  /*39e0*/  MUFU.EX2 R176, R176 ;  /* 0x000000b000b07308 */ /* 0x000e620000000800 */
[----:B--2---:R-:W-:Y:S01]  /*39f0*/  FADD.FTZ R28, R182, R13 ;  /* 0x0000000db61c7221 */ /* 0x004fe20000010000 */
[----:B------:R-:W-:Y:S01]  /*3a00*/  FADD.FTZ R25, R175, R30 ;  /* 0x0000001eaf197221 */ /* 0x000fe20000010000 */
[----:B------:R-:W-:Y:S01]  /*3a10*/  F2FP.BF16.F32.PACK_AB R181, R6, R181 ;  /* 0x000000b506b5723e */ /* 0x000fe200000010ff */
[--C-:B------:R-:W-:Y:S01]  /*3a20*/  FFMA.FTZ R73, R73, UR10, -R54.reuse ;  /* 0x0000000a49497c23 */ /* 0x100fe20008010836 */
[--C-:B------:R-:W-:Y:S01]  /*3a30*/  FFMA.FTZ R76, R76, UR10, -R54.reuse ;  /* 0x0000000a4c4c7c23 */ /* 0x100fe20008010836 */
[----:B------:R-:W-:Y:S01]  /*3a40*/  FADD.FTZ R30, R20, R25 ;  /* 0x00000019141e7221 */ /* 0x000fe20000010000 */
[----:B------:R-:W-:Y:S01]  /*3a50*/  FFMA.FTZ R77, R77, UR10, -R54 ;  /* 0x0000000a4d4d7c23 */ /* 0x000fe20008010836 */
[----:B------:R-:W2:Y:S01]  /*3a60*/  MUFU.EX2 R9, R9 ;  /* 0x0000000900097308 */ /* 0x000ea20000000800 */
[----:B0-----:R-:W-:Y:S01]  /*3a70*/  FADD.FTZ R13, R5, R28 ;  /* 0x0000001c050d7221 */ /* 0x001fe20000010000 */
[----:B------:R-:W-:Y:S01]  /*3a80*/  FADD.FTZ R25, R169, R30 ;  /* 0x0000001ea9197221 */ /* 0x000fe20000010000 */
[--C-:B------:R-:W-:Y:S01]  /*3a90*/  FFMA.FTZ R80, R80, UR10, -R54.reuse ;  /* 0x0000000a50507c23 */ /* 0x100fe20008010836 */
[--C-:B------:R-:W-:Y:S01]  /*3aa0*/  FFMA.FTZ R81, R81, UR10, -R54.reuse ;  /* 0x0000000a51517c23 */ /* 0x100fe20008010836 */
[--C-:B------:R-:W-:Y:S01]  /*3ab0*/  FFMA.FTZ R84, R84, UR10, -R54.reuse ;  /* 0x0000000a54547c23 */ /* 0x100fe20008010836 */
[----:B------:R-:W-:Y:S01]  /*3ac0*/  FADD.FTZ R30, R24, R25 ;  /* 0x00000019181e7221 */ /* 0x000fe20000010000 */
[----:B------:R-:W-:Y:S01]  /*3ad0*/  FFMA.FTZ R54, R85, UR10, -R54 ;  /* 0x0000000a55367c23 */ /* 0x000fe20008010836 */
[----:B------:R-:W0:Y:S01]  /*3ae0*/  MUFU.EX2 R178, R178 ;  /* 0x000000b200b27308 */ /* 0x000e220000000800 */
[----:B-1----:R-:W-:Y:S01]  /*3af0*/  FADD.FTZ R28, R176, R13 ;  /* 0x0000000db01c7221 */ /* 0x002fe20000010000 */
[----:B------:R-:W-:-:S02]  /*3b00*/  F2FP.BF16.F32.PACK_AB R182, R5, R182 ;  /* 0x000000b605b6723e */ /* 0x000fc400000010ff */
[----:B------:R-:W-:Y:S02]  /*3b10*/  F2FP.BF16.F32.PACK_AB R180, R3, R180 ;  /* 0x000000b403b4723e */ /* 0x000fe400000010ff */
[----:B------:R-:W-:Y:S02]  /*3b20*/  F2FP.BF16.F32.PACK_AB R183, R8, R183 ;  /* 0x000000b708b7723e */ /* 0x000fe400000010ff */
[----:B------:R-:W1:Y:S01]  /*3b30*/  MUFU.EX2 R11, R11 ;  /* 0x0000000b000b7308 */ /* 0x000e620000000800 */
[----:B--2---:R-:W-:Y:S01]  /*3b40*/  FADD.FTZ R13, R9, R28 ;  /* 0x0000001c090d7221 */ /* 0x004fe20000010000 */
[----:B------:R-:W-:Y:S02]  /*3b50*/  F2FP.BF16.F32.PACK_AB R177, R10, R177 ;  /* 0x000000b10ab1723e */ /* 0x000fe400000010ff */
[----:B------:R-:W-:Y:S02]  /*3b60*/  F2FP.BF16.F32.PACK_AB R179, R12, R179 ;  /* 0x000000b30cb3723e */ /* 0x000fe400000010ff */
[----:B------:R-:W-:-:S02]  /*3b70*/  F2FP.BF16.F32.PACK_AB R173, R14, R173 ;  /* 0x000000ad0ead723e */ /* 0x000fc400000010ff */
[----:B------:R-:W2:Y:S01]  /*3b80*/  MUFU.EX2 R172, R172 ;  /* 0x000000ac00ac7308 */ /* 0x000ea20000000800 */
[----:B0-----:R-:W-:Y:S01]  /*3b90*/  FADD.FTZ R28, R178, R13 ;  /* 0x0000000db21c7221 */ /* 0x001fe20000010000 */
[----:B------:R-:W-:Y:S02]  /*3ba0*/  F2FP.BF16.F32.PACK_AB R175, R20, R175 ;  /* 0x000000af14af723e */ /* 0x000fe400000010ff */
[----:B------:R-:W-:Y:S02]  /*3bb0*/  F2FP.BF16.F32.PACK_AB R169, R24, R169 ;  /* 0x000000a918a9723e */ /* 0x000fe400000010ff */
[----:B------:R-:W-:Y:S02]  /*3bc0*/  F2FP.BF16.F32.PACK_AB R176, R9, R176 ;  /* 0x000000b009b0723e */ /* 0x000fe400000010ff */
[----:B------:R-:W0:Y:S01]  /*3bd0*/  MUFU.EX2 R41, R41 ;  /* 0x0000002900297308 */ /* 0x000e220000000800 */
[C---:B-1----:R-:W-:Y:S01]  /*3be0*/  FADD.FTZ R13, R11.reuse, R28 ;  /* 0x0000001c0b0d7221 */ /* 0x042fe20000010000 */
[----:B------:R-:W-:-:S06]  /*3bf0*/  F2FP.BF16.F32.PACK_AB R178, R11, R178 ;  /* 0x000000b20bb2723e */ /* 0x000fcc00000010ff */
[----:B------:R-:W1:Y:S01]  /*3c00*/  MUFU.EX2 R15, R15 ;  /* 0x0000000f000f7308 */ /* 0x000e620000000800 */
[----:B--2---:R-:W-:Y:S01]  /*3c10*/  FADD.FTZ R28, R172, R13 ;  /* 0x0000000dac1c7221 */ /* 0x004fe20000010000 */
[----:B------:R-:W-:Y:S01]  /*3c20*/  FADD.FTZ R13, R171, R30 ;  /* 0x0000001eab0d7221 */ /* 0x000fe20000010000 */
[----:B------:R-:W-:-:S03]  /*3c30*/  F2FP.BF16.F32.PACK_AB R171, R34, R171 ;  /* 0x000000ab22ab723e */ /* 0x000fc600000010ff */
[----:B------:R-:W-:Y:S02]  /*3c40*/  FADD.FTZ R0, R34, R13 ;  /* 0x0000000d22007221 */ /* 0x000fe40000010000 */
[----:B------:R-:W2:Y:S01]  /*3c50*/  MUFU.EX2 R174, R45 ;  /* 0x0000002d00ae7308 */ /* 0x000ea20000000800 */
[----:B0-----:R-:W-:Y:S01]  /*3c60*/  FADD.FTZ R28, R41, R28 ;  /* 0x0000001c291c7221 */ /* 0x001fe20000010000 */
[----:B------:R-:W-:Y:S01]  /*3c70*/  FADD.FTZ R25, R153, R0 ;  /* 0x0000000099197221 */ /* 0x000fe20000010000 */
[----:B------:R-:W-:Y:S02]  /*3c80*/  F2FP.BF16.F32.PACK_AB R153, R38, R153 ;  /* 0x000000992699723e */ /* 0x000fe400000010ff */
[----:B------:R-:W-:-:S03]  /*3c90*/  F2FP.BF16.F32.PACK_AB R172, R41, R172 ;  /* 0x000000ac29ac723e */ /* 0x000fc600000010ff */
[----:B------:R-:W0:Y:S01]  /*3ca0*/  MUFU.EX2 R21, R21 ;  /* 0x0000001500157308 */ /* 0x000e220000000800 */
[----:B-1----:R-:W-:Y:S01]  /*3cb0*/  FADD.FTZ R13, R15, R28 ;  /* 0x0000001c0f0d7221 */ /* 0x002fe20000010000 */
[----:B------:R-:W-:-:S04]  /*3cc0*/  FADD.FTZ R28, R38, R25 ;  /* 0x00000019261c7221 */ /* 0x000fc80000010000 */
[----:B------:R-:W-:Y:S01]  /*3cd0*/  FADD.FTZ R25, R155, R28 ;  /* 0x0000001c9b197221 */ /* 0x000fe20000010000 */
[----:B------:R-:W-:Y:S01]  /*3ce0*/  F2FP.BF16.F32.PACK_AB R155, R40, R155 ;  /* 0x0000009b289b723e */ /* 0x000fe200000010ff */
[----:B------:R-:W1:Y:S01]  /*3cf0*/  MUFU.EX2 R168, R49 ;  /* 0x0000003100a87308 */ /* 0x000e620000000800 */
[----:B--2---:R-:W-:Y:S01]  /*3d00*/  FADD.FTZ R0, R174, R13 ;  /* 0x0000000dae007221 */ /* 0x004fe20000010000 */
[----:B------:R-:W-:Y:S01]  /*3d10*/  FADD.FTZ R28, R40, R25 ;  /* 0x00000019281c7221 */ /* 0x000fe20000010000 */
[----:B------:R-:W-:-:S03]  /*3d20*/  F2FP.BF16.F32.PACK_AB R174, R174, R15 ;  /* 0x0000000faeae723e */ /* 0x000fc600000010ff */
[----:B------:R-:W-:Y:S01]  /*3d30*/  FADD.FTZ R25, R157, R28 ;  /* 0x0000001c9d197221 */ /* 0x000fe20000010000 */
[C---:B------:R-:W-:Y:S01]  /*3d40*/  F2FP.BF16.F32.PACK_AB R157, R42.reuse, R157 ;  /* 0x0000009d2a9d723e */ /* 0x040fe200000010ff */
[----:B------:R-:W2:Y:S01]  /*3d50*/  MUFU.EX2 R52, R52 ;  /* 0x0000003400347308 */ /* 0x000ea20000000800 */
[----:B0-----:R-:W-:Y:S01]  /*3d60*/  FADD.FTZ R13, R21, R0 ;  /* 0x00000000150d7221 */ /* 0x001fe20000010000 */
[----:B------:R-:W-:-:S04]  /*3d70*/  FADD.FTZ R28, R42, R25 ;  /* 0x000000192a1c7221 */ /* 0x000fc80000010000 */
[----:B------:R-:W-:Y:S01]  /*3d80*/  FADD.FTZ R25, R159, R28 ;  /* 0x0000001c9f197221 */ /* 0x000fe20000010000 */
[----:B------:R-:W-:Y:S01]  /*3d90*/  F2FP.BF16.F32.PACK_AB R159, R44, R159 ;  /* 0x0000009f2c9f723e */ /* 0x000fe200000010ff */
[----:B------:R-:W0:Y:S01]  /*3da0*/  MUFU.EX2 R53, R53 ;  /* 0x0000003500357308 */ /* 0x000e220000000800 */
[----:B-1----:R-:W-:Y:S01]  /*3db0*/  FADD.FTZ R13, R168, R13 ;  /* 0x0000000da80d7221 */ /* 0x002fe20000010000 */
[----:B------:R-:W-:Y:S01]  /*3dc0*/  FADD.FTZ R6, R44, R25 ;  /* 0x000000192c067221 */ /* 0x000fe20000010000 */
[----:B------:R-:W-:-:S03]  /*3dd0*/  F2FP.BF16.F32.PACK_AB R168, R168, R21 ;  /* 0x00000015a8a8723e */ /* 0x000fc600000010ff */
[----:B------:R-:W-:Y:S01]  /*3de0*/  FADD.FTZ R25, R161, R6 ;  /* 0x00000006a1197221 */ /* 0x000fe20000010000 */
[----:B------:R-:W-:Y:S01]  /*3df0*/  F2FP.BF16.F32.PACK_AB R161, R46, R161 ;  /* 0x000000a12ea1723e */ /* 0x000fe200000010ff */
[----:B------:R-:W1:Y:S01]  /*3e00*/  MUFU.EX2 R56, R56 ;  /* 0x0000003800387308 */ /* 0x000e620000000800 */
[----:B--2---:R-:W-:Y:S01]  /*3e10*/  FADD.FTZ R0, R52, R13 ;  /* 0x0000000d34007221 */ /* 0x004fe20000010000 */
[----:B------:R-:W-:-:S04]  /*3e20*/  FADD.FTZ R6, R46, R25 ;  /* 0x000000192e067221 */ /* 0x000fc80000010000 */
[----:B------:R-:W-:Y:S01]  /*3e30*/  FADD.FTZ R25, R163, R6 ;  /* 0x00000006a3197221 */ /* 0x000fe20000010000 */
[C---:B------:R-:W-:Y:S01]  /*3e40*/  F2FP.BF16.F32.PACK_AB R163, R48.reuse, R163 ;  /* 0x000000a330a3723e */ /* 0x040fe200000010ff */
[----:B------:R-:W2:Y:S01]  /*3e50*/  MUFU.EX2 R57, R57 ;  /* 0x0000003900397308 */ /* 0x000ea20000000800 */
[C---:B0-----:R-:W-:Y:S01]  /*3e60*/  FADD.FTZ R13, R53.reuse, R0 ;  /* 0x00000000350d7221 */ /* 0x041fe20000010000 */
[----:B------:R-:W-:Y:S01]  /*3e70*/  FADD.FTZ R6, R48, R25 ;  /* 0x0000001930067221 */ /* 0x000fe20000010000 */
[----:B------:R-:W-:-:S03]  /*3e80*/  F2FP.BF16.F32.PACK_AB R170, R53, R52 ;  /* 0x0000003435aa723e */ /* 0x000fc600000010ff */
[----:B------:R-:W-:Y:S01]  /*3e90*/  FADD.FTZ R25, R165, R6 ;  /* 0x00000006a5197221 */ /* 0x000fe20000010000 */
[----:B------:R-:W-:Y:S01]  /*3ea0*/  F2FP.BF16.F32.PACK_AB R165, R50, R165 ;  /* 0x000000a532a5723e */ /* 0x000fe200000010ff */
[----:B------:R-:W0:Y:S01]  /*3eb0*/  MUFU.EX2 R60, R60 ;  /* 0x0000003c003c7308 */ /* 0x000e220000000800 */
[----:B-1----:R-:W-:Y:S01]  /*3ec0*/  FADD.FTZ R0, R56, R13 ;  /* 0x0000000d38007221 */ /* 0x002fe20000010000 */
[----:B------:R-:W-:-:S06]  /*3ed0*/  FADD.FTZ R6, R50, R25 ;  /* 0x0000001932067221 */ /* 0x000fcc0000010000 */
        /* <DEDUP_REMOVED lines=36> */
[----:B-1----:R-:W-:Y:S01]  /*4120*/  FADD.FTZ R6, R84, R3 ;  /* 0x0000000354067221 */ /* 0x002fe20000010000 */
[C---:B--2---:R-:W-:Y:S01]  /*4130*/  FADD.FTZ R0, R26.reuse, R25 ;  /* 0x000000191a007221 */ /* 0x044fe20000010000 */
[----:B------:R-:W-:Y:S02]  /*4140*/  F2FP.BF16.F32.PACK_AB R167, R26, R167 ;  /* 0x000000a71aa7723e */ /* 0x000fe400000010ff */
[C---:B0-----:R-:W-:Y:S01]  /*4150*/  FADD.FTZ R3, R5.reuse, R6 ;  /* 0x0000000605037221 */ /* 0x041fe20000010000 */
[----:B------:R-:W-:Y:S01]  /*4160*/  F2FP.BF16.F32.PACK_AB R166, R5, R84 ;  /* 0x0000005405a6723e */ /* 0x000fe200000010ff */
[----:B------:R-:W-:Y:S06]  /*4170*/  @!P3 BRA `(.L_x_2297) ;  /* 0x000000280060b947 */ /* 0x000fec0003800000 */
[----:B------:R-:W-:Y:S01]  /*4180*/  IMAD.MOV.U32 R6, RZ, RZ, R4 ;  /* 0x000000ffff067224 */ /* 0x000fe200078e0004 */
[----:B------:R-:W-:Y:S01]  /*4190*/  UMOV UR59, UR47 ;  /* 0x0000002f003b7c82 */ /* 0x000fe20008000000 */
[----:B------:R-:W-:Y:S01]  /*41a0*/  IMAD.MOV.U32 R5, RZ, RZ, R7 ;  /* 0x000000ffff057224 */ /* 0x000fe200078e0007 */
[----:B------:R-:W-:Y:S01]  /*41b0*/  UMOV UR57, UR46 ;  /* 0x0000002e00397c82 */ /* 0x000fe20008000000 */
[----:B------:R-:W-:Y:S01]  /*41c0*/  IMAD.MOV.U32 R151, RZ, RZ, RZ ;  /* 0x000000ffff977224 */ /* 0x000fe200078e00ff */
[----:B------:R-:W-:-:S06]  /*41d0*/  ULDC UR55, c[0x0][0x988] ;  /* 0x0002620000377ab9 */ /* 0x000fcc0000000800 */
.L_x_2306:
        /* <DEDUP_REMOVED lines=9> */
.L_x_2299:
[----:B------:R-:W-:Y:S01]  /*4270*/  ULEA UR6, UR46, UR41, 0x3 ;  /* 0x000000292e067291 */ /* 0x000fe2000f8e183f */
[----:B------:R-:W-:-:S05]  /*4280*/  IMAD.U32 R4, RZ, RZ, UR47 ;  /* 0x0000002fff047e24 */ /* 0x000fca000f8e00ff */
[----:B------:R-:W-:-:S04]  /*4290*/  SHF.L.U32 R4, R4, 0x1f, RZ ;  /* 0x0000001f04047819 */ /* 0x000fc800000006ff */
[----:B------:R0:W1:Y:S01]  /*42a0*/  SYNCS.PHASECHK.TRANS64.TRYWAIT P3, [UR6+0x28830], R4 ;  /* 0x02883004ff0075a7 */ /* 0x0000620008060146 */
[----:B------:R-:W-:Y:S05]  /*42b0*/  @!P0 BRA `(.L_x_2300) ;  /* 0x0000000000048947 */ /* 0x000fea0003800000 */
[----:B------:R-:W-:Y:S01]  /*42c0*/  BPT.TRAP 0x1 ;  /* 0x000000040000795c */ /* 0x000fe20000300000 */
.L_x_2300:
[----:B-1----:R-:W-:Y:S05]  /*42d0*/  @P3 BRA `(.L_x_2298) ;  /* 0x0000000000083947 */ /* 0x002fea0003800000 */
[----:B------:R-:W1:Y:S02]  /*42e0*/  SYNCS.PHASECHK.TRANS64.TRYWAIT P3, [UR6+0x28830], R4 ;  /* 0x02883004ff0075a7 */ /* 0x000e640008060146 */
[----:B-1----:R-:W-:Y:S05]  /*42f0*/  @!P3 BRA `(.L_x_2301) ;  /* 0x000000ec00b4b947 */ /* 0x002fea0003800000 */
.L_x_2298:
        /* <DEDUP_REMOVED lines=47> */
.L_x_2303:
[----:B------:R-:W-:Y:S01]  /*45f0*/  ULEA UR6, UR57, UR41, 0x3 ;  /* 0x0000002939067291 */ /* 0x000fe2000f8e183f */
[----:B------:R-:W-:-:S05]  /*4600*/  IMAD.U32 R4, RZ, RZ, UR59 ;  /* 0x0000003bff047e24 */ /* 0x000fca000f8e00ff */
[----:B------:R-:W-:-:S04]  /*4610*/  SHF.L.U32 R4, R4, 0x1f, RZ ;  /* 0x0000001f04047819 */ /* 0x000fc800000006ff */
[----:B------:R0:W1:Y:S01]  /*4620*/  SYNCS.PHASECHK.TRANS64.TRYWAIT P3, [UR6+0x28850], R4 ;  /* 0x02885004ff0075a7 */ /* 0x0000620008060146 */
[----:B------:R-:W-:Y:S05]  /*4630*/  @!P0 BRA `(.L_x_2304) ;  /* 0x0000000000048947 */ /* 0x000fea0003800000 */
[----:B------:R-:W-:Y:S01]  /*4640*/  BPT.TRAP 0x1 ;  /* 0x000000040000795c */ /* 0x000fe20000300000 */
.L_x_2304:
[----:B-1----:R-:W-:Y:S05]  /*4650*/  @P3 BRA `(.L_x_2302) ;  /* 0x0000000000083947 */ /* 0x002fea0003800000 */
[----:B------:R-:W1:Y:S02]  /*4660*/  SYNCS.PHASECHK.TRANS64.TRYWAIT P3, [UR6+0x28850], R4 ;  /* 0x02885004ff0075a7 */ /* 0x000e640008060146 */
[----:B-1----:R-:W-:Y:S05]  /*4670*/  @!P3 BRA `(.L_x_2305) ;  /* 0x000000e800ecb947 */ /* 0x002fea0003800000 */
.L_x_2302:
[----:B------:R-:W-:Y:S01]  /*4680*/  UIADD3 UR6, UR41, 0x400, URZ ;  /* 0x0000040029067890 */ /* 0x000fe2000fffe03f */
[----:B------:R-:W-:Y:S01]  /*4690*/  WARPGROUP.ARRIVE ;  /* 0x00000000000079c5 */ /* 0x000fe20000000000 */
[----:B------:R-:W-:Y:S01]  /*46a0*/  UMOV UR7, 0x40000040 ;  /* 0x4000004000077882 */ /* 0x000fe20000000000 */
[----:B------:R-:W-:Y:S01]  /*46b0*/  VIADD R10, R17, UR38 ;  /* 0x00000026110a7c36 */ /* 0x000fe20008000000 */
[----:B------:R-:W-:-:S03]  /*46c0*/  USHF.R.U32.HI UR6, URZ, 0x4, UR6 ;  /* 0x000000043f067899 */ /* 0x000fc60008011606 */
[----:B------:R-:W2:Y:S01]  /*46d0*/  S2R R220, SR_TID.X ;  /* 0x0000000000dc7919 */ /* 0x000ea20000002100 */
[----:B------:R-:W-:Y:S01]  /*46e0*/  UMOV UR10, UR55 ;  /* 0x00000037000a7c82 */ /* 0x000fe20008000000 */
[----:B------:R-:W-:Y:S02]  /*46f0*/  UISETP.GT.AND UP1, UPT, UR58, UR56, UPT ;  /* 0x000000383a00728c */ /* 0x000fe4000bf24270 */
[----:B------:R-:W-:Y:S01]  /*4700*/  ULOP3.LUT UR6, UR6, 0x3fff, URZ, 0xc0, !UPT ;  /* 0x00003fff06067892 */ /* 0x000fe2000f8ec03f */
[----:B------:R-:W-:-:S03]  /*4710*/  UMOV UR59, UR47 ;  /* 0x0000002f003b7c82 */ /* 0x000fc60008000000 */
[----:B------:R-:W-:-:S04]  /*4720*/  ULOP3.LUT UR6, UR6, 0x4000000, URZ, 0xfc, !UPT ;  /* 0x0400000006067892 */ /* 0x000fc8000f8efc3f */
[----:B------:R-:W-:-:S07]  /*4730*/  ULEA UR11, UR57, UR6, 0xb ;  /* 0x00000006390b7291 */ /* 0x000fce000f8e583f */
[----:B------:R-:W-:Y:S02]  /*4740*/  UMOV UR6, UR11 ;  /* 0x0000000b00067c82 */ /* 0x000fe40008000000 */
[----:B------:R-:W-:Y:S01]  /*4750*/  HGMMA.64x128x16.F32.BF16 R88, R180, gdesc[UR4].tnspB, R88, gsb0 ;  /* 0x41e00004b4587df0 */ /* 0x000fe20008001858 */
[----:B------:R-:W-:Y:S01]  /*4760*/  UIADD3 UR6, UR11, 0x80, URZ ;  /* 0x000000800b067890 */ /* 0x000fe2000fffe03f */
[----:B------:R-:W-:Y:S01]  /*4770*/  UMOV UR7, 0x40000040 ;  /* 0x4000004000077882 */ /* 0x000fe20000000000 */
[----:B--2---:R-:W-:Y:S01]  /*4780*/  SHF.R.U32.HI R220, RZ, 0x7, R220 ;  /* 0x00000007ffdc7819 */ /* 0x004fe200000116dc */
[----:B------:R-:W-:Y:S02]  /*4790*/  WARPGROUP.DEPBAR.LE gsb0, 0x0 ;  /* 0x00008000000079c5 */ /* 0x000fe40000010000 */
[----:B------:R-:W-:-:S06]  /*47a0*/  WARPGROUP.ARRIVE ;  /* 0x00000000000079c5 */ /* 0x000fcc0000000000 */
[----:B------:R-:W-:Y:S01]  /*47b0*/  HGMMA.64x128x16.F32.BF16 R88, R176, gdesc[UR4].tnspB, R88, gsb0 ;  /* 0x41e00004b0587df0 */ /* 0x000fe20008001858 */
[----:B------:R-:W-:Y:S01]  /*47c0*/  @UP0 ULDC UR6, c[0x0][0x44c] ;  /* 0x0001130000060ab9 */ /* 0x000fe20000000800 */
[----:B------:R-:W-:Y:S01]  /*47d0*/  UMOV UR7, 0x40000040 ;  /* 0x4000004000077882 */ /* 0x000fe20000000000 */
[----:B01----:R-:W-:Y:S01]  /*47e0*/  @P2 IMAD.HI.U32 R4, R10, UR6, RZ ;  /* 0x000000060a042c27 */ /* 0x003fe2000f8e00ff */
[----:B------:R-:W-:-:S04]  /*47f0*/  @UP0 ULDC UR6, c[0x0][0x450] ;  /* 0x0001140000060ab9 */ /* 0x000fc80000000800 */
[----:B------:R-:W-:Y:S01]  /*4800*/  @P2 SHF.R.U32.HI R10, RZ, UR6, R4 ;  /* 0x00000006ff0a2c19 */ /* 0x000fe20008011604 */
[----:B------:R-:W-:Y:S02]  /*4810*/  UMOV UR6, 0xffffff80 ;  /* 0xffffff8000067882 */ /* 0x000fe40000000000 */
[----:B------:R-:W-:Y:S02]  /*4820*/  UIMAD UR6, UR58, UR6, 0x1 ;  /* 0x000000013a0674a4 */ /* 0x000fe4000f8e0206 */
[----:B------:R-:W0:Y:S01]  /*4830*/  SHFL.IDX PT, R4, R10, 0x1, 0x1c1f ;  /* 0x003c1f000a047f89 */ /* 0x000e2200000e0000 */
[----:B------:R-:W-:-:S03]  /*4840*/  UIADD3 UR58, UR58, -0x1, URZ ;  /* 0xffffffff3a3a7890 */ /* 0x000fc6000fffe03f */
[----:B------:R-:W-:Y:S01]  /*4850*/  IMAD.U32 R9, RZ, RZ, UR6 ;  /* 0x00000006ff097e24 */ /* 0x000fe2000f8e00ff */
[----:B------:R-:W-:Y:S01]  /*4860*/  UIADD3 UR6, UR11, 0x100, URZ ;  /* 0x000001000b067890 */ /* 0x000fe2000fffe03f */
[----:B------:R-:W1:Y:S03]  /*4870*/  SHFL.IDX PT, R10, R10, RZ, 0x1c1f ;  /* 0x001c1fff0a0a7589 */ /* 0x000e6600000e0000 */
[----:B------:R-:W-:-:S05]  /*4880*/  IADD3 R9, R9, UR53, -R16 ;  /* 0x0000003509097c10 */ /* 0x000fca000fffe810 */
[----:B------:R-:W-:-:S04]  /*4890*/  VIADD R9, R9, -UR54 ;  /* 0x8000003609097c36 */ /* 0x000fc80008000000 */
[----:B0-----:R-:W-:-:S05]  /*48a0*/  IMAD.IADD R4, R9, 0x1, R4 ;  /* 0x0000000109047824 */ /* 0x001fca00078e0204 */
[C---:B------:R-:W-:Y:S01]  /*48b0*/  ISETP.GT.AND P3, PT, R4.reuse, RZ, PT ;  /* 0x000000ff0400720c */ /* 0x040fe20003f64270 */
[----:B-1----:R-:W-:Y:S01]  /*48c0*/  IMAD.IADD R9, R9, 0x1, R10 ;  /* 0x0000000109097824 */ /* 0x002fe200078e020a */
        /* <DEDUP_REMOVED lines=48> */
[----:B------:R-:W-:Y:S01]  /*4bd0*/  FSEL R58, R58, -INF , P3 ;  /* 0xff8000003a3a7808 */ /* 0x000fe20001800000 */
[----:B------:R-:W-:Y:S02]  /*4be0*/  WARPGROUP.DEPBAR.LE gsb0, 0x0 ;  /* 0x00008000000079c5 */ /* 0x000fe40000010000 */
[----:B------:R-:W-:Y:S01]  /*4bf0*/  WARPGROUP.ARRIVE ;  /* 0x00000000000079c5 */ /* 0x000fe20000000000 */
[----:B------:R-:W-:Y:S02]  /*4c00*/  FMNMX.FTZ R15, R55, R8, !PT ;  /* 0x00000008370f7209 */ /* 0x000fe40007810000 */
[----:B------:R-:W-:Y:S02]  /*4c10*/  ISETP.GT.AND P3, PT, R4, 0x48, PT ;  /* 0x000000480400780c */ /* 0x000fe40003f64270 */
[----:B------:R-:W-:Y:S01]  /*4c20*/  FSEL R59, R59, -INF , P4 ;  /* 0xff8000003b3b7808 */ /* 0x000fe20002000000 */
[----:B------:R-:W-:Y:S01]  /*4c30*/  HGMMA.64x128x16.F32.BF16 R88, R172, gdesc[UR4].tnspB, R88, gsb0 ;  /* 0x41e00004ac587df0 */ /* 0x000fe20008001858 */
[----:B------:R-:W-:Y:S01]  /*4c40*/  UIADD3 UR6, UR11, 0x180, URZ ;  /* 0x000001800b067890 */ /* 0x000fe2000fffe03f */
[----:B------:R-:W-:Y:S01]  /*4c50*/  FMNMX.FTZ R8, R58, R15, !PT ;  /* 0x0000000f3a087209 */ /* 0x000fe20007810000 */
[----:B------:R-:W-:Y:S01]  /*4c60*/  UMOV UR7, 0x40000040 ;  /* 0x4000004000077882 */ /* 0x000fe20000000000 */
        /* <DEDUP_REMOVED lines=39> */
[----:B------:R-:W-:Y:S02]  /*4ee0*/  FSEL R87, R87, -INF , P4 ;  /* 0xff80000057577808 */ /* 0x000fe40002000000 */
[----:B------:R-:W-:Y:S02]  /*4ef0*/  FMNMX.FTZ R4, R86, R15, !PT ;  /* 0x0000000f56047209 */ /* 0x000fe40007810000 */
[----:B------:R-:W-:Y:S02]  /*4f00*/  ISETP.GT.AND P5, PT, R9, RZ, PT ;  /* 0x000000ff0900720c */ /* 0x000fe40003fa4270 */
[----:B------:R-:W-:-:S02]  /*4f10*/  FMNMX.FTZ R12, R87, R4, !PT ;  /* 0x00000004570c7209 */ /* 0x000fc40007810000 */
[C---:B------:R-:W-:Y:S02]  /*4f20*/  ISETP.GT.AND P4, PT, R9.reuse, 0x1, PT ;  /* 0x000000010900780c */ /* 0x040fe40003f84270 */
[----:B------:R-:W-:Y:S01]  /*4f30*/  FSEL R24, R24, -INF , P5 ;  /* 0xff80000018187808 */ /* 0x000fe20002800000 */
[----:B------:R-:W0:Y:S01]  /*4f40*/  SHFL.BFLY PT, R15, R12, 0x2, 0x1f ;  /* 0x0c401f000c0f7f89 */ /* 0x000e2200000e0000 */
[----:B------:R-:W-:Y:S02]  /*4f50*/  ISETP.GT.AND P6, PT, R9, 0x8, PT ;  /* 0x000000080900780c */ /* 0x000fe40003fc4270 */
[----:B------:R-:W-:Y:S02]  /*4f60*/  FSEL R25, R25, -INF , P4 ;  /* 0xff80000019197808 */ /* 0x000fe40002000000 */
[----:B------:R-:W-:Y:S02]  /*4f70*/  ISETP.GT.AND P5, PT, R9, 0x9, PT ;  /* 0x000000090900780c */ /* 0x000fe40003fa4270 */
[----:B------:R-:W-:-:S02]  /*4f80*/  FSEL R28, R28, -INF , P6 ;  /* 0xff8000001c1c7808 */ /* 0x000fc40003000000 */
[----:B------:R-:W-:Y:S02]  /*4f90*/  ISETP.GT.AND P4, PT, R9, 0x10, PT ;  /* 0x000000100900780c */ /* 0x000fe40003f84270 */
[----:B------:R-:W-:Y:S02]  /*4fa0*/  FSEL R29, R29, -INF , P5 ;  /* 0xff8000001d1d7808 */ /* 0x000fe40002800000 */
[C---:B------:R-:W-:Y:S02]  /*4fb0*/  ISETP.GT.AND P6, PT, R9.reuse, 0x11, PT ;  /* 0x000000110900780c */ /* 0x040fe40003fc4270 */
[----:B------:R-:W-:Y:S02]  /*4fc0*/  FSEL R32, R32, -INF , P4 ;  /* 0xff80000020207808 */ /* 0x000fe40002000000 */
[----:B------:R-:W-:Y:S02]  /*4fd0*/  ISETP.GT.AND P5, PT, R9, 0x18, PT ;  /* 0x000000180900780c */ /* 0x000fe40003fa4270 */
[----:B------:R-:W-:-:S02]  /*4fe0*/  FSEL R33, R33, -INF , P6 ;  /* 0xff80000021217808 */ /* 0x000fc40003000000 */
[C---:B------:R-:W-:Y:S02]  /*4ff0*/  ISETP.GT.AND P4, PT, R9.reuse, 0x19, PT ;  /* 0x000000190900780c */ /* 0x040fe40003f84270 */
[----:B------:R-:W-:Y:S02]  /*5000*/  FSEL R36, R36, -INF , P5 ;  /* 0xff80000024247808 */ /* 0x000fe40002800000 */
[----:B0-----:R-:W-:Y:S02]  /*5010*/  FMNMX.FTZ R15, R12, R15, !PT ;  /* 0x0000000f0c0f7209 */ /* 0x001fe40007810000 */
[----:B------:R-:W-:Y:S02]  /*5020*/  FMNMX.FTZ R12, R24, R5, !PT ;  /* 0x00000005180c7209 */ /* 0x000fe40007810000 */
[----:B------:R-:W-:Y:S01]  /*5030*/  ISETP.GT.AND P6, PT, R9, 0x20, PT ;  /* 0x000000200900780c */ /* 0x000fe20003fc4270 */
[----:B------:R-:W0:Y:S01]  /*5040*/  SHFL.BFLY PT, R4, R15, 0x1, 0x1f ;  /* 0x0c201f000f047f89 */ /* 0x000e2200000e0000 */
[----:B------:R-:W-:-:S02]  /*5050*/  FSEL R37, R37, -INF , P4 ;  /* 0xff80000025257808 */ /* 0x000fc40002000000 */
[C---:B------:R-:W-:Y:S02]  /*5060*/  ISETP.GT.AND P5, PT, R9.reuse, 0x21, PT ;  /* 0x000000210900780c */ /* 0x040fe40003fa4270 */
[----:B------:R-:W-:Y:S02]  /*5070*/  FSEL R40, R40, -INF , P6 ;  /* 0xff80000028287808 */ /* 0x000fe40003000000 */
[----:B------:R-:W-:Y:S02]  /*5080*/  ISETP.GT.AND P4, PT, R9, 0x28, PT ;  /* 0x000000280900780c */ /* 0x000fe40003f84270 */
[----:B------:R-:W-:Y:S02]  /*5090*/  FSEL R41, R41, -INF , P5 ;  /* 0xff80000029297808 */ /* 0x000fe40002800000 */
[----:B------:R-:W-:Y:S02]  /*50a0*/  ISETP.GT.AND P6, PT, R9, 0x29, PT ;  /* 0x000000290900780c */ /* 0x000fe40003fc4270 */
[----:B------:R-:W-:-:S02]  /*50b0*/  FSEL R44, R44, -INF , P4 ;  /* 0xff8000002c2c7808 */ /* 0x000fc40002000000 */
[----:B------:R-:W-:Y:S02]  /*50c0*/  ISETP.GT.AND P5, PT, R9, 0x30, PT ;  /* 0x000000300900780c */ /* 0x000fe40003fa4270 */
[----:B------:R-:W-:Y:S01]  /*50d0*/  FSEL R45, R45, -INF , P6 ;  /* 0xff8000002d2d7808 */ /* 0x000fe20003000000 */
[----:B------:R-:W-:Y:S02]  /*50e0*/  WARPGROUP.DEPBAR.LE gsb0, 0x0 ;  /* 0x00008000000079c5 */ /* 0x000fe40000010000 */
[----:B------:R-:W-:Y:S01]  /*50f0*/  WARPGROUP.ARRIVE ;  /* 0x00000000000079c5 */ /* 0x000fe20000000000 */
[----:B------:R-:W-:Y:S02]  /*5100*/  ISETP.GT.AND P4, PT, R9, 0x31, PT ;  /* 0x000000310900780c */ /* 0x000fe40003f84270 */
[----:B0-----:R-:W-:Y:S02]  /*5110*/  FMNMX.FTZ R4, R15, R4, !PT ;  /* 0x000000040f047209 */ /* 0x001fe40007810000 */
[----:B------:R-:W-:Y:S01]  /*5120*/  FSEL R48, R48, -INF , P5 ;  /* 0xff80000030307808 */ /* 0x000fe20002800000 */
[----:B------:R-:W-:Y:S01]  /*5130*/  HGMMA.64x128x16.F32.BF16 R88, R168, gdesc[UR4].tnspB, R88, gsb0 ;  /* 0x41e00004a8587df0 */ /* 0x000fe20008001858 */
[----:B------:R-:W-:Y:S01]  /*5140*/  UIADD3 UR6, UR11, 0x200, URZ ;  /* 0x000002000b067890 */ /* 0x000fe2000fffe03f */
[C---:B------:R-:W-:Y:S01]  /*5150*/  FMUL.FTZ R8, R4.reuse, UR10 ;  /* 0x0000000a04087c20 */ /* 0x040fe20008410000 */
[----:B------:R-:W-:Y:S01]  /*5160*/  UMOV UR7, 0x40000040 ;  /* 0x4000004000077882 */ /* 0x000fe20000000000 */
[----:B------:R-:W-:-:S02]  /*5170*/  FSETP.NEU.FTZ.AND P3, PT, R4, -INF , PT ;  /* 0xff8000000400780b */ /* 0x000fc40003f7d000 */
[----:B------:R-:W-:Y:S02]  /*5180*/  ISETP.GT.AND P6, PT, R9, 0x38, PT ;  /* 0x000000380900780c */ /* 0x000fe40003fc4270 */
[----:B------:R-:W-:Y:S02]  /*5190*/  FSEL R8, R8, RZ, P3 ;  /* 0x000000ff08087208 */ /* 0x000fe40001800000 */
[----:B------:R-:W-:Y:S02]  /*51a0*/  FSEL R49, R49, -INF , P4 ;  /* 0xff80000031317808 */ /* 0x000fe40002000000 */
[----:B------:R-:W-:Y:S01]  /*51b0*/  ISETP.GT.AND P5, PT, R9, 0x39, PT ;  /* 0x000000390900780c */ /* 0x000fe20003fa4270 */
[--C-:B------:R-:W-:Y:S01]  /*51c0*/  FFMA.FTZ R181, R13, UR10, -R8.reuse ;  /* 0x0000000a0db57c23 */ /* 0x100fe20008010808 */
[----:B------:R-:W-:Y:S01]  /*51d0*/  FMNMX.FTZ R13, R25, R12, !PT ;  /* 0x0000000c190d7209 */ /* 0x000fe20007810000 */
[--C-:B------:R-:W-:Y:S01]  /*51e0*/  FFMA.FTZ R183, R11, UR10, -R8.reuse ;  /* 0x0000000a0bb77c23 */ /* 0x100fe20008010808 */
[--C-:B------:R-:W-:Y:S01]  /*51f0*/  FFMA.FTZ R177, R7, UR10, -R8.reuse ;  /* 0x0000000a07b17c23 */ /* 0x100fe20008010808 */
[----:B------:R-:W-:Y:S01]  /*5200*/  FSEL R52, R52, -INF , P6 ;  /* 0xff80000034347808 */ /* 0x000fe20003000000 */
[--C-:B------:R-:W-:Y:S01]  /*5210*/  FFMA.FTZ R179, R38, UR10, -R8.reuse ;  /* 0x0000000a26b37c23 */ /* 0x100fe20008010808 */
[----:B------:R-:W-:Y:S01]  /*5220*/  FMNMX.FTZ R12, R28, R13, !PT ;  /* 0x0000000d1c0c7209 */ /* 0x000fe20007810000 */
[--C-:B------:R-:W-:Y:S01]  /*5230*/  FFMA.FTZ R173, R42, UR10, -R8.reuse ;  /* 0x0000000a2aad7c23 */ /* 0x100fe20008010808 */
[----:B------:R-:W-:Y:S01]  /*5240*/  ISETP.GT.AND P4, PT, R9, 0x40, PT ;  /* 0x000000400900780c */ /* 0x000fe20003f84270 */
[--C-:B------:R-:W-:Y:S01]  /*5250*/  FFMA.FTZ R10, R27, UR10, -R8.reuse ;  /* 0x0000000a1b0a7c23 */ /* 0x100fe20008010808 */
[----:B------:R-:W-:Y:S01]  /*5260*/  FMNMX.FTZ R11, R29, R12, !PT ;  /* 0x0000000c1d0b7209 */ /* 0x000fe20007810000 */
[----:B------:R-:W-:Y:S01]  /*5270*/  MUFU.EX2 R181, R181 ;  /* 0x000000b500b57308 */ /* 0x000fe20000000800 */
        /* <DEDUP_REMOVED lines=11> */
[----:B------:R-:W-:Y:S01]  /*5330*/  FFMA.FTZ R11, R78, UR10, -R8 ;  /* 0x0000000a4e0b7c23 */ /* 0x000fe20008010808 */
[----:B------:R-:W-:-:S02]  /*5340*/  ISETP.GT.AND P5, PT, R9, 0x48, PT ;  /* 0x000000480900780c */ /* 0x000fc40003fa4270 */
[----:B------:R-:W-:Y:S01]  /*5350*/  FMNMX.FTZ R7, R37, R14, !PT ;  /* 0x0000000e25077209 */ /* 0x000fe20007810000 */
[----:B------:R-:W-:Y:S01]  /*5360*/  MUFU.EX2 R183, R183 ;  /* 0x000000b700b77308 */ /* 0x000fe20000000800 */
[----:B------:R-:W-:Y:S01]  /*5370*/  FSEL R57, R57, -INF , P6 ;  /* 0xff80000039397808 */ /* 0x000fe20003000000 */
[----:B------:R-:W-:Y:S01]  /*5380*/  FFMA.FTZ R14, R35, UR10, -R8 ;  /* 0x0000000a230e7c23 */ /* 0x000fe20008010808 */
[----:B------:R-:W-:Y:S02]  /*5390*/  FMNMX.FTZ R20, R40, R7, !PT ;  /* 0x0000000728147209 */ /* 0x000fe40007810000 */
[----:B------:R-:W-:Y:S02]  /*53a0*/  ISETP.GT.AND P4, PT, R9, 0x49, PT ;  /* 0x000000490900780c */ /* 0x000fe40003f84270 */
[----:B------:R-:W-:Y:S01]  /*53b0*/  FMNMX.FTZ R7, R41, R20, !PT ;  /* 0x0000001429077209 */ /* 0x000fe20007810000 */
[----:B------:R-:W-:Y:S01]  /*53c0*/  MUFU.EX2 R12, R12 ;  /* 0x0000000c000c7308 */ /* 0x000fe20000000800 */
[----:B------:R-:W-:-:S02]  /*53d0*/  FSEL R60, R60, -INF , P5 ;  /* 0xff8000003c3c7808 */ /* 0x000fc40002800000 */
[----:B------:R-:W-:Y:S02]  /*53e0*/  FMNMX.FTZ R20, R44, R7, !PT ;  /* 0x000000072c147209 */ /* 0x000fe40007810000 */
[----:B------:R-:W-:Y:S02]  /*53f0*/  ISETP.GT.AND P6, PT, R9, 0x50, PT ;  /* 0x000000500900780c */ /* 0x000fe40003fc4270 */
[----:B------:R-:W-:Y:S01]  /*5400*/  FMNMX.FTZ R7, R45, R20, !PT ;  /* 0x000000142d077209 */ /* 0x000fe20007810000 */
[----:B------:R-:W-:Y:S01]  /*5410*/  MUFU.EX2 R177, R177 ;  /* 0x000000b100b17308 */ /* 0x000fe20000000800 */
[----:B------:R-:W-:Y:S01]  /*5420*/  FSEL R61, R61, -INF , P4 ;  /* 0xff8000003d3d7808 */ /* 0x000fe20002000000 */
[----:B------:R-:W-:Y:S01]  /*5430*/  FFMA.FTZ R20, R39, UR10, -R8 ;  /* 0x0000000a27147c23 */ /* 0x000fe20008010808 */
[----:B------:R-:W-:Y:S02]  /*5440*/  FMNMX.FTZ R26, R48, R7, !PT ;  /* 0x00000007301a7209 */ /* 0x000fe40007810000 */
[----:B------:R-:W-:-:S02]  /*5450*/  ISETP.GT.AND P5, PT, R9, 0x51, PT ;  /* 0x000000510900780c */ /* 0x000fc40003fa4270 */
[----:B------:R-:W-:Y:S01]  /*5460*/  FMNMX.FTZ R7, R49, R26, !PT ;  /* 0x0000001a31077209 */ /* 0x000fe20007810000 */
[----:B------:R-:W-:Y:S01]  /*5470*/  MUFU.EX2 R14, R14 ;  /* 0x0000000e000e7308 */ /* 0x000fe20000000800 */
[----:B------:R-:W-:Y:S02]  /*5480*/  FSEL R64, R64, -INF , P6 ;  /* 0xff80000040407808 */ /* 0x000fe40003000000 */
[----:B------:R-:W-:Y:S02]  /*5490*/  FMNMX.FTZ R26, R52, R7, !PT ;  /* 0x00000007341a7209 */ /* 0x000fe40007810000 */
[----:B------:R-:W-:Y:S02]  /*54a0*/  ISETP.GT.AND P4, PT, R9, 0x58, PT ;  /* 0x000000580900780c */ /* 0x000fe40003f84270 */
[----:B------:R-:W-:Y:S01]  /*54b0*/  FMNMX.FTZ R7, R53, R26, !PT ;  /* 0x0000001a35077209 */ /* 0x000fe20007810000 */
[----:B------:R-:W-:Y:S01]  /*54c0*/  FFMA.FTZ R26, R43, UR10, -R8 ;  /* 0x0000000a2b1a7c23 */ /* 0x000fe20008010808 */
[----:B------:R-:W-:Y:S01]  /*54d0*/  FSEL R65, R65, -INF , P5 ;  /* 0xff80000041417808 */ /* 0x000fe20002800000 */
[----:B------:R-:W-:Y:S01]  /*54e0*/  MUFU.EX2 R179, R179 ;  /* 0x000000b300b37308 */ /* 0x000fe20000000800 */
[----:B------:R-:W-:-:S02]  /*54f0*/  FMNMX.FTZ R30, R56, R7, !PT ;  /* 0x00000007381e7209 */ /* 0x000fc40007810000 */
[----:B------:R-:W-:Y:S02]  /*5500*/  ISETP.GT.AND P6, PT, R9, 0x59, PT ;  /* 0x000000590900780c */ /* 0x000fe40003fc4270 */
[----:B------:R-:W-:Y:S02]  /*5510*/  FMNMX.FTZ R7, R57, R30, !PT ;  /* 0x0000001e39077209 */ /* 0x000fe40007810000 */
[----:B------:R-:W-:Y:S01]  /*5520*/  FSEL R68, R68, -INF , P4 ;  /* 0xff80000044447808 */ /* 0x000fe20002000000 */
[----:B------:R-:W-:Y:S01]  /*5530*/  MUFU.EX2 R20, R20 ;  /* 0x0000001400147308 */ /* 0x000fe20000000800 */
        /* <DEDUP_REMOVED lines=19> */
[----:B------:R-:W-:Y:S02]  /*5670*/  FSEL R76, R76, -INF , P6 ;  /* 0xff8000004c4c7808 */ /* 0x000fe40003000000 */
[----:B------:R-:W-:Y:S01]  /*5680*/  FMNMX.FTZ R7, R73, R38, !PT ;  /* 0x0000002649077209 */ /* 0x000fe20007810000 */
[----:B------:R-:W-:Y:S01]  /*5690*/  MUFU.EX2 R30, R30 ;  /* 0x0000001e001e7308 */ /* 0x000fe20000000800 */
[----:B------:R-:W-:Y:S02]  /*56a0*/  ISETP.GT.AND P4, PT, R9, 0x70, PT ;  /* 0x000000700900780c */ /* 0x000fe40003f84270 */
[----:B------:R-:W-:Y:S02]  /*56b0*/  FSEL R77, R77, -INF , P5 ;  /* 0xff8000004d4d7808 */ /* 0x000fe40002800000 */
[----:B------:R-:W-:-:S02]  /*56c0*/  FMNMX.FTZ R38, R76, R7, !PT ;  /* 0x000000074c267209 */ /* 0x000fc40007810000 */
[----:B------:R-:W-:Y:S01]  /*56d0*/  ISETP.GT.AND P6, PT, R9, 0x71, PT ;  /* 0x000000710900780c */ /* 0x000fe20003fc4270 */
[----:B------:R-:W-:Y:S01]  /*56e0*/  MUFU.EX2 R34, R34 ;  /* 0x0000002200227308 */ /* 0x000fe20000000800 */
[----:B------:R-:W-:Y:S02]  /*56f0*/  FSEL R80, R80, -INF , P4 ;  /* 0xff80000050507808 */ /* 0x000fe40002000000 */
[----:B------:R-:W-:Y:S01]  /*5700*/  FMNMX.FTZ R7, R77, R38, !PT ;  /* 0x000000264d077209 */ /* 0x000fe20007810000 */
[----:B------:R-:W-:Y:S01]  /*5710*/  FFMA.FTZ R38, R55, UR10, -R8 ;  /* 0x0000000a37267c23 */ /* 0x000fe20008010808 */
[----:B------:R-:W-:Y:S02]  /*5720*/  ISETP.GT.AND P5, PT, R9, 0x78, PT ;  /* 0x000000780900780c */ /* 0x000fe40003fa4270 */
[----:B------:R-:W-:Y:S01]  /*5730*/  FSEL R81, R81, -INF , P6 ;  /* 0xff80000051517808 */ /* 0x000fe20003000000 */
[----:B------:R-:W-:Y:S01]  /*5740*/  MUFU.EX2 R46, R46 ;  /* 0x0000002e002e7308 */ /* 0x000fe20000000800 */
[----:B------:R-:W-:-:S02]  /*5750*/  FMNMX.FTZ R42, R80, R7, !PT ;  /* 0x00000007502a7209 */ /* 0x000fc40007810000 */
[----:B------:R-:W-:Y:S01]  /*5760*/  ISETP.GT.AND P4, PT, R9, 0x79, PT ;  /* 0x000000790900780c */ /* 0x000fe20003f84270 */
[--C-:B------:R-:W-:Y:S01]  /*5770*/  FFMA.FTZ R9, R74, UR10, -R8.reuse ;  /* 0x0000000a4a097c23 */ /* 0x100fe20008010808 */
[----:B------:R-:W-:Y:S02]  /*5780*/  FSEL R84, R84, -INF , P5 ;  /* 0xff80000054547808 */ /* 0x000fe40002800000 */
[----:B------:R-:W-:Y:S01]  /*5790*/  FMNMX.FTZ R7, R81, R42, !PT ;  /* 0x0000002a51077209 */ /* 0x000fe20007810000 */
[----:B------:R-:W-:Y:S01]  /*57a0*/  MUFU.EX2 R38, R38 ;  /* 0x0000002600267308 */ /* 0x000fe20000000800 */
[----:B------:R-:W-:Y:S02]  /*57b0*/  FSEL R85, R85, -INF , P4 ;  /* 0xff80000055557808 */ /* 0x000fe40002000000 */
[----:B------:R-:W-:Y:S01]  /*57c0*/  FMNMX.FTZ R42, R84, R7, !PT ;  /* 0x00000007542a7209 */ /* 0x000fe20007810000 */
[----:B------:R-:W-:Y:S02]  /*57d0*/  WARPGROUP.DEPBAR.LE gsb0, 0x0 ;  /* 0x00008000000079c5 */ /* 0x000fe40000010000 */
[----:B------:R-:W-:Y:S01]  /*57e0*/  WARPGROUP.ARRIVE ;  /* 0x00000000000079c5 */ /* 0x000fe20000000000 */
[----:B------:R-:W-:Y:S01]  /*57f0*/  FMNMX.FTZ R7, R85, R42, !PT ;  /* 0x0000002a55077209 */ /* 0x000fe20007810000 */
[--C-:B------:R-:W-:Y:S01]  /*5800*/  FFMA.FTZ R169, R50, UR10, -R8.reuse ;  /* 0x0000000a32a97c23 */ /* 0x100fe20008010808 */
[--C-:B------:R-:W-:Y:S01]  /*5810*/  FFMA.FTZ R171, R54, UR10, -R8.reuse ;  /* 0x0000000a36ab7c23 */ /* 0x100fe20008010808 */
[--C-:B------:R-:W-:Y:S01]  /*5820*/  FFMA.FTZ R42, R59, UR10, -R8.reuse ;  /* 0x0000000a3b2a7c23 */ /* 0x100fe20008010808 */
[--C-:B------:R-:W-:Y:S01]  /*5830*/  FFMA.FTZ R54, R63, UR10, -R8.reuse ;  /* 0x0000000a3f367c23 */ /* 0x100fe20008010808 */
[----:B------:R-:W-:Y:S01]  /*5840*/  HGMMA.64x128x16.F32.BF16 R88, R152, gdesc[UR4].tnspB, R88, gsb0 ;  /* 0x41e0000498587df0 */ /* 0x000fe20008001858 */
[----:B------:R-:W-:Y:S01]  /*5850*/  UIADD3 UR6, UR11, 0x280, URZ ;  /* 0x000002800b067890 */ /* 0x000fe2000fffe03f */
[----:B------:R-:W0:Y:S01]  /*5860*/  SHFL.BFLY PT, R50, R7, 0x2, 0x1f ;  /* 0x0c401f0007327f89 */ /* 0x000e2200000e0000 */
[----:B------:R-:W-:Y:S01]  /*5870*/  UMOV UR7, 0x40000040 ;  /* 0x4000004000077882 */ /* 0x000fe20000000000 */
[----:B------:R-:W-:Y:S08]  /*5880*/  MUFU.EX2 R169, R169 ;  /* 0x000000a900a97308 */ /* 0x000ff00000000800 */
[----:B------:R-:W-:Y:S08]  /*5890*/  MUFU.EX2 R171, R171 ;  /* 0x000000ab00ab7308 */ /* 0x000ff00000000800 */
[----:B------:R-:W-:Y:S01]  /*58a0*/  MUFU.EX2 R42, R42 ;  /* 0x0000002a002a7308 */ /* 0x000fe20000000800 */
[----:B0-----:R-:W-:Y:S01]  /*58b0*/  FMNMX.FTZ R13, R7, R50, !PT ;  /* 0x00000032070d7209 */ /* 0x001fe20007810000 */
[----:B------:R-:W-:-:S06]  /*58c0*/  FFMA.FTZ R50, R71, UR10, -R8 ;  /* 0x0000000a47327c23 */ /* 0x000fcc0008010808 */
        /* <DEDUP_REMOVED lines=21> */
[----:B------:R-:W-:Y:S01]  /*5a20*/  FFMA.FTZ R159, R70, UR10, -R8 ;  /* 0x0000000a469f7c23 */ /* 0x000fe20008010808 */
[----:B------:R-:W0:Y:S03]  /*5a30*/  SHFL.BFLY PT, R66, R13, 0x1, 0x1f ;  /* 0x0c201f000d427f89 */ /* 0x000e2600000e0000 */
[----:B------:R-:W-:Y:S01]  /*5a40*/  HGMMA.64x128x16.F32.BF16 R88, R160, gdesc[UR4].tnspB, R88, gsb0 ;  /* 0x41e00004a0587df0 */ /* 0x000fe20008001858 */
[----:B------:R-:W-:Y:S01]  /*5a50*/  UIADD3 UR6, UR11, 0x380, URZ ;  /* 0x000003800b067890 */ /* 0x000fe2000fffe03f */
[----:B------:R-:W-:Y:S01]  /*5a60*/  MUFU.EX2 R157, R157 ;  /* 0x0000009d009d7308 */ /* 0x000fe20000000800 */
[----:B------:R-:W-:-:S07]  /*5a70*/  UMOV UR7, 0x40000040 ;  /* 0x4000004000077882 */ /* 0x000fce0000000000 */
[----:B------:R-:W-:Y:S01]  /*5a80*/  MUFU.EX2 R159, R159 ;  /* 0x0000009f009f7308 */ /* 0x000fe20000000800 */
[----:B0-----:R-:W-:Y:S01]  /*5a90*/  FMNMX.FTZ R7, R13, R66, !PT ;  /* 0x000000420d077209 */ /* 0x001fe20007810000 */
[--C-:B------:R-:W-:Y:S01]  /*5aa0*/  FFMA.FTZ R13, R82, UR10, -R8.reuse ;  /* 0x0000000a520d7c23 */ /* 0x100fe20008010808 */
[--C-:B------:R-:W-:Y:S01]  /*5ab0*/  FFMA.FTZ R66, R83, UR10, -R8.reuse ;  /* 0x0000000a53427c23 */ /* 0x100fe20008010808 */
[----:B------:R-:W-:Y:S01]  /*5ac0*/  FFMA.FTZ R8, R87, UR10, -R8 ;  /* 0x0000000a57087c23 */ /* 0x000fe20008010808 */
[C---:B------:R-:W-:Y:S01]  /*5ad0*/  FSETP.NEU.FTZ.AND P4, PT, R7.reuse, -INF , PT ;  /* 0xff8000000700780b */ /* 0x040fe20003f9d000 */
[----:B------:R-:W-:Y:S02]  /*5ae0*/  FMUL.FTZ R21, R7, UR10 ;  /* 0x0000000a07157c20 */ /* 0x000fe40008410000 */
[----:B------:R-:W-:Y:S03]  /*5af0*/  MUFU.EX2 R13, R13 ;  /* 0x0000000d000d7308 */ /* 0x000fe60000000800 */
[----:B------:R-:W-:-:S05]  /*5b00*/  FSEL R21, R21, RZ, P4 ;  /* 0x000000ff15157208 */ /* 0x000fca0002000000 */
[--C-:B------:R-:W-:Y:S01]  /*5b10*/  FFMA.FTZ R27, R29, UR10, -R21.reuse ;  /* 0x0000000a1d1b7c23 */ /* 0x100fe20008010815 */
[--C-:B------:R-:W-:Y:S01]  /*5b20*/  FFMA.FTZ R29, R33, UR10, -R21.reuse ;  /* 0x0000000a211d7c23 */ /* 0x100fe20008010815 */
[--C-:B------:R-:W-:Y:S01]  /*5b30*/  FFMA.FTZ R33, R41, UR10, -R21.reuse ;  /* 0x0000000a29217c23 */ /* 0x100fe20008010815 */
[----:B------:R-:W-:Y:S01]  /*5b40*/  FSEL R41, R4, RZ, P3 ;  /* 0x000000ff04297208 */ /* 0x000fe20001800000 */
[--C-:B------:R-:W-:Y:S01]  /*5b50*/  FFMA.FTZ R180, R24, UR10, -R21.reuse ;  /* 0x0000000a18b47c23 */ /* 0x100fe20008010815 */
[--C-:B------:R-:W-:Y:S01]  /*5b60*/  FFMA.FTZ R182, R28, UR10, -R21.reuse ;  /* 0x0000000a1cb67c23 */ /* 0x100fe20008010815 */
[----:B------:R-:W-:Y:S02]  /*5b70*/  IMAD.U32 R28, RZ, RZ, UR46 ;  /* 0x0000002eff1c7e24 */ /* 0x000fe4000f8e00ff */
[--C-:B------:R-:W-:Y:S01]  /*5b80*/  FFMA.FTZ R25, R25, UR10, -R21.reuse ;  /* 0x0000000a19197c23 */ /* 0x100fe20008010815 */
[----:B------:R-:W-:Y:S01]  /*5b90*/  FADD.FTZ R41, -R41, R6 ;  /* 0x0000000629297221 */ /* 0x000fe20000010100 */
[----:B------:R-:W-:Y:S01]  /*5ba0*/  FSEL R6, R7, RZ, P4 ;  /* 0x000000ff07067208 */ /* 0x000fe20002000000 */
[----:B------:R-:W-:Y:S01]  /*5bb0*/  MUFU.EX2 R180, R180 ;  /* 0x000000b400b47308 */ /* 0x000fe20000000800 */
[----:B------:R-:W-:Y:S01]  /*5bc0*/  @!P1 LEA R28, R28, UR41, 0x3 ;  /* 0x000000291c1c9c11 */ /* 0x000fe2000f8e18ff */
[----:B------:R-:W-:Y:S01]  /*5bd0*/  FMUL.FTZ R41, R41, UR10 ;  /* 0x0000000a29297c20 */ /* 0x000fe20008410000 */
[----:B------:R-:W-:Y:S01]  /*5be0*/  FFMA.FTZ R176, R32, UR10, -R21 ;  /* 0x0000000a20b07c23 */ /* 0x000fe20008010815 */
[----:B------:R-:W-:Y:S01]  /*5bf0*/  FADD.FTZ R5, -R6, R5 ;  /* 0x0000000506057221 */ /* 0x000fe20000010100 */
[----:B------:R-:W-:Y:S01]  /*5c00*/  IADD3 R24, -R220, 0xb, RZ ;  /* 0x0000000bdc187810 */ /* 0x000fe20007ffe1ff */
[----:B------:R-:W-:-:S02]  /*5c10*/  @!P1 VIADD R28, R28, 0x28840 ;  /* 0x000288401c1c9836 */ /* 0x000fc40000000000 */
[--C-:B------:R-:W-:Y:S01]  /*5c20*/  FFMA.FTZ R178, R36, UR10, -R21.reuse ;  /* 0x0000000a24b27c23 */ /* 0x100fe20008010815 */
[----:B------:R-:W-:Y:S01]  /*5c30*/  FMUL.FTZ R5, R5, UR10 ;  /* 0x0000000a05057c20 */ /* 0x000fe20008410000 */
[----:B------:R-:W0:Y:S01]  /*5c40*/  MUFU.EX2 R6, R41 ;  /* 0x0000002900067308 */ /* 0x000e220000000800 */
[--C-:B------:R-:W-:Y:S01]  /*5c50*/  FFMA.FTZ R35, R45, UR10, -R21.reuse ;  /* 0x0000000a2d237c23 */ /* 0x100fe20008010815 */
[----:B------:R-:W-:Y:S01]  /*5c60*/  @!P1 PRMT R28, RZ, 0x654, R28 ;  /* 0x00000654ff1c9816 */ /* 0x000fe2000000001c */
[--C-:B------:R-:W-:Y:S01]  /*5c70*/  FFMA.FTZ R31, R37, UR10, -R21.reuse ;  /* 0x0000000a251f7c23 */ /* 0x100fe20008010815 */
[--C-:B------:R-:W-:Y:S01]  /*5c80*/  FFMA.FTZ R172, R40, UR10, -R21.reuse ;  /* 0x0000000a28ac7c23 */ /* 0x100fe20008010815 */
[--C-:B------:R-:W-:Y:S01]  /*5c90*/  FFMA.FTZ R174, R44, UR10, -R21.reuse ;  /* 0x0000000a2cae7c23 */ /* 0x100fe20008010815 */
[--C-:B------:R-:W-:Y:S01]  /*5ca0*/  FFMA.FTZ R168, R48, UR10, -R21.reuse ;  /* 0x0000000a30a87c23 */ /* 0x100fe20008010815 */
[--C-:B------:R-:W-:Y:S01]  /*5cb0*/  FFMA.FTZ R37, R49, UR10, -R21.reuse ;  /* 0x0000000a31257c23 */ /* 0x100fe20008010815 */
[----:B------:R-:W-:Y:S01]  /*5cc0*/  MUFU.EX2 R5, R5 ;  /* 0x0000000500057308 */ /* 0x000fe20000000800 */
[--C-:B------:R-:W-:Y:S01]  /*5cd0*/  FFMA.FTZ R170, R52, UR10, -R21.reuse ;  /* 0x0000000a34aa7c23 */ /* 0x100fe20008010815 */
[--C-:B------:R-:W-:Y:S01]  /*5ce0*/  FFMA.FTZ R39, R53, UR10, -R21.reuse ;  /* 0x0000000a35277c23 */ /* 0x100fe20008010815 */
[--C-:B------:R-:W-:Y:S01]  /*5cf0*/  FFMA.FTZ R152, R56, UR10, -R21.reuse ;  /* 0x0000000a38987c23 */ /* 0x100fe20008010815 */
[--C-:B------:R-:W-:Y:S01]  /*5d00*/  FFMA.FTZ R57, R57, UR10, -R21.reuse ;  /* 0x0000000a39397c23 */ /* 0x100fe20008010815 */
[--C-:B------:R-:W-:Y:S01]  /*5d10*/  FFMA.FTZ R154, R60, UR10, -R21.reuse ;  /* 0x0000000a3c9a7c23 */ /* 0x100fe20008010815 */
[--C-:B------:R-:W-:Y:S01]  /*5d20*/  FFMA.FTZ R156, R64, UR10, -R21.reuse ;  /* 0x0000000a409c7c23 */ /* 0x100fe20008010815 */
[----:B------:R-:W-:Y:S01]  /*5d30*/  FFMA.FTZ R158, R68, UR10, -R21 ;  /* 0x0000000a449e7c23 */ /* 0x000fe20008010815 */
[----:B------:R-:W-:Y:S01]  /*5d40*/  MUFU.EX2 R25, R25 ;  /* 0x0000001900197308 */ /* 0x000fe20000000800 */
[----:B0-----:R-:W-:Y:S01]  /*5d50*/  FFMA.FTZ R43, R6, R0, R181 ;  /* 0x00000000062b7223 */ /* 0x001fe200000100b5 */
[----:B------:R-:W-:Y:S01]  /*5d60*/  F2FP.BF16.F32.PACK_AB R181, R10, R181 ;  /* 0x000000b50ab5723e */ /* 0x000fe200000010ff */
[--C-:B------:R-:W-:Y:S01]  /*5d70*/  FFMA.FTZ R73, R73, UR10, -R21.reuse ;  /* 0x0000000a49497c23 */ /* 0x100fe20008010815 */
[----:B------:R-:W-:Y:S01]  /*5d80*/  FFMA.FTZ R76, R76, UR10, -R21 ;  /* 0x0000000a4c4c7c23 */ /* 0x000fe20008010815 */
[----:B------:R-:W-:Y:S01]  /*5d90*/  FADD.FTZ R0, R10, R43 ;  /* 0x0000002b0a007221 */ /* 0x000fe20000010000 */
[--C-:B------:R-:W-:Y:S01]  /*5da0*/  FFMA.FTZ R77, R77, UR10, -R21.reuse ;  /* 0x0000000a4d4d7c23 */ /* 0x100fe20008010815 */
[--C-:B------:R-:W-:Y:S01]  /*5db0*/  FFMA.FTZ R80, R80, UR10, -R21.reuse ;  /* 0x0000000a50507c23 */ /* 0x100fe20008010815 */
[----:B------:R-:W-:Y:S01]  /*5dc0*/  MUFU.EX2 R182, R182 ;  /* 0x000000b600b67308 */ /* 0x000fe20000000800 */
[----:B------:R-:W-:Y:S01]  /*5dd0*/  FADD.FTZ R43, R183, R0 ;  /* 0x00000000b72b7221 */ /* 0x000fe20000010000 */
[--C-:B------:R-:W-:Y:S01]  /*5de0*/  FFMA.FTZ R81, R81, UR10, -R21.reuse ;  /* 0x0000000a51517c23 */ /* 0x100fe20008010815 */
[----:B------:R-:W-:Y:S01]  /*5df0*/  FFMA.FTZ R84, R84, UR10, -R21 ;  /* 0x0000000a54547c23 */ /* 0x000fe20008010815 */
[----:B------:R-:W-:-:S02]  /*5e00*/  IMAD.U32 R32, RZ, RZ, UR57 ;  /* 0x00000039ff207e24 */ /* 0x000fc4000f8e00ff */
[----:B------:R-:W-:Y:S01]  /*5e10*/  FADD.FTZ R0, R12, R43 ;  /* 0x0000002b0c007221 */ /* 0x000fe20000010000 */
[----:B------:R-:W-:Y:S01]  /*5e20*/  FFMA.FTZ R43, R65, UR10, -R21 ;  /* 0x0000000a412b7c23 */ /* 0x000fe20008010815 */
[----:B------:R-:W-:Y:S01]  /*5e30*/  PLOP3.LUT P3, PT, PT, PT, UP1, 0x80, 0x0 ;  /* 0x000000000000781c */ /* 0x000fe20003f6f018 */
[----:B------:R-:W-:Y:S01]  /*5e40*/  MUFU.EX2 R27, R27 ;  /* 0x0000001b001b7308 */ /* 0x000fe20000000800 */
[----:B------:R-:W-:Y:S01]  /*5e50*/  @!P1 LEA R32, R32, UR41, 0x3 ;  /* 0x0000002920209c11 */ /* 0x000fe2000f8e18ff */
[----:B------:R-:W-:Y:S01]  /*5e60*/  UMOV UR57, UR46 ;  /* 0x0000002e00397c82 */ /* 0x000fe20008000000 */
[----:B------:R-:W-:-:S05]  /*5e70*/  F2FP.BF16.F32.PACK_AB R183, R12, R183 ;  /* 0x000000b70cb7723e */ /* 0x000fca00000010ff */
[----:B------:R-:W-:Y:S08]  /*5e80*/  MUFU.EX2 R176, R176 ;  /* 0x000000b000b07308 */ /* 0x000ff00000000800 */
[----:B------:R-:W-:Y:S08]  /*5e90*/  MUFU.EX2 R29, R29 ;  /* 0x0000001d001d7308 */ /* 0x000ff00000000800 */
[----:B------:R-:W-:Y:S08]  /*5ea0*/  MUFU.EX2 R178, R178 ;  /* 0x000000b200b27308 */ /* 0x000ff00000000800 */
[----:B------:R-:W-:Y:S08]  /*5eb0*/  MUFU.EX2 R31, R31 ;  /* 0x0000001f001f7308 */ /* 0x000ff00000000800 */
[----:B------:R-:W-:Y:S08]  /*5ec0*/  MUFU.EX2 R172, R172 ;  /* 0x000000ac00ac7308 */ /* 0x000ff00000000800 */
[----:B------:R-:W-:Y:S01]  /*5ed0*/  MUFU.EX2 R33, R33 ;  /* 0x0000002100217308 */ /* 0x000fe20000000800 */
[----:B------:R-:W-:-:S02]  /*5ee0*/  WARPGROUP.DEPBAR.LE gsb0, 0x0 ;  /* 0x00008000000079c5 */ /* 0x000fc40000010000 */
[----:B------:R-:W-:-:S05]  /*5ef0*/  WARPGROUP.ARRIVE ;  /* 0x00000000000079c5 */ /* 0x000fca0000000000 */
[----:B------:R-:W-:Y:S01]  /*5f00*/  MUFU.EX2 R174, R174 ;  /* 0x000000ae00ae7308 */ /* 0x000fe20000000800 */
[----:B------:R-:W-:Y:S01]  /*5f10*/  FFMA.FTZ R160, R72, UR10, -R21 ;  /* 0x0000000a48a07c23 */ /* 0x000fe20008010815 */
[----:B------:R-:W-:Y:S02]  /*5f20*/  F2FP.BF16.F32.PACK_AB R161, R58, R9 ;  /* 0x000000093aa1723e */ /* 0x000fe400000010ff */
[----:B------:R-:W-:Y:S01]  /*5f30*/  F2FP.BF16.F32.PACK_AB R163, R62, R11 ;  /* 0x0000000b3ea3723e */ /* 0x000fe200000010ff */
[----:B------:R-:W-:Y:S03]  /*5f40*/  HGMMA.64x128x16.F32.BF16 R88, R164, gdesc[UR4].tnspB, R88, gsb0 ;  /* 0x41e00004a4587df0 */ /* 0x000fe60008001858 */
        /* <DEDUP_REMOVED lines=18> */
[----:B------:R-:W-:Y:S01]  /*6070*/  MUFU.EX2 R81, R81 ;  /* 0x0000005100517308 */ /* 0x000fe20000000800 */
[----:B------:R-:W-:Y:S02]  /*6080*/  WARPGROUP.DEPBAR.LE gsb0, 0x0 ;  /* 0x00008000000079c5 */ /* 0x000fe40000010000 */
[----:B------:R0:W-:Y:S06]  /*6090*/  BAR.ARV R24, 0x100 ;  /* 0x000400180000751d */ /* 0x0001ec0000002000 */
        /* <DEDUP_REMOVED lines=8> */
[----:B-1----:R-:W-:Y:S01]  /*6120*/  FFMA.FTZ R28, R5, R3, R180 ;  /* 0x00000003051c7223 */ /* 0x002fe200000100b4 */
[----:B------:R-:W-:Y:S01]  /*6130*/  FFMA.FTZ R3, R61, UR10, -R21 ;  /* 0x0000000a3d037c23 */ /* 0x000fe20008010815 */
[C---:B------:R-:W-:Y:S01]  /*6140*/  F2FP.BF16.F32.PACK_AB R180, R25.reuse, R180 ;  /* 0x000000b419b4723e */ /* 0x040fe200000010ff */
[----:B------:R-:W-:Y:S01]  /*6150*/  MUFU.EX2 R8, R8 ;  /* 0x0000000800087308 */ /* 0x000fe20000000800 */
[----:B------:R-:W-:Y:S01]  /*6160*/  FADD.FTZ R45, R25, R28 ;  /* 0x0000001c192d7221 */ /* 0x000fe20000010000 */
[----:B------:R-:W-:-:S02]  /*6170*/  @!P1 VIADD R28, R32, 0x28860 ;  /* 0x00028860201c9836 */ /* 0x000fc40000000000 */
[-C--:B------:R-:W-:Y:S01]  /*6180*/  FMUL.FTZ R100, R100, R5.reuse ;  /* 0x0000000564647220 */ /* 0x080fe20000410000 */
[-C--:B------:R-:W-:Y:S01]  /*6190*/  FMUL.FTZ R101, R101, R5.reuse ;  /* 0x0000000565657220 */ /* 0x080fe20000410000 */
[----:B0-----:R-:W-:Y:S01]  /*61a0*/  FADD.FTZ R24, R182, R45 ;  /* 0x0000002db6187221 */ /* 0x001fe20000010000 */
[C---:B------:R-:W-:Y:S01]  /*61b0*/  F2FP.BF16.F32.PACK_AB R182, R27.reuse, R182 ;  /* 0x000000b61bb6723e */ /* 0x040fe200000010ff */
[-C--:B------:R-:W-:Y:S01]  /*61c0*/  FMUL.FTZ R104, R104, R5.reuse ;  /* 0x0000000568687220 */ /* 0x080fe20000410000 */
[----:B------:R-:W0:Y:S01]  /*61d0*/  MUFU.EX2 R3, R3 ;  /* 0x0000000300037308 */ /* 0x000e220000000800 */
[----:B------:R-:W-:Y:S01]  /*61e0*/  FADD.FTZ R45, R27, R24 ;  /* 0x000000181b2d7221 */ /* 0x000fe20000010000 */
[----:B------:R-:W-:Y:S01]  /*61f0*/  @!P1 PRMT R28, RZ, 0x654, R28 ;  /* 0x00000654ff1c9816 */ /* 0x000fe2000000001c */
[-C--:B------:R-:W-:Y:S01]  /*6200*/  FMUL.FTZ R105, R105, R5.reuse ;  /* 0x0000000569697220 */ /* 0x080fe20000410000 */
[-C--:B------:R-:W-:Y:S01]  /*6210*/  FMUL.FTZ R108, R108, R5.reuse ;  /* 0x000000056c6c7220 */ /* 0x080fe20000410000 */
[----:B------:R-:W-:Y:S01]  /*6220*/  FADD.FTZ R24, R176, R45 ;  /* 0x0000002db0187221 */ /* 0x000fe20000010000 */
[----:B------:R-:W-:Y:S01]  /*6230*/  FADD.FTZ R45, R177, R0 ;  /* 0x00000000b12d7221 */ /* 0x000fe20000010000 */
[----:B------:R1:W-:Y:S01]  /*6240*/  @!P1 SYNCS.ARRIVE.TRANS64.RED.A1T0 RZ, [R28+URZ], RZ ;  /* 0x000000ff1cff99a7 */ /* 0x0003e2000810043f */
[-C--:B------:R-:W-:Y:S01]  /*6250*/  FMUL.FTZ R109, R109, R5.reuse ;  /* 0x000000056d6d7220 */ /* 0x080fe20000410000 */
[----:B------:R-:W-:Y:S01]  /*6260*/  FADD.FTZ R47, R29, R24 ;  /* 0x000000181d2f7221 */ /* 0x000fe20000010000 */
[----:B------:R-:W-:Y:S01]  /*6270*/  FADD.FTZ R0, R14, R45 ;  /* 0x0000002d0e007221 */ /* 0x000fe20000010000 */
[--C-:B------:R-:W-:Y:S01]  /*6280*/  FFMA.FTZ R45, R69, UR10, -R21.reuse ;  /* 0x0000000a452d7c23 */ /* 0x100fe20008010815 */
[----:B------:R-:W-:Y:S01]  /*6290*/  FFMA.FTZ R21, R85, UR10, -R21 ;  /* 0x0000000a55157c23 */ /* 0x000fe20008010815 */
        /* <DEDUP_REMOVED lines=9> */
[----:B------:R-:W-:Y:S01]  /*6330*/  FADD.FTZ R47, R173, R0 ;  /* 0x00000000ad2f7221 */ /* 0x000fe20000010000 */
[-C--:B------:R-:W-:Y:S01]  /*6340*/  FMUL.FTZ R117, R117, R5.reuse ;  /* 0x0000000575757220 */ /* 0x080fe20000410000 */
[-C--:B------:R-:W-:Y:S01]  /*6350*/  FMUL.FTZ R120, R120, R5.reuse ;  /* 0x0000000578787220 */ /* 0x080fe20000410000 */
[----:B------:R-:W-:Y:S01]  /*6360*/  FADD.FTZ R49, R33, R24 ;  /* 0x0000001821317221 */ /* 0x000fe20000010000 */
[----:B------:R-:W-:Y:S01]  /*6370*/  FADD.FTZ R0, R26, R47 ;  /* 0x0000002f1a007221 */ /* 0x000fe20000010000 */
[----:B------:R-:W3:Y:S01]  /*6380*/  MUFU.EX2 R21, R21 ;  /* 0x0000001500157308 */ /* 0x000ee20000000800 */
        /* <DEDUP_REMOVED lines=32> */
[----:B------:R-:W-:Y:S01]  /*6590*/  FMUL.FTZ R91, R91, R6 ;  /* 0x000000065b5b7220 */ /* 0x000fe20000410000 */
[----:B------:R-:W-:Y:S01]  /*65a0*/  FADD.FTZ R10, R154, R27 ;  /* 0x0000001b9a0a7221 */ /* 0x000fe20000010000 */
[----:B------:R-:W-:Y:S01]  /*65b0*/  FADD.FTZ R25, R155, R0 ;  /* 0x000000009b197221 */ /* 0x000fe20000010000 */
[C---:B0-----:R-:W-:Y:S01]  /*65c0*/  F2FP.BF16.F32.PACK_AB R154, R3.reuse, R154 ;  /* 0x0000009a039a723e */ /* 0x041fe200000010ff */
        /* <DEDUP_REMOVED lines=17> */
[----:B--2---:R-:W-:Y:S01]  /*66e0*/  FADD.FTZ R27, R45, R10 ;  /* 0x0000000a2d1b7221 */ /* 0x004fe20000010000 */
        /* <DEDUP_REMOVED lines=37> */
[----:B---3--:R-:W-:Y:S01]  /*6940*/  FADD.FTZ R3, R21, R27 ;  /* 0x0000001b15037221 */ /* 0x008fe20000010000 */
        /* <DEDUP_REMOVED lines=26> */
[----:B-1----:R-:W-:Y:S06]  /*6af0*/  @P3 BRA `(.L_x_2306) ;  /* 0xffffffd400b83947 */ /* 0x002fec000383ffff */
.L_x_2297:
[----:B------:R-:W-:-:S06]  /*6b00*/  UISETP.GE.AND UP0, UPT, UR58, UR40, UPT ;  /* 0x000000283a00728c */ /* 0x000fcc000bf06270 */
[----:B------:R-:W-:-:S13]  /*6b10*/  PLOP3.LUT P2, PT, PT, PT, UP0, 0x80, 0x0 ;  /* 0x000000000000781c */ /* 0x000fda0003f4f008 */
[----:B------:R-:W-:Y:S05]  /*6b20*/  @!P2 BRA `(.L_x_2307) ;  /* 0x00000020000ca947 */ /* 0x000fea0003800000 */
[----:B------:R-:W-:Y:S01]  /*6b30*/  IMAD.MOV.U32 R5, RZ, RZ, R4 ;  /* 0x000000ffff057224 */ /* 0x000fe200078e0004 */
[----:B------:R-:W-:Y:S01]  /*6b40*/  UMOV UR55, UR47 ;  /* 0x0000002f00377c82 */ /* 0x000fe20008000000 */
[----:B------:R-:W-:Y:S01]  /*6b50*/  IMAD.MOV.U32 R6, RZ, RZ, R7 ;  /* 0x000000ffff067224 */ /* 0x000fe200078e0007 */
[----:B------:R-:W-:Y:S01]  /*6b60*/  UMOV UR54, UR46 ;  /* 0x0000002e00367c82 */ /* 0x000fe20008000000 */
[----:B------:R-:W-:-:S05]  /*6b70*/  ULDC UR53, c[0x0][0x988] ;  /* 0x0002620000357ab9 */ /* 0x000fca0000000800 */
.L_x_2316:
        /* <DEDUP_REMOVED lines=9> */
.L_x_2309:
[----:B------:R-:W-:Y:S01]  /*6c10*/  ULEA UR6, UR46, UR41, 0x3 ;  /* 0x000000292e067291 */ /* 0x000fe2000f8e183f */
[----:B------:R-:W-:-:S05]  /*6c20*/  IMAD.U32 R4, RZ, RZ, UR47 ;  /* 0x0000002fff047e24 */ /* 0x000fca000f8e00ff */
[----:B------:R-:W-:-:S04]  /*6c30*/  SHF.L.U32 R4, R4, 0x1f, RZ ;  /* 0x0000001f04047819 */ /* 0x000fc800000006ff */
[----:B------:R0:W1:Y:S01]  /*6c40*/  SYNCS.PHASECHK.TRANS64.TRYWAIT P2, [UR6+0x28830], R4 ;  /* 0x02883004ff0075a7 */ /* 0x0000620008040146 */
[----:B------:R-:W-:Y:S05]  /*6c50*/  @!P0 BRA `(.L_x_2310) ;  /* 0x0000000000048947 */ /* 0x000fea0003800000 */
[----:B------:R-:W-:Y:S01]  /*6c60*/  BPT.TRAP 0x1 ;  /* 0x000000040000795c */ /* 0x000fe20000300000 */
.L_x_2310:
[----:B-1----:R-:W-:Y:S05]  /*6c70*/  @P2 BRA `(.L_x_2308) ;  /* 0x0000000000082947 */ /* 0x002fea0003800000 */
[----:B------:R-:W1:Y:S02]  /*6c80*/  SYNCS.PHASECHK.TRANS64.TRYWAIT P2, [UR6+0x28830], R4 ;  /* 0x02883004ff0075a7 */ /* 0x000e640008040146 */
[----:B-1----:R-:W-:Y:S05]  /*6c90*/  @!P2 BRA `(.L_x_2311) ;  /* 0x000000c4007ca947 */ /* 0x002fea0003800000 */
.L_x_2308:
        /* <DEDUP_REMOVED lines=47> */
.L_x_2313:
[----:B------:R-:W-:Y:S01]  /*6f90*/  ULEA UR6, UR54, UR41, 0x3 ;  /* 0x0000002936067291 */ /* 0x000fe2000f8e183f */
[----:B------:R-:W-:-:S05]  /*6fa0*/  IMAD.U32 R4, RZ, RZ, UR55 ;  /* 0x00000037ff047e24 */ /* 0x000fca000f8e00ff */
[----:B------:R-:W-:-:S04]  /*6fb0*/  SHF.L.U32 R4, R4, 0x1f, RZ ;  /* 0x0000001f04047819 */ /* 0x000fc800000006ff */
[----:B------:R0:W1:Y:S01]  /*6fc0*/  SYNCS.PHASECHK.TRANS64.TRYWAIT P2, [UR6+0x28850], R4 ;  /* 0x02885004ff0075a7 */ /* 0x0000620008040146 */
[----:B------:R-:W-:Y:S05]  /*6fd0*/  @!P0 BRA `(.L_x_2314) ;  /* 0x0000000000048947 */ /* 0x000fea0003800000 */
[----:B------:R-:W-:Y:S01]  /*6fe0*/  BPT.TRAP 0x1 ;  /* 0x000000040000795c */ /* 0x000fe20000300000 */
.L_x_2314:
[----:B-1----:R-:W-:Y:S05]  /*6ff0*/  @P2 BRA `(.L_x_2312) ;  /* 0x0000000000082947 */ /* 0x002fea0003800000 */
[----:B------:R-:W1:Y:S02]  /*7000*/  SYNCS.PHASECHK.TRANS64.TRYWAIT P2, [UR6+0x28850], R4 ;  /* 0x02885004ff0075a7 */ /* 0x000e640008040146 */
[----:B-1----:R-:W-:Y:S05]  /*7010*/  @!P2 BRA `(.L_x_2315) ;  /* 0x000000c000b4a947 */ /* 0x002fea0003800000 */
.L_x_2312:
[----:B------:R-:W-:Y:S01]  /*7020*/  UIADD3 UR6, UR41, 0x400, URZ ;  /* 0x0000040029067890 */ /* 0x000fe2000fffe03f */
[----:B------:R-:W-:Y:S01]  /*7030*/  WARPGROUP.ARRIVE ;  /* 0x00000000000079c5 */ /* 0x000fe20000000000 */
[----:B------:R-:W-:Y:S01]  /*7040*/  UMOV UR7, 0x40000040 ;  /* 0x4000004000077882 */ /* 0x000fe20000000000 */
[----:B01----:R-:W-:Y:S01]  /*7050*/  FMNMX.FTZ R4, R24, R6, !PT ;  /* 0x0000000618047209 */ /* 0x003fe20007810000 */
[----:B------:R-:W-:-:S03]  /*7060*/  USHF.R.U32.HI UR6, URZ, 0x4, UR6 ;  /* 0x000000043f067899 */ /* 0x000fc60008011606 */
[----:B------:R-:W0:Y:S01]  /*7070*/  S2R R220, SR_TID.X ;  /* 0x0000000000dc7919 */ /* 0x000e220000002100 */
[----:B------:R-:W-:Y:S01]  /*7080*/  UMOV UR10, UR53 ;  /* 0x00000035000a7c82 */ /* 0x000fe20008000000 */
[----:B------:R-:W-:Y:S01]  /*7090*/  FMNMX.FTZ R7, R25, R4, !PT ;  /* 0x0000000419077209 */ /* 0x000fe20007810000 */
[----:B------:R-:W-:Y:S02]  /*70a0*/  ULOP3.LUT UR6, UR6, 0x3fff, URZ, 0xc0, !UPT ;  /* 0x00003fff06067892 */ /* 0x000fe4000f8ec03f */
[----:B------:R-:W-:Y:S01]  /*70b0*/  UISETP.GT.AND UP0, UPT, UR58, UR40, UPT ;  /* 0x000000283a00728c */ /* 0x000fe2000bf04270 */
[----:B------:R-:W-:Y:S01]  /*70c0*/  FMNMX.FTZ R4, R28, R7, !PT ;  /* 0x000000071c047209 */ /* 0x000fe20007810000 */
[----:B------:R-:W-:Y:S02]  /*70d0*/  ULOP3.LUT UR6, UR6, 0x4000000, URZ, 0xfc, !UPT ;  /* 0x0400000006067892 */ /* 0x000fe4000f8efc3f */
[----:B------:R-:W-:Y:S01]  /*70e0*/  UIADD3 UR58, UR58, -0x1, URZ ;  /* 0xffffffff3a3a7890 */ /* 0x000fe2000fffe03f */
[----:B------:R-:W-:Y:S01]  /*70f0*/  FMNMX.FTZ R7, R29, R4, !PT ;  /* 0x000000041d077209 */ /* 0x000fe20007810000 */
[----:B------:R-:W-:Y:S01]  /*7100*/  ULEA UR11, UR54, UR6, 0xb ;  /* 0x00000006360b7291 */ /* 0x000fe2000f8e583f */
[----:B------:R-:W-:Y:S01]  /*7110*/  PLOP3.LUT P2, PT, PT, PT, UP0, 0x80, 0x0 ;  /* 0x000000000000781c */ /* 0x000fe20003f4f008 */
[----:B------:R-:W-:Y:S01]  /*7120*/  UMOV UR55, UR47 ;  /* 0x0000002f00377c82 */ /* 0x000fe20008000000 */
        /* <DEDUP_REMOVED lines=50> */
[C---:B------:R-:W-:Y:S01]  /*7450*/  FMUL.FTZ R20, R7.reuse, UR10 ;  /* 0x0000000a07147c20 */ /* 0x040fe20008410000 */
[----:B------:R-:W-:Y:S01]  /*7460*/  FMNMX.FTZ R4, R42, R13, !PT ;  /* 0x0000000d2a047209 */ /* 0x000fe20007810000 */
[----:B------:R-:W-:Y:S02]  /*7470*/  FADD.FTZ R6, -R7, R6 ;  /* 0x0000000607067221 */ /* 0x000fe40000010100 */
        /* <DEDUP_REMOVED lines=18> */
[----:B------:R-:W-:Y:S01]  /*75a0*/  FFMA.FTZ R85, R85, UR10, -R20 ;  /* 0x0000000a55557c23 */ /* 0x000fe20008010814 */
[----:B------:R-:W-:Y:S01]  /*75b0*/  FMUL.FTZ R6, R6, UR10 ;  /* 0x0000000a06067c20 */ /* 0x000fe20008410000 */
[----:B------:R-:W-:Y:S01]  /*75c0*/  MUFU.EX2 R9, R9 ;  /* 0x0000000900097308 */ /* 0x000fe20000000800 */
[----:B------:R-:W-:-:S04]  /*75d0*/  FMNMX.FTZ R4, R54, R15, !PT ;  /* 0x0000000f36047209 */ /* 0x000fc80007810000 */
[----:B------:R-:W-:-:S03]  /*75e0*/  FMNMX.FTZ R15, R55, R4, !PT ;  /* 0x00000004370f7209 */ /* 0x000fc60007810000 */
[----:B------:R-:W0:Y:S01]  /*75f0*/  MUFU.EX2 R6, R6 ;  /* 0x0000000600067308 */ /* 0x000e220000000800 */
[----:B------:R-:W-:-:S04]  /*7600*/  FMNMX.FTZ R4, R58, R15, !PT ;  /* 0x0000000f3a047209 */ /* 0x000fc80007810000 */
[----:B------:R-:W-:-:S03]  /*7610*/  FMNMX.FTZ R15, R59, R4, !PT ;  /* 0x000000043b0f7209 */ /* 0x000fc60007810000 */
[----:B------:R-:W1:Y:S01]  /*7620*/  MUFU.EX2 R180, R180 ;  /* 0x000000b400b47308 */ /* 0x000e620000000800 */
[----:B------:R-:W-:Y:S01]  /*7630*/  FMNMX.FTZ R4, R62, R15, !PT ;  /* 0x0000000f3e047209 */ /* 0x000fe20007810000 */
[--C-:B------:R-:W-:Y:S01]  /*7640*/  FFMA.FTZ R15, R49, UR10, -R20.reuse ;  /* 0x0000000a310f7c23 */ /* 0x100fe20008010814 */
[----:B------:R-:W-:Y:S02]  /*7650*/  FFMA.FTZ R49, R69, UR10, -R20 ;  /* 0x0000000a45317c23 */ /* 0x000fe40008010814 */
[----:B------:R-:W-:-:S03]  /*7660*/  FMNMX.FTZ R33, R63, R4, !PT ;  /* 0x000000043f217209 */ /* 0x000fc60007810000 */
[----:B------:R-:W2:Y:S01]  /*7670*/  MUFU.EX2 R182, R182 ;  /* 0x000000b600b67308 */ /* 0x000ea20000000800 */
[----:B------:R-:W-:Y:S01]  /*7680*/  FMNMX.FTZ R4, R66, R33, !PT ;  /* 0x0000002142047209 */ /* 0x000fe20007810000 */
[----:B0-----:R-:W-:-:S03]  /*7690*/  FFMA.FTZ R3, R6, R3, R9 ;  /* 0x0000000306037223 */ /* 0x001fc60000010009 */
[----:B------:R-:W-:-:S03]  /*76a0*/  FMNMX.FTZ R33, R67, R4, !PT ;  /* 0x0000000443217209 */ /* 0x000fc60007810000 */
[----:B------:R-:W0:Y:S01]  /*76b0*/  MUFU.EX2 R29, R29 ;  /* 0x0000001d001d7308 */ /* 0x000e220000000800 */
[----:B------:R-:W-:Y:S01]  /*76c0*/  FMNMX.FTZ R4, R70, R33, !PT ;  /* 0x0000002146047209 */ /* 0x000fe20007810000 */
[--C-:B------:R-:W-:Y:S01]  /*76d0*/  FFMA.FTZ R33, R53, UR10, -R20.reuse ;  /* 0x0000000a35217c23 */ /* 0x100fe20008010814 */
[--C-:B------:R-:W-:Y:S01]  /*76e0*/  FFMA.FTZ R53, R57, UR10, -R20.reuse ;  /* 0x0000000a39357c23 */ /* 0x100fe20008010814 */
[----:B------:R-:W-:Y:S01]  /*76f0*/  FFMA.FTZ R57, R77, UR10, -R20 ;  /* 0x0000000a4d397c23 */ /* 0x000fe20008010814 */
[----:B------:R-:W-:Y:S01]  /*7700*/  FMNMX.FTZ R37, R71, R4, !PT ;  /* 0x0000000447257209 */ /* 0x000fe20007810000 */
[C---:B-1----:R-:W-:Y:S01]  /*7710*/  FADD.FTZ R3, R180.reuse, R3 ;  /* 0x00000003b4037221 */ /* 0x042fe20000010000 */
[----:B------:R-:W-:Y:S01]  /*7720*/  F2FP.BF16.F32.PACK_AB R180, R180, R9 ;  /* 0x00000009b4b4723e */ /* 0x000fe200000010ff */
        /* <DEDUP_REMOVED lines=11> */
[--C-:B------:R-:W-:Y:S01]  /*77e0*/  FFMA.FTZ R37, R61, UR10, -R20.reuse ;  /* 0x0000000a3d257c23 */ /* 0x100fe20008010814 */
[----:B------:R-:W-:Y:S02]  /*77f0*/  FFMA.FTZ R61, R81, UR10, -R20 ;  /* 0x0000000a513d7c23 */ /* 0x000fe40008010814 */
[----:B------:R-:W-:-:S03]  /*7800*/  FMNMX.FTZ R4, R87, R4, !PT ;  /* 0x0000000457047209 */ /* 0x000fc60007810000 */
[----:B------:R-:W-:Y:S02]  /*7810*/  MUFU.EX2 R15, R15 ;  /* 0x0000000f000f7308 */ /* 0x000fe40000000800 */
[----:B------:R-:W1:Y:S06]  /*7820*/  SHFL.BFLY PT, R45, R4, 0x2, 0x1f ;  /* 0x0c401f00042d7f89 */ /* 0x000e6c00000e0000 */
[----:B------:R-:W-:Y:S08]  /*7830*/  MUFU.EX2 R33, R33 ;  /* 0x0000002100217308 */ /* 0x000ff00000000800 */
[----:B------:R-:W-:Y:S08]  /*7840*/  MUFU.EX2 R53, R53 ;  /* 0x0000003500357308 */ /* 0x000ff00000000800 */
[----:B------:R-:W-:Y:S01]  /*7850*/  MUFU.EX2 R37, R37 ;  /* 0x0000002500257308 */ /* 0x000fe20000000800 */
[----:B-1----:R-:W-:Y:S01]  /*7860*/  FMNMX.FTZ R14, R4, R45, !PT ;  /* 0x0000002d040e7209 */ /* 0x002fe20007810000 */
[----:B------:R-:W-:-:S02]  /*7870*/  WARPGROUP.DEPBAR.LE gsb0, 0x0 ;  /* 0x00008000000079c5 */ /* 0x000fc40000010000 */
[----:B------:R-:W-:Y:S01]  /*7880*/  WARPGROUP.ARRIVE ;  /* 0x00000000000079c5 */ /* 0x000fe20000000000 */
[--C-:B------:R-:W-:Y:S01]  /*7890*/  FFMA.FTZ R176, R32, UR10, -R20.reuse ;  /* 0x0000000a20b07c23 */ /* 0x100fe20008010814 */
[----:B------:R-:W1:Y:S01]  /*78a0*/  SHFL.BFLY PT, R65, R14, 0x1, 0x1f ;  /* 0x0c201f000e417f89 */ /* 0x000e6200000e0000 */
[--C-:B------:R-:W-:Y:S01]  /*78b0*/  FFMA.FTZ R178, R36, UR10, -R20.reuse ;  /* 0x0000000a24b27c23 */ /* 0x100fe20008010814 */
[----:B------:R-:W-:Y:S01]  /*78c0*/  FFMA.FTZ R45, R73, UR10, -R20 ;  /* 0x0000000a492d7c23 */ /* 0x000fe20008010814 */
[----:B------:R-:W-:Y:S01]  /*78d0*/  MUFU.EX2 R41, R41 ;  /* 0x0000002900297308 */ /* 0x000fe20000000800 */
[----:B------:R-:W-:Y:S01]  /*78e0*/  HGMMA.64x128x16.F32.BF16 R88, R172, gdesc[UR4].tnspB, R88, gsb0 ;  /* 0x41e00004ac587df0 */ /* 0x000fe20008001858 */
[----:B------:R-:W-:Y:S01]  /*78f0*/  UIADD3 UR6, UR11, 0x180, URZ ;  /* 0x000001800b067890 */ /* 0x000fe2000fffe03f */
[----:B------:R-:W-:-:S05]  /*7900*/  UMOV UR7, 0x40000040 ;  /* 0x4000004000077882 */ /* 0x000fca0000000000 */
[----:B------:R-:W-:Y:S08]  /*7910*/  MUFU.EX2 R176, R176 ;  /* 0x000000b000b07308 */ /* 0x000ff00000000800 */
[----:B------:R-:W-:Y:S01]  /*7920*/  MUFU.EX2 R178, R178 ;  /* 0x000000b200b27308 */ /* 0x000fe20000000800 */
[----:B-1----:R-:W-:-:S07]  /*7930*/  FMNMX.FTZ R4, R14, R65, !PT ;  /* 0x000000410e047209 */ /* 0x002fce0007810000 */
[----:B------:R-:W-:Y:S01]  /*7940*/  MUFU.EX2 R49, R49 ;  /* 0x0000003100317308 */ /* 0x000fe20000000800 */
[----:B------:R-:W-:-:S04]  /*7950*/  FMUL.FTZ R24, R4, UR10 ;  /* 0x0000000a04187c20 */ /* 0x000fc80008410000 */
[--C-:B------:R-:W-:Y:S01]  /*7960*/  FFMA.FTZ R181, R27, UR10, -R24.reuse ;  /* 0x0000000a1bb57c23 */ /* 0x100fe20008010818 */
[----:B------:R-:W-:Y:S02]  /*7970*/  IMAD.U32 R27, RZ, RZ, UR46 ;  /* 0x0000002eff1b7e24 */ /* 0x000fe4000f8e00ff */
[--C-:B------:R-:W-:Y:S01]  /*7980*/  FFMA.FTZ R183, R30, UR10, -R24.reuse ;  /* 0x0000000a1eb77c23 */ /* 0x100fe20008010818 */
[--C-:B------:R-:W-:Y:S01]  /*7990*/  FFMA.FTZ R177, R34, UR10, -R24.reuse ;  /* 0x0000000a22b17c23 */ /* 0x100fe20008010818 */
[--C-:B------:R-:W-:Y:S01]  /*79a0*/  FFMA.FTZ R28, R35, UR10, -R24.reuse ;  /* 0x0000000a231c7c23 */ /* 0x100fe20008010818 */
[--C-:B------:R-:W-:Y:S01]  /*79b0*/  FFMA.FTZ R179, R38, UR10, -R24.reuse ;  /* 0x0000000a26b37c23 */ /* 0x100fe20008010818 */
[----:B------:R-:W-:Y:S01]  /*79c0*/  @!P1 LEA R27, R27, UR41, 0x3 ;  /* 0x000000291b1b9c11 */ /* 0x000fe2000f8e18ff */
[----:B------:R-:W-:Y:S01]  /*79d0*/  MUFU.EX2 R181, R181 ;  /* 0x000000b500b57308 */ /* 0x000fe20000000800 */
[--C-:B------:R-:W-:Y:S01]  /*79e0*/  FFMA.FTZ R30, R39, UR10, -R24.reuse ;  /* 0x0000000a271e7c23 */ /* 0x100fe20008010818 */
        /* <DEDUP_REMOVED lines=10> */
[----:B------:R-:W-:-:S04]  /*7a90*/  FFMA.FTZ R86, R86, UR10, -R24 ;  /* 0x0000000a56567c23 */ /* 0x000fc80008010818 */
        /* <DEDUP_REMOVED lines=17> */
[----:B--2---:R-:W-:Y:S01]  /*7bb0*/  FADD.FTZ R44, R182, R3 ;  /* 0x00000003b62c7221 */ /* 0x004fe20000010000 */
[--C-:B------:R-:W-:Y:S01]  /*7bc0*/  FFMA.FTZ R175, R46, UR10, -R24.reuse ;  /* 0x0000000a2eaf7c23 */ /* 0x100fe20008010818 */
[----:B------:R-:W-:Y:S01]  /*7bd0*/  HGMMA.64x128x16.F32.BF16 R88, R168, gdesc[UR4].tnspB, R88, gsb0 ;  /* 0x41e00004a8587df0 */ /* 0x000fe20008001858 */
[----:B------:R-:W-:Y:S01]  /*7be0*/  UIADD3 UR6, UR11, 0x200, URZ ;  /* 0x000002000b067890 */ /* 0x000fe2000fffe03f */
[----:B------:R-:W-:Y:S01]  /*7bf0*/  MUFU.EX2 R172, R172 ;  /* 0x000000ac00ac7308 */ /* 0x000fe20000000800 */
[----:B------:R-:W-:Y:S01]  /*7c00*/  UMOV UR7, 0x40000040 ;  /* 0x4000004000077882 */ /* 0x000fe20000000000 */
[----:B------:R-:W-:Y:S01]  /*7c10*/  FFMA.FTZ R40, R59, UR10, -R24 ;  /* 0x0000000a3b287c23 */ /* 0x000fe20008010818 */
[----:B0-----:R-:W-:-:S05]  /*7c20*/  F2FP.BF16.F32.PACK_AB R182, R29, R182 ;  /* 0x000000b61db6723e */ /* 0x001fca00000010ff */
        /* <DEDUP_REMOVED lines=40> */
[----:B------:R-:W-:Y:S01]  /*7eb0*/  FADD.FTZ R20, -R4, R5 ;  /* 0x0000000504147221 */ /* 0x000fe20000010100 */
[--C-:B------:R-:W-:Y:S01]  /*7ec0*/  FFMA.FTZ R157, R66, UR10, -R24.reuse ;  /* 0x0000000a429d7c23 */ /* 0x100fe20008010818 */
[--C-:B------:R-:W-:Y:S01]  /*7ed0*/  FFMA.FTZ R159, R70, UR10, -R24.reuse ;  /* 0x0000000a469f7c23 */ /* 0x100fe20008010818 */
[----:B------:R-:W-:Y:S01]  /*7ee0*/  HGMMA.64x128x16.F32.BF16 R88, R160, gdesc[UR4].tnspB, R88, gsb0 ;  /* 0x41e00004a0587df0 */ /* 0x000fe20008001858 */
[----:B------:R-:W-:Y:S01]  /*7ef0*/  UIADD3 UR6, UR11, 0x380, URZ ;  /* 0x000003800b067890 */ /* 0x000fe2000fffe03f */
[----:B------:R-:W-:Y:S01]  /*7f00*/  FMUL.FTZ R65, R20, UR10 ;  /* 0x0000000a14417c20 */ /* 0x000fe20008410000 */
[----:B------:R-:W-:Y:S01]  /*7f10*/  UMOV UR7, 0x40000040 ;  /* 0x4000004000077882 */ /* 0x000fe20000000000 */
[--C-:B------:R-:W-:Y:S01]  /*7f20*/  FFMA.FTZ R20, R26, UR10, -R24.reuse ;  /* 0x0000000a1a147c23 */ /* 0x100fe20008010818 */
[----:B------:R-:W-:Y:S01]  /*7f30*/  FFMA.FTZ R26, R31, UR10, -R24 ;  /* 0x0000000a1f1a7c23 */ /* 0x000fe20008010818 */
[----:B------:R-:W-:Y:S01]  /*7f40*/  @!P1 VIADD R31, R27, 0x28840 ;  /* 0x000288401b1f9836 */ /* 0x000fe20000000000 */
[----:B------:R-:W-:Y:S01]  /*7f50*/  IADD3 R27, -R220, 0xb, RZ ;  /* 0x0000000bdc1b7810 */ /* 0x000fe20007ffe1ff */
[----:B------:R-:W-:Y:S03]  /*7f60*/  MUFU.EX2 R65, R65 ;  /* 0x0000004100417308 */ /* 0x000fe60000000800 */
[----:B------:R-:W-:-:S05]  /*7f70*/  @!P1 PRMT R31, RZ, 0x654, R31 ;  /* 0x00000654ff1f9816 */ /* 0x000fca000000001f */
[----:B------:R-:W0:Y:S08]  /*7f80*/  MUFU.EX2 R20, R20 ;  /* 0x0000001400147308 */ /* 0x000e300000000800 */
[----:B------:R-:W1:Y:S08]  /*7f90*/  MUFU.EX2 R26, R26 ;  /* 0x0000001a001a7308 */ /* 0x000e700000000800 */
[----:B------:R-:W-:Y:S01]  /*7fa0*/  MUFU.EX2 R156, R156 ;  /* 0x0000009c009c7308 */ /* 0x000fe20000000800 */
[----:B0-----:R-:W-:-:S04]  /*7fb0*/  FFMA.FTZ R0, R65, R0, R20 ;  /* 0x0000000041007223 */ /* 0x001fc80000010014 */
[----:B------:R-:W-:Y:S01]  /*7fc0*/  FADD.FTZ R42, R181, R0 ;  /* 0x00000000b52a7221 */ /* 0x000fe20000010000 */
[----:B------:R-:W-:Y:S01]  /*7fd0*/  FFMA.FTZ R0, R63, UR10, -R24 ;  /* 0x0000000a3f007c23 */ /* 0x000fe20008010818 */
[----:B------:R-:W-:Y:S01]  /*7fe0*/  F2FP.BF16.F32.PACK_AB R181, R181, R20 ;  /* 0x00000014b5b5723e */ /* 0x000fe200000010ff */
[----:B------:R-:W-:Y:S01]  /*7ff0*/  MUFU.EX2 R157, R157 ;  /* 0x0000009d009d7308 */ /* 0x000fe20000000800 */
[----:B------:R-:W-:Y:S01]  /*8000*/  FADD.FTZ R3, R183, R42 ;  /* 0x0000002ab7037221 */ /* 0x000fe20000010000 */
[----:B-1----:R-:W-:-:S03]  /*8010*/  F2FP.BF16.F32.PACK_AB R183, R26, R183 ;  /* 0x000000b71ab7723e */ /* 0x002fc600000010ff */
[----:B------:R-:W-:-:S03]  /*8020*/  FADD.FTZ R42, R26, R3 ;  /* 0x000000031a2a7221 */ /* 0x000fc60000010000 */
[----:B------:R-:W-:Y:S01]  /*8030*/  MUFU.EX2 R0, R0 ;  /* 0x0000000000007308 */ /* 0x000fe20000000800 */
[----:B------:R-:W-:Y:S01]  /*8040*/  FADD.FTZ R3, R177, R42 ;  /* 0x0000002ab1037221 */ /* 0x000fe20000010000 */
[----:B------:R-:W-:Y:S01]  /*8050*/  FFMA.FTZ R42, R67, UR10, -R24 ;  /* 0x0000000a432a7c23 */ /* 0x000fe20008010818 */
[C---:B------:R-:W-:Y:S02]  /*8060*/  F2FP.BF16.F32.PACK_AB R177, R28.reuse, R177 ;  /* 0x000000b11cb1723e */ /* 0x040fe400000010ff */
[----:B------:R-:W-:-:S03]  /*8070*/  FADD.FTZ R46, R28, R3 ;  /* 0x000000031c2e7221 */ /* 0x000fc60000010000 */
[----:B------:R-:W-:Y:S01]  /*8080*/  MUFU.EX2 R42, R42 ;  /* 0x0000002a002a7308 */ /* 0x000fe20000000800 */
[----:B------:R-:W-:Y:S01]  /*8090*/  FADD.FTZ R3, R179, R46 ;  /* 0x0000002eb3037221 */ /* 0x000fe20000010000 */
[----:B------:R-:W-:-:S03]  /*80a0*/  F2FP.BF16.F32.PACK_AB R179, R30, R179 ;  /* 0x000000b31eb3723e */ /* 0x000fc600000010ff */
        /* <DEDUP_REMOVED lines=9> */
[----:B------:R-:W0:Y:S01]  /*8140*/  MUFU.EX2 R5, R85 ;  /* 0x0000005500057308 */ /* 0x000e220000000800 */
[----:B------:R-:W-:Y:S01]  /*8150*/  FADD.FTZ R3, R169, R46 ;  /* 0x0000002ea9037221 */ /* 0x000fe20000010000 */
[----:B------:R-:W-:-:S03]  /*8160*/  F2FP.BF16.F32.PACK_AB R169, R36, R169 ;  /* 0x000000a924a9723e */ /* 0x000fc600000010ff */
[----:B------:R-:W-:-:S04]  /*8170*/  FADD.FTZ R46, R36, R3 ;  /* 0x00000003242e7221 */ /* 0x000fc80000010000 */
[----:B------:R-:W-:Y:S01]  /*8180*/  FADD.FTZ R3, R171, R46 ;  /* 0x0000002eab037221 */ /* 0x000fe20000010000 */
[----:B------:R-:W-:Y:S01]  /*8190*/  F2FP.BF16.F32.PACK_AB R171, R38, R171 ;  /* 0x000000ab26ab723e */ /* 0x000fe200000010ff */
[----:B------:R-:W-:Y:S02]  /*81a0*/  WARPGROUP.DEPBAR.LE gsb0, 0x0 ;  /* 0x00008000000079c5 */ /* 0x000fe40000010000 */
[----:B------:R-:W-:Y:S01]  /*81b0*/  WARPGROUP.ARRIVE ;  /* 0x00000000000079c5 */ /* 0x000fe20000000000 */
[----:B------:R-:W-:Y:S01]  /*81c0*/  FFMA.FTZ R161, R74, UR10, -R24 ;  /* 0x0000000a4aa17c23 */ /* 0x000fe20008010818 */
[----:B------:R-:W-:Y:S01]  /*81d0*/  MUFU.EX2 R163, R78 ;  /* 0x0000004e00a37308 */ /* 0x000fe20000000800 */
[----:B------:R-:W-:Y:S02]  /*81e0*/  F2FP.BF16.F32.PACK_AB R160, R45, R8 ;  /* 0x000000082da0723e */ /* 0x000fe400000010ff */
[----:B------:R-:W-:Y:S01]  /*81f0*/  F2FP.BF16.F32.PACK_AB R162, R57, R10 ;  /* 0x0000000a39a2723e */ /* 0x000fe200000010ff */
[----:B------:R-:W-:Y:S04]  /*8200*/  HGMMA.64x128x16.F32.BF16 R88, R164, gdesc[UR4].tnspB, R88, gsb0 ;  /* 0x41e00004a4587df0 */ /* 0x000fe80008001858 */
[----:B------:R-:W-:Y:S01]  /*8210*/  MUFU.EX2 R161, R161 ;  /* 0x000000a100a17308 */ /* 0x000fe20000000800 */
[----:B------:R-:W-:-:S02]  /*8220*/  WARPGROUP.DEPBAR.LE gsb0, 0x0 ;  /* 0x00008000000079c5 */ /* 0x000fc40000010000 */
[----:B------:R1:W-:Y:S06]  /*8230*/  BAR.ARV R27, 0x100 ;  /* 0x0004001b0000751d */ /* 0x0003ec0000002000 */
[----:B------:R2:W-:Y:S01]  /*8240*/  @!P1 SYNCS.ARRIVE.TRANS64.RED.A1T0 RZ, [R31+URZ], RZ ;  /* 0x000000ff1fff99a7 */ /* 0x0005e2000810043f */
[----:B------:R-:W-:Y:S01]  /*8250*/  MUFU.EX2 R165, R82 ;  /* 0x0000005200a57308 */ /* 0x000fe20000000800 */
[----:B0-----:R-:W-:Y:S01]  /*8260*/  F2FP.BF16.F32.PACK_AB R166, R5, R14 ;  /* 0x0000000e05a6723e */ /* 0x001fe200000010ff */
[-C--:B------:R-:W-:Y:S01]  /*8270*/  FMUL.FTZ R88, R88, R6.reuse ;  /* 0x0000000658587220 */ /* 0x080fe20000410000 */
[-C--:B------:R-:W-:Y:S01]  /*8280*/  FMUL.FTZ R89, R89, R6.reuse ;  /* 0x0000000659597220 */ /* 0x080fe20000410000 */
[-C--:B------:R-:W-:Y:S01]  /*8290*/  FMUL.FTZ R92, R92, R6.reuse ;  /* 0x000000065c5c7220 */ /* 0x080fe20000410000 */
[-C--:B------:R-:W-:Y:S01]  /*82a0*/  FMUL.FTZ R93, R93, R6.reuse ;  /* 0x000000065d5d7220 */ /* 0x080fe20000410000 */
[-C--:B------:R-:W-:Y:S01]  /*82b0*/  FMUL.FTZ R96, R96, R6.reuse ;  /* 0x0000000660607220 */ /* 0x080fe20000410000 */
[----:B--2---:R-:W-:Y:S01]  /*82c0*/  IMAD.U32 R31, RZ, RZ, UR54 ;  /* 0x00000036ff1f7e24 */ /* 0x004fe2000f8e00ff */
        /* <DEDUP_REMOVED lines=9> */
[----:B-1----:R-:W-:-:S02]  /*8360*/  @!P1 VIADD R27, R31, 0x28860 ;  /* 0x000288601f1b9836 */ /* 0x002fc40000000000 */
[-C--:B------:R-:W-:Y:S01]  /*8370*/  FMUL.FTZ R109, R109, R6.reuse ;  /* 0x000000066d6d7220 */ /* 0x080fe20000410000 */
[-C--:B------:R-:W-:Y:S01]  /*8380*/  FMUL.FTZ R112, R112, R6.reuse ;  /* 0x0000000670707220 */ /* 0x080fe20000410000 */
[-C--:B------:R-:W-:Y:S01]  /*8390*/  FMUL.FTZ R113, R113, R6.reuse ;  /* 0x0000000671717220 */ /* 0x080fe20000410000 */
[-C--:B------:R-:W-:Y:S01]  /*83a0*/  FMUL.FTZ R116, R116, R6.reuse ;  /* 0x0000000674747220 */ /* 0x080fe20000410000 */
[----:B------:R-:W-:Y:S01]  /*83b0*/  @!P1 PRMT R31, RZ, 0x654, R27 ;  /* 0x00000654ff1f9816 */ /* 0x000fe2000000001b */
[----:B------:R-:W-:Y:S01]  /*83c0*/  FADD.FTZ R27, R29, R44 ;  /* 0x0000002c1d1b7221 */ /* 0x000fe20000010000 */
[-C--:B------:R-:W-:Y:S01]  /*83d0*/  FMUL.FTZ R117, R117, R6.reuse ;  /* 0x0000000675757220 */ /* 0x080fe20000410000 */
[-C--:B------:R-:W-:Y:S01]  /*83e0*/  FMUL.FTZ R120, R120, R6.reuse ;  /* 0x0000000678787220 */ /* 0x080fe20000410000 */
[----:B------:R0:W-:Y:S01]  /*83f0*/  @!P1 SYNCS.ARRIVE.TRANS64.RED.A1T0 RZ, [R31+URZ], RZ ;  /* 0x000000ff1fff99a7 */ /* 0x0001e2000810043f */
[----:B------:R-:W-:Y:S01]  /*8400*/  FADD.FTZ R44, R176, R27 ;  /* 0x0000001bb02c7221 */ /* 0x000fe20000010000 */
[-C--:B------:R-:W-:Y:S01]  /*8410*/  FMUL.FTZ R121, R121, R6.reuse ;  /* 0x0000000679797220 */ /* 0x080fe20000410000 */
[-C--:B------:R-:W-:Y:S01]  /*8420*/  FMUL.FTZ R124, R124, R6.reuse ;  /* 0x000000067c7c7220 */ /* 0x080fe20000410000 */
[-C--:B------:R-:W-:Y:S01]  /*8430*/  FMUL.FTZ R125, R125, R6.reuse ;  /* 0x000000067d7d7220 */ /* 0x080fe20000410000 */
[----:B------:R-:W-:Y:S01]  /*8440*/  FADD.FTZ R27, R21, R44 ;  /* 0x0000002c151b7221 */ /* 0x000fe20000010000 */
[--C-:B------:R-:W-:Y:S01]  /*8450*/  FFMA.FTZ R44, R71, UR10, -R24.reuse ;  /* 0x0000000a472c7c23 */ /* 0x100fe20008010818 */
[----:B------:R-:W-:Y:S01]  /*8460*/  FFMA.FTZ R24, R87, UR10, -R24 ;  /* 0x0000000a57187c23 */ /* 0x000fe20008010818 */
        /* <DEDUP_REMOVED lines=16> */
[-C--:B------:R-:W-:Y:S01]  /*8570*/  FMUL.FTZ R148, R148, R6.reuse ;  /* 0x0000000694947220 */ /* 0x080fe20000410000 */
[----:B------:R-:W-:Y:S01]  /*8580*/  FADD.FTZ R48, R174, R27 ;  /* 0x0000001bae307221 */ /* 0x000fe20000010000 */
[----:B------:R-:W-:Y:S01]  /*8590*/  FMUL.FTZ R149, R149, R6 ;  /* 0x0000000695957220 */ /* 0x000fe20000410000 */
[----:B------:R-:W-:Y:S01]  /*85a0*/  F2FP.BF16.F32.PACK_AB R176, R21, R176 ;  /* 0x000000b015b0723e */ /* 0x000fe200000010ff */
[-C--:B------:R-:W-:Y:S01]  /*85b0*/  FMUL.FTZ R90, R90, R65.reuse ;  /* 0x000000415a5a7220 */ /* 0x080fe20000410000 */
[----:B------:R-:W-:Y:S01]  /*85c0*/  FADD.FTZ R27, R25, R48 ;  /* 0x00000030191b7221 */ /* 0x000fe20000010000 */
[----:B------:R-:W-:Y:S01]  /*85d0*/  F2FP.BF16.F32.PACK_AB R178, R11, R178 ;  /* 0x000000b20bb2723e */ /* 0x000fe200000010ff */
[-C--:B------:R-:W-:Y:S01]  /*85e0*/  FMUL.FTZ R91, R91, R65.reuse ;  /* 0x000000415b5b7220 */ /* 0x080fe20000410000 */
[----:B------:R-:W-:Y:S01]  /*85f0*/  F2FP.BF16.F32.PACK_AB R172, R13, R172 ;  /* 0x000000ac0dac723e */ /* 0x000fe200000010ff */
[----:B------:R-:W-:Y:S01]  /*8600*/  FADD.FTZ R48, R168, R27 ;  /* 0x0000001ba8307221 */ /* 0x000fe20000010000 */
[----:B------:R-:W-:Y:S01]  /*8610*/  F2FP.BF16.F32.PACK_AB R174, R25, R174 ;  /* 0x000000ae19ae723e */ /* 0x000fe200000010ff */
[-C--:B------:R-:W-:Y:S01]  /*8620*/  FMUL.FTZ R94, R94, R65.reuse ;  /* 0x000000415e5e7220 */ /* 0x080fe20000410000 */
[C---:B------:R-:W-:Y:S01]  /*8630*/  F2FP.BF16.F32.PACK_AB R168, R15.reuse, R168 ;  /* 0x000000a80fa8723e */ /* 0x040fe200000010ff */
[----:B------:R-:W-:Y:S01]  /*8640*/  FADD.FTZ R9, R15, R48 ;  /* 0x000000300f097221 */ /* 0x000fe20000010000 */
[----:B------:R-:W-:Y:S01]  /*8650*/  F2FP.BF16.F32.PACK_AB R164, R61, R12 ;  /* 0x0000000c3da4723e */ /* 0x000fe200000010ff */
        /* <DEDUP_REMOVED lines=80> */
.L_x_2307:
[----:B------:R-:W-:Y:S06]  /*8b60*/  BAR.ARV 0x8, 0x180 ;  /* 0x0206000000007b1d */ /* 0x000fec0000002000 */
[----:B------:R-:W-:Y:S05]  /*8b70*/  @!P0 BRA `(.L_x_2317) ;  /* 0x0000000000048947 */ /* 0x000fea0003800000 */
[----:B------:R-:W-:Y:S01]  /*8b80*/  BPT.TRAP 0x1 ;  /* 0x000000040000795c */ /* 0x000fe20000300000 */
.L_x_2317:
[----:B------:R-:W-:Y:S01]  /*8b90*/  ULEA UR5, UR46, UR41, 0x3 ;  /* 0x000000292e057291 */ /* 0x000fe2000f8e183f */
[----:B------:R-:W-:-:S05]  /*8ba0*/  IMAD.U32 R5, RZ, RZ, UR47 ;  /* 0x0000002fff057e24 */ /* 0x000fca000f8e00ff */
[----:B------:R-:W-:-:S04]  /*8bb0*/  SHF.L.U32 R5, R5, 0x1f, RZ ;  /* 0x0000001f05057819 */ /* 0x000fc800000006ff */
[----:B------:R0:W1:Y:S01]  /*8bc0*/  SYNCS.PHASECHK.TRANS64.TRYWAIT P2, [UR5+0x28850], R5 ;  /* 0x02885005ff0075a7 */ /* 0x0000620008040145 */
[----:B------:R-:W-:Y:S05]  /*8bd0*/  @!P0 BRA `(.L_x_2318) ;  /* 0x0000000000048947 */ /* 0x000fea0003800000 */
[----:B------:R-:W-:Y:S01]  /*8be0*/  BPT.TRAP 0x1 ;  /* 0x000000040000795c */ /* 0x000fe20000300000 */
.L_x_2318:
[----:B-1----:R-:W-:Y:S05]  /*8bf0*/  @P2 BRA `(.L_x_2319) ;  /* 0x0000000000082947 */ /* 0x002fea0003800000 */
[----:B------:R-:W1:Y:S02]  /*8c00*/  SYNCS.PHASECHK.TRANS64.TRYWAIT P0, [UR5+0x28850], R5 ;  /* 0x02885005ff0075a7 */ /* 0x000e640008000145 */
[----:B-1----:R-:W-:Y:S05]  /*8c10*/  @!P0 BRA `(.L_x_2320) ;  /* 0x000000a400cc8947 */ /* 0x002fea0003800000 */
.L_x_2319:
[----:B------:R-:W-:Y:S01]  /*8c20*/  UIADD3 UR41, UR41, 0x400, URZ ;  /* 0x0000040029297890 */ /* 0x000fe2000fffe03f */
[----:B------:R-:W-:Y:S01]  /*8c30*/  WARPGROUP.ARRIVE ;  /* 0x00000000000079c5 */ /* 0x000fe20000000000 */
[----:B------:R-:W-:Y:S01]  /*8c40*/  UMOV UR7, 0x40000040 ;  /* 0x4000004000077882 */ /* 0x000fe20000000000 */
[----:B-1----:R-:W1:Y:S01]  /*8c50*/  SHFL.BFLY PT, R6, R3, 0x2, 0x1f ;  /* 0x0c401f0003067f89 */ /* 0x002e6200000e0000 */
[----:B------:R-:W-:Y:S01]  /*8c60*/  USHF.R.U32.HI UR41, URZ, 0x4, UR41 ;  /* 0x000000043f297899 */ /* 0x000fe20008011629 */
[----:B------:R-:W-:Y:S01]  /*8c70*/  IMAD.MOV.U32 R10, RZ, RZ, RZ ;  /* 0x000000ffff0a7224 */ /* 0x000fe200078e00ff */
[----:B------:R-:W-:Y:S01]  /*8c80*/  UIADD3 UR48, UR48, 0x1, URZ ;  /* 0x0000000130307890 */ /* 0x000fe2000fffe03f */
[----:B0-----:R-:W0:Y:S01]  /*8c90*/  SHFL.BFLY PT, R5, R0, 0x2, 0x1f ;  /* 0x0c401f0000057f89 */ /* 0x001e2200000e0000 */
[----:B------:R-:W-:Y:S01]  /*8ca0*/  ULOP3.LUT UR41, UR41, 0x3fff, URZ, 0xc0, !UPT ;  /* 0x00003fff29297892 */ /* 0x000fe2000f8ec03f */
[----:B------:R-:W-:-:S03]  /*8cb0*/  IMAD.U32 R14, RZ, RZ, UR10 ;  /* 0x0000000aff0e7e24 */ /* 0x000fc6000f8e00ff */
[----:B------:R-:W-:-:S04]  /*8cc0*/  ULOP3.LUT UR4, UR41, 0x4000000, URZ, 0xfc, !UPT ;  /* 0x0400000029047892 */ /* 0x000fc8000f8efc3f */
[----:B------:R-:W-:Y:S02]  /*8cd0*/  ULEA UR4, UR46, UR4, 0xb ;  /* 0x000000042e047291 */ /* 0x000fe4000f8e583f */
[----:B------:R-:W-:-:S04]  /*8ce0*/  UIADD3 UR46, UR46, 0x1, URZ ;  /* 0x000000012e2e7890 */ /* 0x000fc8000fffe03f */
[----:B------:R-:W-:Y:S01]  /*8cf0*/  UISETP.NE.AND UP0, UPT, UR46, 0x2, UPT ;  /* 0x000000022e00788c */ /* 0x000fe2000bf05270 */
[----:B------:R-:W-:Y:S02]  /*8d00*/  UMOV UR6, UR4 ;  /* 0x0000000400067c82 */ /* 0x000fe40008000000 */
[----:B------:R-:W-:Y:S01]  /*8d10*/  HGMMA.64x128x16.F32.BF16 R88, R180, gdesc[UR4].tnspB, R88, gsb0 ;  /* 0x41e00004b4587df0 */ /* 0x000fe20008001858 */
[----:B------:R-:W-:Y:S01]  /*8d20*/  UIADD3 UR6, UR4, 0x80, URZ ;  /* 0x0000008004067890 */ /* 0x000fe2000fffe03f */
[----:B-1----:R-:W-:Y:S01]  /*8d30*/  FADD.FTZ R6, R6, R3 ;  /* 0x0000000306067221 */ /* 0x002fe20000010000 */
[----:B------:R-:W-:Y:S01]  /*8d40*/  UMOV UR7, 0x40000040 ;  /* 0x4000004000077882 */ /* 0x000fe20000000000 */
[----:B------:R-:W-:Y:S02]  /*8d50*/  IMAD.MOV.U32 R3, RZ, RZ, -0x800000 ;  /* 0xff800000ff037424 */ /* 0x000fe400078e00ff */
[----:B0-----:R-:W-:Y:S01]  /*8d60*/  FADD.FTZ R8, R5, R0 ;  /* 0x0000000005087221 */ /* 0x001fe20000010000 */
[----:B------:R-:W-:Y:S01]  /*8d70*/  IMAD.MOV.U32 R0, RZ, RZ, -0x800000 ;  /* 0xff800000ff007424 */ /* 0x000fe200078e00ff */
[----:B------:R-:W0:Y:S01]  /*8d80*/  SHFL.BFLY PT, R5, R6, 0x1, 0x1f ;  /* 0x0c201f0006057f89 */ /* 0x000e2200000e0000 */
[----:B------:R-:W-:-:S03]  /*8d90*/  USEL UR46, UR46, URZ, UP0 ;  /* 0x0000003f2e2e7287 */ /* 0x000fc60008000000 */
[----:B------:R-:W1:Y:S01]  /*8da0*/  SHFL.BFLY PT, R9, R8, 0x1, 0x1f ;  /* 0x0c201f0008097f89 */ /* 0x000e6200000e0000 */
[----:B0-----:R-:W-:Y:S01]  /*8db0*/  FADD.FTZ R12, R6, R5 ;  /* 0x00000005060c7221 */ /* 0x001fe20000010000 */
[----:B------:R-:W-:Y:S02]  /*8dc0*/  IMAD.MOV.U32 R5, RZ, RZ, RZ ;  /* 0x000000ffff057224 */ /* 0x000fe400078e00ff */
[----:B------:R-:W-:Y:S02]  /*8dd0*/  IMAD.U32 R6, RZ, RZ, UR10 ;  /* 0x0000000aff067e24 */ /* 0x000fe4000f8e00ff */
[----:B-1----:R-:W-:Y:S01]  /*8de0*/  FADD.FTZ R13, R8, R9 ;  /* 0x00000009080d7221 */ /* 0x002fe20000010000 */
[----:B------:R-:W-:Y:S01]  /*8df0*/  FSETP.NE.FTZ.AND P0, PT, R12, RZ, PT ;  /* 0x000000ff0c00720b */ /* 0x000fe20003f15000 */
[----:B------:R-:W-:-:S03]  /*8e00*/  IMAD.U32 R8, RZ, RZ, UR5 ;  /* 0x00000005ff087e24 */ /* 0x000fc6000f8e00ff */
[----:B------:R-:W-:Y:S01]  /*8e10*/  FSETP.NE.FTZ.AND P2, PT, R13, RZ, PT ;  /* 0x000000ff0d00720b */ /* 0x000fe20003f55000 */
[----:B------:R-:W-:-:S05]  /*8e20*/  @!P1 VIADD R8, R8, 0x28860 ;  /* 0x0002886008089836 */ /* 0x000fca0000000000 */
[----:B------:R-:W-:-:S03]  /*8e30*/  @!P1 PRMT R8, RZ, 0x654, R8 ;  /* 0x00000654ff089816 */ /* 0x000fc60000000008 */
[----:B------:R-:W0:Y:S01]  /*8e40*/  @P0 MUFU.LG2 R9, R12 ;  /* 0x0000000c00090308 */ /* 0x000e220000000c00 */
[----:B------:R-:W-:-:S07]  /*8e50*/  @P0 FMUL.FTZ R6, R6, 0.69314718246459960938 ;  /* 0x3f31721806060820 */ /* 0x000fce0000410000 */
[----:B------:R-:W1:Y:S08]  /*8e60*/  @P2 MUFU.LG2 R11, R13 ;  /* 0x0000000d000b2308 */ /* 0x000e700000000c00 */
[----:B------:R2:W3:Y:S01]  /*8e70*/  @P0 MUFU.RCP R5, R12 ;  /* 0x0000000c00050308 */ /* 0x0004e20000001000 */
[----:B0-----:R-:W-:-:S04]  /*8e80*/  @P0 FMUL.FTZ R9, R9, 0.69314718246459960938 ;  /* 0x3f31721809090820 */ /* 0x001fc80000410000 */
[----:B------:R-:W-:Y:S01]  /*8e90*/  @P0 FFMA.FTZ R3, R6, R7, R9 ;  /* 0x0000000706030223 */ /* 0x000fe20000010009 */
[----:B------:R-:W-:Y:S02]  /*8ea0*/  PLOP3.LUT P0, PT, PT, PT, PT, 0x8, 0x0 ;  /* 0x000000000000781c */ /* 0x000fe40003f0e170 */
[----:B------:R-:W0:Y:S01]  /*8eb0*/  @P2 MUFU.RCP R10, R13 ;  /* 0x0000000d000a2308 */ /* 0x000e220000001000 */
[----:B--2---:R-:W-:Y:S01]  /*8ec0*/  @P2 FMUL.FTZ R12, R14, 0.69314718246459960938 ;  /* 0x3f3172180e0c2820 */ /* 0x004fe20000410000 */
        /* <DEDUP_REMOVED lines=40> */
[-C--:B---3--:R-:W-:Y:S01]  /*9150*/  FMUL.FTZ R88, R88, R5.reuse ;  /* 0x0000000558587220 */ /* 0x088fe20000410000 */
        /* <DEDUP_REMOVED lines=63> */
.L_x_2290:
        /* <DEDUP_REMOVED lines=10> */
[----:B------:R-:W0:Y:S01]  /*95f0*/  S2R R5, SR_SWINHI ;  /* 0x0000000000057919 */ /* 0x000e220000002f00 */
[----:B------:R-:W-:Y:S01]  /*9600*/  USHF.L.U32 UR4, UR42, 0x2, URZ ;  /* 0x000000022a047899 */ /* 0x000fe2000800063f */
[----:B------:R-:W-:Y:S01]  /*9610*/  ULDC.64 UR10, c[0x0][0xc00] ;  /* 0x00030000000a7ab9 */ /* 0x000fe20000000a00 */
[----:B------:R-:W-:Y:S02]  /*9620*/  USHF.L.U64.HI UR12, UR42, 0x2, UR37 ;  /* 0x000000022a0c7899 */ /* 0x000fe40008010225 */
[----:B------:R-:W-:-:S04]  /*9630*/  UIADD3 UR7, UP0, UR4, UR10, URZ ;  /* 0x0000000a04077290 */ /* 0x000fc8000ff1e03f */
[----:B------:R-:W-:Y:S01]  /*9640*/  UIADD3.X UR8, UR12, UR11, URZ, UP0, !UPT ;  /* 0x0000000b0c087290 */ /* 0x000fe200087fe43f */
        /* <DEDUP_REMOVED lines=15> */
[----:B------:R-:W-:Y:S01]  /*9740*/  BAR.SYNC.DEFER_BLOCKING 0x1, 0x100 ;  /* 0x0044000000007b1d */ /* 0x000fe20000010000 */
        /* <DEDUP_REMOVED lines=28> */
[----:B------:R-:W-:Y:S02]  /*9910*/  F2FP.BF16.F32.PACK_AB R7, R95, R94 ;  /* 0x0000005e5f07723e */ /* 0x000fe400000010ff */
[----:B------:R-:W-:Y:S02]  /*9920*/  MOV R37, R14 ;  /* 0x0000000e00257202 */ /* 0x000fe40000000f00 */
[----:B------:R-:W-:Y:S01]  /*9930*/  MOV R36, R12 ;  /* 0x0000000c00247202 */ /* 0x000fe20000000f00 */
[----:B------:R0:W-:Y:S01]  /*9940*/  STSM.16.M88.4 [R30], R4 ;  /* 0x000000041e007844 */ /* 0x0001e20000000200 */
[----:B------:R-:W-:-:S02]  /*9950*/  LOP3.LUT R10, R10, R41, RZ, 0x3c, !PT ;  /* 0x000000290a0a7212 */ /* 0x000fc400078e3cff */
        /* <DEDUP_REMOVED lines=9> */
[----:B------:R-:W-:Y:S01]  /*99f0*/  F2FP.BF16.F32.PACK_AB R25, R107, R106 ;  /* 0x0000006a6b19723e */ /* 0x000fe200000010ff */
[----:B------:R-:W-:Y:S01]  /*9a00*/  STSM.16.M88.4 [R40], R12 ;  /* 0x0000000c28007844 */ /* 0x000fe20000000200 */
[----:B------:R-:W-:Y:S02]  /*9a10*/  F2FP.BF16.F32.PACK_AB R26, R109, R108 ;  /* 0x0000006c6d1a723e */ /* 0x000fe400000010ff */
[----:B------:R-:W-:-:S02]  /*9a20*/  F2FP.BF16.F32.PACK_AB R27, R111, R110 ;  /* 0x0000006e6f1b723e */ /* 0x000fc400000010ff */
[----:B------:R-:W-:Y:S02]  /*9a30*/  F2FP.BF16.F32.PACK_AB R28, R113, R112 ;  /* 0x00000070711c723e */ /* 0x000fe400000010ff */
[----:B------:R-:W-:Y:S01]  /*9a40*/  F2FP.BF16.F32.PACK_AB R29, R115, R114 ;  /* 0x00000072731d723e */ /* 0x000fe200000010ff */
[----:B------:R-:W-:Y:S01]  /*9a50*/  STSM.16.M88.4 [R39], R24 ;  /* 0x0000001827007844 */ /* 0x000fe20000000200 */
[----:B0-----:R-:W-:Y:S02]  /*9a60*/  F2FP.BF16.F32.PACK_AB R30, R117, R116 ;  /* 0x00000074751e723e */ /* 0x001fe400000010ff */
[----:B------:R-:W-:Y:S02]  /*9a70*/  F2FP.BF16.F32.PACK_AB R31, R119, R118 ;  /* 0x00000076771f723e */ /* 0x000fe400000010ff */
[----:B------:R-:W-:Y:S02]  /*9a80*/  MOV R21, R10 ;  /* 0x0000000a00157202 */ /* 0x000fe40000000f00 */
[----:B------:R-:W-:Y:S01]  /*9a90*/  MOV R34, R8 ;  /* 0x0000000800227202 */ /* 0x000fe20000000f00 */
[----:B------:R0:W-:Y:S01]  /*9aa0*/  STSM.16.M88.4 [R38], R28 ;  /* 0x0000001c26007844 */ /* 0x0001e20000000200 */
[----:B------:R-:W-:-:S02]  /*9ab0*/  F2FP.BF16.F32.PACK_AB R4, R121, R120 ;  /* 0x000000787904723e */ /* 0x000fc400000010ff */
[----:B------:R-:W-:Y:S02]  /*9ac0*/  F2FP.BF16.F32.PACK_AB R5, R123, R122 ;  /* 0x0000007a7b05723e */ /* 0x000fe400000010ff */
[----:B------:R-:W-:Y:S02]  /*9ad0*/  F2FP.BF16.F32.PACK_AB R6, R125, R124 ;  /* 0x0000007c7d06723e */ /* 0x000fe400000010ff */
[----:B------:R-:W-:Y:S02]  /*9ae0*/  F2FP.BF16.F32.PACK_AB R7, R127, R126 ;  /* 0x0000007e7f07723e */ /* 0x000fe400000010ff */
[----:B------:R-:W-:Y:S02]  /*9af0*/  F2FP.BF16.F32.PACK_AB R8, R129, R128 ;  /* 0x000000808108723e */ /* 0x000fe400000010ff */
[----:B------:R-:W-:Y:S01]  /*9b00*/  F2FP.BF16.F32.PACK_AB R9, R131, R130 ;  /* 0x000000828309723e */ /* 0x000fe200000010ff */
[----:B------:R-:W-:Y:S01]  /*9b10*/  STSM.16.M88.4 [R37], R4 ;  /* 0x0000000425007844 */ /* 0x000fe20000000200 */
[----:B------:R-:W-:-:S02]  /*9b20*/  F2FP.BF16.F32.PACK_AB R10, R133, R132 ;  /* 0x00000084850a723e */ /* 0x000fc400000010ff */
[----:B------:R-:W-:Y:S01]  /*9b30*/  F2FP.BF16.F32.PACK_AB R11, R135, R134 ;  /* 0x00000086870b723e */ /* 0x000fe200000010ff */
[----:B0-----:R-:W-:Y:S01]  /*9b40*/  IMAD.U32 R28, RZ, RZ, UR7 ;  /* 0x00000007ff1c7e24 */ /* 0x001fe2000f8e00ff */
[----:B------:R-:W-:Y:S01]  /*9b50*/  F2FP.BF16.F32.PACK_AB R12, R137, R136 ;  /* 0x00000088890c723e */ /* 0x000fe200000010ff */
[----:B------:R-:W-:Y:S01]  /*9b60*/  IMAD.U32 R29, RZ, RZ, UR8 ;  /* 0x00000008ff1d7e24 */ /* 0x000fe2000f8e00ff */
[----:B------:R-:W-:Y:S01]  /*9b70*/  F2FP.BF16.F32.PACK_AB R13, R139, R138 ;  /* 0x0000008a8b0d723e */ /* 0x000fe200000010ff */
[----:B------:R-:W-:Y:S01]  /*9b80*/  STSM.16.M88.4 [R36], R8 ;  /* 0x0000000824007844 */ /* 0x000fe20000000200 */
[----:B------:R-:W-:Y:S01]  /*9b90*/  F2FP.BF16.F32.PACK_AB R14, R141, R140 ;  /* 0x0000008c8d0e723e */ /* 0x000fe200000010ff */
[----:B------:R-:W-:Y:S01]  /*9ba0*/  ULDC.64 UR8, c[0x0][0xc08] ;  /* 0x0003020000087ab9 */ /* 0x000fe20000000a00 */
[----:B------:R-:W-:Y:S02]  /*9bb0*/  F2FP.BF16.F32.PACK_AB R15, R143, R142 ;  /* 0x0000008e8f0f723e */ /* 0x000fe400000010ff */
[----:B------:R-:W-:-:S02]  /*9bc0*/  F2FP.BF16.F32.PACK_AB R24, R145, R144 ;  /* 0x000000909118723e */ /* 0x000fc400000010ff */
[----:B------:R-:W-:Y:S01]  /*9bd0*/  F2FP.BF16.F32.PACK_AB R25, R147, R146 ;  /* 0x000000929319723e */ /* 0x000fe200000010ff */
[----:B------:R-:W-:Y:S01]  /*9be0*/  STSM.16.M88.4 [R21], R12 ;  /* 0x0000000c15007844 */ /* 0x000fe20000000200 */
[----:B------:R-:W-:Y:S02]  /*9bf0*/  F2FP.BF16.F32.PACK_AB R26, R149, R148 ;  /* 0x00000094951a723e */ /* 0x000fe400000010ff */
[----:B------:R-:W-:Y:S02]  /*9c00*/  F2FP.BF16.F32.PACK_AB R27, R151, R150 ;  /* 0x00000096971b723e */ /* 0x000fe400000010ff */
[----:B------:R-:W-:-:S03]  /*9c10*/  ISETP.NE.U32.AND P0, PT, RZ, UR10, PT ;  /* 0x0000000aff007c0c */ /* 0x000fc6000bf05070 */
[----:B------:R0:W-:Y:S01]  /*9c20*/  STSM.16.M88.4 [R34], R24 ;  /* 0x0000001822007844 */ /* 0x0001e20000000200 */
[----:B------:R-:W-:Y:S01]  /*9c30*/  BAR.SYNC.DEFER_BLOCKING 0x1, 0x100 ;  /* 0x0044000000007b1d */ /* 0x000fe20000010000 */
[----:B------:R-:W-:-:S07]  /*9c40*/  ISETP.NE.AND.EX P0, PT, RZ, UR11, PT, P0 ;  /* 0x0000000bff007c0c */ /* 0x000fce000bf05300 */
[----:B0-----:R-:W0:Y:S06]  /*9c50*/  LDC R34, c[0x0][0xbe8] ;  /* 0x0002fa00ff227b82 */ /* 0x001e2c0000000800 */
[----:B------:R-:W2:Y:S01]  /*9c60*/  @P0 LDG.E R30, desc[UR50][R28.64] ;  /* 0x000000321c1e0981 */ /* 0x000ea2000c1e1900 */
[----:B------:R-:W-:-:S04]  /*9c70*/  UISETP.NE.U32.AND UP0, UPT, UR8, URZ, UPT ;  /* 0x0000003f0800728c */ /* 0x000fc8000bf05070 */
[----:B------:R-:W-:-:S06]  /*9c80*/  UISETP.NE.AND.EX UP0, UPT, UR9, URZ, UPT, UP0 ;  /* 0x0000003f0900728c */ /* 0x000fcc000bf05300 */
[----:B------:R-:W-:Y:S02]  /*9c90*/  PLOP3.LUT P4, PT, PT, PT, UP0, 0x80, 0x0 ;  /* 0x000000000000781c */ /* 0x000fe40003f8f008 */
[----:B0-----:R-:W-:-:S03]  /*9ca0*/  ISETP.NE.AND P1, PT, R34, 0x1, PT ;  /* 0x000000012200780c */ /* 0x001fc60003f25270 */
[----:B------:R-:W-:-:S03]  /*9cb0*/  @UP0 UIADD3 UR8, UP1, UR4, UR8, URZ ;  /* 0x0000000804080290 */ /* 0x000fc6000ff3e03f */
[----:B------:R-:W-:Y:S01]  /*9cc0*/  ULDC UR4, c[0x0][0xa88] ;  /* 0x0002a20000047ab9 */ /* 0x000fe20000000800 */
[----:B------:R-:W-:Y:S01]  /*9cd0*/  @UP0 UIADD3.X UR9, UR12, UR9, URZ, UP1, !UPT ;  /* 0x000000090c090290 */ /* 0x000fe20008ffe43f */
[----:B------:R-:W-:Y:S01]  /*9ce0*/  IMAD.U32 R21, RZ, RZ, UR4 ;  /* 0x00000004ff157e24 */ /* 0x000fe2000f8e00ff */
[----:B------:R-:W-:Y:S01]  /*9cf0*/  UISETP.NE.AND UP0, UPT, UR45, URZ, UPT ;  /* 0x0000003f2d00728c */ /* 0x000fe2000bf05270 */
[----:B------:R-:W-:Y:S01]  /*9d00*/  IMAD.U32 R4, RZ, RZ, UR8 ;  /* 0x00000008ff047e24 */ /* 0x000fe2000f8e00ff */
[----:B------:R-:W-:Y:S02]  /*9d10*/  ULDC UR4, c[0x0][0xad4] ;  /* 0x0002b50000047ab9 */ /* 0x000fe40000000800 */
[----:B------:R-:W0:Y:S01]  /*9d20*/  @P1 LDC R6, c[0x0][0xbec] ;  /* 0x0002fb00ff061b82 */ /* 0x000e220000000800 */
[----:B------:R-:W-:Y:S01]  /*9d30*/  USEL UR4, UR45, UR4, UP0 ;  /* 0x000000042d047287 */ /* 0x000fe20008000000 */
[----:B------:R-:W-:Y:S01]  /*9d40*/  IMAD.U32 R5, RZ, RZ, UR9 ;  /* 0x00000009ff057e24 */ /* 0x000fe2000f8e00ff */
[----:B------:R-:W-:-:S02]  /*9d50*/  UMOV UR16, 0x9b8 ;  /* 0x000009b800107882 */ /* 0x000fc40000000000 */
[----:B------:R-:W-:-:S03]  /*9d60*/  UISETP.GT.AND UP1, UPT, UR4, 0x1, UPT ;  /* 0x000000010400788c */ /* 0x000fc6000bf24270 */
[----:B------:R-:W1:Y:S01]  /*9d70*/  @P1 LDC R9, c[0x0][0xbf0] ;  /* 0x0002fc00ff091b82 */ /* 0x000e620000000800 */
[----:B------:R-:W-:Y:S01]  /*9d80*/  USEL UR16, UR16, 0x978, UP1 ;  /* 0x0000097810107887 */ /* 0x000fe20008800000 */
[----:B------:R-:W-:Y:S01]  /*9d90*/  VIADD R11, R17, UR38 ;  /* 0x00000026110b7c36 */ /* 0x000fe20008000000 */
[----:B------:R-:W-:Y:S01]  /*9da0*/  UISETP.NE.U32.AND UP0, UPT, UR10, URZ, UPT ;  /* 0x0000003f0a00728c */ /* 0x000fe2000bf05070 */
[----:B------:R0:W5:Y:S01]  /*9db0*/  @P4 LDG.E R21, desc[UR50][R4.64] ;  /* 0x0000003204154981 */ /* 0x000162000c1e1900 */
[----:B------:R-:W-:Y:S01]  /*9dc0*/  UMOV UR4, URZ ;  /* 0x0000003f00047c82 */ /* 0x000fe20008000000 */
[----:B------:R-:W-:Y:S01]  /*9dd0*/  USEL UR7, UR39, URZ, UP1 ;  /* 0x0000003f27077287 */ /* 0x000fe20008800000 */
[----:B------:R-:W-:Y:S01]  /*9de0*/  IMAD.MOV.U32 R7, RZ, RZ, R11 ;  /* 0x000000ffff077224 */ /* 0x000fe200078e000b */
[----:B------:R-:W-:-:S04]  /*9df0*/  UISETP.NE.AND.EX UP0, UPT, UR11, URZ, UPT, UP0 ;  /* 0x0000003f0b00728c */ /* 0x000fc8000bf05300 */
[----:B------:R-:W-:Y:S01]  /*9e00*/  USEL UR42, UR42, URZ, !UP0 ;  /* 0x0000003f2a2a7287 */ /* 0x000fe2000c000000 */
[----:B------:R-:W-:Y:S01]  /*9e10*/  ULDC.64 UR10, c[0x0][UR16+0x220] ;  /* 0x00008800100a7abb */ /* 0x000fe20008000a00 */
[----:B------:R-:W-:Y:S01]  /*9e20*/  ULDC.64 UR8, c[0x0][UR16+0x218] ;  /* 0x0000860010087abb */ /* 0x000fe20008000a00 */
[----:B0-----:R-:W-:Y:S01]  /*9e30*/  @P1 IMAD.HI.U32 R4, R11, R6, RZ ;  /* 0x000000060b041227 */ /* 0x001fe200078e00ff */
[----:B------:R-:W-:Y:S01]  /*9e40*/  USEL UR37, UR37, URZ, !UP0 ;  /* 0x0000003f25257287 */ /* 0x000fe2000c000000 */
[----:B------:R-:W-:Y:S01]  /*9e50*/  ULDC.64 UR12, c[0x0][UR16+0x228] ;  /* 0x00008a00100c7abb */ /* 0x000fe20008000a00 */
[----:B------:R-:W-:Y:S02]  /*9e60*/  UIMAD UR11, UR11, UR42, URZ ;  /* 0x0000002a0b0b72a4 */ /* 0x000fe4000f8e023f */
[----:B------:R-:W-:Y:S02]  /*9e70*/  UIMAD.WIDE.U32 UR14, UR8, UR43, URZ ;  /* 0x0000002b080e72a5 */ /* 0x000fe4000f8e003f */
[----:B------:R-:W-:Y:S01]  /*9e80*/  UIMAD UR17, UR9, UR43, URZ ;  /* 0x0000002b091172a4 */ /* 0x000fe2000f8e023f */
[----:B-1----:R-:W-:Y:S01]  /*9e90*/  @P1 SHF.R.U32.HI R7, RZ, R9, R4 ;  /* 0x00000009ff071219 */ /* 0x002fe20000011604 */
[----:B------:R-:W-:-:S02]  /*9ea0*/  UIMAD.WIDE.U32 UR8, UR10, UR42, URZ ;  /* 0x0000002a0a0872a5 */ /* 0x000fc4000f8e003f */
[----:B------:R-:W-:Y:S02]  /*9eb0*/  UIMAD.WIDE.U32 UR18, UR12, UR7, URZ ;  /* 0x000000070c1272a5 */ /* 0x000fe4000f8e003f */
[----:B------:R-:W-:Y:S01]  /*9ec0*/  UIMAD UR7, UR13, UR7, URZ ;  /* 0x000000070d0772a4 */ /* 0x000fe2000f8e023f */
[--C-:B------:R-:W-:Y:S01]  /*9ed0*/  IMAD.MOV R9, RZ, RZ, -R7.reuse ;  /* 0x000000ffff097224 */ /* 0x100fe200078e0a07 */
[----:B------:R-:W-:Y:S02]  /*9ee0*/  UIMAD UR11, UR10, UR37, UR11 ;  /* 0x000000250a0b72a4 */ /* 0x000fe4000f8e020b */
[----:B------:R-:W-:Y:S01]  /*9ef0*/  UIADD3 UR17, UR15, UR17, URZ ;  /* 0x000000110f117290 */ /* 0x000fe2000fffe03f */
[----:B------:R-:W-:Y:S02]  /*9f00*/  IMAD.U32 R4, RZ, RZ, UR18 ;  /* 0x00000012ff047e24 */ /* 0x000fe4000f8e00ff */
[----:B------:R-:W-:Y:S01]  /*9f10*/  IMAD.U32 R5, RZ, RZ, UR19 ;  /* 0x00000013ff057e24 */ /* 0x000fe2000f8e00ff */
[----:B------:R-:W-:Y:S01]  /*9f20*/  SHF.R.S32.HI R5, RZ, 0x1f, R7 ;  /* 0x0000001fff057819 */ /* 0x000fe20000011407 */
[----:B------:R-:W-:-:S05]  /*9f30*/  IMAD R9, R34, R9, R11 ;  /* 0x0000000922097224 */ /* 0x000fca00078e020b */
[----:B------:R-:W-:Y:S02]  /*9f40*/  SHF.R.S32.HI R6, RZ, 0x1f, R9 ;  /* 0x0000001fff067819 */ /* 0x000fe40000011409 */
[----:B--2---:R-:W-:-:S13]  /*9f50*/  @P0 R2UR UR4, R30 ;  /* 0x000000001e0402ca */ /* 0x004fda00000e0000 */
        /* <DEDUP_REMOVED lines=23> */
.L_x_2323:
        /* <DEDUP_REMOVED lines=15> */
[----:B------:R-:W-:Y:S01]  /*a1c0*/  ULDC.64 UR10, c[0x0][0xaa0] ;  /* 0x0002a800000a7ab9 */ /* 0x000fe20000000a00 */
[----:B------:R-:W0:Y:S02]  /*a1d0*/  @P1 LDC R49, c[0x0][0xbf0] ;  /* 0x0002fc00ff311b82 */ /* 0x000e240000000800 */
[----:B------:R-:W-:-:S03]  /*a1e0*/  IMAD.WIDE R32, R3, 0x2, R32 ;  /* 0x0000000203207825 */ /* 0x000fc600078e0220 */
[C---:B------:R-:W-:Y:S02]  /*a1f0*/  IADD3 R9, P6, R32.reuse, 0x1000, RZ ;  /* 0x0000100020097810 */ /* 0x040fe40007fde0ff */
[C---:B------:R-:W-:Y:S02]  /*a200*/  IADD3 R13, P5, R32.reuse, 0x2000, RZ ;  /* 0x00002000200d7810 */ /* 0x040fe40007fbe0ff */
[----:B------:R-:W-:Y:S02]  /*a210*/  LOP3.LUT R8, R9, 0x380, RZ, 0xc0, !PT ;  /* 0x0000038009087812 */ /* 0x000fe400078ec0ff */
[C---:B------:R-:W-:Y:S02]  /*a220*/  IADD3 R25, P4, R32.reuse, 0x3000, RZ ;  /* 0x0000300020197810 */ /* 0x040fe40007f9e0ff */
[C---:B------:R-:W-:Y:S02]  /*a230*/  IADD3 R29, P3, R32.reuse, 0x4000, RZ ;  /* 0x00004000201d7810 */ /* 0x040fe40007f7e0ff */
[----:B------:R-:W-:-:S02]  /*a240*/  IADD3 R37, P2, R32, 0x5000, RZ ;  /* 0x0000500020257810 */ /* 0x000fc40007f5e0ff */
[C---:B------:R-:W-:Y:S02]  /*a250*/  IADD3 R41, P0, R32.reuse, 0x6000, RZ ;  /* 0x0000600020297810 */ /* 0x040fe40007f1e0ff */
[----:B------:R-:W-:Y:S02]  /*a260*/  LOP3.LUT R5, R32, 0x380, RZ, 0xc0, !PT ;  /* 0x0000038020057812 */ /* 0x000fe400078ec0ff */
[----:B------:R-:W-:Y:S02]  /*a270*/  SHF.R.U64 R8, R8, 0x3, RZ ;  /* 0x0000000308087819 */ /* 0x000fe400000012ff */
[----:B------:R-:W-:Y:S02]  /*a280*/  LOP3.LUT R12, R13, 0x380, RZ, 0xc0, !PT ;  /* 0x000003800d0c7812 */ /* 0x000fe400078ec0ff */
[----:B------:R-:W-:Y:S02]  /*a290*/  LOP3.LUT R24, R25, 0x380, RZ, 0xc0, !PT ;  /* 0x0000038019187812 */ /* 0x000fe400078ec0ff */
[----:B------:R-:W-:-:S02]  /*a2a0*/  LOP3.LUT R28, R29, 0x380, RZ, 0xc0, !PT ;  /* 0x000003801d1c7812 */ /* 0x000fc400078ec0ff */
[----:B------:R-:W-:Y:S02]  /*a2b0*/  LOP3.LUT R36, R37, 0x380, RZ, 0xc0, !PT ;  /* 0x0000038025247812 */ /* 0x000fe400078ec0ff */
[----:B------:R-:W-:Y:S02]  /*a2c0*/  LOP3.LUT R40, R41, 0x380, RZ, 0xc0, !PT ;  /* 0x0000038029287812 */ /* 0x000fe400078ec0ff */
[----:B------:R-:W-:Y:S02]  /*a2d0*/  SHF.R.U64 R5, R5, 0x3, RZ ;  /* 0x0000000305057819 */ /* 0x000fe400000012ff */
[----:B------:R-:W-:Y:S01]  /*a2e0*/  LOP3.LUT R8, R8, R9, RZ, 0x3c, !PT ;  /* 0x0000000908087212 */ /* 0x000fe200078e3cff */
[----:B------:R-:W-:Y:S01]  /*a2f0*/  IMAD.X R9, RZ, RZ, R33, P6 ;  /* 0x000000ffff097224 */ /* 0x000fe200030e0621 */
[----:B------:R-:W-:Y:S02]  /*a300*/  IADD3 R3, P6, R32, 0x7000, RZ ;  /* 0x0000700020037810 */ /* 0x000fe40007fde0ff */
[----:B------:R-:W-:-:S02]  /*a310*/  SHF.R.U64 R12, R12, 0x3, RZ ;  /* 0x000000030c0c7819 */ /* 0x000fc400000012ff */
[----:B------:R-:W-:Y:S01]  /*a320*/  SHF.R.U64 R24, R24, 0x3, RZ ;  /* 0x0000000318187819 */ /* 0x000fe200000012ff */
[--C-:B------:R-:W-:Y:S01]  /*a330*/  IMAD.X R45, RZ, RZ, R33.reuse, P6 ;  /* 0x000000ffff2d7224 */ /* 0x100fe200030e0621 */
[----:B------:R-:W-:Y:S01]  /*a340*/  SHF.R.U64 R28, R28, 0x3, RZ ;  /* 0x000000031c1c7819 */ /* 0x000fe200000012ff */
[----:B------:R-:W-:Y:S01]  /*a350*/  UIMAD UR7, UR12, UR10, URZ ;  /* 0x0000000a0c0772a4 */ /* 0x000fe2000f8e023f */
[----:B------:R-:W-:Y:S01]  /*a360*/  SHF.R.U64 R36, R36, 0x3, RZ ;  /* 0x0000000324247819 */ /* 0x000fe200000012ff */
[----:B------:R-:W-:Y:S01]  /*a370*/  UIMAD.WIDE.U32 UR8, UR4, UR10, URZ ;  /* 0x0000000a040872a5 */ /* 0x000fe2000f8e003f */
[----:B------:R-:W-:Y:S01]  /*a380*/  SHF.R.U64 R40, R40, 0x3, RZ ;  /* 0x0000000328287819 */ /* 0x000fe200000012ff */
[----:B------:R-:W5:Y:S01]  /*a390*/  LD.E.128 R8, desc[UR50][R8.64] ;  /* 0x0000003208087980 */ /* 0x000f62000c101d00 */
        /* <DEDUP_REMOVED lines=11> */
[----:B------:R1:W5:Y:S01]  /*a450*/  LD.E.128 R4, desc[UR50][R32.64] ;  /* 0x0000003220047980 */ /* 0x000362000c101d00 */
[----:B------:R-:W-:Y:S01]  /*a460*/  LOP3.LUT R0, R3, 0x380, RZ, 0xc0, !PT ;  /* 0x0000038003007812 */ /* 0x000fe200078ec0ff */
[----:B------:R-:W-:-:S02]  /*a470*/  UIMAD UR7, UR4, UR11, UR7 ;  /* 0x0000000b040772a4 */ /* 0x000fc4000f8e0207 */
[----:B------:R-:W5:Y:S01]  /*a480*/  LD.E.128 R12, desc[UR50][R12.64] ;  /* 0x000000320c0c7980 */ /* 0x000f62000c101d00 */
[----:B------:R-:W-:-:S03]  /*a490*/  SHF.R.U64 R0, R0, 0x3, RZ ;  /* 0x0000000300007819 */ /* 0x000fc600000012ff */
[----:B------:R-:W5:Y:S01]  /*a4a0*/  LD.E.128 R24, desc[UR50][R24.64] ;  /* 0x0000003218187980 */ /* 0x000f62000c101d00 */
[----:B-1----:R-:W1:Y:S01]  /*a4b0*/  @P1 LDC R33, c[0x0][0xbec] ;  /* 0x0002fb00ff211b82 */ /* 0x002e620000000800 */
[----:B------:R-:W-:Y:S01]  /*a4c0*/  UIADD3 UR9, UR9, UR7, URZ ;  /* 0x0000000709097290 */ /* 0x000fe2000fffe03f */
[----:B------:R-:W-:Y:S01]  /*a4d0*/  LOP3.LUT R44, R0, R3, RZ, 0x3c, !PT ;  /* 0x00000003002c7212 */ /* 0x000fe200078e3cff */
[----:B------:R-:W-:Y:S01]  /*a4e0*/  ULDC.64 UR10, c[0x0][0xae8] ;  /* 0x0002ba00000a7ab9 */ /* 0x000fe20000000a00 */
[----:B------:R-:W-:Y:S01]  /*a4f0*/  IMAD R0, R19, 0x20, R197 ;  /* 0x0000002013007824 */ /* 0x000fe200078e02c5 */
[----:B------:R-:W-:Y:S01]  /*a500*/  UIMAD.WIDE.U32 UR8, UR43, UR10, UR8 ;  /* 0x0000000a2b0872a5 */ /* 0x000fe2000f8e0008 */
[----:B------:R-:W5:Y:S01]  /*a510*/  LD.E.128 R28, desc[UR50][R28.64] ;  /* 0x000000321c1c7980 */ /* 0x000f62000c101d00 */
[----:B------:R-:W-:Y:S01]  /*a520*/  USHF.R.S32.HI UR4, URZ, 0x1f, UR42 ;  /* 0x0000001f3f047899 */ /* 0x000fe2000801142a */
[----:B------:R-:W-:Y:S01]  /*a530*/  VIADD R48, R0, UR38 ;  /* 0x0000002600307c36 */ /* 0x000fe20008000000 */
[----:B------:R-:W-:Y:S01]  /*a540*/  UIMAD UR9, UR43, UR11, UR9 ;  /* 0x0000000b2b0972a4 */ /* 0x000fe2000f8e0209 */
[----:B------:R-:W5:Y:S02]  /*a550*/  LD.E.128 R36, desc[UR50][R36.64] ;  /* 0x0000003224247980 */ /* 0x000f64000c101d00 */
[----:B------:R-:W-:-:S02]  /*a560*/  ULDC.64 UR10, c[0x0][0xaf0] ;  /* 0x0002bc00000a7ab9 */ /* 0x000fc40000000a00 */
[----:B------:R-:W-:Y:S01]  /*a570*/  UIMAD UR4, UR4, UR10, URZ ;  /* 0x0000000a040472a4 */ /* 0x000fe2000f8e023f */
[----:B------:R-:W-:Y:S01]  /*a580*/  IMAD.MOV.U32 R3, RZ, RZ, R48 ;  /* 0x000000ffff037224 */ /* 0x000fe200078e0030 */
[----:B------:R-:W5:Y:S02]  /*a590*/  LD.E.128 R40, desc[UR50][R40.64] ;  /* 0x0000003228287980 */ /* 0x000f64000c101d00 */
[----:B------:R-:W-:Y:S02]  /*a5a0*/  UIMAD UR4, UR42, UR11, UR4 ;  /* 0x0000000b2a0472a4 */ /* 0x000fe4000f8e0204 */
[----:B------:R-:W5:Y:S01]  /*a5b0*/  LD.E.128 R44, desc[UR50][R44.64] ;  /* 0x000000322c2c7980 */ /* 0x000f62000c101d00 */
[----:B-1----:R-:W-:Y:S01]  /*a5c0*/  @P1 IMAD.HI.U32 R0, R48, R33, RZ ;  /* 0x0000002130001227 */ /* 0x002fe200078e00ff */
[----:B------:R-:W-:Y:S01]  /*a5d0*/  UIMAD.WIDE.U32 UR42, UR42, UR10, UR8 ;  /* 0x0000000a2a2a72a5 */ /* 0x000fe2000f8e0008 */
[----:B------:R-:W-:Y:S01]  /*a5e0*/  @!PT LDS RZ, [RZ] ;  /* 0x00000000fffff984 */ /* 0x000fe20000000800 */
[----:B------:R-:W-:Y:S01]  /*a5f0*/  @!PT LDS RZ, [RZ] ;  /* 0x00000000fffff984 */ /* 0x000fe20000000800 */
[----:B------:R-:W-:Y:S01]  /*a600*/  @!PT LDS RZ, [RZ] ;  /* 0x00000000fffff984 */ /* 0x000fe20000000800 */
[----:B------:R-:W-:Y:S01]  /*a610*/  @!PT LDS RZ, [RZ] ;  /* 0x00000000fffff984 */ /* 0x000fe20000000800 */
[----:B------:R1:W-:Y:S06]  /*a620*/  MEMBAR.ALL.CTA ;  /* 0x0000000000007992 */ /* 0x0003ec0000008000 */
[----:B-1----:R-:W1:Y:S01]  /*a630*/  FENCE.VIEW.ASYNC.S ;  /* 0x00000000000073c6 */ /* 0x002e620000000000 */
[----:B------:R-:W-:Y:S01]  /*a640*/  ULDC.64 UR8, c[0x0][0xae0] ;  /* 0x0002b80000087ab9 */ /* 0x000fe20000000a00 */
[----:B0-----:R-:W-:Y:S01]  /*a650*/  @P1 SHF.R.U32.HI R3, RZ, R49, R0 ;  /* 0x00000031ff031219 */ /* 0x001fe20000011600 */
[----:B------:R-:W-:-:S03]  /*a660*/  UIADD3 UR4, UR43, UR4, URZ ;  /* 0x000000042b047290 */ /* 0x000fc6000fffe03f */
[--C-:B------:R-:W-:Y:S01]  /*a670*/  SHF.R.S32.HI R0, RZ, 0x1f, R3.reuse ;  /* 0x0000001fff007819 */ /* 0x100fe20000011403 */
[----:B------:R-:W-:Y:S02]  /*a680*/  IMAD.MOV R49, RZ, RZ, -R3 ;  /* 0x000000ffff317224 */ /* 0x000fe400078e0a03 */
[----:B------:R-:W-:Y:S02]  /*a690*/  IMAD.U32 R33, RZ, RZ, UR43 ;  /* 0x0000002bff217e24 */ /* 0x000fe4000f8e00ff */
[----:B------:R-:W-:Y:S02]  /*a6a0*/  IMAD R0, R0, UR8, RZ ;  /* 0x0000000800007c24 */ /* 0x000fe4000f8e02ff */
[----:B------:R-:W-:Y:S02]  /*a6b0*/  IMAD R49, R34, R49, R48 ;  /* 0x0000003122317224 */ /* 0x000fe400078e0230 */
[----:B------:R-:W-:Y:S02]  /*a6c0*/  IMAD.U32 R32, RZ, RZ, UR42 ;  /* 0x0000002aff207e24 */ /* 0x000fe4000f8e00ff */
[----:B------:R-:W-:-:S02]  /*a6d0*/  IMAD.U32 R33, RZ, RZ, UR4 ;  /* 0x00000004ff217e24 */ /* 0x000fc4000f8e00ff */
[C---:B------:R-:W-:Y:S01]  /*a6e0*/  IMAD R51, R3.reuse, UR9, R0 ;  /* 0x0000000903337c24 */ /* 0x040fe2000f8e0200 */
[----:B------:R-:W-:Y:S01]  /*a6f0*/  SHF.R.S32.HI R0, RZ, 0x1f, R49 ;  /* 0x0000001fff007819 */ /* 0x000fe20000011431 */
[----:B------:R-:W-:Y:S01]  /*a700*/  IMAD.WIDE.U32 R32, R3, UR8, R32 ;  /* 0x0000000803207c25 */ /* 0x000fe2000f8e0020 */
[----:B------:R-:W-:-:S03]  /*a710*/  ULDC.64 UR8, c[0x0][0xad8] ;  /* 0x0002b60000087ab9 */ /* 0x000fc60000000a00 */
[----:B------:R-:W-:Y:S02]  /*a720*/  IMAD.IADD R33, R33, 0x1, R51 ;  /* 0x0000000121217824 */ /* 0x000fe400078e0233 */
[----:B------:R-:W-:Y:S02]  /*a730*/  IMAD R34, R0, UR8, RZ ;  /* 0x0000000800227c24 */ /* 0x000fe4000f8e02ff */
[----:B------:R-:W-:Y:S02]  /*a740*/  VIADD R50, R197, UR38 ;  /* 0x00000026c5327c36 */ /* 0x000fe40008000000 */
[C---:B------:R-:W-:Y:S02]  /*a750*/  IMAD R3, R49.reuse, UR9, R34 ;  /* 0x0000000931037c24 */ /* 0x040fe4000f8e0222 */
[----:B------:R-:W-:Y:S01]  /*a760*/  IMAD.WIDE.U32 R32, R49, UR8, R32 ;  /* 0x0000000831207c25 */ /* 0x000fe2000f8e0020 */
[----:B------:R-:W-:Y:S01]  /*a770*/  ISETP.GE.AND P2, PT, R50, R21, PT ;  /* 0x000000153200720c */ /* 0x000fe20003f46270 */
[----:B------:R-:W-:-:S02]  /*a780*/  ULDC.64 UR8, c[0x0][0xa80] ;  /* 0x0002a00000087ab9 */ /* 0x000fc40000000a00 */
[----:B------:R-:W-:Y:S01]  /*a790*/  IMAD.IADD R3, R33, 0x1, R3 ;  /* 0x0000000121037824 */ /* 0x000fe200078e0203 */
[----:B------:R-:W-:Y:S01]  /*a7a0*/  LEA R34, P3, R32, UR8, 0x1 ;  /* 0x0000000820227c11 */ /* 0x000fe2000f8608ff */
[----:B------:R-:W-:Y:S02]  /*a7b0*/  VIADD R20, R20, 0x28820 ;  /* 0x0002882014147836 */ /* 0x000fe40000000000 */
[----:B------:R-:W-:Y:S01]  /*a7c0*/  VIADD R0, R50, 0x20 ;  /* 0x0000002032007836 */ /* 0x000fe20000000000 */
[----:B------:R-:W-:Y:S02]  /*a7d0*/  LEA.HI.X R3, R32, UR9, R3, 0x1, P3 ;  /* 0x0000000920037c11 */ /* 0x000fe400098f0c03 */
[----:B------:R-:W-:Y:S02]  /*a7e0*/  PRMT R20, RZ, 0x654, R20 ;  /* 0x00000654ff147816 */ /* 0x000fe40000000014 */
[-C--:B------:R-:W-:Y:S01]  /*a7f0*/  ISETP.GE.AND P0, PT, R0, R21.reuse, PT ;  /* 0x000000150000720c */ /* 0x080fe20003f06270 */
[----:B------:R-:W-:Y:S01]  /*a800*/  VIADD R0, R50, 0x40 ;  /* 0x0000004032007836 */ /* 0x000fe20000000000 */
[----:B-1----:R0:W-:Y:S01]  /*a810*/  SYNCS.ARRIVE.TRANS64.RED.A1T0 RZ, [R20+URZ], RZ ;  /* 0x000000ff14ff79a7 */ /* 0x0021e2000810043f */
[----:B------:R0:W1:Y:S01]  /*a820*/  SHFL.IDX PT, R33, R34, RZ, 0x181f ;  /* 0x00181fff22217589 */ /* 0x00006200000e0000 */
[----:B------:R-:W-:Y:S03]  /*a830*/  BSSY B1, `(.L_x_2325) ;  /* 0x000000d000017945 */ /* 0x000fe60003800000 */
[----:B------:R0:W2:Y:S01]  /*a840*/  SHFL.IDX PT, R49, R3, RZ, 0x181f ;  /* 0x00181fff03317589 */ /* 0x0000a200000e0000 */
[----:B------:R-:W-:Y:S01]  /*a850*/  ISETP.GE.AND P1, PT, R0, R21, PT ;  /* 0x000000150000720c */ /* 0x000fe20003f26270 */
[----:B------:R-:W-:-:S12]  /*a860*/  @P2 BRA `(.L_x_2326) ;  /* 0x0000000000242947 */ /* 0x000fd80003800000 */
[----:B------:R-:W-:Y:S02]  /*a870*/  ULDC UR4, c[0x0][0xac8] ;  /* 0x0002b20000047ab9 */ /* 0x000fe40000000800 */
[----:B------:R-:W-:Y:S02]  /*a880*/  ISETP.GE.AND P2, PT, R2, UR4, PT ;  /* 0x0000000402007c0c */ /* 0x000fe4000bf46270 */
[----:B------:R-:W-:-:S11]  /*a890*/  ISETP.GE.AND P3, PT, R18, UR4, PT ;  /* 0x0000000412007c0c */ /* 0x000fd6000bf66270 */
[-C--:B-1----:R-:W-:Y:S02]  /*a8a0*/  @!P2 LEA R32, P4, R2, R33.reuse, 0x1 ;  /* 0x000000210220a211 */ /* 0x082fe400078808ff */
[----:B------:R-:W-:Y:S02]  /*a8b0*/  @!P3 LEA R48, P5, R18, R33, 0x1 ;  /* 0x000000211230b211 */ /* 0x000fe400078a08ff */
[-C--:B--2---:R-:W-:Y:S02]  /*a8c0*/  @!P2 LEA.HI.X R33, R2, R49.reuse, R218, 0x1, P4 ;  /* 0x000000310221a211 */ /* 0x084fe400020f0cda */
[----:B------:R-:W-:-:S03]  /*a8d0*/  @!P3 LEA.HI.X R49, R18, R49, R217, 0x1, P5 ;  /* 0x000000311231b211 */ /* 0x000fc600028f0cd9 */
[----:B-----5:R3:W-:Y:S04]  /*a8e0*/  @!P2 ST.E.128 desc[UR50][R32.64], R4 ;  /* 0x000000042000a985 */ /* 0x0207e8000c101d32 */
[----:B------:R3:W-:Y:S02]  /*a8f0*/  @!P3 ST.E.128 desc[UR50][R48.64], R28 ;  /* 0x0000001c3000b985 */ /* 0x0007e4000c101d32 */
.L_x_2326:
[----:B------:R-:W-:Y:S05]  /*a900*/  BSYNC B1 ;  /* 0x0000000000017941 */ /* 0x000fea0003800000 */
.L_x_2325:
[----:B---3-5:R3:W4:Y:S01]  /*a910*/  SHFL.IDX PT, R7, R3, 0x1, 0x181f ;  /* 0x00381f0003077f89 */ /* 0x02872200000e0000 */
[----:B------:R-:W-:Y:S03]  /*a920*/  BSSY B1, `(.L_x_2327) ;  /* 0x000000c000017945 */ /* 0x000fe60003800000 */
[----:B------:R3:W0:Y:S01]  /*a930*/  SHFL.IDX PT, R5, R34, 0x1, 0x181f ;  /* 0x00381f0022057f89 */ /* 0x00062200000e0000 */
[----:B------:R-:W-:Y:S05]  /*a940*/  @P0 BRA `(.L_x_2328) ;  /* 0x0000000000240947 */ /* 0x000fea0003800000 */
[----:B------:R-:W-:Y:S02]  /*a950*/  ULDC UR4, c[0x0][0xac8] ;  /* 0x0002b20000047ab9 */ /* 0x000fe40000000800 */
[----:B------:R-:W-:Y:S02]  /*a960*/  ISETP.GE.AND P3, PT, R2, UR4, PT ;  /* 0x0000000402007c0c */ /* 0x000fe4000bf66270 */
[----:B------:R-:W-:-:S11]  /*a970*/  ISETP.GE.AND P4, PT, R18, UR4, PT ;  /* 0x0000000412007c0c */ /* 0x000fd6000bf86270 */
[-C--:B0-----:R-:W-:Y:S02]  /*a980*/  @!P3 LEA R4, P0, R2, R5.reuse, 0x1 ;  /* 0x000000050204b211 */ /* 0x081fe400078008ff */
[----:B------:R-:W-:Y:S02]  /*a990*/  @!P4 LEA R6, P2, R18, R5, 0x1 ;  /* 0x000000051206c211 */ /* 0x000fe400078408ff */
[-C--:B----4-:R-:W-:Y:S02]  /*a9a0*/  @!P3 LEA.HI.X R5, R2, R7.reuse, R218, 0x1, P0 ;  /* 0x000000070205b211 */ /* 0x090fe400000f0cda */
[----:B------:R-:W-:-:S03]  /*a9b0*/  @!P4 LEA.HI.X R7, R18, R7, R217, 0x1, P2 ;  /* 0x000000071207c211 */ /* 0x000fc600010f0cd9 */
[----:B------:R0:W-:Y:S04]  /*a9c0*/  @!P3 ST.E.128 desc[UR50][R4.64], R8 ;  /* 0x000000080400b985 */ /* 0x0001e8000c101d32 */
[----:B------:R0:W-:Y:S02]  /*a9d0*/  @!P4 ST.E.128 desc[UR50][R6.64], R36 ;  /* 0x000000240600c985 */ /* 0x0001e4000c101d32 */
.L_x_2328:
[----:B------:R-:W-:Y:S05]  /*a9e0*/  BSYNC B1 ;  /* 0x0000000000017941 */ /* 0x000fea0003800000 */
.L_x_2327:
[----:B0---4-:R0:W4:Y:S01]  /*a9f0*/  SHFL.IDX PT, R7, R3, 0x2, 0x181f ;  /* 0x00581f0003077f89 */ /* 0x01112200000e0000 */
        /* <DEDUP_REMOVED lines=12> */
.L_x_2330:
[----:B------:R-:W-:Y:S05]  /*aac0*/  BSYNC B1 ;  /* 0x0000000000017941 */ /* 0x000fea0003800000 */
.L_x_2329:
[----:B------:R-:W-:Y:S01]  /*aad0*/  VIADD R0, R50, 0x60 ;  /* 0x0000006032007836 */ /* 0x000fe20000000000 */
[----:B0--3--:R-:W0:Y:S04]  /*aae0*/  SHFL.IDX PT, R3, R3, 0x3, 0x181f ;  /* 0x00781f0003037f89 */ /* 0x009e2800000e0000 */
[----:B------:R-:W-:Y:S01]  /*aaf0*/  ISETP.GE.AND P0, PT, R0, R21, PT ;  /* 0x000000150000720c */ /* 0x000fe20003f06270 */
[----:B----4-:R3:W4:-:S12]  /*ab00*/  SHFL.IDX PT, R7, R34, 0x3, 0x181f ;  /* 0x00781f0022077f89 */ /* 0x01071800000e0000 */
[----:B---3--:R-:W-:Y:S05]  /*ab10*/  @P0 BRA `(.L_x_2331) ;  /* 0x0000001800280947 */ /* 0x008fea0003800000 */
[----:B------:R-:W-:Y:S02]  /*ab20*/  ULDC UR4, c[0x0][0xac8] ;  /* 0x0002b20000047ab9 */ /* 0x000fe40000000800 */
[----:B------:R-:W-:-:S13]  /*ab30*/  ISETP.GE.AND P1, PT, R2, UR4, PT ;  /* 0x0000000402007c0c */ /* 0x000fda000bf26270 */
[----:B----4-:R-:W-:-:S04]  /*ab40*/  @!P1 LEA R4, P0, R2, R7, 0x1 ;  /* 0x0000000702049211 */ /* 0x010fc800078008ff */
        /* <DEDUP_REMOVED lines=8> */
.L_x_2324:
[----:B------:R-:W-:Y:S01]  /*abd0*/  ULDC.64 UR10, c[0x0][0xb08] ;  /* 0x0002c200000a7ab9 */ /* 0x000fe20000000a00 */
[----:B------:R-:W0:Y:S01]  /*abe0*/  @P1 LDC R0, c[0x0][0xbec] ;  /* 0x0002fb00ff001b82 */ /* 0x000e220000000800 */
[----:B------:R-:W-:Y:S01]  /*abf0*/  UIMAD UR7, UR12, UR10, URZ ;  /* 0x0000000a0c0772a4 */ /* 0x000fe2000f8e023f */
[----:B------:R-:W-:Y:S01]  /*ac00*/  IMAD.MOV.U32 R3, RZ, RZ, R11 ;  /* 0x000000ffff037224 */ /* 0x000fe200078e000b */
[----:B------:R-:W-:Y:S01]  /*ac10*/  UIMAD.WIDE.U32 UR8, UR4, UR10, URZ ;  /* 0x0000000a040872a5 */ /* 0x000fe2000f8e003f */
[----:B------:R-:W-:Y:S01]  /*ac20*/  ISETP.GE.AND P0, PT, R10, R21, PT ;  /* 0x000000150a00720c */ /* 0x000fe20003f06270 */
[----:B------:R-:W-:Y:S01]  /*ac30*/  UIMAD UR7, UR4, UR11, UR7 ;  /* 0x0000000b040772a4 */ /* 0x000fe2000f8e0207 */
[----:B------:R-:W-:Y:S01]  /*ac40*/  VIADD R20, R20, 0x28820 ;  /* 0x0002882014147836 */ /* 0x000fe20000000000 */
[----:B------:R-:W-:Y:S01]  /*ac50*/  USHF.R.S32.HI UR4, URZ, 0x1f, UR42 ;  /* 0x0000001f3f047899 */ /* 0x000fe2000801142a */
[----:B------:R-:W1:Y:S01]  /*ac60*/  @P1 LDC R5, c[0x0][0xbf0] ;  /* 0x0002fc00ff051b82 */ /* 0x000e620000000800 */
[----:B------:R-:W-:Y:S01]  /*ac70*/  UIADD3 UR9, UR9, UR7, URZ ;  /* 0x0000000709097290 */ /* 0x000fe2000fffe03f */
[----:B------:R-:W-:Y:S01]  /*ac80*/  BSSY B1, `(.L_x_2332) ;  /* 0x0000068000017945 */ /* 0x000fe20003800000 */
[----:B------:R-:W-:Y:S01]  /*ac90*/  ULDC.64 UR10, c[0x0][0xb38] ;  /* 0x0002ce00000a7ab9 */ /* 0x000fe20000000a00 */
[----:B------:R-:W-:Y:S01]  /*aca0*/  PRMT R20, RZ, 0x654, R20 ;  /* 0x00000654ff147816 */ /* 0x000fe20000000014 */
[----:B------:R-:W-:-:S03]  /*acb0*/  UIMAD.WIDE.U32 UR8, UR43, UR10, UR8 ;  /* 0x0000000a2b0872a5 */ /* 0x000fc6000f8e0008 */
[----:B------:R2:W-:Y:S01]  /*acc0*/  SYNCS.ARRIVE.TRANS64.RED.A1T0 RZ, [R20+URZ], RZ ;  /* 0x000000ff14ff79a7 */ /* 0x0005e2000810043f */
        /* <DEDUP_REMOVED lines=8> */
[----:B-1----:R-:W-:Y:S02]  /*ad50*/  @P1 SHF.R.U32.HI R3, RZ, R5, R0 ;  /* 0x00000005ff031219 */ /* 0x002fe40000011600 */
[----:B------:R-:W-:Y:S02]  /*ad60*/  UMOV UR8, UR42 ;  /* 0x0000002a00087c82 */ /* 0x000fe40008000000 */
[----:B------:R-:W-:Y:S01]  /*ad70*/  UIMAD.WIDE.U32 UR8, UR39, UR10, UR8 ;  /* 0x0000000a270872a5 */ /* 0x000fe2000f8e0008 */
[--C-:B------:R-:W-:Y:S01]  /*ad80*/  SHF.R.S32.HI R0, RZ, 0x1f, R3.reuse ;  /* 0x0000001fff007819 */ /* 0x100fe20000011403 */
[----:B------:R-:W-:Y:S02]  /*ad90*/  IMAD.MOV R7, RZ, RZ, -R3 ;  /* 0x000000ffff077224 */ /* 0x000fe400078e0a03 */
[----:B------:R-:W-:-:S02]  /*ada0*/  UIMAD UR39, UR39, UR11, UR9 ;  /* 0x0000000b272772a4 */ /* 0x000fc4000f8e0209 */
[----:B------:R-:W-:Y:S01]  /*adb0*/  IMAD R7, R34, R7, R11 ;  /* 0x0000000722077224 */ /* 0x000fe200078e020b */
[----:B------:R-:W-:Y:S01]  /*adc0*/  ULDC.64 UR10, c[0x0][0xb30] ;  /* 0x0002cc00000a7ab9 */ /* 0x000fe20000000a00 */
[----:B------:R-:W-:Y:S02]  /*add0*/  IMAD.U32 R5, RZ, RZ, UR9 ;  /* 0x00000009ff057e24 */ /* 0x000fe4000f8e00ff */
[----:B------:R-:W-:Y:S02]  /*ade0*/  IMAD R0, R0, UR10, RZ ;  /* 0x0000000a00007c24 */ /* 0x000fe4000f8e02ff */
        /* <DEDUP_REMOVED lines=11> */
[----:B------:R-:W-:Y:S01]  /*aea0*/  IMAD.IADD R3, R5, 0x1, R3 ;  /* 0x0000000105037824 */ /* 0x000fe200078e0203 */
[----:B------:R-:W-:-:S04]  /*aeb0*/  LEA R0, P1, R4, UR8, 0x2 ;  /* 0x0000000804007c11 */ /* 0x000fc8000f8210ff */
[----:B------:R-:W-:Y:S01]  /*aec0*/  LEA.HI.X R3, R4, UR9, R3, 0x2, P1 ;  /* 0x0000000904037c11 */ /* 0x000fe200088f1403 */
[----:B------:R2:W0:Y:S04]  /*aed0*/  SHFL.IDX PT, R6, R0, RZ, 0x1c1f ;  /* 0x001c1fff00067589 */ /* 0x00042800000e0000 */
[----:B------:R2:W1:Y:S01]  /*aee0*/  SHFL.IDX PT, R7, R3, RZ, 0x1c1f ;  /* 0x001c1fff03077589 */ /* 0x00046200000e0000 */
[----:B------:R-:W-:Y:S05]  /*aef0*/  @P0 BRA `(.L_x_2333) ;  /* 0x0000000400000947 */ /* 0x000fea0003800000 */
[----:B------:R-:W-:Y:S02]  /*af00*/  ULDC UR4, c[0x0][0xac8] ;  /* 0x0002b20000047ab9 */ /* 0x000fe40000000800 */
[----:B------:R-:W-:Y:S02]  /*af10*/  ISETP.GE.AND P3, PT, R16, UR4, PT ;  /* 0x0000000410007c0c */ /* 0x000fe4000bf66270 */
[----:B------:R-:W-:Y:S02]  /*af20*/  ISETP.GE.AND P2, PT, R196, UR4, PT ;  /* 0x00000004c4007c0c */ /* 0x000fe4000bf46270 */
[----:B------:R-:W-:Y:S02]  /*af30*/  ISETP.GE.AND P1, PT, R195, UR4, PT ;  /* 0x00000004c3007c0c */ /* 0x000fe4000bf26270 */
[----:B------:R-:W-:Y:S02]  /*af40*/  ISETP.GE.AND P0, PT, R194, UR4, PT ;  /* 0x00000004c2007c0c */ /* 0x000fe4000bf06270 */
[----:B------:R-:W-:-:S05]  /*af50*/  ISETP.GE.AND P4, PT, R192, UR4, PT ;  /* 0x00000004c0007c0c */ /* 0x000fca000bf86270 */
[----:B01----:R-:W-:Y:S02]  /*af60*/  @!P3 IMAD.WIDE R4, R16, 0x4, R6 ;  /* 0x000000041004b825 */ /* 0x003fe400078e0206 */
        /* <DEDUP_REMOVED lines=12> */
[-C--:B0-----:R-:W-:Y:S01]  /*b030*/  @!P3 LEA R4, P6, R193, R6.reuse, 0x2 ;  /* 0x00000006c104b211 */ /* 0x081fe200078c10ff */
[----:B------:R0:W-:Y:S01]  /*b040*/  @!P0 ST.E.64 desc[UR50][R12.64], R100 ;  /* 0x000000640c008985 */ /* 0x0001e2000c101b32 */
[----:B------:R-:W-:-:S02]  /*b050*/  @!P4 LEA R14, P0, R192, R6, 0x2 ;  /* 0x00000006c00ec211 */ /* 0x000fc400078010ff */
        /* <DEDUP_REMOVED lines=9> */
[----:B-1----:R-:W-:-:S03]  /*b0f0*/  @!P2 LEA R8, P4, R190, R6, 0x2 ;  /* 0x00000006be08a211 */ /* 0x002fc600078810ff */
[----:B------:R-:W-:Y:S01]  /*b100*/  @!P5 ST.E.64 desc[UR50][R24.64], R112 ;  /* 0x000000701800d985 */ /* 0x000fe2000c101b32 */
[CC--:B---3--:R-:W-:Y:S02]  /*b110*/  @!P1 LEA R10, P5, R189.reuse, R6.reuse, 0x2 ;  /* 0x00000006bd0a9211 */ /* 0x0c8fe400078a10ff */
        /* <DEDUP_REMOVED lines=16> */
[CC--:B0-----:R-:W-:Y:S02]  /*b220*/  @!P2 LEA R8, P3, R185.reuse, R6.reuse, 0x2 ;  /* 0x00000006b908a211 */ /* 0x0c1fe400078610ff */
[-C--:B------:R-:W-:Y:S02]  /*b230*/  @!P4 LEA.HI.X R15, R186, R7.reuse, R203, 0x2, P6 ;  /* 0x00000007ba0fc211 */ /* 0x080fe400030f14cb */
[-C--:B-1----:R-:W-:Y:S02]  /*b240*/  @!P1 LEA R10, P6, R184, R6.reuse, 0x2 ;  /* 0x00000006b80a9211 */ /* 0x082fe400078c10ff */
[----:B------:R-:W-:Y:S01]  /*b250*/  @!P2 LEA.HI.X R9, R185, R7, R202, 0x2, P3 ;  /* 0x00000007b909a211 */ /* 0x000fe200018f14ca */
[----:B------:R4:W-:Y:S01]  /*b260*/  @!P4 ST.E.64 desc[UR50][R14.64], R132 ;  /* 0x000000840e00c985 */ /* 0x0009e2000c101b32 */
[----:B---3--:R-:W-:-:S02]  /*b270*/  @!P0 LEA R12, P4, R23, R6, 0x2 ;  /* 0x00000006170c8211 */ /* 0x008fc400078810ff */
        /* <DEDUP_REMOVED lines=8> */
.L_x_2333:
[----:B------:R-:W-:Y:S05]  /*b300*/  BSYNC B1 ;  /* 0x0000000000017941 */ /* 0x000fea0003800000 */
.L_x_2332:
[----:B------:R-:W-:Y:S01]  /*b310*/  ISETP.GE.AND P0, PT, R26, R21, PT ;  /* 0x000000151a00720c */ /* 0x000fe20003f06270 */
[----:B-1--4-:R1:W3:Y:S04]  /*b320*/  SHFL.IDX PT, R7, R3, 0x1, 0x1c1f ;  /* 0x003c1f0003077f89 */ /* 0x0122e800000e0000 */
[----:B0-----:R1:W0:Y:S08]  /*b330*/  SHFL.IDX PT, R6, R0, 0x1, 0x1c1f ;  /* 0x003c1f0000067f89 */ /* 0x00123000000e0000 */
[----:B-1----:R-:W-:Y:S05]  /*b340*/  @P0 BRA `(.L_x_2331) ;  /* 0x00000010001c0947 */ /* 0x002fea0003800000 */
[----:B------:R-:W-:Y:S02]  /*b350*/  ULDC UR4, c[0x0][0xac8] ;  /* 0x0002b20000047ab9 */ /* 0x000fe40000000800 */
[----:B------:R-:W-:Y:S02]  /*b360*/  ISETP.GE.AND P1, PT, R196, UR4, PT ;  /* 0x00000004c4007c0c */ /* 0x000fe4000bf26270 */
[----:B------:R-:W-:Y:S02]  /*b370*/  ISETP.GE.AND P0, PT, R195, UR4, PT ;  /* 0x00000004c3007c0c */ /* 0x000fe4000bf06270 */
[----:B------:R-:W-:Y:S02]  /*b380*/  ISETP.GE.AND P2, PT, R16, UR4, PT ;  /* 0x0000000410007c0c */ /* 0x000fe4000bf46270 */
[----:B------:R-:W-:Y:S02]  /*b390*/  ISETP.GE.AND P4, PT, R193, UR4, PT ;  /* 0x00000004c1007c0c */ /* 0x000fe4000bf86270 */
[----:B------:R-:W-:-:S05]  /*b3a0*/  ISETP.GE.AND P3, PT, R194, UR4, PT ;  /* 0x00000004c2007c0c */ /* 0x000fca000bf66270 */
[CC--:B0-----:R-:W-:Y:S02]  /*b3b0*/  @!P1 LEA R8, P5, R196.reuse, R6.reuse, 0x2 ;  /* 0x00000006c4089211 */ /* 0x0c1fe400078a10ff */
[CC--:B------:R-:W-:Y:S02]  /*b3c0*/  @!P0 LEA R10, P6, R195.reuse, R6.reuse, 0x2 ;  /* 0x00000006c30a8211 */ /* 0x0c0fe400078c10ff */
[-C--:B---3--:R-:W-:Y:S01]  /*b3d0*/  @!P1 LEA.HI.X R9, R196, R7.reuse, R213, 0x2, P5 ;  /* 0x00000007c4099211 */ /* 0x088fe200028f14d5 */
[----:B------:R-:W-:Y:S01]  /*b3e0*/  @!P2 IMAD.WIDE R4, R16, 0x4, R6 ;  /* 0x000000041004a825 */ /* 0x000fe200078e0206 */
[----:B------:R-:W-:Y:S02]  /*b3f0*/  ISETP.GE.AND P5, PT, R192, UR4, PT ;  /* 0x00000004c0007c0c */ /* 0x000fe4000bfa6270 */
[----:B------:R-:W-:Y:S02]  /*b400*/  @!P0 LEA.HI.X R11, R195, R7, R212, 0x2, P6 ;  /* 0x00000007c30b8211 */ /* 0x000fe400030f14d4 */
[----:B------:R0:W-:Y:S01]  /*b410*/  @!P2 ST.E.64 desc[UR50][R4.64], R90 ;  /* 0x0000005a0400a985 */ /* 0x0001e2000c101b32 */
[----:B------:R-:W-:-:S02]  /*b420*/  @!P4 LEA R14, P2, R193, R6, 0x2 ;  /* 0x00000006c10ec211 */ /* 0x000fc400078410ff */
        /* <DEDUP_REMOVED lines=8> */
[----:B--2---:R-:W-:-:S03]  /*b4b0*/  @!P5 LEA R20, P6, R192, R6, 0x2 ;  /* 0x00000006c014d211 */ /* 0x004fc600078c10ff */
[----:B------:R2:W-:Y:S01]  /*b4c0*/  @!P3 ST.E.64 desc[UR50][R12.64], R102 ;  /* 0x000000660c00b985 */ /* 0x0005e2000c101b32 */
[-C--:B------:R-:W-:Y:S02]  /*b4d0*/  @!P5 LEA.HI.X R21, R192, R7.reuse, R209, 0x2, P6 ;  /* 0x00000007c015d211 */ /* 0x080fe400030f14d1 */
[----:B------:R-:W-:Y:S01]  /*b4e0*/  ISETP.GE.AND P3, PT, R188, UR4, PT ;  /* 0x00000004bc007c0c */ /* 0x000fe2000bf66270 */
[----:B------:R3:W-:Y:S01]  /*b4f0*/  @!P4 ST.E.64 desc[UR50][R14.64], R106 ;  /* 0x0000006a0e00c985 */ /* 0x0007e2000c101b32 */
[-C--:B0-----:R-:W-:Y:S02]  /*b500*/  @!P0 LEA R4, P4, R191, R6.reuse, 0x2 ;  /* 0x00000006bf048211 */ /* 0x081fe400078810ff */
[-C--:B-1----:R-:W-:Y:S01]  /*b510*/  @!P2 LEA R10, P6, R189, R6.reuse, 0x2 ;  /* 0x00000006bd0aa211 */ /* 0x082fe200078c10ff */
[----:B------:R-:W-:Y:S01]  /*b520*/  @!P5 ST.E.64 desc[UR50][R20.64], R110 ;  /* 0x0000006e1400d985 */ /* 0x000fe2000c101b32 */
[----:B------:R-:W-:Y:S02]  /*b530*/  @!P1 LEA R8, P5, R190, R6, 0x2 ;  /* 0x00000006be089211 */ /* 0x000fe400078a10ff */
[----:B------:R-:W-:-:S02]  /*b540*/  @!P0 LEA.HI.X R5, R191, R7, R208, 0x2, P4 ;  /* 0x00000007bf058211 */ /* 0x000fc400020f14d0 */
[-C--:B------:R-:W-:Y:S02]  /*b550*/  @!P1 LEA.HI.X R9, R190, R7.reuse, R207, 0x2, P5 ;  /* 0x00000007be099211 */ /* 0x080fe400028f14cf */
[----:B------:R-:W-:Y:S01]  /*b560*/  ISETP.GE.AND P4, PT, R187, UR4, PT ;  /* 0x00000004bb007c0c */ /* 0x000fe2000bf86270 */
[----:B------:R-:W-:Y:S01]  /*b570*/  @!P0 ST.E.64 desc[UR50][R4.64], R114 ;  /* 0x0000007204008985 */ /* 0x000fe2000c101b32 */
[----:B------:R-:W-:Y:S02]  /*b580*/  @!P2 LEA.HI.X R11, R189, R7, R206, 0x2, P6 ;  /* 0x00000007bd0ba211 */ /* 0x000fe400030f14ce */
[----:B--2---:R-:W-:Y:S01]  /*b590*/  @!P3 LEA R12, P5, R188, R6, 0x2 ;  /* 0x00000006bc0cb211 */ /* 0x004fe200078a10ff */
[----:B------:R0:W-:Y:S01]  /*b5a0*/  @!P1 ST.E.64 desc[UR50][R8.64], R118 ;  /* 0x0000007608009985 */ /* 0x0001e2000c101b32 */
[----:B------:R-:W-:Y:S02]  /*b5b0*/  ISETP.GE.AND P1, PT, R185, UR4, PT ;  /* 0x00000004b9007c0c */ /* 0x000fe4000bf26270 */
[----:B------:R-:W-:Y:S01]  /*b5c0*/  ISETP.GE.AND P0, PT, R184, UR4, PT ;  /* 0x00000004b8007c0c */ /* 0x000fe2000bf06270 */
[----:B------:R1:W-:Y:S01]  /*b5d0*/  @!P2 ST.E.64 desc[UR50][R10.64], R122 ;  /* 0x0000007a0a00a985 */ /* 0x0003e2000c101b32 */
[----:B------:R-:W-:-:S02]  /*b5e0*/  ISETP.GE.AND P2, PT, R186, UR4, PT ;  /* 0x00000004ba007c0c */ /* 0x000fc4000bf46270 */
[-C--:B------:R-:W-:Y:S02]  /*b5f0*/  @!P3 LEA.HI.X R13, R188, R7.reuse, R205, 0x2, P5 ;  /* 0x00000007bc0db211 */ /* 0x080fe400028f14cd */
[----:B------:R-:W-:Y:S02]  /*b600*/  ISETP.GE.AND P5, PT, R23, UR4, PT ;  /* 0x0000000417007c0c */ /* 0x000fe4000bfa6270 */
[CC--:B---3--:R-:W-:Y:S01]  /*b610*/  @!P4 LEA R14, P6, R187.reuse, R6.reuse, 0x2 ;  /* 0x00000006bb0ec211 */ /* 0x0c8fe200078c10ff */
[----:B------:R4:W-:Y:S03]  /*b620*/  @!P3 ST.E.64 desc[UR50][R12.64], R126 ;  /* 0x0000007e0c00b985 */ /* 0x0009e6000c101b32 */
[----:B------:R-:W-:Y:S02]  /*b630*/  @!P4 LEA.HI.X R15, R187, R7, R204, 0x2, P6 ;  /* 0x00000007bb0fc211 */ /* 0x000fe400030f14cc */
[----:B0-----:R-:W-:-:S02]  /*b640*/  @!P1 LEA R8, P6, R185, R6, 0x2 ;  /* 0x00000006b9089211 */ /* 0x001fc400078c10ff */
[-C--:B------:R-:W-:Y:S01]  /*b650*/  @!P2 LEA R4, P3, R186, R6.reuse, 0x2 ;  /* 0x00000006ba04a211 */ /* 0x080fe200078610ff */
[----:B------:R4:W-:Y:S01]  /*b660*/  @!P4 ST.E.64 desc[UR50][R14.64], R130 ;  /* 0x000000820e00c985 */ /* 0x0009e2000c101b32 */
[-C--:B-1----:R-:W-:Y:S02]  /*b670*/  @!P0 LEA R10, P4, R184, R6.reuse, 0x2 ;  /* 0x00000006b80a8211 */ /* 0x082fe400078810ff */
[-C--:B------:R-:W-:Y:S02]  /*b680*/  @!P2 LEA.HI.X R5, R186, R7.reuse, R203, 0x2, P3 ;  /* 0x00000007ba05a211 */ /* 0x080fe400018f14cb */
[----:B------:R-:W-:Y:S02]  /*b690*/  @!P5 LEA R20, P3, R23, R6, 0x2 ;  /* 0x000000061714d211 */ /* 0x000fe400078610ff */
[-C--:B------:R-:W-:Y:S01]  /*b6a0*/  @!P1 LEA.HI.X R9, R185, R7.reuse, R202, 0x2, P6 ;  /* 0x00000007b9099211 */ /* 0x080fe200030f14ca */
[----:B------:R4:W-:Y:S01]  /*b6b0*/  @!P2 ST.E.64 desc[UR50][R4.64], R134 ;  /* 0x000000860400a985 */ /* 0x0009e2000c101b32 */
[----:B------:R-:W-:-:S02]  /*b6c0*/  @!P0 LEA.HI.X R11, R184, R7, R201, 0x2, P4 ;  /* 0x00000007b80b8211 */ /* 0x000fc400020f14c9 */
[----:B------:R-:W-:Y:S01]  /*b6d0*/  @!P5 LEA.HI.X R21, R23, R7, R200, 0x2, P3 ;  /* 0x000000071715d211 */ /* 0x000fe200018f14c8 */
[----:B------:R4:W-:Y:S04]  /*b6e0*/  @!P1 ST.E.64 desc[UR50][R8.64], R138 ;  /* 0x0000008a08009985 */ /* 0x0009e8000c101b32 */
[----:B------:R4:W-:Y:S01]  /*b6f0*/  @!P0 ST.E.64 desc[UR50][R10.64], R142 ;  /* 0x0000008e0a008985 */ /* 0x0009e2000c101b32 */
[----:B------:R-:W-:-:S03]  /*b700*/  ISETP.GE.AND P0, PT, R22, UR4, PT ;  /* 0x0000000416007c0c */ /* 0x000fc6000bf06270 */
[----:B------:R4:W-:Y:S10]  /*b710*/  @!P5 ST.E.64 desc[UR50][R20.64], R146 ;  /* 0x000000921400d985 */ /* 0x0009f4000c101b32 */
[----:B------:R-:W-:Y:S05]  /*b720*/  @P0 BRA `(.L_x_2331) ;  /* 0x0000000c00240947 */ /* 0x000fea0003800000 */
[----:B----4-:R-:W-:-:S04]  /*b730*/  LEA R4, P0, R22, R6, 0x2 ;  /* 0x0000000616047211 */ /* 0x010fc800078010ff */
[----:B------:R-:W-:-:S05]  /*b740*/  LEA.HI.X R5, R22, R7, R199, 0x2, P0 ;  /* 0x0000000716057211 */ /* 0x000fca00000f14c7 */
[----:B------:R1:W-:Y:S01]  /*b750*/  ST.E.64 desc[UR50][R4.64], R150 ;  /* 0x0000009604007985 */ /* 0x0003e2000c101b32 */
[----:B------:R-:W-:Y:S05]  /*b760*/  BRA `(.L_x_2331) ;  /* 0x0000000c00147947 */ /* 0x000fea0003800000 */
.L_x_2322:
        /* <DEDUP_REMOVED lines=9> */
[----:B------:R-:W-:-:S03]  /*b800*/  UISETP.NE.U32.AND UP1, UPT, UR8, URZ, UPT ;  /* 0x0000003f0800728c */ /* 0x000fc6000bf25070 */
[----:B------:R-:W2:Y:S01]  /*b810*/  @P1 LDG.E R3, desc[UR50][R4.64] ;  /* 0x0000003204031981 */ /* 0x000ea2000c1e1900 */
[----:B------:R-:W-:Y:S01]  /*b820*/  UISETP.NE.AND.EX UP1, UPT, UR9, URZ, UPT, UP1 ;  /* 0x0000003f0900728c */ /* 0x000fe2000bf25310 */
[----:B------:R-:W-:Y:S02]  /*b830*/  ULDC UR4, c[0x0][0xa88] ;  /* 0x0002a20000047ab9 */ /* 0x000fe40000000800 */
[----:B------:R-:W-:-:S03]  /*b840*/  IMAD.U32 R0, RZ, RZ, UR4 ;  /* 0x00000004ff007e24 */ /* 0x000fc6000f8e00ff */
[----:B------:R-:W-:-:S05]  /*b850*/  PLOP3.LUT P2, PT, PT, PT, UP1, 0x80, 0x0 ;  /* 0x000000000000781c */ /* 0x000fca0003f4f018 */
[----:B------:R-:W-:Y:S02]  /*b860*/  @UP1 ULDC.64 UR8, c[0x0][0xc08] ;  /* 0x0003020000081ab9 */ /* 0x000fe40000000a00 */
[----:B------:R-:W-:-:S06]  /*b870*/  @UP1 UIMAD.WIDE UR8, UR42, 0x4, UR8 ;  /* 0x000000042a0818a5 */ /* 0x000fcc000f8e0208 */
[----:B------:R-:W-:Y:S02]  /*b880*/  IMAD.U32 R6, RZ, RZ, UR8 ;  /* 0x00000008ff067e24 */ /* 0x000fe4000f8e00ff */
[----:B------:R-:W-:-:S05]  /*b890*/  IMAD.U32 R7, RZ, RZ, UR9 ;  /* 0x00000009ff077e24 */ /* 0x000fca000f8e00ff */
[----:B------:R0:W5:Y:S01]  /*b8a0*/  @P2 LDG.E R0, desc[UR50][R6.64] ;  /* 0x0000003206002981 */ /* 0x000162000c1e1900 */
[----:B------:R-:W-:Y:S01]  /*b8b0*/  UMOV UR4, URZ ;  /* 0x0000003f00047c82 */ /* 0x000fe20008000000 */
[----:B------:R-:W-:Y:S01]  /*b8c0*/  UISETP.NE.AND UP1, UPT, UR45, URZ, UPT ;  /* 0x0000003f2d00728c */ /* 0x000fe2000bf25270 */
[----:B------:R-:W-:-:S10]  /*b8d0*/  ISETP.GT.AND P0, PT, R219, 0x7f, PT ;  /* 0x0000007fdb00780c */ /* 0x000fd40003f04270 */
[----:B------:R-:W-:Y:S01]  /*b8e0*/  @!UP1 ULDC UR45, c[0x0][0xad4] ;  /* 0x0002b500002d9ab9 */ /* 0x000fe20000000800 */
[----:B--2---:R-:W-:-:S13]  /*b8f0*/  @P1 R2UR UR4, R3 ;  /* 0x00000000030412ca */ /* 0x004fda00000e0000 */
[----:B------:R-:W-:Y:S01]  /*b900*/  USHF.R.S32.HI UR18, URZ, 0x1f, UR4 ;  /* 0x0000001f3f127899 */ /* 0x000fe20008011404 */
[----:B0-----:R-:W-:Y:S11]  /*b910*/  @P2 BRA `(.L_x_2334) ;  /* 0x0000000000102947 */ /* 0x001ff60003800000 */
[----:B------:R-:W-:Y:S05]  /*b920*/  @!P1 BRA `(.L_x_2334) ;  /* 0x00000000000c9947 */ /* 0x000fea0003800000 */
[----:B------:R-:W2:Y:S04]  /*b930*/  LDG.E R3, desc[UR50][R4.64] ;  /* 0x0000003204037981 */ /* 0x000ea8000c1e1900 */
[----:B-----5:R-:W2:Y:S02]  /*b940*/  LDG.E R0, desc[UR50][R4.64+0x4] ;  /* 0x0000043204007981 */ /* 0x020ea4000c1e1900 */
[----:B--2---:R-:W-:-:S07]  /*b950*/  IMAD.IADD R0, R0, 0x1, -R3 ;  /* 0x0000000100007824 */ /* 0x004fce00078e0a03 */
.L_x_2334:
[----:B------:R-:W-:Y:S01]  /*b960*/  USEL UR42, UR42, URZ, !UP0 ;  /* 0x0000003f2a2a7287 */ /* 0x000fe2000c000000 */
[----:B------:R-:W-:Y:S01]  /*b970*/  BSSY B1, `(.L_x_2335) ;  /* 0x0000038000017945 */ /* 0x000fe20003800000 */
[----:B------:R-:W-:-:S03]  /*b980*/  USEL UR37, UR37, URZ, !UP0 ;  /* 0x0000003f25257287 */ /* 0x000fc6000c000000 */
[----:B------:R-:W-:Y:S09]  /*b990*/  @P0 BRA `(.L_x_2336) ;  /* 0x0000000000d40947 */ /* 0x000ff20003800000 */
        /* <DEDUP_REMOVED lines=9> */
[----:B------:R-:W-:-:S03]  /*ba30*/  UMOV UR16, 0x9b8 ;  /* 0x000009b800107882 */ /* 0x000fc60000000000 */
[----:B------:R-:W-:Y:S02]  /*ba40*/  USEL UR16, UR16, 0x978, UP0 ;  /* 0x0000097810107887 */ /* 0x000fe40008000000 */
[----:B------:R-:W-:-:S06]  /*ba50*/  USEL UR7, UR39, URZ, UP0 ;  /* 0x0000003f27077287 */ /* 0x000fcc0008000000 */
[----:B------:R-:W0:Y:S04]  /*ba60*/  @P0 LDC R3, c[0x0][0xbec] ;  /* 0x0002fb00ff030b82 */ /* 0x000e280000000800 */
[----:B------:R-:W-:Y:S01]  /*ba70*/  ULDC.64 UR10, c[0x0][UR16+0x220] ;  /* 0x00008800100a7abb */ /* 0x000fe20008000a00 */
[----:B------:R-:W-:Y:S01]  /*ba80*/  ULDC.64 UR8, c[0x0][UR16+0x218] ;  /* 0x0000860010087abb */ /* 0x000fe20008000a00 */
[----:B------:R-:W-:Y:S01]  /*ba90*/  ULDC.64 UR12, c[0x0][UR16+0x228] ;  /* 0x00008a00100c7abb */ /* 0x000fe20008000a00 */
[----:B------:R-:W-:Y:S01]  /*baa0*/  UIMAD UR11, UR11, UR42, URZ ;  /* 0x0000002a0b0b72a4 */ /* 0x000fe2000f8e023f */
[----:B------:R-:W1:Y:S01]  /*bab0*/  @P0 LDC R5, c[0x0][0xbf0] ;  /* 0x0002fc00ff050b82 */ /* 0x000e620000000800 */
[----:B------:R-:W-:Y:S02]  /*bac0*/  UIMAD.WIDE.U32 UR14, UR8, UR43, URZ ;  /* 0x0000002b080e72a5 */ /* 0x000fe4000f8e003f */
        /* <DEDUP_REMOVED lines=10> */
[----:B------:R-:W-:Y:S02]  /*bb70*/  IMAD.MOV.U32 R3, RZ, RZ, R6 ;  /* 0x000000ffff037224 */ /* 0x000fe400078e0006 */
[----:B------:R-:W-:Y:S01]  /*bb80*/  IMAD.U32 R8, RZ, RZ, UR8 ;  /* 0x00000008ff087e24 */ /* 0x000fe2000f8e00ff */
[----:B------:R-:W-:Y:S01]  /*bb90*/  UIADD3.X UR7, UR7, UR17, UR18, UP1, UP2 ;  /* 0x0000001107077290 */ /* 0x000fe20008fe4412 */
[----:B-1----:R-:W-:Y:S01]  /*bba0*/  @P0 SHF.R.U32.HI R3, RZ, R5, R4 ;  /* 0x00000005ff030219 */ /* 0x002fe20000011604 */
[----:B------:R-:W-:Y:S01]  /*bbb0*/  IMAD.U32 R4, RZ, RZ, UR20 ;  /* 0x00000014ff047e24 */ /* 0x000fe2000f8e00ff */
[----:B------:R-:W-:Y:S01]  /*bbc0*/  ULDC.64 UR8, c[0x0][UR16+0x210] ;  /* 0x0000840010087abb */ /* 0x000fe20008000a00 */
[----:B------:R-:W-:Y:S01]  /*bbd0*/  IMAD.U32 R5, RZ, RZ, UR21 ;  /* 0x00000015ff057e24 */ /* 0x000fe2000f8e00ff */
[--C-:B------:R-:W-:Y:S01]  /*bbe0*/  SHF.R.S32.HI R5, RZ, 0x1f, R3.reuse ;  /* 0x0000001fff057819 */ /* 0x100fe20000011403 */
[----:B------:R-:W-:Y:S01]  /*bbf0*/  IMAD.MOV R7, RZ, RZ, -R3 ;  /* 0x000000ffff077224 */ /* 0x000fe200078e0a03 */
[----:B------:R-:W-:Y:S01]  /*bc00*/  IADD3 R4, P0, P1, R3, UR14, R4 ;  /* 0x0000000e03047c10 */ /* 0x000fe2000f91e004 */
[----:B------:R-:W-:Y:S01]  /*bc10*/  ULDC.64 UR10, c[0x0][0xba8] ;  /* 0x0002ea00000a7ab9 */ /* 0x000fe20000000a00 */
[----:B------:R-:W-:Y:S01]  /*bc20*/  @!UP0 ULDC UR10, c[0x0][0xb50] ;  /* 0x0002d400000a8ab9 */ /* 0x000fe20000000800 */
[----:B------:R-:W-:Y:S01]  /*bc30*/  IMAD R7, R9, R7, R6 ;  /* 0x0000000709077224 */ /* 0x000fe200078e0206 */
[----:B------:R-:W-:Y:S01]  /*bc40*/  IADD3.X R5, R5, UR7, R8, P0, P1 ;  /* 0x0000000705057c10 */ /* 0x000fe200087e2408 */
[----:B------:R-:W-:-:S02]  /*bc50*/  @!UP0 ULDC UR11, c[0x0][0xb54] ;  /* 0x0002d500000b8ab9 */ /* 0x000fc40000000800 */
[C---:B------:R-:W-:Y:S01]  /*bc60*/  IMAD R6, R7.reuse, UR9, RZ ;  /* 0x0000000907067c24 */ /* 0x040fe2000f8e02ff */
[----:B------:R-:W-:Y:S01]  /*bc70*/  SHF.R.S32.HI R3, RZ, 0x1f, R7 ;  /* 0x0000001fff037819 */ /* 0x000fe20000011407 */
[----:B------:R-:W-:-:S04]  /*bc80*/  IMAD.WIDE.U32 R4, R7, UR8, R4 ;  /* 0x0000000807047c25 */ /* 0x000fc8000f8e0004 */
[----:B------:R-:W-:Y:S01]  /*bc90*/  IMAD R3, R3, UR8, R6 ;  /* 0x0000000803037c24 */ /* 0x000fe2000f8e0206 */
[----:B------:R-:W-:-:S03]  /*bca0*/  LEA R6, P0, R4, UR10, 0x2 ;  /* 0x0000000a04067c11 */ /* 0x000fc6000f8010ff */
[----:B------:R-:W-:-:S05]  /*bcb0*/  IMAD.IADD R3, R5, 0x1, R3 ;  /* 0x0000000105037824 */ /* 0x000fca00078e0203 */
[----:B------:R-:W-:Y:S01]  /*bcc0*/  LEA.HI.X R7, R4, UR11, R3, 0x2, P0 ;  /* 0x0000000b04077c11 */ /* 0x000fe200080f1403 */
[----:B------:R-:W-:-:S05]  /*bcd0*/  IMAD.MOV.U32 R3, RZ, RZ, -0x800000 ;  /* 0xff800000ff037424 */ /* 0x000fca00078e00ff */
[----:B------:R0:W-:Y:S02]  /*bce0*/  STG.E desc[UR50][R6.64], R3 ;  /* 0x0000000306007986 */ /* 0x0001e4000c101932 */
.L_x_2336:
[----:B------:R-:W-:Y:S05]  /*bcf0*/  BSYNC B1 ;  /* 0x0000000000017941 */ /* 0x000fea0003800000 */
.L_x_2335:
[----:B------:R-:W-:-:S06]  /*bd00*/  UISETP.GT.AND UP0, UPT, UR45, 0x1, UPT ;  /* 0x000000012d00788c */ /* 0x000fcc000bf04270 */
[----:B------:R-:W-:-:S13]  /*bd10*/  PLOP3.LUT P0, PT, PT, PT, UP0, 0x80, 0x0 ;  /* 0x000000000000781c */ /* 0x000fda0003f0f008 */
[----:B------:R-:W-:Y:S05]  /*bd20*/  @P0 BRA `(.L_x_2331) ;  /* 0x0000000400a40947 */ /* 0x000fea0003800000 */
[----:B------:R-:W1:Y:S01]  /*bd30*/  LDC R11, c[0x0][0xbe8] ;  /* 0x0002fa00ff0b7b82 */ /* 0x000e620000000800 */
[----:B------:R-:W-:Y:S01]  /*bd40*/  ULDC.64 UR10, c[0x0][0xaa0] ;  /* 0x0002a800000a7ab9 */ /* 0x000fe20000000a00 */
[----:B0-----:R-:W-:Y:S01]  /*bd50*/  IMAD R3, R19, 0x20, R197 ;  /* 0x0000002013037824 */ /* 0x001fe200078e02c5 */
[----:B------:R-:W-:Y:S01]  /*bd60*/  UIMAD UR7, UR18, UR10, URZ ;  /* 0x0000000a120772a4 */ /* 0x000fe2000f8e023f */
[----:B------:R-:W-:Y:S01]  /*bd70*/  BSSY B1, `(.L_x_2337) ;  /* 0x000003a000017945 */ /* 0x000fe20003800000 */
[----:B------:R-:W-:Y:S01]  /*bd80*/  UIMAD.WIDE.U32 UR8, UR4, UR10, URZ ;  /* 0x0000000a040872a5 */ /* 0x000fe2000f8e003f */
[----:B------:R-:W-:Y:S01]  /*bd90*/  VIADD R8, R3, UR38 ;  /* 0x0000002603087c36 */ /* 0x000fe20008000000 */
[----:B------:R-:W-:-:S03]  /*bda0*/  UIMAD UR7, UR4, UR11, UR7 ;  /* 0x0000000b040772a4 */ /* 0x000fc6000f8e0207 */
[----:B------:R-:W-:Y:S01]  /*bdb0*/  ULDC.64 UR10, c[0x0][0xae8] ;  /* 0x0002ba00000a7ab9 */ /* 0x000fe20000000a00 */
[----:B------:R-:W-:Y:S01]  /*bdc0*/  UIADD3 UR9, UR9, UR7, URZ ;  /* 0x0000000709097290 */ /* 0x000fe2000fffe03f */
[----:B------:R-:W-:-:S03]  /*bdd0*/  IMAD.MOV.U32 R3, RZ, RZ, R8 ;  /* 0x000000ffff037224 */ /* 0x000fc600078e0008 */
        /* <DEDUP_REMOVED lines=18> */
[----:B------:R-:W-:Y:S02]  /*bf00*/  IMAD.U32 R4, RZ, RZ, UR42 ;  /* 0x0000002aff047e24 */ /* 0x000fe4000f8e00ff */
[----:B------:R-:W-:Y:S02]  /*bf10*/  IMAD R7, R11, R7, R8 ;  /* 0x000000070b077224 */ /* 0x000fe400078e0208 */
[C---:B------:R-:W-:Y:S02]  /*bf20*/  IMAD R9, R3.reuse, UR9, R6 ;  /* 0x0000000903097c24 */ /* 0x040fe4000f8e0206 */
[----:B------:R-:W-:Y:S01]  /*bf30*/  IMAD.WIDE.U32 R4, R3, UR8, R4 ;  /* 0x0000000803047c25 */ /* 0x000fe2000f8e0004 */
[----:B------:R-:W-:Y:S01]  /*bf40*/  SHF.R.S32.HI R3, RZ, 0x1f, R7 ;  /* 0x0000001fff037819 */ /* 0x000fe20000011407 */
[----:B------:R-:W-:-:S02]  /*bf50*/  ULDC.64 UR8, c[0x0][0xad8] ;  /* 0x0002b60000087ab9 */ /* 0x000fc40000000a00 */
        /* <DEDUP_REMOVED lines=8> */
[----:B------:R-:W-:Y:S01]  /*bfe0*/  IMAD.IADD R3, R5, 0x1, R3 ;  /* 0x0000000105037824 */ /* 0x000fe200078e0203 */
[----:B------:R-:W-:Y:S01]  /*bff0*/  LEA R6, P3, R4, UR8, 0x1 ;  /* 0x0000000804067c11 */ /* 0x000fe2000f8608ff */
[----:B------:R-:W-:-:S03]  /*c000*/  VIADD R0, R8, 0x20 ;  /* 0x0000002008007836 */ /* 0x000fc60000000000 */
[----:B------:R-:W-:Y:S01]  /*c010*/  LEA.HI.X R3, R4, UR9, R3, 0x1, P3 ;  /* 0x0000000904037c11 */ /* 0x000fe200098f0c03 */
[----:B------:R0:W1:Y:S01]  /*c020*/  SHFL.IDX PT, R7, R6, RZ, 0x181f ;  /* 0x00181fff06077589 */ /* 0x00006200000e0000 */
[-C--:B------:R-:W-:Y:S01]  /*c030*/  ISETP.GE.AND P1, PT, R0, R11.reuse, PT ;  /* 0x0000000b0000720c */ /* 0x080fe20003f26270 */
[----:B------:R-:W-:Y:S02]  /*c040*/  VIADD R0, R8, 0x40 ;  /* 0x0000004008007836 */ /* 0x000fe40000000000 */
[----:B------:R0:W2:Y:S03]  /*c050*/  SHFL.IDX PT, R5, R3, RZ, 0x181f ;  /* 0x00181fff03057589 */ /* 0x0000a600000e0000 */
        /* <DEDUP_REMOVED lines=9> */
[----:B------:R3:W-:Y:S04]  /*c0f0*/  @!P4 ST.E.128 desc[UR50][R12.64], RZ ;  /* 0x000000ff0c00c985 */ /* 0x0007e8000c101d32 */
[----:B------:R3:W-:Y:S02]  /*c100*/  @!P5 ST.E.128 desc[UR50][R4.64], RZ ;  /* 0x000000ff0400d985 */ /* 0x0007e4000c101d32 */
.L_x_2338:
[----:B------:R-:W-:Y:S05]  /*c110*/  BSYNC B1 ;  /* 0x0000000000017941 */ /* 0x000fea0003800000 */
.L_x_2337:
[----:B--23--:R2:W3:Y:S01]  /*c120*/  SHFL.IDX PT, R5, R3, 0x1, 0x181f ;  /* 0x00381f0003057f89 */ /* 0x00c4e200000e0000 */
[----:B------:R-:W-:Y:S03]  /*c130*/  BSSY B1, `(.L_x_2339) ;  /* 0x000000c000017945 */ /* 0x000fe60003800000 */
[----:B-1----:R2:W1:Y:S01]  /*c140*/  SHFL.IDX PT, R7, R6, 0x1, 0x181f ;  /* 0x00381f0006077f89 */ /* 0x00246200000e0000 */
[----:B------:R-:W-:Y:S05]  /*c150*/  @P1 BRA `(.L_x_2340) ;  /* 0x0000000000241947 */ /* 0x000fea0003800000 */
[----:B------:R-:W-:Y:S02]  /*c160*/  ULDC UR4, c[0x0][0xac8] ;  /* 0x0002b20000047ab9 */ /* 0x000fe40000000800 */
[----:B------:R-:W-:Y:S02]  /*c170*/  ISETP.GE.AND P3, PT, R2, UR4, PT ;  /* 0x0000000402007c0c */ /* 0x000fe4000bf66270 */
[----:B------:R-:W-:-:S11]  /*c180*/  ISETP.GE.AND P4, PT, R18, UR4, PT ;  /* 0x0000000412007c0c */ /* 0x000fd6000bf86270 */
[-C--:B-1----:R-:W-:Y:S02]  /*c190*/  @!P3 LEA R12, P1, R2, R7.reuse, 0x1 ;  /* 0x00000007020cb211 */ /* 0x082fe400078208ff */
[----:B------:R-:W-:Y:S02]  /*c1a0*/  @!P4 LEA R4, P2, R18, R7, 0x1 ;  /* 0x000000071204c211 */ /* 0x000fe400078408ff */
[-C--:B---3--:R-:W-:Y:S02]  /*c1b0*/  @!P3 LEA.HI.X R13, R2, R5.reuse, R218, 0x1, P1 ;  /* 0x00000005020db211 */ /* 0x088fe400008f0cda */
[----:B------:R-:W-:-:S03]  /*c1c0*/  @!P4 LEA.HI.X R5, R18, R5, R217, 0x1, P2 ;  /* 0x000000051205c211 */ /* 0x000fc600010f0cd9 */
[----:B------:R4:W-:Y:S04]  /*c1d0*/  @!P3 ST.E.128 desc[UR50][R12.64], RZ ;  /* 0x000000ff0c00b985 */ /* 0x0009e8000c101d32 */
[----:B------:R4:W-:Y:S02]  /*c1e0*/  @!P4 ST.E.128 desc[UR50][R4.64], RZ ;  /* 0x000000ff0400c985 */ /* 0x0009e4000c101d32 */
.L_x_2340:
[----:B------:R-:W-:Y:S05]  /*c1f0*/  BSYNC B1 ;  /* 0x0000000000017941 */ /* 0x000fea0003800000 */
.L_x_2339:
[----:B---34-:R3:W4:Y:S01]  /*c200*/  SHFL.IDX PT, R5, R3, 0x2, 0x181f ;  /* 0x00581f0003057f89 */ /* 0x01872200000e0000 */
        /* <DEDUP_REMOVED lines=8> */
[-C--:B----4-:R-:W-:Y:S02]  /*c290*/  @!P2 LEA.HI.X R13, R2, R5.reuse, R218, 0x1, P0 ;  /* 0x00000005020da211 */ /* 0x090fe400000f0cda */
[----:B------:R-:W-:-:S03]  /*c2a0*/  @!P3 LEA.HI.X R5, R18, R5, R217, 0x1, P1 ;  /* 0x000000051205b211 */ /* 0x000fc600008f0cd9 */
[----:B------:R1:W-:Y:S04]  /*c2b0*/  @!P2 ST.E.128 desc[UR50][R12.64], RZ ;  /* 0x000000ff0c00a985 */ /* 0x0003e8000c101d32 */
[----:B------:R1:W-:Y:S02]  /*c2c0*/  @!P3 ST.E.128 desc[UR50][R4.64], RZ ;  /* 0x000000ff0400b985 */ /* 0x0003e4000c101d32 */
.L_x_2342:
[----:B------:R-:W-:Y:S05]  /*c2d0*/  BSYNC B1 ;  /* 0x0000000000017941 */ /* 0x000fea0003800000 */
.L_x_2341:
[----:B------:R-:W-:Y:S01]  /*c2e0*/  VIADD R0, R8, 0x60 ;  /* 0x0000006008007836 */ /* 0x000fe20000000000 */
[----:B0-23--:R-:W0:Y:S04]  /*c2f0*/  SHFL.IDX PT, R3, R3, 0x3, 0x181f ;  /* 0x00781f0003037f89 */ /* 0x00de2800000e0000 */
[----:B------:R-:W-:Y:S01]  /*c300*/  ISETP.GE.AND P0, PT, R0, R11, PT ;  /* 0x0000000b0000720c */ /* 0x000fe20003f06270 */
[----:B-1--4-:R1:W2:-:S12]  /*c310*/  SHFL.IDX PT, R5, R6, 0x3, 0x181f ;  /* 0x00781f0006057f89 */ /* 0x01229800000e0000 */
[----:B-1----:R-:W-:Y:S05]  /*c320*/  @P0 BRA `(.L_x_2331) ;  /* 0x0000000000240947 */ /* 0x002fea0003800000 */
[----:B------:R-:W-:Y:S02]  /*c330*/  ULDC UR4, c[0x0][0xac8] ;  /* 0x0002b20000047ab9 */ /* 0x000fe40000000800 */
[----:B------:R-:W-:Y:S02]  /*c340*/  ISETP.GE.AND P2, PT, R2, UR4, PT ;  /* 0x0000000402007c0c */ /* 0x000fe4000bf46270 */
[----:B------:R-:W-:-:S11]  /*c350*/  ISETP.GE.AND P3, PT, R18, UR4, PT ;  /* 0x0000000412007c0c */ /* 0x000fd6000bf66270 */
[-C--:B--2---:R-:W-:Y:S02]  /*c360*/  @!P2 LEA R6, P0, R2, R5.reuse, 0x1 ;  /* 0x000000050206a211 */ /* 0x084fe400078008ff */
[----:B------:R-:W-:Y:S02]  /*c370*/  @!P3 LEA R4, P1, R18, R5, 0x1 ;  /* 0x000000051204b211 */ /* 0x000fe400078208ff */
[-C--:B0-----:R-:W-:Y:S02]  /*c380*/  @!P2 LEA.HI.X R7, R2, R3.reuse, R218, 0x1, P0 ;  /* 0x000000030207a211 */ /* 0x081fe400000f0cda */
[----:B------:R-:W-:-:S03]  /*c390*/  @!P3 LEA.HI.X R5, R18, R3, R217, 0x1, P1 ;  /* 0x000000031205b211 */ /* 0x000fc600008f0cd9 */
[----:B------:R0:W-:Y:S04]  /*c3a0*/  @!P2 ST.E.128 desc[UR50][R6.64], RZ ;  /* 0x000000ff0600a985 */ /* 0x0001e8000c101d32 */
[----:B------:R0:W-:Y:S02]  /*c3b0*/  @!P3 ST.E.128 desc[UR50][R4.64], RZ ;  /* 0x000000ff0400b985 */ /* 0x0001e4000c101d32 */
.L_x_2331:
[----:B------:R-:W-:Y:S05]  /*c3c0*/  BSYNC B0 ;  /* 0x0000000000007941 */ /* 0x000fea0003800000 */
.L_x_2321:
[----:B------:R-:W-:Y:S02]  /*c3d0*/  ULDC UR4, c[0x0][0xc3c] ;  /* 0x00030f0000047ab9 */ /* 0x000fe40000000800 */
[----:B------:R-:W-:-:S13]  /*c3e0*/  ISETP.GE.AND P0, PT, R35, UR4, PT ;  /* 0x0000000423007c0c */ /* 0x000fda000bf06270 */
[----:B------:R-:W-:Y:S05]  /*c3f0*/  @!P0 BRA `(.L_x_2343) ;  /* 0xffffff4800fc8947 */ /* 0x000fea000383ffff */
[----:B------:R-:W-:Y:S05]  /*c400*/  EXIT ;  /* 0x000000000000794d */ /* 0x000fea0003800000 */
.L_x_2284:
[----:B------:R-:W-:-:S08]  /*c410*/  NOP ;  /* 0x0000000000007918 */ /* 0x000fd00000000000 */
[----:B------:R-:W0:-:S00]  /*c420*/  USETMAXREG.DEALLOC.CTAPOOL 0x18 ;  /* 0x00000018000079c8 */ /* 0x000e0000080e0500 */
[----:B0-----:R-:W-:Y:S01]  /*c430*/  LOP3.LUT R0, R0, 0x3, RZ, 0xc0, !PT ;  /* 0x0000000300007812 */ /* 0x001fe200078ec0ff */
[----:B------:R-:W-:-:S05]  /*c440*/  IMAD.MOV.U32 R6, RZ, RZ, RZ ;  /* 0x000000ffff067224 */ /* 0x000fca00078e00ff */
[----:B------:R-:W0:Y:S02]  /*c450*/  SHFL.IDX PT, R0, R0, RZ, 0x1f ;  /* 0x00001fff00007589 */ /* 0x000e2400000e0000 */
[----:B0-----:R-:W-:-:S04]  /*c460*/  ISETP.NE.AND P0, PT, R0, RZ, PT ;  /* 0x000000ff0000720c */ /* 0x001fc80003f05270 */
[----:B------:R-:W-:-:S05]  /*c470*/  P2R R0, PR, RZ, 0x1 ;  /* 0x00000001ff007803 */ /* 0x000fca0000000000 */
[----:B------:R0:W-:Y:S04]  /*c480*/  STL [R1+0x5c], R0 ;  /* 0x00005c0001007387 */ /* 0x0001e80000100800 */
        /* <DEDUP_REMOVED lines=10> */
.L_x_2344:
[----:B0-----:R-:W0:Y:S01]  /*c530*/  S2R R0, SR_TID.X ;  /* 0x0000000000007919 */ /* 0x001e220000002100 */
[----:B------:R-:W-:Y:S01]  /*c540*/  ULDC UR4, c[0x0][0xc3c] ;  /* 0x00030f0000047ab9 */ /* 0x000fe20000000800 */
[----:B------:R-:W1:Y:S01]  /*c550*/  S2UR UR6, SR_CTAID.X ;  /* 0x00000000000679c3 */ /* 0x000e620000002500 */
[----:B------:R-:W-:Y:S01]  /*c560*/  ULDC UR5, c[0x0][0xc38] ;  /* 0x00030e0000057ab9 */ /* 0x000fe20000000800 */
[----:B0-----:R-:W-:-:S04]  /*c570*/  LOP3.LUT R0, R0, 0x1f, RZ, 0xc0, !PT ;  /* 0x0000001f00007812 */ /* 0x001fc800078ec0ff */
[----:B------:R-:W-:-:S04]  /*c580*/  ISETP.NE.AND P0, PT, R0, 0x1f, PT ;  /* 0x0000001f0000780c */ /* 0x000fc80003f05270 */
[----:B------:R-:W-:-:S13]  /*c590*/  ISETP.GE.OR P1, PT, R0, UR4, !P0 ;  /* 0x0000000400007c0c */ /* 0x000fda000c726670 */
[----:B------:R-:W0:Y:S08]  /*c5a0*/  @!P1 LDC.64 R2, c[0x0][0xc80] ;  /* 0x00032000ff029b82 */ /* 0x000e300000000a00 */
[----:B------:R-:W2:Y:S01]  /*c5b0*/  @!P1 LDC.64 R4, c[0x0][0xc78] ;  /* 0x00031e00ff049b82 */ /* 0x000ea20000000a00 */
[----:B0-----:R-:W-:-:S05]  /*c5c0*/  @!P1 IMAD.WIDE.U32 R2, R0, 0x4, R2 ;  /* 0x0000000400029825 */ /* 0x001fca00078e0002 */
[----:B------:R2:W3:Y:S02]  /*c5d0*/  @!P1 LDG.E R6, desc[UR50][R2.64] ;  /* 0x0000003202069981 */ /* 0x0004e4000c1e1900 */
[----:B--2---:R-:W-:-:S04]  /*c5e0*/  @!P1 IMAD.WIDE.U32 R2, R0, 0x4, R4 ;  /* 0x0000000400029825 */ /* 0x004fc800078e0004 */
[----:B------:R-:W-:-:S06]  /*c5f0*/  IMAD.MOV.U32 R5, RZ, RZ, RZ ;  /* 0x000000ffff057224 */ /* 0x000fcc00078e00ff */
        /* <DEDUP_REMOVED lines=31> */
.L_x_2348:
        /* <DEDUP_REMOVED lines=39> */
.L_x_2346:
        /* <DEDUP_REMOVED lines=10> */
[----:B------:R-:W-:-:S06]  /*cb00*/  VIADD R8, R10, 0xffffffff ;  /* 0xffffffff0a087836 */ /* 0x000fcc0000000000 */
[----:B------:R3:W4:Y:S02]  /*cb10*/  SHFL.IDX PT, R8, R3, R8, 0x1f ;  /* 0x00001f0803087589 */ /* 0x00072400000e0000 */
.L_x_2349:
[----:B----4-:R-:W-:Y:S01]  /*cb20*/  IMAD R2, R8, UR5, R9 ;  /* 0x0000000508027c24 */ /* 0x010fe2000f8e0209 */
[----:B-1----:R-:W-:Y:S01]  /*cb30*/  ISETP.NE.AND P0, PT, R7, 0x1, PT ;  /* 0x000000010700780c */ /* 0x002fe20003f05270 */
[----:B------:R-:W-:-:S03]  /*cb40*/  VIADD R12, R10, UR4 ;  /* 0x000000040a0c7c36 */ /* 0x000fc60008000000 */
[----:B------:R1:W-:Y:S01]  /*cb50*/  STL [R1], R2 ;  /* 0x0000000201007387 */ /* 0x0003e20000100800 */
[----:B0-----:R-:W-:-:S03]  /*cb60*/  IADD3 R5, -R2, UR6, RZ ;  /* 0x0000000602057c10 */ /* 0x001fc6000fffe1ff */
[----:B------:R1:W-:Y:S05]  /*cb70*/  STL [R1+0xc], R12 ;  /* 0x00000c0c01007387 */ /* 0x0003ea0000100800 */
[----:B------:R-:W-:Y:S05]  /*cb80*/  @!P0 BRA `(.L_x_2350) ;  /* 0x0000000000e08947 */ /* 0x000fea0003800000 */
[-C--:B--2---:R-:W-:Y:S02]  /*cb90*/  IABS R6, R4.reuse ;  /* 0x0000000400067213 */ /* 0x084fe40000000000 */
[----:B------:R-:W-:Y:S02]  /*cba0*/  IABS R8, R7 ;  /* 0x0000000700087213 */ /* 0x000fe40000000000 */
[----:B------:R-:W0:Y:S08]  /*cbb0*/  I2F.RP R9, R6 ;  /* 0x0000000600097306 */ /* 0x000e300000209400 */
[----:B------:R-:W2:Y:S08]  /*cbc0*/  I2F.RP R10, R8 ;  /* 0x00000008000a7306 */ /* 0x000eb00000209400 */
[----:B0-----:R-:W1:Y:S08]  /*cbd0*/  MUFU.RCP R9, R9 ;  /* 0x0000000900097308 */ /* 0x001e700000001000 */
[----:B--2---:R-:W-:Y:S01]  /*cbe0*/  MUFU.RCP R10, R10 ;  /* 0x0000000a000a7308 */ /* 0x004fe20000001000 */
[----:B-1----:R-:W-:Y:S01]  /*cbf0*/  VIADD R2, R9, 0xffffffe ;  /* 0x0ffffffe09027836 */ /* 0x002fe20000000000 */
[----:B------:R-:W-:-:S06]  /*cc00*/  IABS R9, R4 ;  /* 0x0000000400097213 */ /* 0x000fcc0000000000 */
[----:B---3--:R0:W1:Y:S02]  /*cc10*/  F2I.FTZ.U32.TRUNC.NTZ R3, R2 ;  /* 0x0000000200037305 */ /* 0x008064000021f000 */
        /* <DEDUP_REMOVED lines=8> */
[----:B------:R-:W-:Y:S02]  /*cca0*/  VIADD R3, R10, 0xffffffe ;  /* 0x0ffffffe0a037836 */ /* 0x000fe40000000000 */
[----:B------:R-:W-:Y:S01]  /*ccb0*/  IMAD.MOV.U32 R2, RZ, RZ, RZ ;  /* 0x000000ffff027224 */ /* 0x000fe200078e00ff */
[----:B------:R-:W-:-:S03]  /*ccc0*/  ISETP.GT.U32.AND P1, PT, R6, R11, PT ;  /* 0x0000000b0600720c */ /* 0x000fc60003f24070 */
[----:B------:R-:W0:Y:S10]  /*ccd0*/  F2I.FTZ.U32.TRUNC.NTZ R3, R3 ;  /* 0x0000000300037305 */ /* 0x000e34000021f000 */
[----:B------:R-:W-:-:S02]  /*cce0*/  @!P1 IMAD.IADD R11, R11, 0x1, -R6 ;  /* 0x000000010b0b9824 */ /* 0x000fc400078e0a06 */
[----:B------:R-:W-:Y:S01]  /*ccf0*/  @!P1 VIADD R9, R9, 0x1 ;  /* 0x0000000109099836 */ /* 0x000fe20000000000 */
[----:B------:R-:W-:Y:S02]  /*cd00*/  ISETP.NE.AND P1, PT, R4, RZ, PT ;  /* 0x000000ff0400720c */ /* 0x000fe40003f25270 */
[----:B------:R-:W-:Y:S01]  /*cd10*/  ISETP.GE.U32.AND P0, PT, R11, R6, PT ;  /* 0x000000060b00720c */ /* 0x000fe20003f06070 */
[----:B0-----:R-:W-:-:S04]  /*cd20*/  IMAD.MOV R11, RZ, RZ, -R3 ;  /* 0x000000ffff0b7224 */ /* 0x001fc800078e0a03 */
[----:B------:R-:W-:-:S04]  /*cd30*/  IMAD R11, R11, R8, RZ ;  /* 0x000000080b0b7224 */ /* 0x000fc800078e02ff */
[----:B------:R-:W-:Y:S01]  /*cd40*/  IMAD.HI.U32 R6, R3, R11, R2 ;  /* 0x0000000b03067227 */ /* 0x000fe200078e0002 */
[----:B------:R-:W-:-:S03]  /*cd50*/  LOP3.LUT R2, R5, R4, RZ, 0x3c, !PT ;  /* 0x0000000405027212 */ /* 0x000fc600078e3cff */
[----:B------:R-:W-:Y:S01]  /*cd60*/  @P0 VIADD R9, R9, 0x1 ;  /* 0x0000000109090836 */ /* 0x000fe20000000000 */
[----:B------:R-:W-:Y:S02]  /*cd70*/  ISETP.GE.AND P2, PT, R2, RZ, PT ;  /* 0x000000ff0200720c */ /* 0x000fe40003f46270 */
[----:B------:R-:W-:-:S05]  /*cd80*/  IABS R2, R7 ;  /* 0x0000000700027213 */ /* 0x000fca0000000000 */
[----:B------:R-:W-:-:S06]  /*cd90*/  IMAD.MOV R2, RZ, RZ, -R2 ;  /* 0x000000ffff027224 */ /* 0x000fcc00078e0a02 */
[----:B------:R-:W-:Y:S01]  /*cda0*/  @!P2 IMAD.MOV R9, RZ, RZ, -R9 ;  /* 0x000000ffff09a224 */ /* 0x000fe200078e0a09 */
[----:B------:R-:W-:-:S04]  /*cdb0*/  @!P1 LOP3.LUT R9, RZ, R4, RZ, 0x33, !PT ;  /* 0x00000004ff099212 */ /* 0x000fc800078e33ff */
[----:B------:R-:W-:-:S05]  /*cdc0*/  IABS R3, R9 ;  /* 0x0000000900037213 */ /* 0x000fca0000000000 */
        /* <DEDUP_REMOVED lines=12> */
[--C-:B------:R-:W-:Y:S02]  /*ce90*/  IMAD.MOV R2, RZ, RZ, -R6.reuse ;  /* 0x000000ffff027224 */ /* 0x100fe400078e0a06 */
[C---:B------:R-:W-:Y:S02]  /*cea0*/  IMAD R6, R7.reuse, 0x1000000, R6 ;  /* 0x0100000007067824 */ /* 0x040fe400078e0206 */
[--C-:B------:R-:W-:Y:S02]  /*ceb0*/  IMAD R7, R7, R2, R9.reuse ;  /* 0x0000000207077224 */ /* 0x100fe400078e0209 */
[----:B------:R-:W-:Y:S02]  /*cec0*/  IMAD.MOV R2, RZ, RZ, -R9 ;  /* 0x000000ffff027224 */ /* 0x000fe400078e0a09 */
[----:B------:R-:W-:Y:S02]  /*ced0*/  IMAD R3, R7, 0x10000, R6 ;  /* 0x0001000007037824 */ /* 0x000fe400078e0206 */
[----:B------:R-:W-:-:S03]  /*cee0*/  IMAD R2, R4, R2, R5 ;  /* 0x0000000204027224 */ /* 0x000fc600078e0205 */
[----:B------:R0:W-:Y:S01]  /*cef0*/  STL [R1+0x8], R3 ;  /* 0x0000080301007387 */ /* 0x0001e20000100800 */
[----:B------:R-:W-:Y:S05]  /*cf00*/  BRA `(.L_x_2351) ;  /* 0x0000000000f47947 */ /* 0x000fea0003800000 */
.L_x_2350:
[----:B-1-3--:R-:W0:Y:S02]  /*cf10*/  LDC.64 R2, c[0x0][0xc90] ;  /* 0x00032400ff027b82 */ /* 0x00ae240000000a00 */
[----:B0-----:R-:W-:-:S05]  /*cf20*/  IMAD.WIDE R2, R12, 0x4, R2 ;  /* 0x000000040c027825 */ /* 0x001fca00078e0202 */
[----:B------:R0:W2:Y:S02]  /*cf30*/  LDG.E R7, desc[UR50][R2.64] ;  /* 0x0000003202077981 */ /* 0x0000a4000c1e1900 */
        /* <DEDUP_REMOVED lines=29> */
[----:B------:R-:W-:-:S04]  /*d110*/  VIADDMNMX R7, R10, UR5, R7, PT ;  /* 0x000000050a077c46 */ /* 0x000fc8000b800107 */
[-C--:B------:R-:W-:Y:S02]  /*d120*/  IABS R9, R7.reuse ;  /* 0x0000000700097213 */ /* 0x080fe40000000000 */
        /* <DEDUP_REMOVED lines=11> */
[----:B------:R-:W-:Y:S02]  /*d1e0*/  LOP3.LUT R3, R5, R7, RZ, 0x3c, !PT ;  /* 0x0000000705037212 */ /* 0x000fe400078e3cff */
[----:B------:R-:W-:Y:S01]  /*d1f0*/  IADD3 R5, R8, 0x1000000, R5 ;  /* 0x0100000008057810 */ /* 0x000fe20007ffe005 */
        /* <DEDUP_REMOVED lines=10> */
[----:B------:R-:W-:Y:S01]  /*d2a0*/  @!P1 LOP3.LUT R2, RZ, R7, RZ, 0x33, !PT ;  /* 0x00000007ff029212 */ /* 0x000fe200078e33ff */
[----:B------:R-:W-:-:S04]  /*d2b0*/  IMAD.MOV R7, RZ, RZ, -R7 ;  /* 0x000000ffff077224 */ /* 0x000fc800078e0a07 */
[----:B------:R-:W-:-:S05]  /*d2c0*/  IMAD R3, R2, R7, R5 ;  /* 0x0000000702037224 */ /* 0x000fca00078e0205 */
[----:B------:R1:W-:Y:S02]  /*d2d0*/  STL [R1+0x8], R3 ;  /* 0x0000080301007387 */ /* 0x0003e40000100800 */
.L_x_2351:
[----:B01----:R-:W-:-:S05]  /*d2e0*/  LOP3.LUT R3, RZ, R2, RZ, 0x33, !PT ;  /* 0x00000002ff037212 */ /* 0x003fca00078e33ff */
[----:B------:R-:W-:-:S05]  /*d2f0*/  IMAD.IADD R2, R4, 0x1, R3 ;  /* 0x0000000104027824 */ /* 0x000fca00078e0203 */
[----:B------:R1:W-:Y:S01]  /*d300*/  STL [R1+0x4], R2 ;  /* 0x0000040201007387 */ /* 0x0003e20000100800 */
[----:B------:R-:W-:Y:S05]  /*d310*/  BRA `(.L_x_2352) ;  /* 0x0000000000107947 */ /* 0x000fea0003800000 */
.L_x_2347:
[----:B------:R-:W-:Y:S01]  /*d320*/  IMAD.U32 R2, RZ, RZ, UR6 ;  /* 0x00000006ff027e24 */ /* 0x000fe2000f8e00ff */
[----:B------:R0:W-:Y:S04]  /*d330*/  STL [R1+0x4], RZ ;  /* 0x000004ff01007387 */ /* 0x0001e80000100800 */
[----:B------:R0:W-:Y:S04]  /*d340*/  STL [R1+0x8], RZ ;  /* 0x000008ff01007387 */ /* 0x0001e80000100800 */
[----:B------:R0:W-:Y:S02]  /*d350*/  STL [R1], R2 ;  /* 0x0000000201007387 */ /* 0x0001e40000100800 */
.L_x_2352:
        /* <DEDUP_REMOVED lines=10> */
.L_x_2345:
[----:B0-2---:R-:W2:Y:S01]  /*d400*/  LDL R0, [R1+0xc] ;  /* 0x00000c0001007983 */ /* 0x005ea20000100800 */
[----:B------:R-:W-:Y:S01]  /*d410*/  ULDC UR4, c[0x0][0xc3c] ;  /* 0x00030f0000047ab9 */ /* 0x000fe20000000800 */
[----:B------:R-:W-:Y:S02]  /*d420*/  IMAD.MOV.U32 R19, RZ, RZ, RZ ;  /* 0x000000ffff137224 */ /* 0x000fe400078e00ff */
[----:B------:R0:W-:Y:S01]  /*d430*/  STL [R1+0x48], RZ ;  /* 0x000048ff01007387 */ /* 0x0001e20000100800 */
[----:B--2---:R-:W-:Y:S01]  /*d440*/  ISETP.GE.AND P0, PT, R0, UR4, PT ;  /* 0x0000000400007c0c */ /* 0x004fe2000bf06270 */
[----:B------:R-:W-:-:S05]  /*d450*/  IMAD.MOV.U32 R0, RZ, RZ, 0x1 ;  /* 0x00000001ff007424 */ /* 0x000fca00078e00ff */
[----:B------:R0:W-:Y:S07]  /*d460*/  STL [R1+0x14], R0 ;  /* 0x0000140001007387 */ /* 0x0001ee0000100800 */
[----:B------:R-:W-:Y:S05]  /*d470*/  @P0 BRA `(.L_x_2353) ;  /* 0x00000058003c0947 */ /* 0x000fea0003800000 */
[----:B---3--:R-:W2:Y:S01]  /*d480*/  S2R R5, SR_TID.X ;  /* 0x0000000000057919 */ /* 0x008ea20000002100 */
        /* <DEDUP_REMOVED lines=9> */
[----:B0-----:R-:W-:-:S05]  /*d520*/  IMAD.SHL.U32 R0, R5, 0x8, RZ ;  /* 0x0000000805007824 */ /* 0x001fca00078e00ff */
[C---:B-1----:R-:W-:Y:S02]  /*d530*/  LOP3.LUT R2, R0.reuse, 0x1f8, RZ, 0xc0, !PT ;  /* 0x000001f800027812 */ /* 0x042fe400078ec0ff */
        /* <DEDUP_REMOVED lines=13> */
.L_x_2454:
[----:B------:R-:W2:Y:S01]  /*d610*/  LDL R0, [R1+0xc] ;  /* 0x00000c0001007983 */ /* 0x000ea20000100800 */
[----:B0-----:R-:W2:Y:S01]  /*d620*/  LDC.64 R2, c[0x0][0xc88] ;  /* 0x00032200ff027b82 */ /* 0x001ea20000000a00 */
[----:B------:R-:W-:Y:S05]  /*d630*/  YIELD ;  /* 0x0000000000007946 */ /* 0x000fea0003800000 */
[----:B------:R-:W-:Y:S01]  /*d640*/  ULDC.64 UR4, c[0x0][0xa28] ;  /* 0x00028a0000047ab9 */ /* 0x000fe20000000a00 */
[----:B-1----:R-:W-:Y:S01]  /*d650*/  IMAD.MOV.U32 R6, RZ, RZ, RZ ;  /* 0x000000ffff067224 */ /* 0x002fe200078e00ff */
[----:B------:R-:W-:Y:S01]  /*d660*/  ISETP.NE.U32.AND P0, PT, RZ, UR4, PT ;  /* 0x00000004ff007c0c */ /* 0x000fe2000bf05070 */
[----:B------:R-:W-:Y:S01]  /*d670*/  ULDC.64 UR8, c[0x0][0xa18] ;  /* 0x0002860000087ab9 */ /* 0x000fe20000000a00 */
[----:B------:R-:W-:Y:S01]  /*d680*/  ULDC.64 UR6, c[0x0][0xa08] ;  /* 0x0002820000067ab9 */ /* 0x000fe20000000a00 */
[----:B--2---:R-:W-:-:S05]  /*d690*/  IMAD.WIDE R2, R0, 0x4, R2 ;  /* 0x0000000400027825 */ /* 0x004fca00078e0202 */
[----:B------:R-:W2:Y:S01]  /*d6a0*/  LDG.E R11, desc[UR50][R2.64] ;  /* 0x00000032020b7981 */ /* 0x000ea2000c1e1900 */
[----:B------:R-:W-:Y:S01]  /*d6b0*/  ISETP.NE.AND.EX P0, PT, RZ, UR5, PT, P0 ;  /* 0x00000005ff007c0c */ /* 0x000fe2000bf05300 */
[----:B------:R-:W-:Y:S01]  /*d6c0*/  IMAD.MOV.U32 R0, RZ, RZ, RZ ;  /* 0x000000ffff007224 */ /* 0x000fe200078e00ff */
        /* <DEDUP_REMOVED lines=44> */
.L_x_2354:
[----:B------:R-:W2:Y:S01]  /*d990*/  LDL.LU R7, [R1+0x8] ;  /* 0x0000080001077983 */ /* 0x000ea20000300800 */
[----:B------:R-:W-:Y:S02]  /*d9a0*/  ULDC.64 UR4, c[0x0][0xa20] ;  /* 0x0002880000047ab9 */ /* 0x000fe40000000a00 */
[----:B------:R-:W-:-:S04]  /*d9b0*/  ISETP.NE.U32.AND P1, PT, RZ, UR4, PT ;  /* 0x00000004ff007c0c */ /* 0x000fc8000bf25070 */
[----:B------:R-:W-:Y:S02]  /*d9c0*/  ISETP.NE.AND.EX P1, PT, RZ, UR5, PT, P1 ;  /* 0x00000005ff007c0c */ /* 0x000fe4000bf25310 */
[C---:B--2---:R-:W-:Y:S02]  /*d9d0*/  LOP3.LUT R2, R7.reuse, 0xff000000, RZ, 0xc0, !PT ;  /* 0xff00000007027812 */ /* 0x044fe400078ec0ff */
        /* <DEDUP_REMOVED lines=9> */
[----:B------:R-:W-:-:S04]  /*da70*/  IADD3 R6, P0, R17, UR4, RZ ;  /* 0x0000000411067c10 */ /* 0x000fc8000ff1e0ff */
[----:B--2---:R-:W-:-:S05]  /*da80*/  IADD3.X R7, R10, UR5, RZ, P0, !PT ;  /* 0x000000050a077c10 */ /* 0x004fca00087fe4ff */
[----:B------:R3:W5:Y:S01]  /*da90*/  LDG.E R6, desc[UR50][R6.64] ;  /* 0x0000003206067981 */ /* 0x000762000c1e1900 */
[----:B------:R-:W-:Y:S05]  /*daa0*/  BRA `(.L_x_2356) ;  /* 0x0000000000107947 */ /* 0x000fea0003800000 */
.L_x_2355:
[----:B------:R-:W-:Y:S05]  /*dab0*/  @!P0 BRA `(.L_x_2356) ;  /* 0x00000000000c8947 */ /* 0x000fea0003800000 */
[----:B------:R-:W3:Y:S04]  /*dac0*/  LDG.E R6, desc[UR50][R4.64] ;  /* 0x0000003204067981 */ /* 0x000ee8000c1e1900 */
[----:B------:R-:W3:Y:S02]  /*dad0*/  LDG.E R4, desc[UR50][R4.64+0x4] ;  /* 0x0000043204047981 */ /* 0x000ee4000c1e1900 */
[----:B---3--:R-:W-:-:S07]  /*dae0*/  IMAD.IADD R6, R4, 0x1, -R6 ;  /* 0x0000000104067824 */ /* 0x008fce00078e0a06 */
.L_x_2356:
[----:B------:R-:W4:Y:S01]  /*daf0*/  LDL R5, [R1+0x4] ;  /* 0x0000040001057983 */ /* 0x000f220000100800 */
[----:B-----5:R-:W-:Y:S01]  /*db00*/  IMAD.IADD R6, R6, 0x1, -R0 ;  /* 0x0000000106067824 */ /* 0x020fe200078e0a00 */
[----:B------:R-:W-:Y:S01]  /*db10*/  BSSY B0, `(.L_x_2357) ;  /* 0x000003a000007945 */ /* 0x000fe20003800000 */
[----:B------:R-:W0:Y:S02]  /*db20*/  LDC R0, c[0x0][0x448] ;  /* 0x00011200ff007b82 */ /* 0x000e240000000800 */
[----:B0-----:R-:W-:-:S13]  /*db30*/  ISETP.NE.AND P0, PT, R0, 0x1, PT ;  /* 0x000000010000780c */ /* 0x001fda0003f05270 */
[----:B--2---:R-:W0:Y:S08]  /*db40*/  @P0 LDC R3, c[0x0][0x44c] ;  /* 0x00011300ff030b82 */ /* 0x004e300000000800 */
[----:B------:R-:W2:Y:S01]  /*db50*/  @P0 LDC R4, c[0x0][0x450] ;  /* 0x00011400ff040b82 */ /* 0x000ea20000000800 */
[----:B----4-:R-:W-:Y:S02]  /*db60*/  IMAD.SHL.U32 R0, R5, 0x80, RZ ;  /* 0x0000008005007824 */ /* 0x010fe400078e00ff */
[----:B------:R-:W-:-:S02]  /*db70*/  IMAD.MOV.U32 R5, RZ, RZ, RZ ;  /* 0x000000ffff057224 */ /* 0x000fc400078e00ff */
[----:B------:R-:W-:Y:S02]  /*db80*/  VIADD R0, R0, 0x7f ;  /* 0x0000007f00007836 */ /* 0x000fe40000000000 */
[----:B------:R-:W-:Y:S02]  /*db90*/  IMAD.MOV.U32 R10, RZ, RZ, R5 ;  /* 0x000000ffff0a7224 */ /* 0x000fe400078e0005 */
[----:B0-----:R-:W-:-:S05]  /*dba0*/  @P0 IMAD.HI.U32 R3, R0, R3, RZ ;  /* 0x0000000300030227 */ /* 0x001fca00078e00ff */
[----:B--2---:R-:W-:Y:S02]  /*dbb0*/  @P0 SHF.R.U32.HI R0, RZ, R4, R3 ;  /* 0x00000004ff000219 */ /* 0x004fe40000011603 */
[C---:B------:R-:W-:Y:S01]  /*dbc0*/  IADD3 R3, R6.reuse, 0x80, -R9 ;  /* 0x0000008006037810 */ /* 0x040fe20007ffe809 */
[----:B------:R-:W-:Y:S01]  /*dbd0*/  VIADD R6, R6, 0x7f ;  /* 0x0000007f06067836 */ /* 0x000fe20000000000 */
[----:B-1----:R-:W-:-:S03]  /*dbe0*/  LOP3.LUT R9, R2, 0xff, RZ, 0xc0, !PT ;  /* 0x000000ff02097812 */ /* 0x002fc600078ec0ff */
[----:B------:R-:W-:Y:S01]  /*dbf0*/  IMAD.IADD R0, R3, 0x1, R0 ;  /* 0x0000000103007824 */ /* 0x000fe200078e0200 */
[----:B------:R-:W-:-:S04]  /*dc00*/  SHF.R.S32.HI R3, RZ, 0x1f, R6 ;  /* 0x0000001fff037819 */ /* 0x000fc80000011406 */
[----:B------:R-:W-:Y:S02]  /*dc10*/  SHF.R.S32.HI R4, RZ, 0x1f, R0 ;  /* 0x0000001fff047819 */ /* 0x000fe40000011400 */
[----:B------:R-:W-:Y:S02]  /*dc20*/  LEA.HI R3, R3, R6, RZ, 0x7 ;  /* 0x0000000603037211 */ /* 0x000fe400078f38ff */
[----:B------:R-:W-:Y:S02]  /*dc30*/  LEA.HI R4, R4, R0, RZ, 0x7 ;  /* 0x0000000004047211 */ /* 0x000fe400078f38ff */
[----:B------:R-:W-:Y:S02]  /*dc40*/  SHF.R.U32.HI R0, RZ, 0x10, R2 ;  /* 0x00000010ff007819 */ /* 0x000fe40000011602 */
[----:B------:R-:W-:Y:S02]  /*dc50*/  SHF.R.S32.HI R3, RZ, 0x7, R3 ;  /* 0x00000007ff037819 */ /* 0x000fe40000011403 */
[----:B------:R-:W-:-:S02]  /*dc60*/  ISETP.NE.AND P0, PT, R0, RZ, PT ;  /* 0x000000ff0000720c */ /* 0x000fc40003f05270 */
[----:B------:R-:W-:-:S04]  /*dc70*/  SHF.R.S32.HI R4, RZ, 0x7, R4 ;  /* 0x00000007ff047819 */ /* 0x000fc80000011404 */
[----:B------:R-:W-:-:S04]  /*dc80*/  VIMNMX R8, R3, R4, PT ;  /* 0x0000000403087248 */ /* 0x000fc80003fe0100 */
[----:B------:R-:W-:Y:S01]  /*dc90*/  ISETP.GE.AND P1, PT, R8, 0x1, PT ;  /* 0x000000010800780c */ /* 0x000fe20003f26270 */
[----:B------:R0:W-:Y:S02]  /*dca0*/  STL [R1+0x30], R8 ;  /* 0x0000300801007387 */ /* 0x0001e40000100800 */
[----:B------:R-:W1:Y:S02]  /*dcb0*/  @!P0 LDC R0, c[0x0][0x9f0] ;  /* 0x00027c00ff008b82 */ /* 0x000e640000000800 */
[----:B------:R0:W-:Y:S04]  /*dcc0*/  STL [R1+0x3c], R5 ;  /* 0x00003c0501007387 */ /* 0x0001e80000100800 */
[----:B------:R0:W-:Y:S04]  /*dcd0*/  STL [R1+0x58], R9 ;  /* 0x0000580901007387 */ /* 0x0001e80000100800 */
[----:B------:R-:W-:Y:S05]  /*dce0*/  @!P1 BRA `(.L_x_2358) ;  /* 0x0000000000709947 */ /* 0x000fea0003800000 */
[----:B-1----:R-:W-:-:S04]  /*dcf0*/  IABS R4, R0 ;  /* 0x0000000000047213 */ /* 0x002fc80000000000 */
[----:B------:R-:W1:Y:S08]  /*dd00*/  I2F.RP R2, R4 ;  /* 0x0000000400027306 */ /* 0x000e700000209400 */
[----:B-1----:R-:W1:Y:S02]  /*dd10*/  MUFU.RCP R2, R2 ;  /* 0x0000000200027308 */ /* 0x002e640000001000 */
[----:B-1----:R-:W-:-:S06]  /*dd20*/  VIADD R2, R2, 0xffffffe ;  /* 0x0ffffffe02027836 */ /* 0x002fcc0000000000 */
[----:B------:R-:W1:Y:S02]  /*dd30*/  F2I.FTZ.U32.TRUNC.NTZ R3, R2 ;  /* 0x0000000200037305 */ /* 0x000e64000021f000 */
[----:B-1----:R-:W-:-:S04]  /*dd40*/  IMAD.MOV R2, RZ, RZ, -R3 ;  /* 0x000000ffff027224 */ /* 0x002fc800078e0a03 */
[----:B0-----:R-:W-:Y:S02]  /*dd50*/  IMAD R5, R2, R4, RZ ;  /* 0x0000000402057224 */ /* 0x001fe400078e02ff */
[----:B------:R-:W-:-:S04]  /*dd60*/  IMAD.MOV.U32 R2, RZ, RZ, RZ ;  /* 0x000000ffff027224 */ /* 0x000fc800078e00ff */
[----:B---3--:R-:W-:Y:S01]  /*dd70*/  IMAD.HI.U32 R7, R3, R5, R2 ;  /* 0x0000000503077227 */ /* 0x008fe200078e0002 */
        /* <DEDUP_REMOVED lines=19> */
.L_x_2358:
[----:B------:R-:W-:Y:S05]  /*deb0*/  BSYNC B0 ;  /* 0x0000000000007941 */ /* 0x000fea0003800000 */
.L_x_2357:
[----:B-1----:R-:W-:Y:S01]  /*dec0*/  IMAD.MOV.U32 R0, RZ, RZ, R10 ;  /* 0x000000ffff007224 */ /* 0x002fe200078e000a */
[----:B------:R-:W-:Y:S03]  /*ded0*/  BSSY B7, `(.L_x_2359) ;  /* 0x00003cb000077945 */ /* 0x000fe60003800000 */
[----:B------:R-:W-:-:S05]  /*dee0*/  IMAD R2, R9, R0, RZ ;  /* 0x0000000009027224 */ /* 0x000fca00078e02ff */
[----:B------:R-:W-:Y:S01]  /*def0*/  VIADDMNMX R0, R2, R0, R8, PT ;  /* 0x0000000002007246 */ /* 0x000fe20003800108 */
[----:B------:R1:W-:Y:S03]  /*df00*/  STL [R1+0x24], R2 ;  /* 0x0000240201007387 */ /* 0x0003e60000100800 */
[----:B------:R-:W-:Y:S01]  /*df10*/  ISETP.GT.AND P0, PT, R0, R2, PT ;  /* 0x000000020000720c */ /* 0x000fe20003f04270 */
[----:B------:R1:W-:-:S12]  /*df20*/  STL [R1+0x34], R0 ;  /* 0x0000340001007387 */ /* 0x0003d80000100800 */
[----:B------:R-:W-:Y:S05]  /*df30*/  @P0 BRA `(.L_x_2360) ;  /* 0x0000000000480947 */ /* 0x000fea0003800000 */
[----:B-1----:R-:W1:Y:S02]  /*df40*/  S2R R0, SR_TID.X ;  /* 0x0000000000007919 */ /* 0x002e640000002100 */
[----:B-1----:R-:W-:-:S04]  /*df50*/  LOP3.LUT R0, R0, 0x7f, RZ, 0xc0, !PT ;  /* 0x0000007f00007812 */ /* 0x002fc800078ec0ff */
[----:B------:R-:W-:-:S13]  /*df60*/  ISETP.NE.AND P0, PT, R0, RZ, PT ;  /* 0x000000ff0000720c */ /* 0x000fda0003f05270 */
[----:B------:R-:W-:Y:S05]  /*df70*/  @P0 BRA `(.L_x_2361) ;  /* 0x0000003c00000947 */ /* 0x000fea0003800000 */
[----:B0-----:R-:W0:Y:S01]  /*df80*/  S2R R5, SR_LANEID ;  /* 0x0000000000057919 */ /* 0x001e220000000000 */
[----:B------:R-:W-:Y:S01]  /*df90*/  VOTEU.ANY UR4, UPT, PT ;  /* 0x0000000000047886 */ /* 0x000fe200038e0100 */
[----:B------:R-:W1:Y:S01]  /*dfa0*/  LDC.64 R2, c[0x0][0xc60] ;  /* 0x00031800ff027b82 */ /* 0x000e620000000a00 */
[----:B------:R-:W0:Y:S02]  /*dfb0*/  FLO.U32 R0, UR4 ;  /* 0x0000000400007d00 */ /* 0x000e2400080e0000 */
[----:B0-----:R-:W-:-:S06]  /*dfc0*/  ISETP.EQ.U32.AND P0, PT, R0, R5, PT ;  /* 0x000000050000720c */ /* 0x001fcc0003f02070 */
[----:B------:R-:W1:Y:S07]  /*dfd0*/  POPC R5, UR4 ;  /* 0x0000000400057d09 */ /* 0x000e6e0008000000 */
[----:B-1----:R-:W4:Y:S01]  /*dfe0*/  @P0 ATOMG.E.ADD.STRONG.GPU PT, R3, desc[UR50][R2.64], R5 ;  /* 0x00000005020309a8 */ /* 0x002f2200081ee1f2 */
[----:B------:R-:W0:Y:S02]  /*dff0*/  S2R R4, SR_LTMASK ;  /* 0x0000000000047919 */ /* 0x000e240000003900 */
[----:B0-----:R-:W-:-:S04]  /*e000*/  LOP3.LUT R4, R4, UR4, RZ, 0xc0, !PT ;  /* 0x0000000404047c12 */ /* 0x001fc8000f8ec0ff */
[----:B---3--:R-:W0:Y:S01]  /*e010*/  POPC R7, R4 ;  /* 0x0000000400077309 */ /* 0x008e220000000000 */
[----:B----4-:R-:W0:Y:S02]  /*e020*/  SHFL.IDX PT, R0, R3, R0, 0x1f ;  /* 0x00001f0003007589 */ /* 0x010e2400000e0000 */
[----:B0-----:R-:W-:-:S05]  /*e030*/  IADD3 R0, R0, UR37, R7 ;  /* 0x0000002500007c10 */ /* 0x001fca000fffe007 */
[----:B------:R4:W-:Y:S01]  /*e040*/  STL [R1], R0 ;  /* 0x0000000001007387 */ /* 0x0009e20000100800 */
[----:B------:R-:W-:Y:S05]  /*e050*/  BRA `(.L_x_2361) ;  /* 0x0000003800c87947 */ /* 0x000fea0003800000 */
.L_x_2360:
[----:B-1----:R-:W-:Y:S01]  /*e060*/  VIADD R0, R18, 0x18400 ;  /* 0x0001840012007836 */ /* 0x002fe20000000000 */
        /* <DEDUP_REMOVED lines=11> */
[----:B---3--:R-:W-:-:S02]  /*e120*/  IMAD.U32 R7, RZ, RZ, UR9 ;  /* 0x00000009ff077e24 */ /* 0x008fc4000f8e00ff */
[----:B--2---:R-:W-:Y:S02]  /*e130*/  IMAD.U32 R10, RZ, RZ, UR4 ;  /* 0x00000004ff0a7e24 */ /* 0x004fe4000f8e00ff */
[----:B------:R-:W-:Y:S02]  /*e140*/  IMAD.U32 R11, RZ, RZ, UR5 ;  /* 0x00000005ff0b7e24 */ /* 0x000fe4000f8e00ff */
[----:B------:R-:W-:Y:S02]  /*e150*/  IMAD.MOV.U32 R8, RZ, RZ, 0x70 ;  /* 0x00000070ff087424 */ /* 0x000fe400078e00ff */
[----:B------:R-:W-:Y:S02]  /*e160*/  IMAD.MOV.U32 R12, RZ, RZ, 0x1 ;  /* 0x00000001ff0c7424 */ /* 0x000fe400078e00ff */
[----:B------:R-:W-:-:S07]  /*e170*/  IMAD.MOV.U32 R13, RZ, RZ, RZ ;  /* 0x000000ffff0d7224 */ /* 0x000fce00078e00ff */
[----:B------:R-:W-:-:S07]  /*e180*/  LEPC R20, `(.L_x_2363) ;  /* 0x000000001014794e */ /* 0x000fce0000000000 */
[----:B-1----:R-:W-:Y:S05]  /*e190*/  CALL.ABS.NOINC R2 ;  /* 0x0000000002007343 */ /* 0x002fea0003c00000 */
.L_x_2363:
[----:B------:R-:W-:Y:S05]  /*e1a0*/  BSYNC B6 ;  /* 0x0000000000067941 */ /* 0x000fea0003800000 */
.L_x_2362:
        /* <DEDUP_REMOVED lines=9> */
[----:B------:R-:W-:Y:S02]  /*e240*/  IMAD.U32 R4, RZ, RZ, UR6 ;  /* 0x00000006ff047e24 */ /* 0x000fe4000f8e00ff */
[----:B0-----:R-:W-:Y:S02]  /*e250*/  IMAD.U32 R5, RZ, RZ, UR7 ;  /* 0x00000007ff057e24 */ /* 0x001fe4000f8e00ff */
[----:B------:R-:W-:Y:S02]  /*e260*/  IMAD.U32 R6, RZ, RZ, UR8 ;  /* 0x00000008ff067e24 */ /* 0x000fe4000f8e00ff */
[----:B---3--:R-:W-:-:S02]  /*e270*/  IMAD.U32 R7, RZ, RZ, UR9 ;  /* 0x00000009ff077e24 */ /* 0x008fc4000f8e00ff */
[----:B--2---:R-:W-:Y:S02]  /*e280*/  IMAD.U32 R10, RZ, RZ, UR4 ;  /* 0x00000004ff0a7e24 */ /* 0x004fe4000f8e00ff */
[----:B------:R-:W-:Y:S02]  /*e290*/  IMAD.U32 R11, RZ, RZ, UR5 ;  /* 0x00000005ff0b7e24 */ /* 0x000fe4000f8e00ff */
[----:B------:R-:W-:Y:S02]  /*e2a0*/  IMAD.MOV.U32 R8, RZ, RZ, 0x70 ;  /* 0x00000070ff087424 */ /* 0x000fe400078e00ff */
[----:B------:R-:W-:Y:S02]  /*e2b0*/  IMAD.MOV.U32 R12, RZ, RZ, 0x1 ;  /* 0x00000001ff0c7424 */ /* 0x000fe400078e00ff */
[----:B-1----:R-:W-:-:S07]  /*e2c0*/  IMAD.MOV.U32 R13, RZ, RZ, RZ ;  /* 0x000000ffff0d7224 */ /* 0x002fce00078e00ff */
[----:B------:R-:W-:-:S07]  /*e2d0*/  LEPC R20, `(.L_x_2366) ;  /* 0x000000001014794e */ /* 0x000fce0000000000 */
[----:B----4-:R-:W-:Y:S05]  /*e2e0*/  CALL.ABS.NOINC R2 ;  /* 0x0000000002007343 */ /* 0x010fea0003c00000 */
.L_x_2366:
        /* <DEDUP_REMOVED lines=16> */
.L_x_2365:
[----:B------:R-:W-:Y:S05]  /*e3f0*/  BSYNC B6 ;  /* 0x0000000000067941 */ /* 0x000fea0003800000 */
.L_x_2364:
[----:B------:R-:W4:Y:S01]  /*e400*/  LDL.LU R4, [R1+0x1c] ;  /* 0x00001c0001047983 */ /* 0x000f220000300800 */
[----:B------:R-:W-:-:S03]  /*e410*/  ULDC.64 UR4, c[0x0][0x9f8] ;  /* 0x00027e0000047ab9 */ /* 0x000fc60000000a00 */
[----:B---3--:R-:W3:Y:S01]  /*e420*/  LDL R7, [R1+0x10] ;  /* 0x0000100001077983 */ /* 0x008ee20000100800 */
[----:B------:R-:W-:-:S03]  /*e430*/  ISETP.NE.U32.AND P0, PT, RZ, UR4, PT ;  /* 0x00000004ff007c0c */ /* 0x000fc6000bf05070 */
[----:B------:R-:W5:Y:S01]  /*e440*/  LDL R0, [R1+0x34] ;  /* 0x0000340001007983 */ /* 0x000f620000100800 */
[----:B------:R-:W-:-:S13]  /*e450*/  ISETP.NE.AND.EX P0, PT, RZ, UR5, PT, P0 ;  /* 0x00000005ff007c0c */ /* 0x000fda000bf05300 */
[----:B------:R-:W-:-:S04]  /*e460*/  @P0 IADD3 R2, P1, R17, UR4, RZ ;  /* 0x0000000411020c10 */ /* 0x000fc8000ff3e0ff */
[----:B----4-:R-:W-:Y:S01]  /*e470*/  @P0 IADD3.X R3, R4, UR5, RZ, P1, !PT ;  /* 0x0000000504030c10 */ /* 0x010fe20008ffe4ff */
[----:B------:R-:W-:-:S04]  /*e480*/  ULDC.64 UR4, c[0x0][0xa08] ;  /* 0x0002820000047ab9 */ /* 0x000fc80000000a00 */
[----:B---3--:R1:W0:Y:S02]  /*e490*/  @P0 LDG.E R7, desc[UR50][R2.64] ;  /* 0x0000003202070981 */ /* 0x008224000c1e1900 */
[----:B-1----:R-:W1:Y:S01]  /*e4a0*/  LDC.64 R2, c[0x0][0x418] ;  /* 0x00010600ff027b82 */ /* 0x002e620000000a00 */
[----:B-----5:R-:W-:Y:S01]  /*e4b0*/  VIADD R0, R0, 0xffffffff ;  /* 0xffffffff00007836 */ /* 0x020fe20000000000 */
[----:B0-----:R-:W-:Y:S01]  /*e4c0*/  SHF.R.S32.HI R8, RZ, 0x1f, R7 ;  /* 0x0000001fff087819 */ /* 0x001fe20000011407 */
[----:B------:R0:W-:Y:S04]  /*e4d0*/  @P0 STL [R1+0x10], R7 ;  /* 0x0000100701000387 */ /* 0x0001e80000100800 */
[----:B------:R0:W-:Y:S01]  /*e4e0*/  STL [R1+0x1c], R8 ;  /* 0x00001c0801007387 */ /* 0x0001e20000100800 */
[----:B-1----:R-:W-:Y:S01]  /*e4f0*/  LOP3.LUT P0, RZ, R2, UR4, RZ, 0xfc, !PT ;  /* 0x0000000402ff7c12 */ /* 0x002fe2000f80fcff */
[----:B------:R-:W-:-:S03]  /*e500*/  UMOV UR4, 0xffffffff ;  /* 0xffffffff00047882 */ /* 0x000fc60000000000 */
[----:B------:R-:W-:-:S04]  /*e510*/  LOP3.LUT P0, RZ, R3, UR5, RZ, 0xfc, P0 ;  /* 0x0000000503ff7c12 */ /* 0x000fc8000800fcff */
[----:B------:R-:W-:Y:S01]  /*e520*/  SEL R17, R7, RZ, !P0 ;  /* 0x000000ff07117207 */ /* 0x000fe20004000000 */
[----:B0-----:R-:W-:Y:S08]  /*e530*/  BRA.DIV UR4, `(.L_x_2367) ;  /* 0x0000004e049c7947 */ /* 0x001ff0000b800000 */
[----:B------:R-:W0:Y:S02]  /*e540*/  S2R R4, SR_TID.X ;  /* 0x0000000000047919 */ /* 0x000e240000002100 */
[----:B0-----:R-:W-:-:S04]  /*e550*/  SHF.R.U32.HI R4, RZ, 0x5, R4 ;  /* 0x00000005ff047819 */ /* 0x001fc80000011604 */
[----:B------:R-:W-:-:S05]  /*e560*/  LOP3.LUT R4, R4, 0x3, RZ, 0xc0, !PT ;  /* 0x0000000304047812 */ /* 0x000fca00078ec0ff */
[----:B------:R0:W1:Y:S02]  /*e570*/  SHFL.IDX PT, R14, R4, RZ, 0x1f ;  /* 0x00001fff040e7589 */ /* 0x00006400000e0000 */
.L_x_2470:
[----:B------:R-:W-:Y:S01]  /*e580*/  PLOP3.LUT P1, PT, PT, PT, PT, 0x8, 0x0 ;  /* 0x000000000000781c */ /* 0x000fe20003f2e170 */
[----:B------:R3:W-:Y:S01]  /*e590*/  STL [R1+0x8], R0 ;  /* 0x0000080001007387 */ /* 0x0007e20000100800 */
[----:B-1----:R-:W-:Y:S02]  /*e5a0*/  ISETP.NE.AND P0, PT, R14, RZ, PT ;  /* 0x000000ff0e00720c */ /* 0x002fe40003f05270 */
[----:B0-----:R-:W-:-:S05]  /*e5b0*/  P2R R4, PR, RZ, 0x2 ;  /* 0x00000002ff047803 */ /* 0x001fca0000000000 */
[----:B------:R3:W-:Y:S06]  /*e5c0*/  STL [R1+0x20], R4 ;  /* 0x0000200401007387 */ /* 0x0007ec0000100800 */
[----:B------:R-:W-:Y:S05]  /*e5d0*/  @P0 BRA `(.L_x_2368) ;  /* 0x0000000400180947 */ /* 0x000fea0003800000 */
[----:B------:R-:W-:-:S03]  /*e5e0*/  UMOV UR4, 0xffffffff ;  /* 0xffffffff00047882 */ /* 0x000fc60000000000 */
[----:B------:R-:W-:Y:S05]  /*e5f0*/  BRA.DIV UR4, `(.L_x_2369) ;  /* 0x0000004e04a07947 */ /* 0x000fea000b800000 */
[----:B------:R-:W-:-:S13]  /*e600*/  ELECT P6, URZ, PT ;  /* 0x00000000003f782f */ /* 0x000fda00038c0000 */
.L_x_2473:
[----:B------:R-:W-:Y:S05]  /*e610*/  @!P6 BRA `(.L_x_2368) ;  /* 0x000000040008e947 */ /* 0x000fea0003800000 */
[----:B------:R-:W-:-:S04]  /*e620*/  ISETP.NE.U32.AND P0, PT, R2, RZ, PT ;  /* 0x000000ff0200720c */ /* 0x000fc80003f05070 */
[----:B------:R-:W-:-:S13]  /*e630*/  ISETP.NE.AND.EX P0, PT, R3, RZ, PT, P0 ;  /* 0x000000ff0300720c */ /* 0x000fda0003f05300 */
[----:B------:R-:W-:Y:S05]  /*e640*/  @!P0 BRA `(.L_x_2370) ;  /* 0x0000000000508947 */ /* 0x000fea0003800000 */
[----:B------:R-:W0:Y:S01]  /*e650*/  LDC R6, c[0x0][0x43c] ;  /* 0x00010f00ff067b82 */ /* 0x000e220000000800 */
[----:B------:R-:W-:Y:S01]  /*e660*/  IMAD.MOV.U32 R9, RZ, RZ, R0 ;  /* 0x000000ffff097224 */ /* 0x000fe200078e0000 */
[----:B------:R-:W-:-:S03]  /*e670*/  ULDC.64 UR4, c[0x0][0x428] ;  /* 0x00010a0000047ab9 */ /* 0x000fc60000000a00 */
[----:B---3--:R-:W-:Y:S01]  /*e680*/  IMAD.MOV.U32 R0, RZ, RZ, R9 ;  /* 0x000000ffff007224 */ /* 0x008fe200078e0009 */
[----:B0-----:R-:W-:-:S13]  /*e690*/  ISETP.NE.AND P0, PT, R6, 0x1, PT ;  /* 0x000000010600780c */ /* 0x001fda0003f05270 */
[----:B------:R-:W0:Y:S02]  /*e6a0*/  @P0 LDC.64 R4, c[0x0][0x440] ;  /* 0x00011000ff040b82 */ /* 0x000e240000000a00 */
[----:B0-----:R-:W-:-:S05]  /*e6b0*/  @P0 IMAD.HI.U32 R4, R9, R4, RZ ;  /* 0x0000000409040227 */ /* 0x001fca00078e00ff */
        /* <DEDUP_REMOVED lines=13> */
.L_x_2370:
[----:B0-----:R-:W4:Y:S01]  /*e790*/  LDL R2, [R1+0x14] ;  /* 0x0000140001027983 */ /* 0x001f220000100800 */
[----:B---3--:R-:W-:Y:S01]  /*e7a0*/  IMAD R0, R19, 0x8, R18 ;  /* 0x0000000813007824 */ /* 0x008fe200078e0212 */
[----:B----4-:R-:W-:-:S04]  /*e7b0*/  SHF.L.U32 R2, R2, 0x1f, RZ ;  /* 0x0000001f02027819 */ /* 0x010fc800000006ff */
[----:B------:R-:W0:Y:S02]  /*e7c0*/  SYNCS.PHASECHK.TRANS64.TRYWAIT P0, [R0+URZ+0x28840], R2 ;  /* 0x02884002000075a7 */ /* 0x000e24000800017f */
[----:B0-----:R-:W-:Y:S05]  /*e7d0*/  @!P0 BRA `(.L_x_2371) ;  /* 0x0000004c00488947 */ /* 0x001fea0003800000 */
.L_x_2474:
[----:B------:R-:W1:Y:S02]  /*e7e0*/  S2R R3, SR_TID.X ;  /* 0x0000000000037919 */ /* 0x000e640000002100 */
[----:B-1----:R-:W-:-:S04]  /*e7f0*/  LOP3.LUT R3, R3, 0x7f, RZ, 0xc0, !PT ;  /* 0x0000007f03037812 */ /* 0x002fc800078ec0ff */
[----:B------:R-:W-:-:S13]  /*e800*/  ISETP.NE.AND P0, PT, R3, RZ, PT ;  /* 0x000000ff0300720c */ /* 0x000fda0003f05270 */
[----:B------:R-:W-:Y:S05]  /*e810*/  @P0 BRA `(.L_x_2372) ;  /* 0x00000000001c0947 */ /* 0x000fea0003800000 */
[----:B------:R-:W1:Y:S01]  /*e820*/  S2R R3, SR_TID.X ;  /* 0x0000000000037919 */ /* 0x000e620000002100 */
[----:B0-----:R-:W-:-:S04]  /*e830*/  IMAD.MOV.U32 R2, RZ, RZ, 0x8000 ;  /* 0x00008000ff027424 */ /* 0x001fc800078e00ff */
[----:B------:R3:W-:Y:S01]  /*e840*/  SYNCS.ARRIVE.TRANS64 RZ, [R0+URZ+0x28830], R2 ;  /* 0x0288300200ff79a7 */ /* 0x0007e2000800003f */
[----:B-1----:R-:W-:-:S04]  /*e850*/  LOP3.LUT R3, R3, 0x1f, RZ, 0xc0, !PT ;  /* 0x0000001f03037812 */ /* 0x002fc800078ec0ff */
[----:B------:R-:W-:-:S13]  /*e860*/  ISETP.NE.AND P0, PT, R3, RZ, PT ;  /* 0x000000ff0300720c */ /* 0x000fda0003f05270 */
[----:B---3--:R-:W-:Y:S05]  /*e870*/  @!P0 BRA `(.L_x_2372) ;  /* 0x0000000000048947 */ /* 0x008fea0003800000 */
[----:B------:R-:W-:Y:S01]  /*e880*/  BPT.TRAP 0x1 ;  /* 0x000000040000795c */ /* 0x000fe20000300000 */
.L_x_2372:
[----:B------:R-:W3:Y:S04]  /*e890*/  LDL R3, [R1+0x8] ;  /* 0x0000080001037983 */ /* 0x000ee80000100800 */
[----:B0-----:R-:W4:Y:S01]  /*e8a0*/  LDL R2, [R1+0x18] ;  /* 0x0000180001027983 */ /* 0x001f220000100800 */
[----:B------:R-:W-:Y:S01]  /*e8b0*/  R2UR UR9, R0 ;  /* 0x00000000000972ca */ /* 0x000fe200000e0000 */
[----:B------:R-:W-:Y:S01]  /*e8c0*/  IMAD R0, R19, 0x8000, R18 ;  /* 0x0000800013007824 */ /* 0x000fe200078e0212 */
[----:B------:R-:W-:Y:S01]  /*e8d0*/  UIADD3 UR4, UP0, UR38, 0x370, URZ ;  /* 0x0000037026047890 */ /* 0x000fe2000ff1e03f */
[----:B------:R-:W-:Y:S01]  /*e8e0*/  R2UR UR12, R16 ;  /* 0x00000000100c72ca */ /* 0x000fe200000e0000 */
[----:B------:R-:W-:Y:S01]  /*e8f0*/  UMOV UR10, URZ ;  /* 0x0000003f000a7c82 */ /* 0x000fe20008000000 */
[----:B-----5:R-:W-:Y:S01]  /*e900*/  R2UR UR13, R17 ;  /* 0x00000000110d72ca */ /* 0x020fe200000e0000 */
[----:B------:R-:W-:Y:S01]  /*e910*/  UMOV UR7, 0x14f00000 ;  /* 0x14f0000000077882 */ /* 0x000fe20000000000 */
[----:B------:R-:W-:Y:S01]  /*e920*/  R2UR UR6, R0 ;  /* 0x00000000000672ca */ /* 0x000fe200000e0000 */
[----:B------:R-:W-:Y:S01]  /*e930*/  UMOV UR15, 0x40 ;  /* 0x00000040000f7882 */ /* 0x000fe20000000000 */
[----:B------:R-:W-:-:S04]  /*e940*/  PLOP3.LUT P0, PT, PT, PT, PT, 0x80, 0x0 ;  /* 0x000000000000781c */ /* 0x000fc80003f0f070 */
[----:B------:R-:W-:Y:S01]  /*e950*/  UIADD3 UR9, UR9, 0x28830, URZ ;  /* 0x0002883009097890 */ /* 0x000fe2000fffe03f */
[----:B------:R-:W-:-:S05]  /*e960*/  P2R R0, PR, RZ, 0x1 ;  /* 0x00000001ff007803 */ /* 0x000fca0000000000 */
[----:B------:R0:W-:Y:S01]  /*e970*/  STL [R1+0x20], R0 ;  /* 0x0000200001007387 */ /* 0x0001e20000100800 */
[----:B------:R-:W-:Y:S02]  /*e980*/  UIADD3 UR8, UR6, 0x18400, URZ ;  /* 0x0001840006087890 */ /* 0x000fe4000fffe03f */
[----:B------:R-:W-:-:S03]  /*e990*/  UIADD3 UR14, UR6, 0x1c400, URZ ;  /* 0x0001c400060e7890 */ /* 0x000fc6000fffe03f */
[----:B------:R-:W-:Y:S01]  /*e9a0*/  UMOV UR6, 0x0 ;  /* 0x0000000000067882 */ /* 0x000fe20000000000 */
[----:B---3--:R-:W-:Y:S02]  /*e9b0*/  R2UR UR11, R3 ;  /* 0x00000000030b72ca */ /* 0x008fe400000e0000 */
[----:B----4-:R-:W-:-:S13]  /*e9c0*/  R2UR UR5, R2 ;  /* 0x00000000020572ca */ /* 0x010fda00000e0000 */
[----:B------:R-:W-:Y:S02]  /*e9d0*/  ULEA UR11, UR11, UR5, 0x7 ;  /* 0x000000050b0b7291 */ /* 0x000fe4000f8e383f */
[----:B------:R-:W-:-:S09]  /*e9e0*/  UIADD3.X UR5, URZ, UR39, URZ, UP0, !UPT ;  /* 0x000000273f057290 */ /* 0x000fd200087fe43f */
[----:B------:R1:W-:Y:S02]  /*e9f0*/  UTMALDG.4D [UR8], [UR4], desc[UR6] ;  /* 0x00000608040075b4 */ /* 0x0003e40008019000 */
[----:B-1----:R-:W-:Y:S01]  /*ea00*/  UMOV UR8, UR14 ;  /* 0x0000000e00087c82 */ /* 0x002fe20008000000 */
[----:B------:R-:W-:Y:S02]  /*ea10*/  UMOV UR10, UR15 ;  /* 0x0000000f000a7c82 */ /* 0x000fe40008000000 */
[----:B------:R0:W-:Y:S02]  /*ea20*/  UTMALDG.4D [UR8], [UR4], desc[UR6] ;  /* 0x00000608040075b4 */ /* 0x0001e40008019000 */
[----:B0-----:R-:W-:Y:S01]  /*ea30*/  NOP ;  /* 0x0000000000007918 */ /* 0x001fe20000000000 */
.L_x_2368:
[----:B------:R-:W4:Y:S04]  /*ea40*/  LDL.LU R3, [R1+0x38] ;  /* 0x0000380001037983 */ /* 0x000f280000300800 */
[----:B------:R-:W5:Y:S04]  /*ea50*/  LDL.LU R5, [R1+0x2c] ;  /* 0x00002c0001057983 */ /* 0x000f680000300800 */
        /* <DEDUP_REMOVED lines=10> */
[----:B----4-:R-:W-:Y:S02]  /*eb00*/  SHF.R.S32.HI R0, RZ, 0x1f, R3 ;  /* 0x0000001fff007819 */ /* 0x010fe40000011403 */
[----:B-----5:R-:W-:-:S03]  /*eb10*/  SEL R5, R5, RZ, !P0 ;  /* 0x000000ff05057207 */ /* 0x020fc60004000000 */
        /* <DEDUP_REMOVED lines=10> */
[----:B0-----:R-:W-:Y:S01]  /*ebc0*/  MOV R2, 0x0 ;  /* 0x0000000000027802 */ /* 0x001fe20000000f00 */
        /* <DEDUP_REMOVED lines=14> */
[----:B0-----:R-:W-:Y:S05]  /*ecb0*/  CALL.ABS.NOINC R2 ;  /* 0x0000000002007343 */ /* 0x001fea0003c00000 */
.L_x_2374:
[----:B------:R-:W-:Y:S05]  /*ecc0*/  BSYNC B6 ;  /* 0x0000000000067941 */ /* 0x000fea0003800000 */
.L_x_2373:
[----:B0-----:R-:W3:Y:S01]  /*ecd0*/  LDL.LU R0, [R1+0x44] ;  /* 0x0000440001007983 */ /* 0x001ee20000300800 */
[----:B------:R-:W-:Y:S01]  /*ece0*/  ULDC.64 UR4, c[0x0][0x2d8] ;  /* 0x0000b60000047ab9 */ /* 0x000fe20000000a00 */
[----:B------:R-:W0:Y:S01]  /*ecf0*/  LDC R7, c[0x0][0x448] ;  /* 0x00011200ff077b82 */ /* 0x000e220000000800 */
[----:B------:R-:W-:Y:S01]  /*ed00*/  ULDC.64 UR6, c[0x0][0x280] ;  /* 0x0000a00000067ab9 */ /* 0x000fe20000000a00 */
[----:B------:R-:W4:Y:S04]  /*ed10*/  LDL.LU R5, [R1+0x38] ;  /* 0x0000380001057983 */ /* 0x000f280000300800 */
[----:B------:R-:W4:Y:S04]  /*ed20*/  LDL.LU.64 R2, [R1+0x50] ;  /* 0x0000500001027983 */ /* 0x000f280000300a00 */
[----:B------:R-:W2:Y:S04]  /*ed30*/  LDL.LU R4, [R1+0x2c] ;  /* 0x00002c0001047983 */ /* 0x000ea80000300800 */
[----:B------:R-:W2:Y:S01]  /*ed40*/  LDL R8, [R1+0x4] ;  /* 0x0000040001087983 */ /* 0x000ea20000100800 */
[----:B------:R-:W1:Y:S01]  /*ed50*/  S2R R9, SR_TID.X ;  /* 0x0000000000097919 */ /* 0x000e620000002100 */
[----:B0-----:R-:W-:-:S13]  /*ed60*/  ISETP.NE.AND P0, PT, R7, 0x1, PT ;  /* 0x000000010700780c */ /* 0x001fda0003f05270 */
[----:B------:R-:W0:Y:S01]  /*ed70*/  @P0 LDC R6, c[0x0][0x450] ;  /* 0x00011400ff060b82 */ /* 0x000e220000000800 */
[----:B-1----:R-:W-:-:S05]  /*ed80*/  IMAD.SHL.U32 R9, R9, 0x8, RZ ;  /* 0x0000000809097824 */ /* 0x002fca00078e00ff */
[----:B------:R-:W-:-:S04]  /*ed90*/  LOP3.LUT R9, R9, 0x38, RZ, 0xc0, !PT ;  /* 0x0000003809097812 */ /* 0x000fc800078ec0ff */
[----:B------:R-:W-:Y:S01]  /*eda0*/  LOP3.LUT R9, R9, 0x40, RZ, 0xfc, !PT ;  /* 0x0000004009097812 */ /* 0x000fe200078efcff */
[----:B----4-:R-:W-:Y:S02]  /*edb0*/  IMAD.MOV.U32 R3, RZ, RZ, R5 ;  /* 0x000000ffff037224 */ /* 0x010fe400078e0005 */
[----:B------:R-:W1:Y:S01]  /*edc0*/  S2R R5, SR_TID.X ;  /* 0x0000000000057919 */ /* 0x000e620000002100 */
[----:B------:R-:W-:-:S04]  /*edd0*/  IMAD.WIDE.U32 R2, R16, UR4, R2 ;  /* 0x0000000410027c25 */ /* 0x000fc8000f8e0002 */
[----:B------:R-:W-:Y:S01]  /*ede0*/  IMAD R3, R16, UR5, R3 ;  /* 0x0000000510037c24 */ /* 0x000fe2000f8e0203 */
[----:B------:R-:W-:Y:S02]  /*edf0*/  ULDC.64 UR4, c[0x0][0x2e0] ;  /* 0x0000b80000047ab9 */ /* 0x000fe40000000a00 */
[----:B---3--:R-:W-:Y:S02]  /*ee00*/  IMAD R0, R0, UR4, RZ ;  /* 0x0000000400007c24 */ /* 0x008fe4000f8e02ff */
[----:B--2---:R-:W-:-:S04]  /*ee10*/  IMAD.WIDE.U32 R2, R4, UR4, R2 ;  /* 0x0000000404027c25 */ /* 0x004fc8000f8e0002 */
[----:B------:R-:W-:Y:S01]  /*ee20*/  IMAD R0, R4, UR5, R0 ;  /* 0x0000000504007c24 */ /* 0x000fe2000f8e0200 */
[----:B------:R-:W-:Y:S01]  /*ee30*/  ULDC.64 UR4, c[0x0][0x2d0] ;  /* 0x0000b40000047ab9 */ /* 0x000fe20000000a00 */
[----:B------:R-:W2:Y:S02]  /*ee40*/  S2R R4, SR_TID.X ;  /* 0x0000000000047919 */ /* 0x000ea40000002100 */
[----:B------:R-:W-:Y:S01]  /*ee50*/  IMAD.IADD R3, R3, 0x1, R0 ;  /* 0x0000000103037824 */ /* 0x000fe200078e0200 */
[----:B-1----:R-:W-:-:S04]  /*ee60*/  LOP3.LUT R5, R5, 0x7f, RZ, 0xc0, !PT ;  /* 0x0000007f05057812 */ /* 0x002fc800078ec0ff */
[----:B------:R-:W-:Y:S01]  /*ee70*/  SHF.R.U32.HI R5, RZ, 0x3, R5 ;  /* 0x00000003ff057819 */ /* 0x000fe20000011605 */
[----:B--2---:R-:W-:-:S05]  /*ee80*/  IMAD.SHL.U32 R4, R4, 0x10, RZ ;  /* 0x0000001004047824 */ /* 0x004fca00078e00ff */
[----:B------:R-:W-:Y:S02]  /*ee90*/  LOP3.LUT R4, R5, 0x70, R4, 0xf8, !PT ;  /* 0x0000007005047812 */ /* 0x000fe400078ef804 */
[----:B------:R-:W1:Y:S03]  /*eea0*/  @P0 LDC R5, c[0x0][0x44c] ;  /* 0x00011300ff050b82 */ /* 0x000e660000000800 */
[----:B------:R-:W-:-:S04]  /*eeb0*/  IMAD R4, R8, 0x80, R4 ;  /* 0x0000008008047824 */ /* 0x000fc800078e0204 */
[----:B------:R-:W-:Y:S02]  /*eec0*/  IMAD.MOV.U32 R0, RZ, RZ, R4 ;  /* 0x000000ffff007224 */ /* 0x000fe400078e0004 */
[----:B-1----:R-:W-:-:S05]  /*eed0*/  @P0 IMAD.HI.U32 R5, R4, R5, RZ ;  /* 0x0000000504050227 */ /* 0x002fca00078e00ff */
[----:B0-----:R-:W-:-:S05]  /*eee0*/  @P0 SHF.R.U32.HI R0, RZ, R6, R5 ;  /* 0x00000006ff000219 */ /* 0x001fca0000011605 */
[----:B------:R-:W-:Y:S02]  /*eef0*/  IMAD.MOV R5, RZ, RZ, -R0 ;  /* 0x000000ffff057224 */ /* 0x000fe400078e0a00 */
[----:B------:R-:W-:-:S04]  /*ef00*/  IMAD.WIDE.U32 R2, R0, UR4, R2 ;  /* 0x0000000400027c25 */ /* 0x000fc8000f8e0002 */
[----:B------:R-:W-:Y:S01]  /*ef10*/  IMAD R4, R7, R5, R4 ;  /* 0x0000000507047224 */ /* 0x000fe200078e0204 */
[----:B------:R-:W-:-:S05]  /*ef20*/  SHF.R.S32.HI R5, RZ, 0x1f, R0 ;  /* 0x0000001fff057819 */ /* 0x000fca0000011400 */
[----:B------:R-:W-:-:S04]  /*ef30*/  IMAD R5, R5, UR4, RZ ;  /* 0x0000000405057c24 */ /* 0x000fc8000f8e02ff */
[----:B------:R-:W-:Y:S01]  /*ef40*/  IMAD R0, R0, UR5, R5 ;  /* 0x0000000500007c24 */ /* 0x000fe2000f8e0205 */
[----:B------:R-:W-:Y:S01]  /*ef50*/  ULDC.64 UR4, c[0x0][0x2c8] ;  /* 0x0000b20000047ab9 */ /* 0x000fe20000000a00 */
[----:B------:R-:W0:Y:S02]  /*ef60*/  S2R R5, SR_TID.X ;  /* 0x0000000000057919 */ /* 0x000e240000002100 */
        /* <DEDUP_REMOVED lines=9> */
[----:B------:R-:W-:Y:S02]  /*f000*/  IMAD.IADD R0, R3, 0x1, R0 ;  /* 0x0000000103007824 */ /* 0x000fe400078e0200 */
[----:B0-----:R-:W-:-:S05]  /*f010*/  IMAD.SHL.U32 R10, R5, 0x8, RZ ;  /* 0x00000008050a7824 */ /* 0x001fca00078e00ff */
[----:B------:R-:W-:-:S04]  /*f020*/  LOP3.LUT R10, R10, 0x38, RZ, 0xc0, !PT ;  /* 0x000000380a0a7812 */ /* 0x000fc800078ec0ff */
[----:B------:R-:W-:Y:S01]  /*f030*/  ISETP.GE.AND P0, PT, R10, UR4, PT ;  /* 0x000000040a007c0c */ /* 0x000fe2000bf06270 */
[----:B------:R-:W-:Y:S01]  /*f040*/  UMOV UR4, 0xffffffff ;  /* 0xffffffff00047882 */ /* 0x000fe20000000000 */
[----:B------:R-:W-:Y:S02]  /*f050*/  LEA.HI.X R3, R2, UR7, R0, 0x1, P2 ;  /* 0x0000000702037c11 */ /* 0x000fe400090f0c00 */
[----:B-1----:R-:W-:Y:S09]  /*f060*/  BRA.DIV UR4, `(.L_x_2375) ;  /* 0x0000004604387947 */ /* 0x002ff2000b800000 */
[----:B------:R-:W0:Y:S01]  /*f070*/  S2R R6, SR_TID.X ;  /* 0x0000000000067919 */ /* 0x000e220000002100 */
[----:B------:R-:W2:Y:S01]  /*f080*/  LDL.LU R8, [R1+0x4] ;  /* 0x0000040001087983 */ /* 0x000ea20000300800 */
[----:B0-----:R-:W-:-:S04]  /*f090*/  LOP3.LUT R6, R6, 0x7f, RZ, 0xc0, !PT ;  /* 0x0000007f06067812 */ /* 0x001fc800078ec0ff */
[----:B------:R-:W-:Y:S02]  /*f0a0*/  SHF.R.U32.HI R11, RZ, 0x3, R6 ;  /* 0x00000003ff0b7819 */ /* 0x000fe40000011606 */
[----:B------:R-:W3:Y:S03]  /*f0b0*/  LDL.LU R6, [R1+0x40] ;  /* 0x0000400001067983 */ /* 0x000ee60000300800 */
[----:B--2---:R-:W-:-:S04]  /*f0c0*/  IMAD R2, R8, 0x80, R11 ;  /* 0x0000008008027824 */ /* 0x004fc800078e020b */
        /* <DEDUP_REMOVED lines=74> */
.L_x_2491:
        /* <DEDUP_REMOVED lines=11> */
.L_x_2377:
[----:B------:R-:W-:Y:S05]  /*f620*/  BSYNC B0 ;  /* 0x0000000000007941 */ /* 0x000fea0003800000 */
.L_x_2376:
[----:B------:R-:W-:Y:S01]  /*f630*/  NOP ;  /* 0x0000000000007918 */ /* 0x000fe20000000000 */
[----:B------:R-:W-:Y:S01]  /*f640*/  PLOP3.LUT P0, PT, PT, PT, PT, 0x80, 0x0 ;  /* 0x000000000000781c */ /* 0x000fe20003f0f070 */
[----:B0-----:R-:W-:-:S12]  /*f650*/  VIADD R6, R18, 0x28800 ;  /* 0x0002880012067836 */ /* 0x001fd80000000000 */
.L_x_2378:
        /* <DEDUP_REMOVED lines=18> */
.L_x_2492:
[----:B------:R-:W-:Y:S05]  /*f780*/  BSYNC B0 ;  /* 0x0000000000007941 */ /* 0x000fea0003800000 */
.L_x_2379:
        /* <DEDUP_REMOVED lines=27> */
[----:B--2---:R-:W-:Y:S02]  /*f940*/  ISETP.NE.AND P1, PT, R4, RZ, PT ;  /* 0x000000ff0400720c */ /* 0x004fe40003f25270 */
        /* <DEDUP_REMOVED lines=26> */
.L_x_2387:
[----:B------:R-:W-:Y:S01]  /*faf0*/  IMAD R3, R8, 0x8, R18 ;  /* 0x0000000808037824 */ /* 0x000fe200078e0212 */
[----:B------:R-:W-:Y:S01]  /*fb00*/  SHF.L.U32 R2, R11, 0x1f, RZ ;  /* 0x0000001f0b027819 */ /* 0x000fe200000006ff */
[----:B------:R-:W-:Y:S03]  /*fb10*/  BSSY B3, `(.L_x_2388) ;  /* 0x0000003000037945 */ /* 0x000fe60003800000 */
[----:B------:R-:W1:Y:S02]  /*fb20*/  SYNCS.PHASECHK.TRANS64.TRYWAIT P0, [R3+URZ+0x28840], R2 ;  /* 0x02884002030075a7 */ /* 0x000e64000800017f */
[----:B-1----:R-:W-:Y:S05]  /*fb30*/  @!P0 BRA `(.L_x_2389) ;  /* 0x0000004400508947 */ /* 0x002fea0003800000 */
.L_x_2493:
[----:B------:R-:W-:Y:S05]  /*fb40*/  BSYNC B3 ;  /* 0x0000000000037941 */ /* 0x000fea0003800000 */
.L_x_2388:
        /* <DEDUP_REMOVED lines=12> */
.L_x_2391:
[----:B------:R-:W-:Y:S05]  /*fc10*/  BSYNC B3 ;  /* 0x0000000000037941 */ /* 0x000fea0003800000 */
.L_x_2390:
        /* <DEDUP_REMOVED lines=12> */
.L_x_2392:
        /* <DEDUP_REMOVED lines=16> */
.L_x_2393:
        /* <DEDUP_REMOVED lines=16> */
.L_x_2494:
[----:B------:R-:W-:Y:S05]  /*fee0*/  BSYNC B3 ;  /* 0x0000000000037941 */ /* 0x000fea0003800000 */
.L_x_2394:
        /* <DEDUP_REMOVED lines=12> */
.L_x_2397:
[----:B------:R-:W-:Y:S05]  /*ffb0*/  BSYNC B3 ;  /* 0x0000000000037941 */ /* 0x000fea0003800000 */
.L_x_2396:
        /* <DEDUP_REMOVED lines=13> */
.L_x_2398:
        /* <DEDUP_REMOVED lines=15> */
.L_x_2399:
        /* <DEDUP_REMOVED lines=12> */
.L_x_2386:
[----:B------:R-:W-:Y:S05]  /*10240*/  BSYNC B1 ;  /* 0x0000000000017941 */ /* 0x000fea0003800000 */
.L_x_2385:
[----:B0-----:R-:W2:Y:S01]  /*10250*/  LDL.LU R0, [R1+0x34] ;  /* 0x0000340001007983 */ /* 0x001ea20000300800 */
[----:B------:R-:W-:-:S03]  /*10260*/  IMAD.MOV.U32 R19, RZ, RZ, R8 ;  /* 0x000000ffff137224 */ /* 0x000fc600078e0008 */
[----:B------:R0:W-:Y:S02]  /*10270*/  STL [R1+0x14], R11 ;  /* 0x0000140b01007387 */ /* 0x0001e40000100800 */
[----:B0-2---:R-:W-:-:S07]  /*10280*/  VIADD R0, R0, 0xfffffffd ;  /* 0xfffffffd00007836 */ /* 0x005fce0000000000 */
.L_x_2384:
[----:B------:R-:W-:Y:S05]  /*10290*/  BSYNC B2 ;  /* 0x0000000000027941 */ /* 0x000fea0003800000 */
.L_x_2383:
[----:B------:R-:W-:Y:S01]  /*102a0*/  VIADD R10, R10, 0xfffffffe ;  /* 0xfffffffe0a0a7836 */ /* 0x000fe20000000000 */
[----:B------:R-:W-:-:S04]  /*102b0*/  LOP3.LUT R7, RZ, R7, RZ, 0x33, !PT ;  /* 0x00000007ff077212 */ /* 0x000fc800078e33ff */
[----:B------:R-:W-:-:S13]  /*102c0*/  ISETP.NE.AND P0, PT, R10, R7, PT ;  /* 0x000000070a00720c */ /* 0x000fda0003f05270 */
[----:B------:R-:W-:Y:S05]  /*102d0*/  @!P0 BRA `(.L_x_2382) ;  /* 0x0000001000cc8947 */ /* 0x000fea0003800000 */
[----:B------:R-:W-:-:S07]  /*102e0*/  IMAD.MOV.U32 R9, RZ, RZ, R17 ;  /* 0x000000ffff097224 */ /* 0x000fce00078e0011 */
.L_x_2430:
        /* <DEDUP_REMOVED lines=8> */
[----:B--2---:R-:W-:Y:S02]  /*10370*/  ISETP.NE.AND P1, PT, R3, RZ, PT ;  /* 0x000000ff0300720c */ /* 0x004fe40003f25270 */
        /* <DEDUP_REMOVED lines=26> */
.L_x_2402:
[----:B------:R-:W-:Y:S01]  /*10520*/  IMAD R3, R4, 0x8, R18 ;  /* 0x0000000804037824 */ /* 0x000fe200078e0212 */
[----:B------:R-:W-:Y:S01]  /*10530*/  SHF.L.U32 R2, R5, 0x1f, RZ ;  /* 0x0000001f05027819 */ /* 0x000fe200000006ff */
[----:B------:R-:W-:Y:S03]  /*10540*/  BSSY B2, `(.L_x_2403) ;  /* 0x0000003000027945 */ /* 0x000fe60003800000 */
[----:B------:R-:W1:Y:S02]  /*10550*/  SYNCS.PHASECHK.TRANS64.TRYWAIT P0, [R3+URZ+0x28840], R2 ;  /* 0x02884002030075a7 */ /* 0x000e64000800017f */
[----:B-1----:R-:W-:Y:S05]  /*10560*/  @!P0 BRA `(.L_x_2404) ;  /* 0x0000003800ec8947 */ /* 0x002fea0003800000 */
.L_x_2495:
[----:B------:R-:W-:Y:S05]  /*10570*/  BSYNC B2 ;  /* 0x0000000000027941 */ /* 0x000fea0003800000 */
.L_x_2403:
        /* <DEDUP_REMOVED lines=12> */
.L_x_2406:
[----:B------:R-:W-:Y:S05]  /*10640*/  BSYNC B2 ;  /* 0x0000000000027941 */ /* 0x000fea0003800000 */
.L_x_2405:
        /* <DEDUP_REMOVED lines=12> */
.L_x_2407:
        /* <DEDUP_REMOVED lines=16> */
.L_x_2408:
        /* <DEDUP_REMOVED lines=16> */
.L_x_2496:
[----:B------:R-:W-:Y:S05]  /*10910*/  BSYNC B2 ;  /* 0x0000000000027941 */ /* 0x000fea0003800000 */
.L_x_2409:
        /* <DEDUP_REMOVED lines=11> */
.L_x_2412:
[----:B------:R-:W-:Y:S05]  /*109d0*/  BSYNC B2 ;  /* 0x0000000000027941 */ /* 0x000fea0003800000 */
.L_x_2411:
        /* <DEDUP_REMOVED lines=12> */
.L_x_2413:
        /* <DEDUP_REMOVED lines=15> */
.L_x_2414:
        /* <DEDUP_REMOVED lines=12> */
.L_x_2401:
[----:B------:R-:W-:Y:S05]  /*10c50*/  BSYNC B1 ;  /* 0x0000000000017941 */ /* 0x000fea0003800000 */
.L_x_2400:
[----:B------:R-:W2:Y:S01]  /*10c60*/  LDL R2, [R1+0x20] ;  /* 0x0000200001027983 */ /* 0x000ea20000100800 */
[----:B------:R-:W-:Y:S01]  /*10c70*/  VIADD R19, R4, 0x1 ;  /* 0x0000000104137836 */ /* 0x000fe20000000000 */
[----:B------:R-:W-:Y:S01]  /*10c80*/  BSSY B1, `(.L_x_2415) ;  /* 0x0000094000017945 */ /* 0x000fe20003800000 */
[----:B0-----:R-:W-:-:S03]  /*10c90*/  VIADD R7, R0, 0xffffffff ;  /* 0xffffffff00077836 */ /* 0x001fc60000000000 */
[----:B------:R-:W-:-:S04]  /*10ca0*/  ISETP.NE.AND P0, PT, R19, 0x2, PT ;  /* 0x000000021300780c */ /* 0x000fc80003f05270 */
[----:B------:R-:W-:Y:S02]  /*10cb0*/  SEL R19, R19, RZ, P0 ;  /* 0x000000ff13137207 */ /* 0x000fe40000000000 */
[----:B--2---:R-:W-:Y:S02]  /*10cc0*/  ISETP.NE.AND P1, PT, R2, RZ, PT ;  /* 0x000000ff0200720c */ /* 0x004fe40003f25270 */
        /* <DEDUP_REMOVED lines=28> */
.L_x_2417:
[----:B------:R-:W-:Y:S01]  /*10e90*/  IMAD R2, R19, 0x8, R18 ;  /* 0x0000000813027824 */ /* 0x000fe200078e0212 */
[----:B------:R-:W-:Y:S01]  /*10ea0*/  SHF.L.U32 R3, R12, 0x1f, RZ ;  /* 0x0000001f0c037819 */ /* 0x000fe200000006ff */
[----:B------:R-:W-:Y:S03]  /*10eb0*/  BSSY B2, `(.L_x_2418) ;  /* 0x0000003000027945 */ /* 0x000fe60003800000 */
[----:B------:R-:W2:Y:S02]  /*10ec0*/  SYNCS.PHASECHK.TRANS64.TRYWAIT P0, [R2+URZ+0x28840], R3 ;  /* 0x02884003020075a7 */ /* 0x000ea4000800017f */
[----:B--2---:R-:W-:Y:S05]  /*10ed0*/  @!P0 BRA `(.L_x_2419) ;  /* 0x0000003000b88947 */ /* 0x004fea0003800000 */
.L_x_2497:
[----:B------:R-:W-:Y:S05]  /*10ee0*/  BSYNC B2 ;  /* 0x0000000000027941 */ /* 0x000fea0003800000 */
.L_x_2418:
        /* <DEDUP_REMOVED lines=12> */
.L_x_2421:
[----:B------:R-:W-:Y:S05]  /*10fb0*/  BSYNC B2 ;  /* 0x0000000000027941 */ /* 0x000fea0003800000 */
.L_x_2420:
        /* <DEDUP_REMOVED lines=13> */
.L_x_2422:
        /* <DEDUP_REMOVED lines=16> */
.L_x_2423:
        /* <DEDUP_REMOVED lines=15> */
.L_x_2498:
[----:B------:R-:W-:Y:S05]  /*11280*/  BSYNC B2 ;  /* 0x0000000000027941 */ /* 0x000fea0003800000 */
.L_x_2424:
        /* <DEDUP_REMOVED lines=11> */
.L_x_2427:
[----:B------:R-:W-:Y:S05]  /*11340*/  BSYNC B2 ;  /* 0x0000000000027941 */ /* 0x000fea0003800000 */
.L_x_2426:
        /* <DEDUP_REMOVED lines=12> */
.L_x_2428:
        /* <DEDUP_REMOVED lines=15> */
.L_x_2429:
        /* <DEDUP_REMOVED lines=12> */
.L_x_2416:
[----:B------:R-:W-:Y:S05]  /*115c0*/  BSYNC B1 ;  /* 0x0000000000017941 */ /* 0x000fea0003800000 */
.L_x_2415:
[----:B------:R-:W2:Y:S01]  /*115d0*/  LDL R2, [R1+0x24] ;  /* 0x0000240001027983 */ /* 0x000ea20000100800 */
[----:B------:R-:W-:Y:S01]  /*115e0*/  VIADD R0, R0, 0xfffffffe ;  /* 0xfffffffe00007836 */ /* 0x000fe20000000000 */
[----:B--2---:R-:W-:-:S13]  /*115f0*/  ISETP.GT.AND P0, PT, R7, R2, PT ;  /* 0x000000020700720c */ /* 0x004fda0003f04270 */
[----:B------:R-:W-:Y:S05]  /*11600*/  @P0 BRA `(.L_x_2430) ;  /* 0xffffffec00380947 */ /* 0x000fea000383ffff */
.L_x_2382:
[----:B------:R-:W-:Y:S05]  /*11610*/  BSYNC B0 ;  /* 0x0000000000007941 */ /* 0x000fea0003800000 */
.L_x_2381:
        /* <DEDUP_REMOVED lines=8> */
[----:B------:R-:W2:Y:S08]  /*116a0*/  FLO.U32 R0, UR4 ;  /* 0x0000000400007d00 */ /* 0x000eb000080e0000 */
        /* <DEDUP_REMOVED lines=9> */
.L_x_2432:
[----:B------:R-:W-:Y:S05]  /*11740*/  BSYNC B0 ;  /* 0x0000000000007941 */ /* 0x000fea0003800000 */
.L_x_2431:
[----:B--2---:R-:W2:Y:S01]  /*11750*/  LDL.LU R0, [R1+0x20] ;  /* 0x0000200001007983 */ /* 0x004ea20000300800 */
[----:B------:R-:W-:Y:S01]  /*11760*/  BSSY B0, `(.L_x_2433) ;  /* 0x000003a000007945 */ /* 0x000fe20003800000 */
[----:B--2---:R-:W-:-:S13]  /*11770*/  ISETP.NE.AND P0, PT, R0, RZ, PT ;  /* 0x000000ff0000720c */ /* 0x004fda0003f05270 */
        /* <DEDUP_REMOVED lines=8> */
.L_x_2499:
[----:B------:R-:W-:Y:S05]  /*11800*/  BSYNC B1 ;  /* 0x0000000000017941 */ /* 0x000fea0003800000 */
.L_x_2435:
        /* <DEDUP_REMOVED lines=9> */
.L_x_2438:
[----:B------:R-:W-:Y:S05]  /*118a0*/  BSYNC B1 ;  /* 0x0000000000017941 */ /* 0x000fea0003800000 */
.L_x_2437:
        /* <DEDUP_REMOVED lines=12> */
.L_x_2439:
        /* <DEDUP_REMOVED lines=15> */
.L_x_2440:
        /* <DEDUP_REMOVED lines=10> */
.L_x_2434:
[----:B------:R-:W-:Y:S05]  /*11b00*/  BSYNC B0 ;  /* 0x0000000000007941 */ /* 0x000fea0003800000 */
.L_x_2433:
[----:B------:R-:W2:Y:S01]  /*11b10*/  LDL.LU R4, [R1+0x14] ;  /* 0x0000140001047983 */ /* 0x000ea20000300800 */
[----:B------:R-:W-:-:S05]  /*11b20*/  VIADD R19, R19, 0x1 ;  /* 0x0000000113137836 */ /* 0x000fca0000000000 */
[----:B------:R-:W-:-:S04]  /*11b30*/  ISETP.NE.AND P0, PT, R19, 0x2, PT ;  /* 0x000000021300780c */ /* 0x000fc80003f05270 */
[----:B------:R-:W-:Y:S02]  /*11b40*/  SEL R0, RZ, 0x1, P0 ;  /* 0x00000001ff007807 */ /* 0x000fe40000000000 */
[----:B------:R-:W-:Y:S02]  /*11b50*/  SEL R19, R19, RZ, P0 ;  /* 0x000000ff13137207 */ /* 0x000fe40000000000 */
[----:B--2---:R-:W-:-:S05]  /*11b60*/  LOP3.LUT R4, R4, R0, RZ, 0x3c, !PT ;  /* 0x0000000004047212 */ /* 0x004fca00078e3cff */
[----:B------:R2:W-:Y:S02]  /*11b70*/  STL [R1+0x14], R4 ;  /* 0x0000140401007387 */ /* 0x0005e40000100800 */
.L_x_2361:
[----:B------:R-:W-:Y:S05]  /*11b80*/  BSYNC B7 ;  /* 0x0000000000077941 */ /* 0x000fea0003800000 */
.L_x_2359:
[----:B----4-:R-:W4:Y:S02]  /*11b90*/  LDL R0, [R1+0x5c] ;  /* 0x00005c0001007983 */ /* 0x010f240000100800 */
[----:B----4-:R-:W-:-:S13]  /*11ba0*/  ISETP.NE.AND P0, PT, R0, RZ, PT ;  /* 0x000000ff0000720c */ /* 0x010fda0003f05270 */
[----:B------:R-:W-:Y:S05]  /*11bb0*/  @!P0 BRA `(.L_x_2441) ;  /* 0x00000000002c8947 */ /* 0x000fea0003800000 */
[----:B------:R-:W-:Y:S05]  /*11bc0*/  WARPSYNC.ALL ;  /* 0x0000000000007948 */ /* 0x000fea0003800000 */
[----:B------:R-:W4:Y:S08]  /*11bd0*/  S2UR UR5, SR_CgaCtaId ;  /* 0x00000000000579c3 */ /* 0x000f300000008800 */
[----:B------:R-:W-:Y:S06]  /*11be0*/  BAR.SYNC.DEFER_BLOCKING 0x5, 0x180 ;  /* 0x0146000000007b1d */ /* 0x000fec0000010000 */
[----:B------:R-:W-:-:S02]  /*11bf0*/  UMOV UR4, 0x400 ;  /* 0x0000040000047882 */ /* 0x000fc40000000000 */
[----:B----4-:R-:W-:-:S06]  /*11c00*/  ULEA UR4, UR5, UR4, 0x18 ;  /* 0x0000000405047291 */ /* 0x010fcc000f8ec03f */
[----:B------:R-:W-:-:S05]  /*11c10*/  IMAD.U32 R18, RZ, RZ, UR4 ;  /* 0x00000004ff127e24 */ /* 0x000fca000f8e00ff */
[----:B0123--:R-:W0:Y:S04]  /*11c20*/  LDS.128 R4, [R18+0x288d0] ;  /* 0x0288d00012047984 */ /* 0x00fe280000000c00 */
[----:B0-----:R0:W-:Y:S04]  /*11c30*/  STL.64 [R1], R4 ;  /* 0x0000000401007387 */ /* 0x0011e80000100a00 */
[----:B------:R0:W-:Y:S01]  /*11c40*/  STL.64 [R1+0x8], R6 ;  /* 0x0000080601007387 */ /* 0x0001e20000100a00 */
[----:B------:R-:W-:Y:S06]  /*11c50*/  BAR.ARV 0x4, 0x180 ;  /* 0x0106000000007b1d */ /* 0x000fec0000002000 */
[----:B------:R-:W-:Y:S05]  /*11c60*/  BRA `(.L_x_2442) ;  /* 0x00000010002c7947 */ /* 0x000fea0003800000 */
.L_x_2441:
[----:B------:R-:W4:Y:S01]  /*11c70*/  S2R R0, SR_TID.X ;  /* 0x0000000000007919 */ /* 0x000f220000002100 */
[----:B------:R-:W-:Y:S01]  /*11c80*/  UMOV UR4, 0xffffffff ;  /* 0xffffffff00047882 */ /* 0x000fe20000000000 */
[----:B----4-:R-:W-:-:S04]  /*11c90*/  LOP3.LUT R16, R0, 0x1f, RZ, 0xc0, !PT ;  /* 0x0000001f00107812 */ /* 0x010fc800078ec0ff */
[----:B------:R-:W-:Y:S01]  /*11ca0*/  ISETP.NE.AND P0, PT, R16, 0x1f, PT ;  /* 0x0000001f1000780c */ /* 0x000fe20003f05270 */
[----:B------:R-:W-:-:S12]  /*11cb0*/  BRA.DIV UR4, `(.L_x_2443) ;  /* 0x00000026047c7947 */ /* 0x000fd8000b800000 */
[----:B------:R-:W2:Y:S01]  /*11cc0*/  LDL.LU R3, [R1] ;  /* 0x0000000001037983 */ /* 0x000ea20000300800 */
[----:B------:R-:W-:-:S03]  /*11cd0*/  ULDC UR4, c[0x0][0xc3c] ;  /* 0x00030f0000047ab9 */ /* 0x000fc60000000800 */
[----:B01----:R-:W4:Y:S01]  /*11ce0*/  LDL R8, [R1+0xc] ;  /* 0x00000c0001087983 */ /* 0x003f220000100800 */
[----:B--2---:R-:W-:Y:S02]  /*11cf0*/  IMAD.MOV.U32 R10, RZ, RZ, R3 ;  /* 0x000000ffff0a7224 */ /* 0x004fe400078e0003 */
[----:B----4-:R-:W-:-:S05]  /*11d00*/  IMAD.IADD R0, R8, 0x1, R16 ;  /* 0x0000000108007824 */ /* 0x010fca00078e0210 */
[----:B------:R-:W-:-:S13]  /*11d10*/  ISETP.GE.OR P1, PT, R0, UR4, !P0 ;  /* 0x0000000400007c0c */ /* 0x000fda000c726670 */
[----:B------:R-:W0:Y:S08]  /*11d20*/  @!P1 LDC.64 R2, c[0x0][0xc80] ;  /* 0x00032000ff029b82 */ /* 0x000e300000000a00 */
[----:B---3--:R-:W1:Y:S01]  /*11d30*/  @!P1 LDC.64 R6, c[0x0][0xc78] ;  /* 0x00031e00ff069b82 */ /* 0x008e620000000a00 */
[----:B0-----:R-:W-:-:S05]  /*11d40*/  @!P1 IMAD.WIDE R2, R0, 0x4, R2 ;  /* 0x0000000400029825 */ /* 0x001fca00078e0202 */
[----:B------:R1:W2:Y:S02]  /*11d50*/  @!P1 LDG.E R5, desc[UR50][R2.64] ;  /* 0x0000003202059981 */ /* 0x0002a4000c1e1900 */
[----:B-1----:R-:W-:-:S05]  /*11d60*/  @!P1 IMAD.WIDE R2, R0, 0x4, R6 ;  /* 0x0000000400029825 */ /* 0x002fca00078e0206 */
[----:B------:R-:W3:Y:S01]  /*11d70*/  @!P1 LDG.E R8, desc[UR50][R2.64] ;  /* 0x0000003202089981 */ /* 0x000ee2000c1e1900 */
[----:B------:R-:W-:Y:S02]  /*11d80*/  CS2R R6, SRZ ;  /* 0x0000000000067805 */ /* 0x000fe4000001ff00 */
[C---:B------:R-:W-:Y:S02]  /*11d90*/  ISETP.GE.U32.AND P2, PT, R16.reuse, 0x2, PT ;  /* 0x000000021000780c */ /* 0x040fe40003f46070 */
[C---:B------:R-:W-:Y:S01]  /*11da0*/  ISETP.GE.U32.AND P3, PT, R16.reuse, 0x4, PT ;  /* 0x000000041000780c */ /* 0x040fe20003f66070 */
[----:B------:R-:W-:Y:S01]  /*11db0*/  SHFL.IDX PT, R4, R10, RZ, 0x1f ;  /* 0x00001fff0a047589 */ /* 0x000fe200000e0000 */
[C---:B------:R-:W-:Y:S02]  /*11dc0*/  ISETP.GE.U32.AND P4, PT, R16.reuse, 0x8, PT ;  /* 0x000000081000780c */ /* 0x040fe40003f86070 */
[----:B------:R-:W-:Y:S01]  /*11dd0*/  ISETP.GE.U32.AND P5, PT, R16, 0x10, PT ;  /* 0x000000101000780c */ /* 0x000fe20003fa6070 */
[----:B------:R-:W-:Y:S01]  /*11de0*/  SHFL.IDX PT, R0, R10, 0x1, 0x1f ;  /* 0x00201f000a007f89 */ /* 0x000fe200000e0000 */
[----:B--2---:R-:W-:-:S02]  /*11df0*/  @!P1 IMAD.MOV.U32 R6, RZ, RZ, R5 ;  /* 0x000000ffff069224 */ /* 0x004fc400078e0005 */
[----:B---3--:R-:W-:Y:S01]  /*11e00*/  @!P1 IMAD.MOV.U32 R7, RZ, RZ, R8 ;  /* 0x000000ffff079224 */ /* 0x008fe200078e0008 */
[----:B------:R-:W-:-:S03]  /*11e10*/  ISETP.NE.AND P1, PT, R16, RZ, PT ;  /* 0x000000ff1000720c */ /* 0x000fc60003f25270 */
[----:B------:R-:W-:-:S05]  /*11e20*/  IMAD R2, R7, R6, RZ ;  /* 0x0000000607027224 */ /* 0x000fca00078e02ff */
[----:B------:R-:W0:Y:S02]  /*11e30*/  SHFL.UP PT, R14, R2, 0x1, RZ ;  /* 0x04200000020e7989 */ /* 0x000e2400000e00ff */
[----:B0-----:R-:W-:-:S05]  /*11e40*/  SEL R5, R14, RZ, P1 ;  /* 0x000000ff0e057207 */ /* 0x001fca0000800000 */
[----:B------:R-:W-:Y:S02]  /*11e50*/  IMAD.IADD R2, R2, 0x1, R5 ;  /* 0x0000000102027824 */ /* 0x000fe400078e0205 */
[----:B------:R-:W-:-:S03]  /*11e60*/  IMAD.MOV.U32 R5, RZ, RZ, RZ ;  /* 0x000000ffff057224 */ /* 0x000fc600078e00ff */
        /* <DEDUP_REMOVED lines=13> */
.L_x_2509:
[----:B------:R-:W-:Y:S02]  /*11f40*/  ULDC UR4, c[0x0][0xc38] ;  /* 0x00030e0000047ab9 */ /* 0x000fe40000000800 */
[----:B------:R-:W-:-:S04]  /*11f50*/  IMAD.U32 R8, RZ, RZ, UR4 ;  /* 0x00000004ff087e24 */ /* 0x000fc8000f8e00ff */
[----:B-1----:R-:W-:-:S04]  /*11f60*/  IMAD R9, R9, R8, RZ ;  /* 0x0000000809097224 */ /* 0x002fc800078e02ff */
[----:B------:R-:W-:-:S05]  /*11f70*/  IMAD.IADD R0, R0, 0x1, R9 ;  /* 0x0000000100007824 */ /* 0x000fca00078e0209 */
[----:B------:R-:W-:-:S13]  /*11f80*/  ISETP.GT.AND P6, PT, R0, R4, PT ;  /* 0x000000040000720c */ /* 0x000fda0003fc4270 */
[----:B------:R-:W-:Y:S05]  /*11f90*/  @P6 BRA `(.L_x_2444) ;  /* 0x0000000000ac6947 */ /* 0x000fea0003800000 */
.L_x_2447:
        /* <DEDUP_REMOVED lines=37> */
.L_x_2517:
[----:B------:R-:W-:Y:S02]  /*121f0*/  ULDC UR4, c[0x0][0xc38] ;  /* 0x00030e0000047ab9 */ /* 0x000fe40000000800 */
[----:B------:R-:W-:-:S04]  /*12200*/  IMAD.U32 R8, RZ, RZ, UR4 ;  /* 0x00000004ff087e24 */ /* 0x000fc8000f8e00ff */
[----:B-1----:R-:W-:-:S04]  /*12210*/  IMAD R9, R9, R8, RZ ;  /* 0x0000000809097224 */ /* 0x002fc800078e02ff */
[----:B------:R-:W-:-:S05]  /*12220*/  IMAD.IADD R0, R9, 0x1, R0 ;  /* 0x0000000109007824 */ /* 0x000fca00078e0200 */
[----:B------:R-:W-:-:S13]  /*12230*/  ISETP.GT.AND P6, PT, R0, R4, PT ;  /* 0x000000040000720c */ /* 0x000fda0003fc4270 */
[----:B------:R-:W-:Y:S05]  /*12240*/  @!P6 BRA `(.L_x_2447) ;  /* 0xfffffffc0054e947 */ /* 0x000fea000383ffff */
.L_x_2444:
        /* <DEDUP_REMOVED lines=12> */
.L_x_2522:
[----:B------:R-:W-:-:S13]  /*12310*/  ISETP.NE.AND P0, PT, R3, RZ, PT ;  /* 0x000000ff0300720c */ /* 0x000fda0003f05270 */
[----:B------:R-:W-:Y:S05]  /*12320*/  @!P0 BRA `(.L_x_2449) ;  /* 0x0000000000108947 */ /* 0x000fea0003800000 */
[----:B------:R-:W-:Y:S01]  /*12330*/  UMOV UR4, 0xffffffff ;  /* 0xffffffff00047882 */ /* 0x000fe20000000000 */
[----:B---3--:R-:W-:Y:S02]  /*12340*/  VIADD R10, R10, 0xffffffff ;  /* 0xffffffff0a0a7836 */ /* 0x008fe40000000000 */
[----:B------:R-:W-:Y:S05]  /*12350*/  BRA.DIV UR4, `(.L_x_2450) ;  /* 0x0000002a04487947 */ /* 0x000fea000b800000 */
[----:B------:R1:W2:Y:S02]  /*12360*/  SHFL.IDX PT, R5, R2, R10, 0x1f ;  /* 0x00001f0a02057589 */ /* 0x0002a400000e0000 */
.L_x_2449:
[----:B--2---:R-:W-:Y:S01]  /*12370*/  IMAD R3, R5, R8, R9 ;  /* 0x0000000805037224 */ /* 0x004fe200078e0209 */
[----:B------:R-:W-:-:S03]  /*12380*/  ISETP.NE.AND P0, PT, R7, 0x1, PT ;  /* 0x000000010700780c */ /* 0x000fc60003f05270 */
[----:B------:R-:W-:Y:S01]  /*12390*/  IMAD.IADD R4, R4, 0x1, -R3 ;  /* 0x0000000104047824 */ /* 0x000fe200078e0a03 */
[----:B------:R2:W-:Y:S09]  /*123a0*/  STL [R1], R3 ;  /* 0x0000000301007387 */ /* 0x0005f20000100800 */
[----:B------:R-:W-:Y:S05]  /*123b0*/  @!P0 BRA `(.L_x_2451) ;  /* 0x0000000000e48947 */ /* 0x000fea0003800000 */
[----:B------:R-:W-:-:S04]  /*123c0*/  IABS R5, R0 ;  /* 0x0000000000057213 */ /* 0x000fc80000000000 */
[----:B0--3--:R-:W0:Y:S08]  /*123d0*/  I2F.RP R6, R5 ;  /* 0x0000000500067306 */ /* 0x009e300000209400 */
[----:B0-----:R-:W0:Y:S02]  /*123e0*/  MUFU.RCP R6, R6 ;  /* 0x0000000600067308 */ /* 0x001e240000001000 */
[----:B0-----:R-:W-:-:S06]  /*123f0*/  VIADD R9, R6, 0xffffffe ;  /* 0x0ffffffe06097836 */ /* 0x001fcc0000000000 */
[----:B--2---:R-:W1:Y:S02]  /*12400*/  F2I.FTZ.U32.TRUNC.NTZ R3, R9 ;  /* 0x0000000900037305 */ /* 0x004e64000021f000 */
        /* <DEDUP_REMOVED lines=52> */
.L_x_2451:
[----:B------:R-:W4:Y:S01]  /*12750*/  LDL R5, [R1+0xc] ;  /* 0x00000c0001057983 */ /* 0x000f220000100800 */
[----:B012---:R-:W4:Y:S02]  /*12760*/  LDC.64 R2, c[0x0][0xc90] ;  /* 0x00032400ff027b82 */ /* 0x007f240000000a00 */
[----:B----4-:R-:W-:-:S05]  /*12770*/  IMAD.WIDE R2, R5, 0x4, R2 ;  /* 0x0000000405027825 */ /* 0x010fca00078e0202 */
[----:B---3--:R-:W2:Y:S02]  /*12780*/  LDG.E R6, desc[UR50][R2.64] ;  /* 0x0000003202067981 */ /* 0x008ea4000c1e1900 */
        /* <DEDUP_REMOVED lines=59> */
.L_x_2452:
[----:B-1----:R-:W-:-:S05]  /*12b40*/  LOP3.LUT R3, RZ, R4, RZ, 0x33, !PT ;  /* 0x00000004ff037212 */ /* 0x002fca00078e33ff */
[----:B------:R-:W-:-:S05]  /*12b50*/  IMAD.IADD R0, R0, 0x1, R3 ;  /* 0x0000000100007824 */ /* 0x000fca00078e0203 */
[----:B------:R1:W-:Y:S01]  /*12b60*/  STL [R1+0x4], R0 ;  /* 0x0000040001007387 */ /* 0x0003e20000100800 */
[----:B------:R-:W-:Y:S05]  /*12b70*/  BRA `(.L_x_2453) ;  /* 0x0000000000287947 */ /* 0x000fea0003800000 */
.L_x_2445:
        /* <DEDUP_REMOVED lines=10> */
.L_x_2453:
[----:B--2---:R-:W2:Y:S04]  /*12c20*/  LDL R3, [R1+0x8] ;  /* 0x0000080001037983 */ /* 0x004ea80000100800 */
[----:B0-----:R-:W3:Y:S04]  /*12c30*/  LDL R2, [R1+0xc] ;  /* 0x00000c0001027983 */ /* 0x001ee80000100800 */
[----:B------:R-:W4:Y:S04]  /*12c40*/  LDL R4, [R1] ;  /* 0x0000000001047983 */ /* 0x000f280000100800 */
[----:B------:R-:W4:Y:S01]  /*12c50*/  LDL R5, [R1+0x4] ;  /* 0x0000040001057983 */ /* 0x000f220000100800 */
[----:B------:R-:W-:Y:S05]  /*12c60*/  WARPSYNC.ALL ;  /* 0x0000000000007948 */ /* 0x000fea0003800000 */
[----:B-1----:R-:W0:Y:S02]  /*12c70*/  S2R R0, SR_TID.X ;  /* 0x0000000000007919 */ /* 0x002e240000002100 */
        /* <DEDUP_REMOVED lines=10> */
.L_x_2442:
[----:B------:R-:W2:Y:S01]  /*12d20*/  LDL R0, [R1+0xc] ;  /* 0x00000c0001007983 */ /* 0x000ea20000100800 */
[----:B------:R-:W-:Y:S02]  /*12d30*/  ULDC UR4, c[0x0][0xc3c] ;  /* 0x00030f0000047ab9 */ /* 0x000fe40000000800 */
[----:B--2---:R-:W-:-:S13]  /*12d40*/  ISETP.GE.AND P0, PT, R0, UR4, PT ;  /* 0x0000000400007c0c */ /* 0x004fda000bf06270 */
[----:B------:R-:W-:Y:S05]  /*12d50*/  @!P0 BRA `(.L_x_2454) ;  /* 0xffffffa8002c8947 */ /* 0x000fea000383ffff */
[----:B------:R-:W-:Y:S05]  /*12d60*/  BSYNC B8 ;  /* 0x0000000000087941 */ /* 0x000fea0003800000 */
.L_x_2353:
[----:B0-----:R-:W2:Y:S01]  /*12d70*/  LDL.LU R0, [R1+0x48] ;  /* 0x0000480001007983 */ /* 0x001ea20000300800 */
[----:B------:R-:W-:Y:S01]  /*12d80*/  BSSY B0, `(.L_x_2455) ;  /* 0x000000b000007945 */ /* 0x000fe20003800000 */
[----:B-1-3--:R-:W0:Y:S01]  /*12d90*/  S2R R5, SR_CgaCtaId ;  /* 0x0000000000057919 */ /* 0x00ae220000008800 */
        /* <DEDUP_REMOVED lines=9> */
.L_x_2525:
[----:B------:R-:W-:Y:S05]  /*12e30*/  BSYNC B0 ;  /* 0x0000000000007941 */ /* 0x000fea0003800000 */
.L_x_2455:
[----:B------:R-:W-:-:S03]  /*12e40*/  UMOV UR4, 0xffffffff ;  /* 0xffffffff00047882 */ /* 0x000fc60000000000 */
[----:B------:R-:W-:Y:S05]  /*12e50*/  BRA.DIV UR4, `(.L_x_2457) ;  /* 0x0000001e04c87947 */ /* 0x000fea000b800000 */
[----:B------:R-:W1:Y:S02]  /*12e60*/  S2R R2, SR_TID.X ;  /* 0x0000000000027919 */ /* 0x000e640000002100 */
[----:B-1----:R-:W-:-:S04]  /*12e70*/  SHF.R.U32.HI R2, RZ, 0x5, R2 ;  /* 0x00000005ff027819 */ /* 0x002fc80000011602 */
[----:B------:R-:W-:-:S05]  /*12e80*/  LOP3.LUT R2, R2, 0x3, RZ, 0xc0, !PT ;  /* 0x0000000302027812 */ /* 0x000fca00078ec0ff */
[----:B------:R1:W2:Y:S02]  /*12e90*/  SHFL.IDX PT, R14, R2, RZ, 0x1f ;  /* 0x00001fff020e7589 */ /* 0x0002a400000e0000 */
.L_x_2528:
[----:B--2---:R-:W-:Y:S01]  /*12ea0*/  ISETP.NE.AND P0, PT, R14, RZ, PT ;  /* 0x000000ff0e00720c */ /* 0x004fe20003f05270 */
[----:B------:R-:W-:-:S12]  /*12eb0*/  BSSY B0, `(.L_x_2458) ;  /* 0x0000025000007945 */ /* 0x000fd80003800000 */
[----:B------:R-:W-:Y:S05]  /*12ec0*/  @P0 BRA `(.L_x_2459) ;  /* 0x00000000008c0947 */ /* 0x000fea0003800000 */
[----:B------:R-:W-:-:S03]  /*12ed0*/  UMOV UR4, 0xffffffff ;  /* 0xffffffff00047882 */ /* 0x000fc60000000000 */
[----:B------:R-:W-:Y:S05]  /*12ee0*/  BRA.DIV UR4, `(.L_x_2460) ;  /* 0x0000001e04d87947 */ /* 0x000fea000b800000 */
[----:B------:R-:W-:-:S13]  /*12ef0*/  ELECT P6, URZ, PT ;  /* 0x00000000003f782f */ /* 0x000fda00038c0000 */
.L_x_2531:
[----:B------:R-:W-:Y:S05]  /*12f00*/  @!P6 BRA `(.L_x_2459) ;  /* 0x00000000007ce947 */ /* 0x000fea0003800000 */
[----:B------:R-:W-:-:S06]  /*12f10*/  ULOP3.LUT UR4, UR36, 0x2, URZ, 0xfc, !UPT ;  /* 0x0000000224047892 */ /* 0x000fcc000f8efc3f */
[----:B-1----:R-:W-:-:S05]  /*12f20*/  IMAD.U32 R2, RZ, RZ, UR4 ;  /* 0x00000004ff027e24 */ /* 0x002fca000f8e00ff */
[----:B------:R-:W-:-:S13]  /*12f30*/  ISETP.NE.AND P2, PT, R2, 0x3, PT ;  /* 0x000000030200780c */ /* 0x000fda0003f45270 */
[----:B------:R-:W-:Y:S05]  /*12f40*/  @!P2 BRA `(.L_x_2461) ;  /* 0x000000000004a947 */ /* 0x000fea0003800000 */
[----:B------:R-:W-:Y:S01]  /*12f50*/  BPT.TRAP 0x1 ;  /* 0x000000040000795c */ /* 0x000fe20000300000 */
.L_x_2461:
        /* <DEDUP_REMOVED lines=13> */
.L_x_2532:
[----:B------:R-:W1:Y:S02]  /*13030*/  SYNCS.PHASECHK.TRANS64.TRYWAIT P0, [R7+URZ], R2 ;  /* 0x00000002070075a7 */ /* 0x000e64000800017f */
[----:B-1----:R-:W-:Y:S05]  /*13040*/  @!P0 BRA `(.L_x_2463) ;  /* 0x0000001c00b48947 */ /* 0x002fea0003800000 */
.L_x_2533:
[----:B------:R-:W-:Y:S05]  /*13050*/  @!P2 BRA `(.L_x_2464) ;  /* 0x000000000004a947 */ /* 0x000fea0003800000 */
[----:B------:R-:W-:Y:S01]  /*13060*/  BPT.TRAP 0x1 ;  /* 0x000000040000795c */ /* 0x000fe20000300000 */
.L_x_2464:
[----:B------:R-:W-:-:S04]  /*13070*/  VIADD R0, R0, 0x28860 ;  /* 0x0002886000007836 */ /* 0x000fc80000000000 */
[----:B------:R-:W-:-:S04]  /*13080*/  IMAD R4, R19, 0x8, R0 ;  /* 0x0000000813047824 */ /* 0x000fc800078e0200 */
[----:B------:R-:W2:Y:S02]  /*13090*/  SYNCS.PHASECHK.TRANS64.TRYWAIT P0, [R4+URZ], R5 ;  /* 0x00000005040075a7 */ /* 0x000ea4000800017f */
[----:B--2---:R-:W-:Y:S05]  /*130a0*/  @!P0 BRA `(.L_x_2465) ;  /* 0x0000001c00b08947 */ /* 0x004fea0003800000 */
.L_x_2534:
[----:B------:R-:W-:-:S07]  /*130b0*/  IMAD R3, R3, 0x8, R0 ;  /* 0x0000000803037824 */ /* 0x000fce00078e0200 */
.L_x_2466:
[----:B---3--:R3:W4:Y:S02]  /*130c0*/  SYNCS.PHASECHK.TRANS64.TRYWAIT P0, [R3+URZ], R2 ;  /* 0x00000002030075a7 */ /* 0x008724000800017f */
[----:B----4-:R-:W-:Y:S05]  /*130d0*/  @!P0 NANOSLEEP.SYNCS 0x989680 ;  /* 0x009896800000895d */ /* 0x010fea0003900000 */
[----:B------:R-:W4:Y:S02]  /*130e0*/  @!P0 SYNCS.PHASECHK.TRANS64 P0, [R3+URZ], R2 ;  /* 0x00000002030085a7 */ /* 0x000f24000800007f */
[----:B----4-:R-:W-:Y:S05]  /*130f0*/  @!P0 BRA `(.L_x_2466) ;  /* 0xfffffffc00f08947 */ /* 0x010fea000383ffff */
.L_x_2459:
[----:B------:R-:W-:Y:S05]  /*13100*/  BSYNC B0 ;  /* 0x0000000000007941 */ /* 0x000fea0003800000 */
.L_x_2458:
[----:B------:R-:W-:Y:S05]  /*13110*/  EXIT ;  /* 0x000000000000794d */ /* 0x000fea0003800000 */
.L_x_2292:
[----:B0-----:R-:W-:-:S04]  /*13120*/  IMAD.U32 R3, RZ, RZ, UR41 ;  /* 0x00000029ff037e24 */ /* 0x001fc8000f8e00ff */
[----:B------:R0:W1:Y:S03]  /*13130*/  SYNCS.PHASECHK.TRANS64.TRYWAIT P1, [R3+URZ+0x28800], R0 ;  /* 0x02880000030075a7 */ /* 0x000066000802017f */
[----:B-1----:R-:W-:Y:S05]  /*13140*/  @!P1 NANOSLEEP.SYNCS 0x989680 ;  /* 0x009896800000995d */ /* 0x002fea0003900000 */
[----:B------:R-:W1:Y:S02]  /*13150*/  @!P1 SYNCS.PHASECHK.TRANS64 P1, [R3+URZ+0x28800], R0 ;  /* 0x02880000030095a7 */ /* 0x000e64000802007f */
[----:B-1----:R-:W-:Y:S05]  /*13160*/  @!P1 BRA `(.L_x_2292) ;  /* 0xfffffffc00ec9947 */ /* 0x002fea000383ffff */
[----:B------:R-:W-:Y:S05]  /*13170*/  BRA `(.L_x_2467) ;  /* 0xfffffeec00147947 */ /* 0x000fea000383ffff */
.L_x_2296:
[----:B-1----:R1:W2:Y:S02]  /*13180*/  SYNCS.PHASECHK.TRANS64.TRYWAIT P2, [R0+URZ+0x28830], R3 ;  /* 0x02883003000075a7 */ /* 0x0022a4000804017f */
[----:B--2---:R-:W-:Y:S05]  /*13190*/  @!P2 NANOSLEEP.SYNCS 0x989680 ;  /* 0x009896800000a95d */ /* 0x004fea0003900000 */
[----:B------:R-:W2:Y:S02]  /*131a0*/  @!P2 SYNCS.PHASECHK.TRANS64 P2, [R0+URZ+0x28830], R3 ;  /* 0x028830030000a5a7 */ /* 0x000ea4000804007f */
[----:B--2---:R-:W-:Y:S05]  /*131b0*/  @!P2 BRA `(.L_x_2296) ;  /* 0xfffffffc00f0a947 */ /* 0x004fea000383ffff */
[----:B------:R-:W-:Y:S05]  /*131c0*/  BRA `(.L_x_2295) ;  /* 0xfffffeec00387947 */ /* 0x000fea000383ffff */
.L_x_2301:
[----:B-1----:R-:W-:-:S04]  /*131d0*/  IMAD.U32 R7, RZ, RZ, UR6 ;  /* 0x00000006ff077e24 */ /* 0x002fc8000f8e00ff */
[----:B------:R1:W2:Y:S03]  /*131e0*/  SYNCS.PHASECHK.TRANS64.TRYWAIT P3, [R7+URZ+0x28830], R4 ;  /* 0x02883004070075a7 */ /* 0x0002a6000806017f */
[----:B--2---:R-:W-:Y:S05]  /*131f0*/  @!P3 NANOSLEEP.SYNCS 0x989680 ;  /* 0x009896800000b95d */ /* 0x004fea0003900000 */
[----:B------:R-:W2:Y:S02]  /*13200*/  @!P3 SYNCS.PHASECHK.TRANS64 P3, [R7+URZ+0x28830], R4 ;  /* 0x028830040700b5a7 */ /* 0x000ea4000806007f */
[----:B--2---:R-:W-:Y:S05]  /*13210*/  @!P3 BRA `(.L_x_2301) ;  /* 0xfffffffc00ecb947 */ /* 0x004fea000383ffff */
[----:B------:R-:W-:Y:S05]  /*13220*/  BRA `(.L_x_2298) ;  /* 0xffffff1000347947 */ /* 0x000fea000383ffff */
.L_x_2305:
[----:B-1----:R-:W-:-:S04]  /*13230*/  IMAD.U32 R7, RZ, RZ, UR6 ;  /* 0x00000006ff077e24 */ /* 0x002fc8000f8e00ff */
[----:B------:R1:W2:Y:S03]  /*13240*/  SYNCS.PHASECHK.TRANS64.TRYWAIT P3, [R7+URZ+0x28850], R4 ;  /* 0x02885004070075a7 */ /* 0x0002a6000806017f */
[----:B--2---:R-:W-:Y:S05]  /*13250*/  @!P3 NANOSLEEP.SYNCS 0x989680 ;  /* 0x009896800000b95d */ /* 0x004fea0003900000 */
[----:B------:R-:W2:Y:S02]  /*13260*/  @!P3 SYNCS.PHASECHK.TRANS64 P3, [R7+URZ+0x28850], R4 ;  /* 0x028850040700b5a7 */ /* 0x000ea4000806007f */
[----:B--2---:R-:W-:Y:S05]  /*13270*/  @!P3 BRA `(.L_x_2305) ;  /* 0xfffffffc00ecb947 */ /* 0x004fea000383ffff */
[----:B------:R-:W-:Y:S05]  /*13280*/  BRA `(.L_x_2302) ;  /* 0xffffff1000fc7947 */ /* 0x000fea000383ffff */
.L_x_2311:
[----:B-1----:R-:W-:-:S04]  /*13290*/  IMAD.U32 R7, RZ, RZ, UR6 ;  /* 0x00000006ff077e24 */ /* 0x002fc8000f8e00ff */
[----:B------:R1:W2:Y:S03]  /*132a0*/  SYNCS.PHASECHK.TRANS64.TRYWAIT P2, [R7+URZ+0x28830], R4 ;  /* 0x02883004070075a7 */ /* 0x0002a6000804017f */
[----:B--2---:R-:W-:Y:S05]  /*132b0*/  @!P2 NANOSLEEP.SYNCS 0x989680 ;  /* 0x009896800000a95d */ /* 0x004fea0003900000 */
[----:B------:R-:W2:Y:S02]  /*132c0*/  @!P2 SYNCS.PHASECHK.TRANS64 P2, [R7+URZ+0x28830], R4 ;  /* 0x028830040700a5a7 */ /* 0x000ea4000804007f */
[----:B--2---:R-:W-:Y:S05]  /*132d0*/  @!P2 BRA `(.L_x_2311) ;  /* 0xfffffffc00eca947 */ /* 0x004fea000383ffff */
[----:B------:R-:W-:Y:S05]  /*132e0*/  BRA `(.L_x_2308) ;  /* 0xffffff38006c7947 */ /* 0x000fea000383ffff */
.L_x_2315:
[----:B-1----:R-:W-:-:S04]  /*132f0*/  IMAD.U32 R7, RZ, RZ, UR6 ;  /* 0x00000006ff077e24 */ /* 0x002fc8000f8e00ff */
[----:B------:R1:W2:Y:S03]  /*13300*/  SYNCS.PHASECHK.TRANS64.TRYWAIT P2, [R7+URZ+0x28850], R4 ;  /* 0x02885004070075a7 */ /* 0x0002a6000804017f */
[----:B--2---:R-:W-:Y:S05]  /*13310*/  @!P2 NANOSLEEP.SYNCS 0x989680 ;  /* 0x009896800000a95d */ /* 0x004fea0003900000 */
[----:B------:R-:W2:Y:S02]  /*13320*/  @!P2 SYNCS.PHASECHK.TRANS64 P2, [R7+URZ+0x28850], R4 ;  /* 0x028850040700a5a7 */ /* 0x000ea4000804007f */
[----:B--2---:R-:W-:Y:S05]  /*13330*/  @!P2 BRA `(.L_x_2315) ;  /* 0xfffffffc00eca947 */ /* 0x004fea000383ffff */
[----:B------:R-:W-:Y:S05]  /*13340*/  BRA `(.L_x_2312) ;  /* 0xffffff3c00347947 */ /* 0x000fea000383ffff */
.L_x_2320:
[----:B-1----:R-:W-:-:S04]  /*13350*/  IMAD.U32 R6, RZ, RZ, UR5 ;  /* 0x00000005ff067e24 */ /* 0x002fc8000f8e00ff */
[----:B------:R1:W2:Y:S03]  /*13360*/  SYNCS.PHASECHK.TRANS64.TRYWAIT P0, [R6+URZ+0x28850], R5 ;  /* 0x02885005060075a7 */ /* 0x0002a6000800017f */
[----:B--2---:R-:W-:Y:S05]  /*13370*/  @!P0 NANOSLEEP.SYNCS 0x989680 ;  /* 0x009896800000895d */ /* 0x004fea0003900000 */
[----:B------:R-:W2:Y:S02]  /*13380*/  @!P0 SYNCS.PHASECHK.TRANS64 P0, [R6+URZ+0x28850], R5 ;  /* 0x02885005060085a7 */ /* 0x000ea4000800007f */
[----:B--2---:R-:W-:Y:S05]  /*13390*/  @!P0 BRA `(.L_x_2320) ;  /* 0xfffffffc00ec8947 */ /* 0x004fea000383ffff */
[----:B------:R-:W-:Y:S05]  /*133a0*/  BRA `(.L_x_2319) ;  /* 0xffffff58001c7947 */ /* 0x000fea000383ffff */
.L_x_2367:
[----:B------:R-:W0:Y:S01]  /*133b0*/  S2R R4, SR_TID.X ;  /* 0x0000000000047919 */ /* 0x000e220000002100 */
[----:B------:R-:W-:Y:S01]  /*133c0*/  BSSY B0, `(.L_x_2468) ;  /* 0x000000a000007945 */ /* 0x000fe20003800000 */
[----:B------:R-:W-:Y:S02]  /*133d0*/  IMAD.MOV.U32 R12, RZ, RZ, RZ ;  /* 0x000000ffff0c7224 */ /* 0x000fe400078e00ff */
[----:B------:R-:W-:Y:S02]  /*133e0*/  IMAD.MOV.U32 R11, RZ, RZ, 0x1f ;  /* 0x0000001fff0b7424 */ /* 0x000fe400078e00ff */
[----:B------:R-:W-:Y:S01]  /*133f0*/  IMAD.MOV.U32 R15, RZ, RZ, -0x1 ;  /* 0xffffffffff0f7424 */ /* 0x000fe200078e00ff */
[----:B0-----:R-:W-:-:S04]  /*13400*/  SHF.R.U32.HI R4, RZ, 0x5, R4 ;  /* 0x00000005ff047819 */ /* 0x001fc80000011604 */
[----:B------:R-:W-:-:S05]  /*13410*/  LOP3.LUT R4, R4, 0x3, RZ, 0xc0, !PT ;  /* 0x0000000304047812 */ /* 0x000fca00078ec0ff */
[----:B------:R-:W-:-:S07]  /*13420*/  IMAD.MOV.U32 R13, RZ, RZ, R4 ;  /* 0x000000ffff0d7224 */ /* 0x000fce00078e0004 */
[----:B--2---:R-:W-:Y:S05]  /*13430*/  WARPSYNC.COLLECTIVE R15, `(.L_x_2469) ;  /* 0x000000000f087348 */ /* 0x004fea0003c00000 */
[----:B------:R0:W1:Y:S02]  /*13440*/  SHFL.IDX P6, R14, R13, R12, R11 ;  /* 0x0000000c0d0e7389 */ /* 0x00006400000c000b */
[----:B012---:R-:W-:Y:S01]  /*13450*/  ENDCOLLECTIVE ;  /* 0x000000000000791b */ /* 0x007fe20003800000 */
.L_x_2469:
[----:B------:R-:W-:Y:S05]  /*13460*/  BSYNC B0 ;  /* 0x0000000000007941 */ /* 0x000fea0003800000 */
.L_x_2468:
[----:B------:R-:W-:Y:S05]  /*13470*/  BRA `(.L_x_2470) ;  /* 0xffffffb000407947 */ /* 0x000fea000383ffff */
.L_x_2369:
[----:B------:R-:W-:Y:S01]  /*13480*/  BSSY B0, `(.L_x_2471) ;  /* 0x0000006000007945 */ /* 0x000fe20003800000 */
[----:B------:R-:W-:-:S07]  /*13490*/  IMAD.MOV.U32 R15, RZ, RZ, -0x1 ;  /* 0xffffffffff0f7424 */ /* 0x000fce00078e00ff */
[----:B--23--:R-:W-:Y:S05]  /*134a0*/  WARPSYNC.COLLECTIVE R15, `(.L_x_2472) ;  /* 0x000000000f0c7348 */ /* 0x00cfea0003c00000 */
[----:B------:R-:W-:Y:S02]  /*134b0*/  ELECT P6, UR62, PT ;  /* 0x00000000003e782f */ /* 0x000fe400038c0000 */
[----:B------:R-:W-:Y:S01]  /*134c0*/  MOV R14, UR62 ;  /* 0x0000003e000e7c02 */ /* 0x000fe20008000f00 */
[----:B--23--:R-:W-:Y:S10]  /*134d0*/  ENDCOLLECTIVE ;  /* 0x000000000000791b */ /* 0x00cff40003800000 */
.L_x_2472:
[----:B------:R-:W-:Y:S05]  /*134e0*/  BSYNC B0 ;  /* 0x0000000000007941 */ /* 0x000fea0003800000 */
.L_x_2471:
[----:B------:R-:W-:Y:S05]  /*134f0*/  BRA `(.L_x_2473) ;  /* 0xffffffb000447947 */ /* 0x000fea000383ffff */
.L_x_2371:
[----:B0-----:R0:W1:Y:S02]  /*13500*/  SYNCS.PHASECHK.TRANS64.TRYWAIT P0, [R0+URZ+0x28840], R2 ;  /* 0x02884002000075a7 */ /* 0x001064000800017f */
[----:B-1----:R-:W-:Y:S05]  /*13510*/  @!P0 NANOSLEEP.SYNCS 0x989680 ;  /* 0x009896800000895d */ /* 0x002fea0003900000 */
[----:B------:R-:W1:Y:S02]  /*13520*/  @!P0 SYNCS.PHASECHK.TRANS64 P0, [R0+URZ+0x28840], R2 ;  /* 0x02884002000085a7 */ /* 0x000e64000800007f */
[----:B-1----:R-:W-:Y:S05]  /*13530*/  @!P0 BRA `(.L_x_2371) ;  /* 0xfffffffc00f08947 */ /* 0x002fea000383ffff */
[----:B------:R-:W-:Y:S05]  /*13540*/  BRA `(.L_x_2474) ;  /* 0xffffffb000a47947 */ /* 0x000fea000383ffff */
.L_x_2375:
[----:B------:R-:W2:Y:S01]  /*13550*/  LDL.LU R11, [R1+0x40] ;  /* 0x00004000010b7983 */ /* 0x000ea20000300800 */
[----:B------:R-:W-:Y:S01]  /*13560*/  IMAD.MOV.U32 R13, RZ, RZ, R3 ;  /* 0x000000ffff0d7224 */ /* 0x000fe200078e0003 */
[----:B------:R-:W-:Y:S01]  /*13570*/  LOP3.LUT R5, R5, 0x7f, RZ, 0xc0, !PT ;  /* 0x0000007f05057812 */ /* 0x000fe200078ec0ff */
[----:B------:R-:W-:Y:S02]  /*13580*/  IMAD.MOV.U32 R12, RZ, RZ, RZ ;  /* 0x000000ffff0c7224 */ /* 0x000fe400078e00ff */
[----:B------:R-:W-:Y:S01]  /*13590*/  IMAD.MOV.U32 R15, RZ, RZ, -0x1 ;  /* 0xffffffffff0f7424 */ /* 0x000fe200078e00ff */
[----:B------:R-:W-:-:S05]  /*135a0*/  SHF.R.U32.HI R5, RZ, 0x3, R5 ;  /* 0x00000003ff057819 */ /* 0x000fca0000011605 */
[----:B------:R-:W-:-:S04]  /*135b0*/  IMAD R2, R8, 0x80, R5 ;  /* 0x0000008008027824 */ /* 0x000fc800078e0205 */
[----:B------:R-:W-:Y:S02]  /*135c0*/  VIADD R5, R2, 0x10 ;  /* 0x0000001002057836 */ /* 0x000fe40000000000 */
[----:B--2---:R-:W-:Y:S02]  /*135d0*/  IMAD R0, R11, R7, RZ ;  /* 0x000000070b007224 */ /* 0x004fe400078e02ff */
[----:B------:R-:W-:-:S03]  /*135e0*/  IMAD.MOV.U32 R11, RZ, RZ, 0x181f ;  /* 0x0000181fff0b7424 */ /* 0x000fc600078e00ff */
[----:B------:R-:W-:-:S13]  /*135f0*/  ISETP.GE.AND P2, PT, R2, R0, PT ;  /* 0x000000000200720c */ /* 0x000fda0003f46270 */
[----:B-----5:R-:W-:Y:S05]  /*13600*/  WARPSYNC.COLLECTIVE R15, `(.L_x_2475) ;  /* 0x000000000f087348 */ /* 0x020fea0003c00000 */
[----:B------:R0:W1:Y:S02]  /*13610*/  SHFL.IDX P6, R14, R13, R12, R11 ;  /* 0x0000000c0d0e7389 */ /* 0x00006400000c000b */
[----:B01---5:R-:W-:Y:S01]  /*13620*/  ENDCOLLECTIVE ;  /* 0x000000000000791b */ /* 0x023fe20003800000 */
.L_x_2475:
[----:B------:R-:W-:Y:S02]  /*13630*/  IMAD.MOV.U32 R13, RZ, RZ, R4 ;  /* 0x000000ffff0d7224 */ /* 0x000fe400078e0004 */
[----:B------:R-:W-:-:S07]  /*13640*/  IMAD.MOV.U32 R6, RZ, RZ, R14 ;  /* 0x000000ffff067224 */ /* 0x000fce00078e000e */
[----:B------:R-:W-:Y:S05]  /*13650*/  WARPSYNC.COLLECTIVE R15, `(.L_x_2476) ;  /* 0x000000000f087348 */ /* 0x000fea0003c00000 */
[----:B------:R0:W1:Y:S02]  /*13660*/  SHFL.IDX P6, R14, R13, R12, R11 ;  /* 0x0000000c0d0e7389 */ /* 0x00006400000c000b */
[----:B01----:R-:W-:Y:S01]  /*13670*/  ENDCOLLECTIVE ;  /* 0x000000000000791b */ /* 0x003fe20003800000 */
.L_x_2476:
[----:B------:R-:W-:Y:S02]  /*13680*/  IMAD.MOV.U32 R13, RZ, RZ, R3 ;  /* 0x000000ffff0d7224 */ /* 0x000fe400078e0003 */
[----:B------:R-:W-:Y:S02]  /*13690*/  IMAD.MOV.U32 R12, RZ, RZ, 0x1 ;  /* 0x00000001ff0c7424 */ /* 0x000fe400078e00ff */
[----:B------:R-:W-:-:S07]  /*136a0*/  IMAD.MOV.U32 R7, RZ, RZ, R14 ;  /* 0x000000ffff077224 */ /* 0x000fce00078e000e */
[----:B------:R-:W-:Y:S05]  /*136b0*/  WARPSYNC.COLLECTIVE R15, `(.L_x_2477) ;  /* 0x000000000f087348 */ /* 0x000fea0003c00000 */
[----:B------:R0:W1:Y:S02]  /*136c0*/  SHFL.IDX P6, R14, R13, R12, R11 ;  /* 0x0000000c0d0e7389 */ /* 0x00006400000c000b */
[----:B01----:R-:W-:Y:S01]  /*136d0*/  ENDCOLLECTIVE ;  /* 0x000000000000791b */ /* 0x003fe20003800000 */
.L_x_2477:
        /* <DEDUP_REMOVED lines=10> */
.L_x_2478:
        /* <DEDUP_REMOVED lines=12> */
.L_x_2479:
        /* <DEDUP_REMOVED lines=17> */
.L_x_2480:
[----:B------:R-:W-:Y:S02]  /*13950*/  IMAD.MOV.U32 R13, RZ, RZ, R3 ;  /* 0x000000ffff0d7224 */ /* 0x000fe400078e0003 */
[----:B------:R-:W-:Y:S02]  /*13960*/  IMAD.MOV.U32 R12, RZ, RZ, 0x3 ;  /* 0x00000003ff0c7424 */ /* 0x000fe400078e00ff */
[----:B------:R-:W-:-:S07]  /*13970*/  IMAD.MOV.U32 R5, RZ, RZ, R14 ;  /* 0x000000ffff057224 */ /* 0x000fce00078e000e */
[----:B------:R-:W-:Y:S05]  /*13980*/  WARPSYNC.COLLECTIVE R15, `(.L_x_2481) ;  /* 0x000000000f087348 */ /* 0x000fea0003c00000 */
[----:B------:R0:W1:Y:S02]  /*13990*/  SHFL.IDX P6, R14, R13, R12, R11 ;  /* 0x0000000c0d0e7389 */ /* 0x00006400000c000b */
[----:B01----:R-:W-:Y:S01]  /*139a0*/  ENDCOLLECTIVE ;  /* 0x000000000000791b */ /* 0x003fe20003800000 */
.L_x_2481:
        /* <DEDUP_REMOVED lines=16> */
.L_x_2482:
[----:B------:R-:W-:Y:S02]  /*13ab0*/  IMAD.MOV.U32 R13, RZ, RZ, R3 ;  /* 0x000000ffff0d7224 */ /* 0x000fe400078e0003 */
[----:B------:R-:W-:Y:S02]  /*13ac0*/  IMAD.MOV.U32 R12, RZ, RZ, 0x4 ;  /* 0x00000004ff0c7424 */ /* 0x000fe400078e00ff */
[----:B------:R-:W-:-:S07]  /*13ad0*/  IMAD.MOV.U32 R5, RZ, RZ, R14 ;  /* 0x000000ffff057224 */ /* 0x000fce00078e000e */
[----:B------:R-:W-:Y:S05]  /*13ae0*/  WARPSYNC.COLLECTIVE R15, `(.L_x_2483) ;  /* 0x000000000f087348 */ /* 0x000fea0003c00000 */
[----:B------:R0:W1:Y:S02]  /*13af0*/  SHFL.IDX P6, R14, R13, R12, R11 ;  /* 0x0000000c0d0e7389 */ /* 0x00006400000c000b */
[----:B01----:R-:W-:Y:S01]  /*13b00*/  ENDCOLLECTIVE ;  /* 0x000000000000791b */ /* 0x003fe20003800000 */
.L_x_2483:
        /* <DEDUP_REMOVED lines=16> */
.L_x_2484:
[----:B------:R-:W-:Y:S02]  /*13c10*/  IMAD.MOV.U32 R13, RZ, RZ, R3 ;  /* 0x000000ffff0d7224 */ /* 0x000fe400078e0003 */
[----:B------:R-:W-:Y:S02]  /*13c20*/  IMAD.MOV.U32 R12, RZ, RZ, 0x5 ;  /* 0x00000005ff0c7424 */ /* 0x000fe400078e00ff */
[----:B------:R-:W-:-:S07]  /*13c30*/  IMAD.MOV.U32 R5, RZ, RZ, R14 ;  /* 0x000000ffff057224 */ /* 0x000fce00078e000e */
[----:B------:R-:W-:Y:S05]  /*13c40*/  WARPSYNC.COLLECTIVE R15, `(.L_x_2485) ;  /* 0x000000000f087348 */ /* 0x000fea0003c00000 */
[----:B------:R0:W1:Y:S02]  /*13c50*/  SHFL.IDX P6, R14, R13, R12, R11 ;  /* 0x0000000c0d0e7389 */ /* 0x00006400000c000b */
[----:B01----:R-:W-:Y:S01]  /*13c60*/  ENDCOLLECTIVE ;  /* 0x000000000000791b */ /* 0x003fe20003800000 */
.L_x_2485:
        /* <DEDUP_REMOVED lines=16> */
.L_x_2486:
[----:B------:R-:W-:Y:S02]  /*13d70*/  IMAD.MOV.U32 R13, RZ, RZ, R3 ;  /* 0x000000ffff0d7224 */ /* 0x000fe400078e0003 */
[----:B------:R-:W-:Y:S02]  /*13d80*/  IMAD.MOV.U32 R12, RZ, RZ, 0x6 ;  /* 0x00000006ff0c7424 */ /* 0x000fe400078e00ff */
[----:B------:R-:W-:-:S07]  /*13d90*/  IMAD.MOV.U32 R5, RZ, RZ, R14 ;  /* 0x000000ffff057224 */ /* 0x000fce00078e000e */
[----:B------:R-:W-:Y:S05]  /*13da0*/  WARPSYNC.COLLECTIVE R15, `(.L_x_2487) ;  /* 0x000000000f087348 */ /* 0x000fea0003c00000 */
[----:B------:R0:W1:Y:S02]  /*13db0*/  SHFL.IDX P6, R14, R13, R12, R11 ;  /* 0x0000000c0d0e7389 */ /* 0x00006400000c000b */
[----:B01----:R-:W-:Y:S01]  /*13dc0*/  ENDCOLLECTIVE ;  /* 0x000000000000791b */ /* 0x003fe20003800000 */
.L_x_2487:
        /* <DEDUP_REMOVED lines=14> */
.L_x_2488:
        /* <DEDUP_REMOVED lines=8> */
.L_x_2489:
        /* <DEDUP_REMOVED lines=14> */
.L_x_2490:
[----:B------:R-:W-:Y:S01]  /*14010*/  IMAD.MOV.U32 R3, RZ, RZ, R14 ;  /* 0x000000ffff037224 */ /* 0x000fe200078e000e */
[----:B------:R-:W-:Y:S06]  /*14020*/  BRA `(.L_x_2491) ;  /* 0xffffffb400507947 */ /* 0x000fec000383ffff */
.L_x_2380:
[----:B0-----:R0:W3:Y:S02]  /*14030*/  SYNCS.PHASECHK.TRANS64.TRYWAIT P0, [R18+URZ+0x28820], R0 ;  /* 0x02882000120075a7 */ /* 0x0010e4000800017f */
[----:B---3--:R-:W-:Y:S05]  /*14040*/  @!P0 NANOSLEEP.SYNCS 0x989680 ;  /* 0x009896800000895d */ /* 0x008fea0003900000 */
[----:B------:R-:W3:Y:S02]  /*14050*/  @!P0 SYNCS.PHASECHK.TRANS64 P0, [R18+URZ+0x28820], R0 ;  /* 0x02882000120085a7 */ /* 0x000ee4000800007f */
[----:B---3--:R-:W-:Y:S05]  /*14060*/  @!P0 BRA `(.L_x_2380) ;  /* 0xfffffffc00f08947 */ /* 0x008fea000383ffff */
[----:B------:R-:W-:Y:S05]  /*14070*/  BRA `(.L_x_2492) ;  /* 0xffffffb400c07947 */ /* 0x000fea000383ffff */
.L_x_2389:
[----:B-1----:R1:W2:Y:S02]  /*14080*/  SYNCS.PHASECHK.TRANS64.TRYWAIT P0, [R3+URZ+0x28840], R2 ;  /* 0x02884002030075a7 */ /* 0x0022a4000800017f */
[----:B--2---:R-:W-:Y:S05]  /*14090*/  @!P0 NANOSLEEP.SYNCS 0x989680 ;  /* 0x009896800000895d */ /* 0x004fea0003900000 */
[----:B------:R-:W2:Y:S02]  /*140a0*/  @!P0 SYNCS.PHASECHK.TRANS64 P0, [R3+URZ+0x28840], R2 ;  /* 0x02884002030085a7 */ /* 0x000ea4000800007f */
[----:B--2---:R-:W-:Y:S05]  /*140b0*/  @!P0 BRA `(.L_x_2389) ;  /* 0xfffffffc00f08947 */ /* 0x004fea000383ffff */
[----:B------:R-:W-:Y:S05]  /*140c0*/  BRA `(.L_x_2493) ;  /* 0xffffffb8009c7947 */ /* 0x000fea000383ffff */
.L_x_2395:
[----:B0-----:R0:W1:Y:S02]  /*140d0*/  SYNCS.PHASECHK.TRANS64.TRYWAIT P0, [R3+URZ+0x60], R2 ;  /* 0x00006002030075a7 */ /* 0x001064000800017f */
[----:B-1----:R-:W-:Y:S05]  /*140e0*/  @!P0 NANOSLEEP.SYNCS 0x989680 ;  /* 0x009896800000895d */ /* 0x002fea0003900000 */
[----:B------:R-:W1:Y:S02]  /*140f0*/  @!P0 SYNCS.PHASECHK.TRANS64 P0, [R3+URZ+0x60], R2 ;  /* 0x00006002030085a7 */ /* 0x000e64000800007f */
[----:B-1----:R-:W-:Y:S05]  /*14100*/  @!P0 BRA `(.L_x_2395) ;  /* 0xfffffffc00f08947 */ /* 0x002fea000383ffff */
[----:B------:R-:W-:Y:S05]  /*14110*/  BRA `(.L_x_2494) ;  /* 0xffffffbc00707947 */ /* 0x000fea000383ffff */
.L_x_2404:
[----:B-1----:R1:W2:Y:S02]  /*14120*/  SYNCS.PHASECHK.TRANS64.TRYWAIT P0, [R3+URZ+0x28840], R2 ;  /* 0x02884002030075a7 */ /* 0x0022a4000800017f */
[----:B--2---:R-:W-:Y:S05]  /*14130*/  @!P0 NANOSLEEP.SYNCS 0x989680 ;  /* 0x009896800000895d */ /* 0x004fea0003900000 */
[----:B------:R-:W2:Y:S02]  /*14140*/  @!P0 SYNCS.PHASECHK.TRANS64 P0, [R3+URZ+0x28840], R2 ;  /* 0x02884002030085a7 */ /* 0x000ea4000800007f */
[----:B--2---:R-:W-:Y:S05]  /*14150*/  @!P0 BRA `(.L_x_2404) ;  /* 0xfffffffc00f08947 */ /* 0x004fea000383ffff */
[----:B------:R-:W-:Y:S05]  /*14160*/  BRA `(.L_x_2495) ;  /* 0xffffffc400007947 */ /* 0x000fea000383ffff */
.L_x_2410:
[----:B0-----:R0:W1:Y:S02]  /*14170*/  SYNCS.PHASECHK.TRANS64.TRYWAIT P0, [R2+URZ+0x60], R3 ;  /* 0x00006003020075a7 */ /* 0x001064000800017f */
[----:B-1----:R-:W-:Y:S05]  /*14180*/  @!P0 NANOSLEEP.SYNCS 0x989680 ;  /* 0x009896800000895d */ /* 0x002fea0003900000 */
[----:B------:R-:W1:Y:S02]  /*14190*/  @!P0 SYNCS.PHASECHK.TRANS64 P0, [R2+URZ+0x60], R3 ;  /* 0x00006003020085a7 */ /* 0x000e64000800007f */
[----:B-1----:R-:W-:Y:S05]  /*141a0*/  @!P0 BRA `(.L_x_2410) ;  /* 0xfffffffc00f08947 */ /* 0x002fea000383ffff */
[----:B------:R-:W-:Y:S05]  /*141b0*/  BRA `(.L_x_2496) ;  /* 0xffffffc400d47947 */ /* 0x000fea000383ffff */
.L_x_2419:
[----:B--2---:R2:W3:Y:S02]  /*141c0*/  SYNCS.PHASECHK.TRANS64.TRYWAIT P0, [R2+URZ+0x28840], R3 ;  /* 0x02884003020075a7 */ /* 0x0044e4000800017f */
[----:B---3--:R-:W-:Y:S05]  /*141d0*/  @!P0 NANOSLEEP.SYNCS 0x989680 ;  /* 0x009896800000895d */ /* 0x008fea0003900000 */
[----:B------:R-:W3:Y:S02]  /*141e0*/  @!P0 SYNCS.PHASECHK.TRANS64 P0, [R2+URZ+0x28840], R3 ;  /* 0x02884003020085a7 */ /* 0x000ee4000800007f */
[----:B---3--:R-:W-:Y:S05]  /*141f0*/  @!P0 BRA `(.L_x_2419) ;  /* 0xfffffffc00f08947 */ /* 0x008fea000383ffff */
[----:B------:R-:W-:Y:S05]  /*14200*/  BRA `(.L_x_2497) ;  /* 0xffffffcc00347947 */ /* 0x000fea000383ffff */
.L_x_2425:
[----:B0-----:R0:W1:Y:S02]  /*14210*/  SYNCS.PHASECHK.TRANS64.TRYWAIT P0, [R2+URZ+0x60], R5 ;  /* 0x00006005020075a7 */ /* 0x001064000800017f */
[----:B-1----:R-:W-:Y:S05]  /*14220*/  @!P0 NANOSLEEP.SYNCS 0x989680 ;  /* 0x009896800000895d */ /* 0x002fea0003900000 */
[----:B------:R-:W1:Y:S02]  /*14230*/  @!P0 SYNCS.PHASECHK.TRANS64 P0, [R2+URZ+0x60], R5 ;  /* 0x00006005020085a7 */ /* 0x000e64000800007f */
[----:B-1----:R-:W-:Y:S05]  /*14240*/  @!P0 BRA `(.L_x_2425) ;  /* 0xfffffffc00f08947 */ /* 0x002fea000383ffff */
[----:B------:R-:W-:Y:S05]  /*14250*/  BRA `(.L_x_2498) ;  /* 0xffffffd000087947 */ /* 0x000fea000383ffff */
.L_x_2436:
[----:B--2---:R2:W3:Y:S02]  /*14260*/  SYNCS.PHASECHK.TRANS64.TRYWAIT P0, [R0+URZ+0x28860], R3 ;  /* 0x02886003000075a7 */ /* 0x0044e4000800017f */
[----:B---3--:R-:W-:Y:S05]  /*14270*/  @!P0 NANOSLEEP.SYNCS 0x989680 ;  /* 0x009896800000895d */ /* 0x008fea0003900000 */
[----:B------:R-:W3:Y:S02]  /*14280*/  @!P0 SYNCS.PHASECHK.TRANS64 P0, [R0+URZ+0x28860], R3 ;  /* 0x02886003000085a7 */ /* 0x000ee4000800007f */
[----:B---3--:R-:W-:Y:S05]  /*14290*/  @!P0 BRA `(.L_x_2436) ;  /* 0xfffffffc00f08947 */ /* 0x008fea000383ffff */
[----:B------:R-:W-:Y:S05]  /*142a0*/  BRA `(.L_x_2499) ;  /* 0xffffffd400547947 */ /* 0x000fea000383ffff */
.L_x_2443:
        /* <DEDUP_REMOVED lines=9> */
.L_x_2501:
[----:B------:R-:W-:Y:S05]  /*14340*/  BSYNC B0 ;  /* 0x0000000000007941 */ /* 0x000fea0003800000 */
.L_x_2500:
        /* <DEDUP_REMOVED lines=9> */
.L_x_2502:
        /* <DEDUP_REMOVED lines=11> */
[----:B------:R-:W-:Y:S02]  /*14490*/  CS2R R6, SRZ ;  /* 0x0000000000067805 */ /* 0x000fe4000001ff00 */
[C---:B------:R-:W-:Y:S02]  /*144a0*/  ISETP.GE.U32.AND P2, PT, R16.reuse, 0x2, PT ;  /* 0x000000021000780c */ /* 0x040fe40003f46070 */
[C---:B------:R-:W-:Y:S02]  /*144b0*/  ISETP.GE.U32.AND P3, PT, R16.reuse, 0x4, PT ;  /* 0x000000041000780c */ /* 0x040fe40003f66070 */
[C---:B------:R-:W-:Y:S02]  /*144c0*/  ISETP.GE.U32.AND P4, PT, R16.reuse, 0x8, PT ;  /* 0x000000081000780c */ /* 0x040fe40003f86070 */
[----:B------:R-:W-:Y:S01]  /*144d0*/  ISETP.GE.U32.AND P5, PT, R16, 0x10, PT ;  /* 0x000000101000780c */ /* 0x000fe20003fa6070 */
[----:B--2---:R-:W-:-:S02]  /*144e0*/  @!P1 IMAD.MOV.U32 R6, RZ, RZ, R5 ;  /* 0x000000ffff069224 */ /* 0x004fc400078e0005 */
[----:B------:R-:W-:Y:S02]  /*144f0*/  IMAD.MOV.U32 R5, RZ, RZ, RZ ;  /* 0x000000ffff057224 */ /* 0x000fe400078e00ff */
[----:B---3--:R-:W-:Y:S01]  /*14500*/  @!P1 IMAD.MOV.U32 R7, RZ, RZ, R8 ;  /* 0x000000ffff079224 */ /* 0x008fe200078e0008 */
[----:B------:R-:W-:-:S03]  /*14510*/  ISETP.NE.AND P1, PT, R16, RZ, PT ;  /* 0x000000ff1000720c */ /* 0x000fc60003f25270 */
[----:B------:R-:W-:-:S04]  /*14520*/  IMAD R2, R7, R6, RZ ;  /* 0x0000000607027224 */ /* 0x000fc800078e02ff */
[----:B------:R-:W-:-:S07]  /*14530*/  IMAD.MOV.U32 R13, RZ, RZ, R2 ;  /* 0x000000ffff0d7224 */ /* 0x000fce00078e0002 */
[----:B------:R-:W-:Y:S05]  /*14540*/  WARPSYNC.COLLECTIVE R15, `(.L_x_2503) ;  /* 0x000000000f087348 */ /* 0x000fea0003c00000 */
[----:B------:R0:W1:Y:S02]  /*14550*/  SHFL.UP P6, R14, R13, R12, R11 ;  /* 0x0400000c0d0e7389 */ /* 0x00006400000c000b */
[----:B01----:R-:W-:Y:S01]  /*14560*/  ENDCOLLECTIVE ;  /* 0x000000000000791b */ /* 0x003fe20003800000 */
.L_x_2503:
[----:B------:R-:W-:Y:S01]  /*14570*/  IMAD.MOV.U32 R12, RZ, RZ, 0x2 ;  /* 0x00000002ff0c7424 */ /* 0x000fe200078e00ff */
[----:B------:R-:W-:-:S05]  /*14580*/  SEL R3, R14, RZ, P1 ;  /* 0x000000ff0e037207 */ /* 0x000fca0000800000 */
[----:B------:R-:W-:-:S04]  /*14590*/  IMAD.IADD R2, R2, 0x1, R3 ;  /* 0x0000000102027824 */ /* 0x000fc800078e0203 */
[----:B------:R-:W-:-:S07]  /*145a0*/  IMAD.MOV.U32 R13, RZ, RZ, R2 ;  /* 0x000000ffff0d7224 */ /* 0x000fce00078e0002 */
[----:B------:R-:W-:Y:S05]  /*145b0*/  WARPSYNC.COLLECTIVE R15, `(.L_x_2504) ;  /* 0x000000000f087348 */ /* 0x000fea0003c00000 */
[----:B------:R0:W1:Y:S02]  /*145c0*/  SHFL.UP P6, R14, R13, R12, R11 ;  /* 0x0400000c0d0e7389 */ /* 0x00006400000c000b */
[----:B01----:R-:W-:Y:S01]  /*145d0*/  ENDCOLLECTIVE ;  /* 0x000000000000791b */ /* 0x003fe20003800000 */
.L_x_2504:
[----:B------:R-:W-:Y:S01]  /*145e0*/  IMAD.MOV.U32 R12, RZ, RZ, 0x4 ;  /* 0x00000004ff0c7424 */ /* 0x000fe200078e00ff */
[----:B------:R-:W-:-:S05]  /*145f0*/  SEL R3, R14, RZ, P2 ;  /* 0x000000ff0e037207 */ /* 0x000fca0001000000 */
[----:B------:R-:W-:-:S04]  /*14600*/  IMAD.IADD R2, R2, 0x1, R3 ;  /* 0x0000000102027824 */ /* 0x000fc800078e0203 */
[----:B------:R-:W-:-:S07]  /*14610*/  IMAD.MOV.U32 R13, RZ, RZ, R2 ;  /* 0x000000ffff0d7224 */ /* 0x000fce00078e0002 */
[----:B------:R-:W-:Y:S05]  /*14620*/  WARPSYNC.COLLECTIVE R15, `(.L_x_2505) ;  /* 0x000000000f087348 */ /* 0x000fea0003c00000 */
[----:B------:R0:W1:Y:S02]  /*14630*/  SHFL.UP P6, R14, R13, R12, R11 ;  /* 0x0400000c0d0e7389 */ /* 0x00006400000c000b */
[----:B01----:R-:W-:Y:S01]  /*14640*/  ENDCOLLECTIVE ;  /* 0x000000000000791b */ /* 0x003fe20003800000 */
.L_x_2505:
[----:B------:R-:W-:Y:S01]  /*14650*/  IMAD.MOV.U32 R12, RZ, RZ, 0x8 ;  /* 0x00000008ff0c7424 */ /* 0x000fe200078e00ff */
[----:B------:R-:W-:-:S05]  /*14660*/  SEL R3, R14, RZ, P3 ;  /* 0x000000ff0e037207 */ /* 0x000fca0001800000 */
[----:B------:R-:W-:-:S04]  /*14670*/  IMAD.IADD R2, R2, 0x1, R3 ;  /* 0x0000000102027824 */ /* 0x000fc800078e0203 */
[----:B------:R-:W-:-:S07]  /*14680*/  IMAD.MOV.U32 R13, RZ, RZ, R2 ;  /* 0x000000ffff0d7224 */ /* 0x000fce00078e0002 */
[----:B------:R-:W-:Y:S05]  /*14690*/  WARPSYNC.COLLECTIVE R15, `(.L_x_2506) ;  /* 0x000000000f087348 */ /* 0x000fea0003c00000 */
[----:B------:R0:W1:Y:S02]  /*146a0*/  SHFL.UP P6, R14, R13, R12, R11 ;  /* 0x0400000c0d0e7389 */ /* 0x00006400000c000b */
[----:B01----:R-:W-:Y:S01]  /*146b0*/  ENDCOLLECTIVE ;  /* 0x000000000000791b */ /* 0x003fe20003800000 */
.L_x_2506:
[----:B------:R-:W-:Y:S01]  /*146c0*/  IMAD.MOV.U32 R12, RZ, RZ, 0x10 ;  /* 0x00000010ff0c7424 */ /* 0x000fe200078e00ff */
[----:B------:R-:W-:-:S05]  /*146d0*/  SEL R3, R14, RZ, P4 ;  /* 0x000000ff0e037207 */ /* 0x000fca0002000000 */
[----:B------:R-:W-:-:S04]  /*146e0*/  IMAD.IADD R2, R2, 0x1, R3 ;  /* 0x0000000102027824 */ /* 0x000fc800078e0203 */
[----:B------:R-:W-:-:S07]  /*146f0*/  IMAD.MOV.U32 R13, RZ, RZ, R2 ;  /* 0x000000ffff0d7224 */ /* 0x000fce00078e0002 */
[----:B------:R-:W-:Y:S05]  /*14700*/  WARPSYNC.COLLECTIVE R15, `(.L_x_2507) ;  /* 0x000000000f087348 */ /* 0x000fea0003c00000 */
[----:B------:R0:W1:Y:S02]  /*14710*/  SHFL.UP P6, R14, R13, R12, R11 ;  /* 0x0400000c0d0e7389 */ /* 0x00006400000c000b */
[----:B01----:R-:W-:Y:S01]  /*14720*/  ENDCOLLECTIVE ;  /* 0x000000000000791b */ /* 0x003fe20003800000 */
.L_x_2507:
        /* <DEDUP_REMOVED lines=8> */
.L_x_2508:
[----:B------:R-:W-:Y:S01]  /*147b0*/  IMAD.MOV.U32 R9, RZ, RZ, R14 ;  /* 0x000000ffff097224 */ /* 0x000fe200078e000e */
[----:B------:R-:W-:Y:S06]  /*147c0*/  BRA `(.L_x_2509) ;  /* 0xffffffd400dc7947 */ /* 0x000fec000383ffff */
.L_x_2446:
        /* <DEDUP_REMOVED lines=8> */
.L_x_2511:
[----:B------:R-:W-:Y:S05]  /*14850*/  BSYNC B0 ;  /* 0x0000000000007941 */ /* 0x000fea0003800000 */
.L_x_2510:
        /* <DEDUP_REMOVED lines=9> */
.L_x_2512:
[----:B------:R-:W-:Y:S01]  /*148f0*/  IMAD.MOV.U32 R12, RZ, RZ, 0x4 ;  /* 0x00000004ff0c7424 */ /* 0x000fe200078e00ff */
[----:B------:R-:W-:-:S05]  /*14900*/  SEL R3, R14, RZ, P2 ;  /* 0x000000ff0e037207 */ /* 0x000fca0001000000 */
[----:B------:R-:W-:-:S04]  /*14910*/  IMAD.IADD R2, R2, 0x1, R3 ;  /* 0x0000000102027824 */ /* 0x000fc800078e0203 */
[----:B------:R-:W-:-:S07]  /*14920*/  IMAD.MOV.U32 R13, RZ, RZ, R2 ;  /* 0x000000ffff0d7224 */ /* 0x000fce00078e0002 */
[----:B------:R-:W-:Y:S05]  /*14930*/  WARPSYNC.COLLECTIVE R15, `(.L_x_2513) ;  /* 0x000000000f087348 */ /* 0x000fea0003c00000 */
[----:B------:R0:W1:Y:S02]  /*14940*/  SHFL.UP P6, R14, R13, R12, R11 ;  /* 0x0400000c0d0e7389 */ /* 0x00006400000c000b */
[----:B01----:R-:W-:Y:S01]  /*14950*/  ENDCOLLECTIVE ;  /* 0x000000000000791b */ /* 0x003fe20003800000 */
.L_x_2513:
[----:B------:R-:W-:Y:S01]  /*14960*/  IMAD.MOV.U32 R12, RZ, RZ, 0x8 ;  /* 0x00000008ff0c7424 */ /* 0x000fe200078e00ff */
[----:B------:R-:W-:-:S05]  /*14970*/  SEL R3, R14, RZ, P3 ;  /* 0x000000ff0e037207 */ /* 0x000fca0001800000 */
[----:B------:R-:W-:-:S04]  /*14980*/  IMAD.IADD R2, R2, 0x1, R3 ;  /* 0x0000000102027824 */ /* 0x000fc800078e0203 */
[----:B------:R-:W-:-:S07]  /*14990*/  IMAD.MOV.U32 R13, RZ, RZ, R2 ;  /* 0x000000ffff0d7224 */ /* 0x000fce00078e0002 */
[----:B------:R-:W-:Y:S05]  /*149a0*/  WARPSYNC.COLLECTIVE R15, `(.L_x_2514) ;  /* 0x000000000f087348 */ /* 0x000fea0003c00000 */
[----:B------:R0:W1:Y:S02]  /*149b0*/  SHFL.UP P6, R14, R13, R12, R11 ;  /* 0x0400000c0d0e7389 */ /* 0x00006400000c000b */
[----:B01----:R-:W-:Y:S01]  /*149c0*/  ENDCOLLECTIVE ;  /* 0x000000000000791b */ /* 0x003fe20003800000 */
.L_x_2514:
[----:B------:R-:W-:Y:S01]  /*149d0*/  IMAD.MOV.U32 R12, RZ, RZ, 0x10 ;  /* 0x00000010ff0c7424 */ /* 0x000fe200078e00ff */
[----:B------:R-:W-:-:S05]  /*149e0*/  SEL R3, R14, RZ, P4 ;  /* 0x000000ff0e037207 */ /* 0x000fca0002000000 */
[----:B------:R-:W-:-:S04]  /*149f0*/  IMAD.IADD R2, R2, 0x1, R3 ;  /* 0x0000000102027824 */ /* 0x000fc800078e0203 */
[----:B------:R-:W-:-:S07]  /*14a00*/  IMAD.MOV.U32 R13, RZ, RZ, R2 ;  /* 0x000000ffff0d7224 */ /* 0x000fce00078e0002 */
[----:B------:R-:W-:Y:S05]  /*14a10*/  WARPSYNC.COLLECTIVE R15, `(.L_x_2515) ;  /* 0x000000000f087348 */ /* 0x000fea0003c00000 */
[----:B------:R0:W1:Y:S02]  /*14a20*/  SHFL.UP P6, R14, R13, R12, R11 ;  /* 0x0400000c0d0e7389 */ /* 0x00006400000c000b */
[----:B01----:R-:W-:Y:S01]  /*14a30*/  ENDCOLLECTIVE ;  /* 0x000000000000791b */ /* 0x003fe20003800000 */
.L_x_2515:
        /* <DEDUP_REMOVED lines=8> */
.L_x_2516:
[----:B------:R-:W-:Y:S01]  /*14ac0*/  IMAD.MOV.U32 R9, RZ, RZ, R14 ;  /* 0x000000ffff097224 */ /* 0x000fe200078e000e */
[----:B------:R-:W-:Y:S06]  /*14ad0*/  BRA `(.L_x_2517) ;  /* 0xffffffd400c47947 */ /* 0x000fec000383ffff */
.L_x_2448:
[----:B------:R-:W-:Y:S01]  /*14ae0*/  BSSY B0, `(.L_x_2518) ;  /* 0x0000006000007945 */ /* 0x000fe20003800000 */
[----:B------:R-:W-:Y:S01]  /*14af0*/  PLOP3.LUT P6, PT, P6, PT, PT, 0x8, 0x0 ;  /* 0x000000000000781c */ /* 0x000fe200037ce170 */
[----:B------:R-:W-:-:S12]  /*14b00*/  IMAD.MOV.U32 R15, RZ, RZ, -0x1 ;  /* 0xffffffffff0f7424 */ /* 0x000fd800078e00ff */
[----:B0-----:R-:W-:Y:S05]  /*14b10*/  WARPSYNC.COLLECTIVE R15, `(.L_x_2519) ;  /* 0x000000000f087348 */ /* 0x001fea0003c00000 */
[----:B------:R-:W-:Y:S01]  /*14b20*/  VOTE.ANY R14, PT, P6 ;  /* 0x00000000000e7806 */ /* 0x000fe200030e0100 */
[----:B0-----:R-:W-:Y:S06]  /*14b30*/  ENDCOLLECTIVE ;  /* 0x000000000000791b */ /* 0x001fec0003800000 */
.L_x_2519:
[----:B------:R-:W-:Y:S05]  /*14b40*/  BSYNC B0 ;  /* 0x0000000000007941 */ /* 0x000fea0003800000 */
.L_x_2518:
        /* <DEDUP_REMOVED lines=10> */
.L_x_2520:
[----:B------:R-:W-:Y:S02]  /*14bf0*/  IMAD.MOV.U32 R13, RZ, RZ, R7 ;  /* 0x000000ffff0d7224 */ /* 0x000fe400078e0007 */
[----:B------:R-:W-:-:S07]  /*14c00*/  IMAD.MOV.U32 R0, RZ, RZ, R14 ;  /* 0x000000ffff007224 */ /* 0x000fce00078e000e */
[----:B------:R-:W-:Y:S05]  /*14c10*/  WARPSYNC.COLLECTIVE R15, `(.L_x_2521) ;  /* 0x000000000f087348 */ /* 0x000fea0003c00000 */
[----:B------:R0:W1:Y:S02]  /*14c20*/  SHFL.IDX P6, R14, R13, R12, R11 ;  /* 0x0000000c0d0e7389 */ /* 0x00006400000c000b */
[----:B01----:R-:W-:Y:S01]  /*14c30*/  ENDCOLLECTIVE ;  /* 0x000000000000791b */ /* 0x003fe20003800000 */
.L_x_2521:
[----:B------:R-:W-:Y:S02]  /*14c40*/  IMAD.MOV.U32 R7, RZ, RZ, R14 ;  /* 0x000000ffff077224 */ /* 0x000fe400078e000e */
[----:B------:R-:W-:-:S05]  /*14c50*/  IMAD.IADD R6, R10, 0x1, R16 ;  /* 0x000000010a067824 */ /* 0x000fca00078e0210 */
[----:B------:R0:W-:Y:S01]  /*14c60*/  STL [R1+0xc], R6 ;  /* 0x00000c0601007387 */ /* 0x0001e20000100800 */
[----:B------:R-:W-:Y:S05]  /*14c70*/  BRA `(.L_x_2522) ;  /* 0xffffffd400a47947 */ /* 0x000fea000383ffff */
.L_x_2450:
        /* <DEDUP_REMOVED lines=8> */
.L_x_2524:
[----:B------:R-:W-:Y:S05]  /*14d00*/  BSYNC B0 ;  /* 0x0000000000007941 */ /* 0x000fea0003800000 */
.L_x_2523:
[----:B------:R-:W-:Y:S01]  /*14d10*/  IMAD.MOV.U32 R5, RZ, RZ, R14 ;  /* 0x000000ffff057224 */ /* 0x000fe200078e000e */
[----:B------:R-:W-:Y:S06]  /*14d20*/  BRA `(.L_x_2449) ;  /* 0xffffffd400907947 */ /* 0x000fec000383ffff */
.L_x_2456:
[----:B0-----:R0:W1:Y:S02]  /*14d30*/  SYNCS.PHASECHK.TRANS64.TRYWAIT P0, [R0+URZ+0x28820], R3 ;  /* 0x02882003000075a7 */ /* 0x001064000800017f */
[----:B-1----:R-:W-:Y:S05]  /*14d40*/  @!P0 NANOSLEEP.SYNCS 0x989680 ;  /* 0x009896800000895d */ /* 0x002fea0003900000 */
[----:B------:R-:W1:Y:S02]  /*14d50*/  @!P0 SYNCS.PHASECHK.TRANS64 P0, [R0+URZ+0x28820], R3 ;  /* 0x02882003000085a7 */ /* 0x000e64000800007f */
[----:B-1----:R-:W-:Y:S05]  /*14d60*/  @!P0 BRA `(.L_x_2456) ;  /* 0xfffffffc00f08947 */ /* 0x002fea000383ffff */
[----:B------:R-:W-:Y:S05]  /*14d70*/  BRA `(.L_x_2525) ;  /* 0xffffffe0002c7947 */ /* 0x000fea000383ffff */
.L_x_2457:
        /* <DEDUP_REMOVED lines=11> */
.L_x_2527:
[----:B------:R-:W-:Y:S05]  /*14e30*/  BSYNC B0 ;  /* 0x0000000000007941 */ /* 0x000fea0003800000 */
.L_x_2526:
[----:B------:R-:W-:Y:S05]  /*14e40*/  BRA `(.L_x_2528) ;  /* 0xffffffe000147947 */ /* 0x000fea000383ffff */
.L_x_2460:
[----:B------:R-:W-:Y:S01]  /*14e50*/  BSSY B1, `(.L_x_2529) ;  /* 0x0000006000017945 */ /* 0x000fe20003800000 */
[----:B------:R-:W-:-:S07]  /*14e60*/  IMAD.MOV.U32 R15, RZ, RZ, -0x1 ;  /* 0xffffffffff0f7424 */ /* 0x000fce00078e00ff */
[----:B01----:R-:W-:Y:S05]  /*14e70*/  WARPSYNC.COLLECTIVE R15, `(.L_x_2530) ;  /* 0x000000000f0c7348 */ /* 0x003fea0003c00000 */
[----:B------:R-:W-:Y:S02]  /*14e80*/  ELECT P6, UR62, PT ;  /* 0x00000000003e782f */ /* 0x000fe400038c0000 */
[----:B------:R-:W-:Y:S01]  /*14e90*/  MOV R14, UR62 ;  /* 0x0000003e000e7c02 */ /* 0x000fe20008000f00 */
[----:B01----:R-:W-:Y:S10]  /*14ea0*/  ENDCOLLECTIVE ;  /* 0x000000000000791b */ /* 0x003ff40003800000 */
.L_x_2530:
[----:B------:R-:W-:Y:S05]  /*14eb0*/  BSYNC B1 ;  /* 0x0000000000017941 */ /* 0x000fea0003800000 */
.L_x_2529:
[----:B------:R-:W-:Y:S05]  /*14ec0*/  BRA `(.L_x_2531) ;  /* 0xffffffe0000c7947 */ /* 0x000fea000383ffff */
.L_x_2462:
[----:B0-----:R0:W1:Y:S02]  /*14ed0*/  SYNCS.PHASECHK.TRANS64.TRYWAIT P0, [R6+URZ], R5 ;  /* 0x00000005060075a7 */ /* 0x001064000800017f */
[----:B-1----:R-:W-:Y:S05]  /*14ee0*/  @!P0 NANOSLEEP.SYNCS 0x989680 ;  /* 0x009896800000895d */ /* 0x002fea0003900000 */
[----:B------:R-:W1:Y:S02]  /*14ef0*/  @!P0 SYNCS.PHASECHK.TRANS64 P0, [R6+URZ], R5 ;  /* 0x00000005060085a7 */ /* 0x000e64000800007f */
[----:B-1----:R-:W-:Y:S05]  /*14f00*/  @!P0 BRA `(.L_x_2462) ;  /* 0xfffffffc00f08947 */ /* 0x002fea000383ffff */
[----:B------:R-:W-:Y:S05]  /*14f10*/  BRA `(.L_x_2532) ;  /* 0xffffffe000447947 */ /* 0x000fea000383ffff */
.L_x_2463:
[----:B-1----:R1:W2:Y:S02]  /*14f20*/  SYNCS.PHASECHK.TRANS64.TRYWAIT P0, [R7+URZ], R2 ;  /* 0x00000002070075a7 */ /* 0x0022a4000800017f */
[----:B--2---:R-:W-:Y:S05]  /*14f30*/  @!P0 NANOSLEEP.SYNCS 0x989680 ;  /* 0x009896800000895d */ /* 0x004fea0003900000 */
[----:B------:R-:W2:Y:S02]  /*14f40*/  @!P0 SYNCS.PHASECHK.TRANS64 P0, [R7+URZ], R2 ;  /* 0x00000002070085a7 */ /* 0x000ea4000800007f */
[----:B--2---:R-:W-:Y:S05]  /*14f50*/  @!P0 BRA `(.L_x_2463) ;  /* 0xfffffffc00f08947 */ /* 0x004fea000383ffff */
[----:B------:R-:W-:Y:S05]  /*14f60*/  BRA `(.L_x_2533) ;  /* 0xffffffe000387947 */ /* 0x000fea000383ffff */
.L_x_2465:
[----:B--2---:R2:W3:Y:S02]  /*14f70*/  SYNCS.PHASECHK.TRANS64.TRYWAIT P0, [R4+URZ], R5 ;  /* 0x00000005040075a7 */ /* 0x0044e4000800017f */
[----:B---3--:R-:W-:Y:S05]  /*14f80*/  @!P0 NANOSLEEP.SYNCS 0x989680 ;  /* 0x009896800000895d */ /* 0x008fea0003900000 */
[----:B------:R-:W3:Y:S02]  /*14f90*/  @!P0 SYNCS.PHASECHK.TRANS64 P0, [R4+URZ], R5 ;  /* 0x00000005040085a7 */ /* 0x000ee4000800007f */
[----:B---3--:R-:W-:Y:S05]  /*14fa0*/  @!P0 BRA `(.L_x_2465) ;  /* 0xfffffffc00f08947 */ /* 0x008fea000383ffff */
[----:B------:R-:W-:Y:S05]  /*14fb0*/  BRA `(.L_x_2534) ;  /* 0xffffffe0003c7947 */ /* 0x000fea000383ffff */
.L_x_2535:
        /* <DEDUP_REMOVED lines=12> */
.L_x_3098:


//--------------------- .text._ZN7cutlass13device_kernelIN5flash11enable_sm90INS1_16FlashAttnFwdSm90INS1_25CollectiveMainloopFwdSm90ILi2EN4cute5tupleIJNS5_1CILi1EEES8_S8_EEENS6_IJNS7_ILi128EEESA_SA_EEELi128ENS_10bfloat16_tEfNS_4arch4Sm90ELb1ELb0ELb0ELb1ELb0ELb1ELb0ELb1ELb1ELb1ELb1ELb0EEENS1_21CollectiveEpilogueFwdISB_S9_SC_SE_Li256ELb1ELb1ELb1ELb0EEENS1_36VarlenDynamicPersistentTileSchedulerILi128ELi128ELi256ELi128ELb1ELb1ELb1ELb1ELb1ELb1EEEEEEEEEvNT_6ParamsE --------------------------
	.section	.text._ZN7cutlass13device_kernelIN5flash11enable_sm90INS1_16FlashAttnFwdSm90INS1_25CollectiveMainloopFwdSm90ILi2EN4cute5tupleIJNS5_1CILi1EEES8_S8_EEENS6_IJNS7_ILi128EEESA_SA_EEELi128ENS_10bfloat16_tEfNS_4arch4Sm90ELb1ELb0ELb0ELb1ELb0ELb1ELb0ELb1ELb1ELb1ELb1ELb0EEENS1_21CollectiveEpilogueFwdISB_S9_SC_SE_Li256ELb1ELb1ELb1ELb0EEENS1_36VarlenDynamicPersistentTileSchedulerILi128ELi128ELi256ELi128ELb1ELb1ELb1ELb1ELb1ELb1EEEEEEEEEvNT_6ParamsE,"ax",@progbits
	.align	128
.text._ZN7cutlass13device_kernelIN5flash11enable_sm90INS1_16FlashAttnFwdSm90INS1_25CollectiveMainloopFwdSm90ILi2EN4cute5tupleIJNS5_1CILi1EEES8_S8_EEENS6_IJNS7_ILi128EEESA_SA_EEELi128ENS_10bfloat16_tEfNS_4arch4Sm90ELb1ELb0ELb0ELb1ELb0ELb1ELb0ELb1ELb1ELb1ELb1ELb0EEENS1_21CollectiveEpilogueFwdISB_S9_SC_SE_Li256ELb1ELb1ELb1ELb0EEENS1_36VarlenDynamicPersistentTileSchedulerILi128ELi128ELi256ELi128ELb1ELb1ELb1ELb1ELb1ELb1EEEEEEEEEvNT_6ParamsE:
        .type           _ZN7cutlass13device_kernelIN5flash11enable_sm90INS1_16FlashAttnFwdSm90INS1_25CollectiveMainloopFwdSm90ILi2EN4cute5tupleIJNS5_1CILi1EEES8_S8_EEENS6_IJNS7_ILi128EEESA_SA_EEELi128ENS_10bfloat16_tEfNS_4arch4Sm90ELb1ELb0ELb0ELb1ELb0ELb1ELb0ELb1ELb1ELb1ELb1ELb0EEENS1_21CollectiveEpilogueFwdISB_S9_SC_SE_Li256ELb1ELb1ELb1ELb0EEENS1_36VarlenDynamicPersistentTileSchedulerILi128ELi128ELi256ELi128ELb1ELb1ELb1ELb1ELb1ELb1EEEEEEEEEvNT_6ParamsE,@function
        .size           _ZN7cutlass13device_kernelIN5flash11enable_sm90INS1_16FlashAttnFwdSm90INS1_25CollectiveMainloopFwdSm90ILi2EN4cute5tupleIJNS5_1CILi1EEES8_S8_EEENS6_IJNS7_ILi128EEESA_SA_EEELi128ENS_10bfloat16_tEfNS_4arch4Sm90ELb1ELb0ELb0ELb1ELb0ELb1ELb0ELb1ELb1ELb1ELb1ELb0EEENS1_21CollectiveEpilogueFwdISB_S9_SC_SE_Li256ELb1ELb1ELb1ELb0EEENS1_36VarlenDynamicPersistentTileSchedulerILi128ELi128ELi256ELi128ELb1ELb1ELb1ELb1ELb1ELb1EEEEEEEEEvNT_6ParamsE,(.L_x_3099 - _ZN7cutlass13device_kernelIN5flash11enable_sm90INS1_16FlashAttnFwdSm90INS1_25CollectiveMainloopFwdSm90ILi2EN4cute5tupleIJNS5_1CILi1EEES8_S8_EEENS6_IJNS7_ILi128EEESA_SA_EEELi128ENS_10bfloat16_tEfNS_4arch4Sm90ELb1ELb0ELb0ELb1ELb0ELb1ELb0ELb1ELb1ELb1ELb1ELb0EEENS1_21CollectiveEpilogueFwdISB_S9_SC_SE_Li256ELb1ELb1ELb1ELb0EEENS1_36VarlenDynamicPersistentTileSchedulerILi128ELi128ELi256ELi128ELb1ELb1ELb1ELb1ELb1ELb1EEEEEEEEEvNT_6ParamsE)
        .other          _ZN7cutlass13device_kernelIN5flash11enable_sm90INS1_16FlashAttnFwdSm90INS1_25CollectiveMainloopFwdSm90ILi2EN4cute5tupleIJNS5_1CILi1EEES8_S8_EEENS6_IJNS7_ILi128EEESA_SA_EEELi128ENS_10bfloat16_tEfNS_4arch4Sm90ELb1ELb0ELb0ELb1ELb0ELb1ELb0ELb1ELb1ELb1ELb1ELb0EEENS1_21CollectiveEpilogueFwdISB_S9_SC_SE_Li256ELb1ELb1ELb1ELb0EEENS1_36VarlenDynamicPersistentTileSchedulerILi128ELi128ELi256ELi128ELb1ELb1ELb1ELb1ELb1ELb1EEEEEEEEEvNT_6ParamsE,@"STO_CUDA_ENTRY STV_DEFAULT"
_ZN7cutlass13device_kernelIN5flash11enable_sm90INS1_16FlashAttnFwdSm90INS1_25CollectiveMainloopFwdSm90ILi2EN4cute5tupleIJNS5_1CILi1EEES8_S8_EEENS6_IJNS7_ILi128EEESA_SA_EEELi128ENS_10bfloat16_tEfNS_4arch4Sm90ELb1ELb0ELb0ELb1ELb0ELb1ELb0ELb1ELb1ELb1ELb1ELb0EEENS1_21CollectiveEpilogueFwdISB_S9_SC_SE_Li256ELb1ELb1ELb1ELb0EEENS1_36VarlenDynamicPersistentTileSchedulerILi128ELi128ELi256ELi128ELb1ELb1ELb1ELb1ELb1ELb1EEEEEEEEEvNT_6ParamsE:
        /* <DEDUP_REMOVED lines=24> */
.L_x_2537:
[----:B------:R-:W-:Y:S05]  /*0180*/  BSYNC B0 ;  /* 0x0000000000007941 */ /* 0x000fea0003800000 */
.L_x_2536:
        /* <DEDUP_REMOVED lines=41> */
.L_x_2538:
        /* <DEDUP_REMOVED lines=22> */
.L_x_2539:
        /* <DEDUP_REMOVED lines=18> */
.L_x_2540:
        /* <DEDUP_REMOVED lines=22> */
.L_x_2541:
        /* <DEDUP_REMOVED lines=22> */
.L_x_2542:
        /* <DEDUP_REMOVED lines=8> */
.L_x_2545:
        /* <DEDUP_REMOVED lines=21> */
[----:B----4-:R-:W-:Y:S05]  /*0b30*/  @P0 BRA `(.L_x_2546) ;  /* 0x0000021000780947 */ /* 0x010fea0003800000 */
        /* <DEDUP_REMOVED lines=16> */
[----:B------:R-:W-:Y:S01]  /*0c40*/  IMAD.IADD R235, R16, 0x1, -R235 ;  /* 0x0000000110eb7824 */ /* 0x000fe200078e0aeb */
        /* <DEDUP_REMOVED lines=14> */
[----:B------:R-:W-:Y:S02]  /*0d30*/  LOP3.LUT R3, R3, 0x3fffffe, RZ, 0xc0, !PT ;  /* 0x03fffffe03037812 */ /* 0x000fe400078ec0ff */
[----:B------:R-:W-:Y:S01]  /*0d40*/  LEA.HI R22, R0, R16, RZ, 0x3 ;  /* 0x0000001000167211 */ /* 0x000fe200078f18ff */
[----:B------:R-:W-:Y:S01]  /*0d50*/  IMAD.IADD R11, R10, 0x1, -R11 ;  /* 0x000000010a0b7824 */ /* 0x000fe200078e0a0b */
[----:B------:R-:W-:Y:S01]  /*0d60*/  SHF.R.S32.HI R5, RZ, 0x4, R4 ;  /* 0x00000004ff057819 */ /* 0x000fe20000011404 */
[----:B------:R-:W-:Y:S01]  /*0d70*/  IMAD.IADD R3, R18, 0x1, -R3 ;  /* 0x0000000112037824 */ /* 0x000fe200078e0a03 */
[----:B------:R-:W-:Y:S01]  /*0d80*/  LOP3.LUT R12, R12, 0xfffffffc, RZ, 0xc0, !PT ;  /* 0xfffffffc0c0c7812 */ /* 0x000fe200078ec0ff */
[----:B------:R-:W-:Y:S01]  /*0d90*/  IMAD R8, R8, 0x10, R11 ;  /* 0x0000001008087824 */ /* 0x000fe200078e020b */
[----:B------:R-:W-:-:S02]  /*0da0*/  LOP3.LUT R207, R22, 0xfffffff8, RZ, 0xc0, !PT ;  /* 0xfffffff816cf7812 */ /* 0x000fc400078ec0ff */
[----:B------:R-:W-:Y:S01]  /*0db0*/  LEA.HI R0, R0, R16, RZ, 0x6 ;  /* 0x0000001000007211 */ /* 0x000fe200078f30ff */
[----:B------:R-:W-:Y:S01]  /*0dc0*/  IMAD.IADD R12, R16, 0x1, -R12 ;  /* 0x00000001100c7824 */ /* 0x000fe200078e0a0c */
[----:B------:R-:W-:Y:S01]  /*0dd0*/  SHF.R.S32.HI R22, RZ, 0x3, R22 ;  /* 0x00000003ff167819 */ /* 0x000fe20000011416 */
[----:B------:R-:W-:Y:S01]  /*0de0*/  IMAD R8, R3, 0x40, R8 ;  /* 0x0000004003087824 */ /* 0x000fe200078e0208 */
[----:B------:R-:W-:Y:S01]  /*0df0*/  LEA.HI R4, R4, R5, RZ, 0x1 ;  /* 0x0000000504047211 */ /* 0x000fe200078f08ff */
[----:B------:R-:W-:Y:S01]  /*0e00*/  IMAD.SHL.U32 R0, R0, 0x8, RZ ;  /* 0x0000000800007824 */ /* 0x000fe200078e00ff */
[----:B------:R-:W-:Y:S01]  /*0e10*/  LEA.HI R6, R12, R12, RZ, 0x1 ;  /* 0x0000000c0c067211 */ /* 0x000fe200078f08ff */
[----:B------:R-:W-:Y:S01]  /*0e20*/  IMAD.IADD R207, R16, 0x1, -R207 ;  /* 0x0000000110cf7824 */ /* 0x000fe200078e0acf */
[----:B------:R-:W-:Y:S01]  /*0e30*/  LOP3.LUT R4, R4, 0x1ffffffe, RZ, 0xc0, !PT ;  /* 0x1ffffffe04047812 */ /* 0x000fe200078ec0ff */
[----:B------:R-:W-:Y:S01]  /*0e40*/  IMAD.SHL.U32 R3, R22, 0x40, RZ ;  /* 0x0000004016037824 */ /* 0x000fe200078e00ff */
[----:B------:R-:W-:Y:S01]  /*0e50*/  LOP3.LUT R202, R0, 0xfffffe00, RZ, 0xc0, !PT ;  /* 0xfffffe0000ca7812 */ /* 0x000fe200078ec0ff */
[C---:B------:R-:W-:Y:S01]  /*0e60*/  VIADD R213, R22.reuse, 0x40 ;  /* 0x0000004016d57836 */ /* 0x040fe20000000000 */
[----:B------:R-:W-:Y:S01]  /*0e70*/  SHF.R.S32.HI R218, RZ, 0x1f, R22 ;  /* 0x0000001fffda7819 */ /* 0x000fe20000011416 */
[----:B------:R-:W-:Y:S01]  /*0e80*/  VIADD R214, R22, 0x20 ;  /* 0x0000002016d67836 */ /* 0x000fe20000000000 */
[----:B------:R-:W-:Y:S01]  /*0e90*/  LOP3.LUT R3, R3, 0x1c0, RZ, 0xc0, !PT ;  /* 0x000001c003037812 */ /* 0x000fe200078ec0ff */
[----:B------:R-:W-:Y:S01]  /*0ea0*/  IMAD.SHL.U32 R16, R207, 0x8, RZ ;  /* 0x00000008cf107824 */ /* 0x000fe200078e00ff */
[----:B------:R-:W-:Y:S01]  /*0eb0*/  SHF.R.S32.HI R0, RZ, 0x1f, R213 ;  /* 0x0000001fff007819 */ /* 0x000fe200000114d5 */
[----:B------:R-:W-:Y:S01]  /*0ec0*/  IMAD.IADD R4, R5, 0x1, -R4 ;  /* 0x0000000105047824 */ /* 0x000fe200078e0a04 */
[----:B------:R-:W-:Y:S01]  /*0ed0*/  LOP3.LUT R5, R6, 0x1ffffffe, RZ, 0xc0, !PT ;  /* 0x1ffffffe06057812 */ /* 0x000fe200078ec0ff */
[----:B------:R-:W-:Y:S01]  /*0ee0*/  VIADD R212, R22, 0x60 ;  /* 0x0000006016d47836 */ /* 0x000fe20000000000 */
[----:B------:R-:W-:Y:S01]  /*0ef0*/  SHF.R.S32.HI R11, RZ, 0x1f, R214 ;  /* 0x0000001fff0b7819 */ /* 0x000fe200000114d6 */
[----:B------:R-:W-:Y:S01]  /*0f00*/  IMAD.SHL.U32 R195, R213, 0x40, RZ ;  /* 0x00000040d5c37824 */ /* 0x000fe200078e00ff */
[----:B------:R-:W-:Y:S01]  /*0f10*/  SHF.R.U32.HI R201, RZ, 0x3, R3 ;  /* 0x00000003ffc97819 */ /* 0x000fe20000011603 */
[----:B------:R-:W-:Y:S01]  /*0f20*/  IMAD.IADD R204, R12, 0x1, -R5 ;  /* 0x000000010ccc7824 */ /* 0x000fe200078e0a05 */
[----:B------:R-:W-:Y:S01]  /*0f30*/  LOP3.LUT R205, R3, 0x38, R16, 0xf8, !PT ;  /* 0x0000003803cd7812 */ /* 0x000fe200078ef810 */
[----:B------:R-:W-:Y:S01]  /*0f40*/  IMAD.MOV.U32 R5, RZ, RZ, R13 ;  /* 0x000000ffff057224 */ /* 0x000fe200078e000d */
[----:B------:R-:W-:Y:S01]  /*0f50*/  LEA.HI R3, R0, R213, RZ, 0x3 ;  /* 0x000000d500037211 */ /* 0x000fe200078f18ff */
[----:B------:R-:W-:Y:S01]  /*0f60*/  IMAD.SHL.U32 R196, R214, 0x40, RZ ;  /* 0x00000040d6c47824 */ /* 0x000fe200078e00ff */
[----:B------:R-:W-:Y:S01]  /*0f70*/  LEA.HI R11, R11, R214, RZ, 0x3 ;  /* 0x000000d60b0b7211 */ /* 0x000fe200078f18ff */
[----:B------:R-:W-:Y:S01]  /*0f80*/  IMAD R4, R4, 0x8, R7 ;  /* 0x0000000804047824 */ /* 0x000fe200078e0207 */
[----:B------:R-:W-:Y:S01]  /*0f90*/  SHF.R.S32.HI R13, RZ, 0x1f, R212 ;  /* 0x0000001fff0d7819 */ /* 0x000fe200000114d4 */
[----:B------:R-:W-:Y:S01]  /*0fa0*/  IMAD.SHL.U32 R3, R3, 0x40, RZ ;  /* 0x0000004003037824 */ /* 0x000fe200078e00ff */
[----:B------:R-:W-:Y:S01]  /*0fb0*/  LOP3.LUT R195, R195, 0x1c0, RZ, 0xc0, !PT ;  /* 0x000001c0c3c37812 */ /* 0x000fe200078ec0ff */
[----:B------:R-:W-:Y:S01]  /*0fc0*/  IMAD.SHL.U32 R11, R11, 0x40, RZ ;  /* 0x000000400b0b7824 */ /* 0x000fe200078e00ff */
[----:B------:R-:W-:Y:S01]  /*0fd0*/  LEA.HI R13, R13, R212, RZ, 0x3 ;  /* 0x000000d40d0d7211 */ /* 0x000fe200078f18ff */
[----:B------:R-:W-:Y:S01]  /*0fe0*/  IMAD.SHL.U32 R194, R212, 0x40, RZ ;  /* 0x00000040d4c27824 */ /* 0x000fe200078e00ff */
[----:B------:R-:W-:Y:S01]  /*0ff0*/  LOP3.LUT R196, R196, 0x1c0, RZ, 0xc0, !PT ;  /* 0x000001c0c4c47812 */ /* 0x000fe200078ec0ff */
[----:B------:R0:W-:Y:S01]  /*1000*/  STL [R1+0x50], R4 ;  /* 0x0000500401007387 */ /* 0x0001e20000100800 */
[----:B------:R-:W-:Y:S01]  /*1010*/  LOP3.LUT R0, R9, 0x7ffffffc, RZ, 0xc0, !PT ;  /* 0x7ffffffc09007812 */ /* 0x000fe200078ec0ff */
[----:B------:R-:W-:Y:S01]  /*1020*/  IMAD.MOV.U32 R6, RZ, RZ, R14 ;  /* 0x000000ffff067224 */ /* 0x000fe200078e000e */
[----:B------:R-:W-:Y:S01]  /*1030*/  SHF.R.U32.HI R12, RZ, 0x3, R195 ;  /* 0x00000003ff0c7819 */ /* 0x000fe200000116c3 */
[----:B------:R-:W-:Y:S01]  /*1040*/  IMAD.SHL.U32 R13, R13, 0x40, RZ ;  /* 0x000000400d0d7824 */ /* 0x000fe200078e00ff */
[----:B------:R-:W-:Y:S01]  /*1050*/  LOP3.LUT R199, R3, 0xfffffe00, RZ, 0xc0, !PT ;  /* 0xfffffe0003c77812 */ /* 0x000fe200078ec0ff */
[----:B------:R-:W-:Y:S01]  /*1060*/  IMAD.IADD R0, R235, 0x1, -R0 ;  /* 0x00000001eb007824 */ /* 0x000fe200078e0a00 */
[----:B------:R-:W-:Y:S01]  /*1070*/  SHF.R.U32.HI R14, RZ, 0x3, R196 ;  /* 0x00000003ff0e7819 */ /* 0x000fe200000116c4 */
[----:B------:R-:W-:Y:S01]  /*1080*/  IMAD.MOV.U32 R7, RZ, RZ, R15 ;  /* 0x000000ffff077224 */ /* 0x000fe200078e000f */
[--C-:B------:R-:W-:Y:S01]  /*1090*/  LOP3.LUT R9, R196, 0x38, R16.reuse, 0xf8, !PT ;  /* 0x00000038c4097812 */ /* 0x100fe200078ef810 */
[----:B------:R-:W-:Y:S01]  /*10a0*/  IMAD.SHL.U32 R197, R0, 0x2, RZ ;  /* 0x0000000200c57824 */ /* 0x000fe200078e00ff */
[----:B0-----:R-:W-:Y:S01]  /*10b0*/  LOP3.LUT R4, R195, 0x38, R16, 0xf8, !PT ;  /* 0x00000038c3047812 */ /* 0x001fe200078ef810 */
[----:B------:R-:W-:Y:S01]  /*10c0*/  STL [R1+0x4c], R8 ;  /* 0x00004c0801007387 */ /* 0x000fe20000100800 */
[----:B------:R-:W-:Y:S01]  /*10d0*/  LOP3.LUT R200, R11, 0xfffffe00, RZ, 0xc0, !PT ;  /* 0xfffffe000bc87812 */ /* 0x000fe200078ec0ff */
[C---:B------:R-:W-:Y:S01]  /*10e0*/  VIADD R233, R197.reuse, 0x8 ;  /* 0x00000008c5e97836 */ /* 0x040fe20000000000 */
[----:B------:R-:W-:Y:S01]  /*10f0*/  LOP3.LUT R194, R194, 0x1c0, RZ, 0xc0, !PT ;  /* 0x000001c0c2c27812 */ /* 0x000fe200078ec0ff */
[----:B------:R-:W-:Y:S01]  /*1100*/  VIADD R232, R197, 0x10 ;  /* 0x00000010c5e87836 */ /* 0x000fe20000000000 */
[----:B------:R-:W-:Y:S01]  /*1110*/  LOP3.LUT R4, R199, R4, R12, 0xf6, !PT ;  /* 0x00000004c7047212 */ /* 0x000fe200078ef60c */
[C---:B------:R-:W-:Y:S01]  /*1120*/  VIADD R231, R197.reuse, 0x18 ;  /* 0x00000018c5e77836 */ /* 0x040fe20000000000 */
[----:B------:R-:W-:Y:S01]  /*1130*/  LOP3.LUT R9, R200, R9, R14, 0xf6, !PT ;  /* 0x00000009c8097212 */ /* 0x000fe200078ef60e */
[C---:B------:R-:W-:Y:S01]  /*1140*/  VIADD R230, R197.reuse, 0x20 ;  /* 0x00000020c5e67836 */ /* 0x040fe20000000000 */
[----:B------:R-:W-:Y:S01]  /*1150*/  SHF.R.U32.HI R10, RZ, 0x3, R194 ;  /* 0x00000003ff0a7819 */ /* 0x000fe200000116c2 */
[C---:B------:R-:W-:Y:S01]  /*1160*/  VIADD R229, R197.reuse, 0x28 ;  /* 0x00000028c5e57836 */ /* 0x040fe20000000000 */
[----:B------:R-:W-:Y:S01]  /*1170*/  LOP3.LUT R15, R194, 0x38, R16, 0xf8, !PT ;  /* 0x00000038c20f7812 */ /* 0x000fe200078ef810 */
[----:B------:R-:W-:Y:S01]  /*1180*/  VIADD R228, R197, 0x30 ;  /* 0x00000030c5e47836 */ /* 0x000fe20000000000 */
[----:B------:R-:W-:Y:S01]  /*1190*/  LOP3.LUT R198, R13, 0xfffffe00, RZ, 0xc0, !PT ;  /* 0xfffffe000dc67812 */ /* 0x000fe200078ec0ff */
[C---:B------:R-:W-:Y:S01]  /*11a0*/  VIADD R227, R197.reuse, 0x38 ;  /* 0x00000038c5e37836 */ /* 0x040fe20000000000 */
[----:B------:R-:W-:Y:S01]  /*11b0*/  LEA R3, R4, UR44, 0x1 ;  /* 0x0000002c04037c11 */ /* 0x000fe2000f8e08ff */
[----:B------:R-:W-:Y:S01]  /*11c0*/  VIADD R226, R197, 0x40 ;  /* 0x00000040c5e27836 */ /* 0x000fe20000000000 */
[----:B------:R-:W-:Y:S01]  /*11d0*/  LEA R0, R9, UR44, 0x1 ;  /* 0x0000002c09007c11 */ /* 0x000fe2000f8e08ff */
[C---:B------:R-:W-:Y:S01]  /*11e0*/  VIADD R225, R197.reuse, 0x48 ;  /* 0x00000048c5e17836 */ /* 0x040fe20000000000 */
[----:B------:R-:W-:Y:S01]  /*11f0*/  LOP3.LUT R15, R198, R15, R10, 0xf6, !PT ;  /* 0x0000000fc60f7212 */ /* 0x000fe200078ef60a */
[----:B------:R0:W-:Y:S01]  /*1200*/  STL [R1+0x40], R3 ;  /* 0x0000400301007387 */ /* 0x0001e20000100800 */
[----:B------:R-:W-:Y:S01]  /*1210*/  VIADD R224, R197, 0x50 ;  /* 0x00000050c5e07836 */ /* 0x000fe20000000000 */
[----:B------:R-:W-:Y:S01]  /*1220*/  LOP3.LUT R205, R202, R205, R201, 0xf6, !PT ;  /* 0x000000cdcacd7212 */ /* 0x000fe200078ef6c9 */
[----:B------:R-:W-:Y:S01]  /*1230*/  IMAD.SHL.U32 R18, R207, 0x4, RZ ;  /* 0x00000004cf127824 */ /* 0x000fe200078e00ff */
[----:B------:R1:W-:Y:S01]  /*1240*/  STL [R1+0x44], R0 ;  /* 0x0000440001007387 */ /* 0x0003e20000100800 */
[----:B------:R-:W-:Y:S01]  /*1250*/  VIADD R187, R16, 0x40 ;  /* 0x0000004010bb7836 */ /* 0x000fe20000000000 */
[----:B------:R-:W-:Y:S01]  /*1260*/  SHF.R.S32.HI R4, RZ, 0x1f, R232 ;  /* 0x0000001fff047819 */ /* 0x000fe200000114e8 */
[C---:B------:R-:W-:Y:S01]  /*1270*/  VIADD R223, R197.reuse, 0x58 ;  /* 0x00000058c5df7836 */ /* 0x040fe20000000000 */
[----:B------:R-:W-:Y:S01]  /*1280*/  SHF.R.S32.HI R4, RZ, 0x1f, R229 ;  /* 0x0000001fff047819 */ /* 0x000fe200000114e5 */
[C---:B------:R-:W-:Y:S01]  /*1290*/  VIADD R222, R197.reuse, 0x60 ;  /* 0x00000060c5de7836 */ /* 0x040fe20000000000 */
[----:B0-----:R-:W-:Y:S01]  /*12a0*/  SHF.R.S32.HI R3, RZ, 0x1f, R231 ;  /* 0x0000001fff037819 */ /* 0x001fe200000114e7 */
[C---:B------:R-:W-:Y:S01]  /*12b0*/  VIADD R221, R197.reuse, 0x68 ;  /* 0x00000068c5dd7836 */ /* 0x040fe20000000000 */
[----:B------:R-:W-:Y:S01]  /*12c0*/  SHF.R.S32.HI R3, RZ, 0x1f, R228 ;  /* 0x0000001fff037819 */ /* 0x000fe200000114e4 */
[----:B------:R-:W-:Y:S01]  /*12d0*/  VIADD R220, R197, 0x70 ;  /* 0x00000070c5dc7836 */ /* 0x000fe20000000000 */
[----:B-1----:R-:W-:Y:S01]  /*12e0*/  LEA R0, R15, UR44, 0x1 ;  /* 0x0000002c0f007c11 */ /* 0x002fe2000f8e08ff */
[----:B------:R-:W-:Y:S01]  /*12f0*/  VIADD R219, R197, 0x78 ;  /* 0x00000078c5db7836 */ /* 0x000fe20000000000 */
[----:B------:R-:W-:Y:S01]  /*1300*/  SHF.R.S32.HI R4, RZ, 0x1f, R226 ;  /* 0x0000001fff047819 */ /* 0x000fe200000114e2 */
[----:B------:R-:W-:Y:S01]  /*1310*/  VIADD R185, R18, 0x20 ;  /* 0x0000002012b97836 */ /* 0x000fe20000000000 */
[----:B------:R-:W-:Y:S01]  /*1320*/  SHF.R.S32.HI R3, RZ, 0x1f, R225 ;  /* 0x0000001fff037819 */ /* 0x000fe200000114e1 */
[----:B------:R0:W-:Y:S01]  /*1330*/  STL [R1+0x3c], R0 ;  /* 0x00003c0001007387 */ /* 0x0001e20000100800 */
[----:B------:R-:W-:Y:S01]  /*1340*/  SHF.R.S32.HI R17, RZ, 0x1f, R16 ;  /* 0x0000001fff117819 */ /* 0x000fe20000011410 */
[----:B------:R-:W-:Y:S01]  /*1350*/  IMAD R204, R204, 0x8, R8 ;  /* 0x00000008cccc7824 */ /* 0x000fe200078e0208 */
[----:B------:R-:W-:-:S02]  /*1360*/  SHF.R.S32.HI R19, RZ, 0x1f, R18 ;  /* 0x0000001fff137819 */ /* 0x000fc40000011412 */
[----:B------:R-:W-:Y:S02]  /*1370*/  SHF.R.S32.HI R216, RZ, 0x1f, R187 ;  /* 0x0000001fffd87819 */ /* 0x000fe400000114bb */
[----:B------:R-:W-:Y:S02]  /*1380*/  LEA R203, R205, UR44, 0x1 ;  /* 0x0000002ccdcb7c11 */ /* 0x000fe4000f8e08ff */
[----:B------:R-:W-:Y:S02]  /*1390*/  SHF.R.S32.HI R4, RZ, 0x1f, R223 ;  /* 0x0000001fff047819 */ /* 0x000fe400000114df */
[----:B0-----:R-:W-:Y:S02]  /*13a0*/  SHF.R.S32.HI R0, RZ, 0x1f, R233 ;  /* 0x0000001fff007819 */ /* 0x001fe400000114e9 */
[----:B------:R-:W-:Y:S02]  /*13b0*/  SHF.R.S32.HI R0, RZ, 0x1f, R230 ;  /* 0x0000001fff007819 */ /* 0x000fe400000114e6 */
[----:B------:R-:W-:-:S02]  /*13c0*/  SHF.R.S32.HI R0, RZ, 0x1f, R227 ;  /* 0x0000001fff007819 */ /* 0x000fc400000114e3 */
[----:B------:R-:W-:Y:S02]  /*13d0*/  SHF.R.S32.HI R0, RZ, 0x1f, R224 ;  /* 0x0000001fff007819 */ /* 0x000fe400000114e0 */
[----:B------:R-:W-:Y:S02]  /*13e0*/  SHF.R.S32.HI R3, RZ, 0x1f, R222 ;  /* 0x0000001fff037819 */ /* 0x000fe400000114de */
[----:B------:R-:W-:Y:S02]  /*13f0*/  SHF.R.S32.HI R0, RZ, 0x1f, R221 ;  /* 0x0000001fff007819 */ /* 0x000fe400000114dd */
[----:B------:R-:W-:Y:S02]  /*1400*/  SHF.R.S32.HI R237, RZ, 0x1f, R220 ;  /* 0x0000001fffed7819 */ /* 0x000fe400000114dc */
[----:B------:R-:W-:-:S07]  /*1410*/  SHF.R.S32.HI R236, RZ, 0x1f, R219 ;  /* 0x0000001fffec7819 */ /* 0x000fce00000114db */
.L_x_2762:
[----:B0-2---:R-:W0:Y:S02]  /*1420*/  LDC.64 R8, c[0x0][0xc88] ;  /* 0x00032200ff087b82 */ /* 0x005e240000000a00 */
[----:B0-----:R-:W-:-:S05]  /*1430*/  IMAD.WIDE R8, R7, 0x4, R8 ;  /* 0x0000000407087825 */ /* 0x001fca00078e0208 */
[----:B------:R-:W2:Y:S01]  /*1440*/  LDG.E R209, desc[UR42][R8.64] ;  /* 0x0000002a08d17981 */ /* 0x000ea2000c1e1900 */
[----:B------:R-:W-:Y:S05]  /*1450*/  YIELD ;  /* 0x0000000000007946 */ /* 0x000fea0003800000 */
[----:B------:R-:W-:Y:S01]  /*1460*/  ULDC.64 UR4, c[0x0][0xa28] ;  /* 0x00028a0000047ab9 */ /* 0x000fe20000000a00 */
[----:B------:R-:W-:Y:S01]  /*1470*/  ULDC.64 UR8, c[0x0][0xa18] ;  /* 0x0002860000087ab9 */ /* 0x000fe20000000a00 */
[----:B------:R-:W-:Y:S01]  /*1480*/  ISETP.NE.U32.AND P1, PT, RZ, UR4, PT ;  /* 0x00000004ff007c0c */ /* 0x000fe2000bf25070 */
[----:B------:R-:W-:Y:S01]  /*1490*/  ULDC.64 UR6, c[0x0][0xa08] ;  /* 0x0002820000067ab9 */ /* 0x000fe20000000a00 */
[----:B----4-:R-:W-:Y:S01]  /*14a0*/  IMAD.MOV.U32 R4, RZ, RZ, RZ ;  /* 0x000000ffff047224 */ /* 0x010fe200078e00ff */
[----:B------:R-:W-:Y:S01]  /*14b0*/  ISETP.NE.U32.AND P0, PT, RZ, UR6, PT ;  /* 0x00000006ff007c0c */ /* 0x000fe2000bf05070 */
[----:B-----5:R-:W-:Y:S01]  /*14c0*/  IMAD.MOV.U32 R28, RZ, RZ, RZ ;  /* 0x000000ffff1c7224 */ /* 0x020fe200078e00ff */
[----:B------:R-:W-:-:S02]  /*14d0*/  ISETP.NE.AND.EX P1, PT, RZ, UR5, PT, P1 ;  /* 0x00000005ff007c0c */ /* 0x000fc4000bf25310 */
[----:B------:R-:W-:Y:S02]  /*14e0*/  ISETP.NE.AND.EX P0, PT, RZ, UR7, PT, P0 ;  /* 0x00000007ff007c0c */ /* 0x000fe4000bf05300 */
[----:B--2---:R-:W-:Y:S01]  /*14f0*/  SHF.R.S32.HI R234, RZ, 0x1f, R209 ;  /* 0x0000001fffea7819 */ /* 0x004fe200000114d1 */
[----:B------:R-:W-:-:S08]  /*1500*/  IMAD.SHL.U32 R210, R209, 0x4, RZ ;  /* 0x00000004d1d27824 */ /* 0x000fd000078e00ff */
[C---:B------:R-:W-:Y:S02]  /*1510*/  @P1 LEA R10, P2, R209.reuse, UR4, 0x2 ;  /* 0x00000004d10a1c11 */ /* 0x040fe4000f8410ff */
[C-C-:B------:R-:W-:Y:S02]  /*1520*/  SHF.L.U64.HI R211, R209.reuse, 0x2, R234.reuse ;  /* 0x00000002d1d37819 */ /* 0x140fe400000102ea */
[----:B------:R-:W-:Y:S02]  /*1530*/  @P1 LEA.HI.X R11, R209, UR5, R234, 0x2, P2 ;  /* 0x00000005d10b1c11 */ /* 0x000fe400090f14ea */
[----:B------:R-:W-:Y:S01]  /*1540*/  ISETP.NE.U32.AND P2, PT, RZ, UR8, PT ;  /* 0x00000008ff007c0c */ /* 0x000fe2000bf45070 */
[----:B------:R-:W-:Y:S01]  /*1550*/  ULDC UR4, c[0x0][0x288] ;  /* 0x0000a20000047ab9 */ /* 0x000fe20000000800 */
[----:B------:R-:W-:Y:S01]  /*1560*/  IADD3 R12, P3, R210, UR6, RZ ;  /* 0x00000006d20c7c10 */ /* 0x000fe2000ff7e0ff */
[----:B------:R0:W5:Y:S01]  /*1570*/  @P1 LDG.E R4, desc[UR42][R10.64] ;  /* 0x0000002a0a041981 */ /* 0x000162000c1e1900 */
[----:B------:R-:W-:Y:S01]  /*1580*/  ISETP.NE.AND.EX P2, PT, RZ, UR9, PT, P2 ;  /* 0x00000009ff007c0c */ /* 0x000fe2000bf45320 */
[----:B------:R-:W-:Y:S01]  /*1590*/  IMAD.U32 R192, RZ, RZ, UR4 ;  /* 0x00000004ffc07e24 */ /* 0x000fe2000f8e00ff */
[----:B------:R-:W-:Y:S01]  /*15a0*/  IADD3.X R13, R211, UR7, RZ, P3, !PT ;  /* 0x00000007d30d7c10 */ /* 0x000fe20009ffe4ff */
[----:B------:R-:W-:-:S04]  /*15b0*/  ULDC.64 UR4, c[0x0][0x418] ;  /* 0x0001060000047ab9 */ /* 0x000fc80000000a00 */
[----:B------:R0:W5:Y:S06]  /*15c0*/  @P0 LDG.E R28, desc[UR42][R12.64] ;  /* 0x0000002a0c1c0981 */ /* 0x00016c000c1e1900 */
[----:B------:R-:W-:-:S04]  /*15d0*/  @P2 IADD3 R8, P1, R210, UR8, RZ ;  /* 0x00000008d2082c10 */ /* 0x000fc8000ff3e0ff */
[----:B------:R-:W-:-:S05]  /*15e0*/  @P2 IADD3.X R9, R211, UR9, RZ, P1, !PT ;  /* 0x00000009d3092c10 */ /* 0x000fca0008ffe4ff */
        /* <DEDUP_REMOVED lines=10> */
[----:B0--3--:R-:W-:Y:S06]  /*1690*/  @P2 BRA `(.L_x_2547) ;  /* 0x0000000000242947 */ /* 0x009fec0003800000 */
        /* <DEDUP_REMOVED lines=9> */
.L_x_2547:
[----:B------:R-:W-:Y:S01]  /*1730*/  ULDC.64 UR4, c[0x0][0xa20] ;  /* 0x0002880000047ab9 */ /* 0x000fe20000000a00 */
[C---:B------:R-:W-:Y:S02]  /*1740*/  LOP3.LUT R3, R6.reuse, 0xff000000, RZ, 0xc0, !PT ;  /* 0xff00000006037812 */ /* 0x040fe400078ec0ff */
[----:B------:R-:W-:Y:S02]  /*1750*/  ISETP.NE.U32.AND P1, PT, RZ, UR4, PT ;  /* 0x00000004ff007c0c */ /* 0x000fe4000bf25070 */
[C---:B------:R-:W-:Y:S02]  /*1760*/  LOP3.LUT R0, R6.reuse, 0xff0000, RZ, 0xc0, !PT ;  /* 0x00ff000006007812 */ /* 0x040fe400078ec0ff */
[----:B------:R-:W-:Y:S02]  /*1770*/  ISETP.NE.AND.EX P1, PT, RZ, UR5, PT, P1 ;  /* 0x00000005ff007c0c */ /* 0x000fe4000bf25310 */
[----:B------:R-:W-:Y:S02]  /*1780*/  SHF.R.U32.HI R3, RZ, 0x8, R3 ;  /* 0x00000008ff037819 */ /* 0x000fe40000011603 */
[----:B------:R-:W-:-:S02]  /*1790*/  LOP3.LUT R206, R6, 0xffff, RZ, 0xc0, !PT ;  /* 0x0000ffff06ce7812 */ /* 0x000fc400078ec0ff */
[----:B------:R-:W-:-:S07]  /*17a0*/  LEA.HI R208, R0, R3, RZ, 0x10 ;  /* 0x0000000300d07211 */ /* 0x000fce00078f80ff */
[----:B------:R-:W-:Y:S05]  /*17b0*/  @!P1 BRA `(.L_x_2548) ;  /* 0x0000000000109947 */ /* 0x000fea0003800000 */
[----:B------:R-:W-:-:S04]  /*17c0*/  IADD3 R6, P0, R210, UR4, RZ ;  /* 0x00000004d2067c10 */ /* 0x000fc8000ff1e0ff */
[----:B------:R-:W-:-:S05]  /*17d0*/  IADD3.X R7, R211, UR5, RZ, P0, !PT ;  /* 0x00000005d3077c10 */ /* 0x000fca00087fe4ff */
[----:B------:R0:W5:Y:S01]  /*17e0*/  LDG.E R27, desc[UR42][R6.64] ;  /* 0x0000002a061b7981 */ /* 0x000162000c1e1900 */
[----:B------:R-:W-:Y:S05]  /*17f0*/  BRA `(.L_x_2549) ;  /* 0x0000000000107947 */ /* 0x000fea0003800000 */
.L_x_2548:
[----:B------:R-:W-:Y:S05]  /*1800*/  @!P0 BRA `(.L_x_2549) ;  /* 0x00000000000c8947 */ /* 0x000fea0003800000 */
[----:B------:R-:W2:Y:S04]  /*1810*/  LDG.E R0, desc[UR42][R12.64] ;  /* 0x0000002a0c007981 */ /* 0x000ea8000c1e1900 */
[----:B------:R-:W2:Y:S02]  /*1820*/  LDG.E R27, desc[UR42][R12.64+0x4] ;  /* 0x0000042a0c1b7981 */ /* 0x000ea4000c1e1900 */
[----:B--2---:R-:W-:-:S07]  /*1830*/  IMAD.IADD R27, R27, 0x1, -R0 ;  /* 0x000000011b1b7824 */ /* 0x004fce00078e0a00 */
.L_x_2549:
[----:B------:R-:W-:Y:S01]  /*1840*/  ULDC.64 UR4, c[0x0][0xa10] ;  /* 0x0002840000047ab9 */ /* 0x000fe20000000a00 */
[----:B------:R-:W1:Y:S01]  /*1850*/  LDC R10, c[0x0][0x448] ;  /* 0x00011200ff0a7b82 */ /* 0x000e620000000800 */
[----:B------:R-:W-:-:S04]  /*1860*/  ISETP.NE.U32.AND P0, PT, RZ, UR4, PT ;  /* 0x00000004ff007c0c */ /* 0x000fc8000bf05070 */
[----:B------:R-:W-:Y:S01]  /*1870*/  ISETP.NE.AND.EX P0, PT, RZ, UR5, PT, P0 ;  /* 0x00000005ff007c0c */ /* 0x000fe2000bf05300 */
[----:B------:R-:W-:-:S12]  /*1880*/  ULDC.64 UR4, c[0x0][0xa30] ;  /* 0x00028c0000047ab9 */ /* 0x000fd80000000a00 */
[----:B0-----:R-:W0:Y:S02]  /*1890*/  @P0 LDC.64 R6, c[0x0][0xa10] ;  /* 0x00028400ff060b82 */ /* 0x001e240000000a00 */
[----:B0-----:R-:W-:-:S05]  /*18a0*/  @P0 IMAD.WIDE R6, R209, 0x4, R6 ;  /* 0x00000004d1060825 */ /* 0x001fca00078e0206 */
[----:B------:R-:W2:Y:S04]  /*18b0*/  @P0 LDG.E R0, desc[UR42][R6.64] ;  /* 0x0000002a06000981 */ /* 0x000ea8000c1e1900 */
[----:B------:R0:W2:Y:S01]  /*18c0*/  @P0 LDG.E R3, desc[UR42][R6.64+0x4] ;  /* 0x0000042a06030981 */ /* 0x0000a2000c1e1900 */
[----:B------:R-:W-:Y:S01]  /*18d0*/  ISETP.NE.U32.AND P1, PT, RZ, UR4, PT ;  /* 0x00000004ff007c0c */ /* 0x000fe2000bf25070 */
[----:B-----5:R-:W-:-:S03]  /*18e0*/  IMAD.MOV.U32 R111, RZ, RZ, R27 ;  /* 0x000000ffff6f7224 */ /* 0x020fc600078e001b */
[----:B------:R-:W-:-:S13]  /*18f0*/  ISETP.NE.AND.EX P1, PT, RZ, UR5, PT, P1 ;  /* 0x00000005ff007c0c */ /* 0x000fda000bf25310 */
[----:B------:R-:W-:-:S04]  /*1900*/  @P1 IADD3 R8, P2, R210, UR4, RZ ;  /* 0x00000004d2081c10 */ /* 0x000fc8000ff5e0ff */
[----:B------:R-:W-:-:S05]  /*1910*/  @P1 IADD3.X R9, R211, UR5, RZ, P2, !PT ;  /* 0x00000005d3091c10 */ /* 0x000fca00097fe4ff */
[----:B------:R3:W5:Y:S01]  /*1920*/  @P1 LDG.E R111, desc[UR42][R8.64] ;  /* 0x0000002a086f1981 */ /* 0x000762000c1e1900 */
[----:B-1----:R-:W-:Y:S01]  /*1930*/  ISETP.NE.AND P1, PT, R10, 0x1, PT ;  /* 0x000000010a00780c */ /* 0x002fe20003f25270 */
[----:B------:R-:W-:Y:S01]  /*1940*/  IMAD.SHL.U32 R190, R5, 0x80, RZ ;  /* 0x0000008005be7824 */ /* 0x000fe200078e00ff */
[----:B------:R-:W-:Y:S01]  /*1950*/  BSSY B0, `(.L_x_2550) ;  /* 0x0000035000007945 */ /* 0x000fe20003800000 */
[----:B------:R-:W-:Y:S01]  /*1960*/  IMAD.IADD R11, R27, 0x1, -R4 ;  /* 0x000000011b0b7824 */ /* 0x000fe200078e0a04 */
[----:B------:R-:W-:Y:S01]  /*1970*/  LOP3.LUT R217, R208, 0xff, RZ, 0xc0, !PT ;  /* 0x000000ffd0d97812 */ /* 0x000fe200078ec0ff */
[----:B------:R-:W-:Y:S01]  /*1980*/  VIADD R5, R190, 0x7f ;  /* 0x0000007fbe057836 */ /* 0x000fe20000000000 */
[----:B------:R-:W-:-:S07]  /*1990*/  SHF.R.U32.HI R208, RZ, 0x10, R208 ;  /* 0x00000010ffd07819 */ /* 0x000fce00000116d0 */
[----:B------:R-:W1:Y:S08]  /*19a0*/  @P1 LDC R10, c[0x0][0x44c] ;  /* 0x00011300ff0a1b82 */ /* 0x000e700000000800 */
[----:B0-----:R-:W0:Y:S01]  /*19b0*/  @P1 LDC R7, c[0x0][0x450] ;  /* 0x00011400ff071b82 */ /* 0x001e220000000800 */
[----:B--2---:R-:W-:Y:S02]  /*19c0*/  @P0 IMAD.IADD R24, R3, 0x1, -R0 ;  /* 0x0000000103180824 */ /* 0x004fe400078e0a00 */
[----:B-1----:R-:W-:-:S04]  /*19d0*/  @P1 IMAD.HI.U32 R0, R5, R10, RZ ;  /* 0x0000000a05001227 */ /* 0x002fc800078e00ff */
[----:B------:R-:W-:Y:S01]  /*19e0*/  IMAD.IADD R193, R11, 0x1, R24 ;  /* 0x000000010bc17824 */ /* 0x000fe200078e0218 */
[----:B0-----:R-:W-:-:S03]  /*19f0*/  @P1 SHF.R.U32.HI R5, RZ, R7, R0 ;  /* 0x00000007ff051219 */ /* 0x001fc60000011600 */
[C---:B------:R-:W-:Y:S01]  /*1a00*/  VIADD R0, R193.reuse, 0x7f ;  /* 0x0000007fc1007836 */ /* 0x040fe20000000000 */
[----:B------:R-:W-:-:S04]  /*1a10*/  IADD3 R126, R193, 0x80, -R192 ;  /* 0x00000080c17e7810 */ /* 0x000fc80007ffe8c0 */
[----:B------:R-:W-:Y:S01]  /*1a20*/  SHF.R.S32.HI R3, RZ, 0x1f, R0 ;  /* 0x0000001fff037819 */ /* 0x000fe20000011400 */
[----:B------:R-:W-:-:S03]  /*1a30*/  IMAD.IADD R5, R126, 0x1, R5 ;  /* 0x000000017e057824 */ /* 0x000fc600078e0205 */
[----:B------:R-:W-:Y:S01]  /*1a40*/  LEA.HI R3, R3, R0, RZ, 0x7 ;  /* 0x0000000003037211 */ /* 0x000fe200078f38ff */
[----:B------:R-:W-:Y:S01]  /*1a50*/  IMAD.MOV.U32 R0, RZ, RZ, RZ ;  /* 0x000000ffff007224 */ /* 0x000fe200078e00ff */
[----:B------:R-:W-:Y:S02]  /*1a60*/  SHF.R.S32.HI R4, RZ, 0x1f, R5 ;  /* 0x0000001fff047819 */ /* 0x000fe40000011405 */
[----:B------:R-:W-:Y:S02]  /*1a70*/  SHF.R.S32.HI R127, RZ, 0x7, R3 ;  /* 0x00000007ff7f7819 */ /* 0x000fe40000011403 */
[----:B------:R-:W-:-:S04]  /*1a80*/  LEA.HI R4, R4, R5, RZ, 0x7 ;  /* 0x0000000504047211 */ /* 0x000fc800078f38ff */
[----:B------:R-:W-:-:S04]  /*1a90*/  SHF.R.S32.HI R4, RZ, 0x7, R4 ;  /* 0x00000007ff047819 */ /* 0x000fc80000011404 */
[----:B---3--:R-:W-:-:S04]  /*1aa0*/  VIMNMX R9, R127, R4, PT ;  /* 0x000000047f097248 */ /* 0x008fc80003fe0100 */
[----:B------:R-:W-:-:S13]  /*1ab0*/  ISETP.GE.AND P0, PT, R9, 0x1, PT ;  /* 0x000000010900780c */ /* 0x000fda0003f06270 */
        /* <DEDUP_REMOVED lines=30> */
.L_x_2551:
[----:B------:R-:W-:Y:S05]  /*1ca0*/  BSYNC B0 ;  /* 0x0000000000007941 */ /* 0x000fea0003800000 */
.L_x_2550:
[----:B------:R-:W-:-:S05]  /*1cb0*/  IMAD R3, R217, R0, RZ ;  /* 0x00000000d9037224 */ /* 0x000fca00078e02ff */
        /* <DEDUP_REMOVED lines=35> */
.L_x_2554:
[----:B------:R-:W-:Y:S05]  /*1ef0*/  BSYNC B6 ;  /* 0x0000000000067941 */ /* 0x000fea0003800000 */
.L_x_2553:
        /* <DEDUP_REMOVED lines=20> */
.L_x_2556:
[----:B------:R-:W-:Y:S05]  /*2040*/  BSYNC B6 ;  /* 0x0000000000067941 */ /* 0x000fea0003800000 */
.L_x_2555:
[----:B------:R-:W-:Y:S01]  /*2050*/  ULDC.64 UR4, c[0x0][0x9f8] ;  /* 0x00027e0000047ab9 */ /* 0x000fe20000000a00 */
[----:B------:R-:W-:Y:S01]  /*2060*/  IMAD.MOV.U32 R0, RZ, RZ, R209 ;  /* 0x000000ffff007224 */ /* 0x000fe200078e00d1 */
[----:B------:R-:W-:Y:S01]  /*2070*/  ISETP.NE.U32.AND P0, PT, RZ, UR4, PT ;  /* 0x00000004ff007c0c */ /* 0x000fe2000bf05070 */
[----:B------:R-:W2:Y:S01]  /*2080*/  LDL.LU R20, [R1+0x10] ;  /* 0x0000100001147983 */ /* 0x000ea20000300800 */
[----:B------:R-:W0:Y:S02]  /*2090*/  LDC.64 R102, c[0x0][0x300] ;  /* 0x0000c000ff667b82 */ /* 0x000e240000000a00 */
[----:B------:R-:W-:Y:S01]  /*20a0*/  ISETP.NE.AND.EX P0, PT, RZ, UR5, PT, P0 ;  /* 0x00000005ff007c0c */ /* 0x000fe2000bf05300 */
[----:B------:R-:W1:Y:S01]  /*20b0*/  S2R R30, SR_TID.X ;  /* 0x00000000001e7919 */ /* 0x000e620000002100 */
[----:B------:R-:W-:-:S04]  /*20c0*/  IMAD.IADD R47, R28, 0x1, R27 ;  /* 0x000000011c2f7824 */ /* 0x000fc800078e021b */
[----:B------:R-:W3:Y:S07]  /*20d0*/  LDC R33, c[0x0][0x3f4] ;  /* 0x0000fd00ff217b82 */ /* 0x000eee0000000800 */
[----:B------:R-:W-:-:S04]  /*20e0*/  @P0 IADD3 R4, P1, R210, UR4, RZ ;  /* 0x00000004d2040c10 */ /* 0x000fc8000ff3e0ff */
[----:B------:R-:W-:Y:S01]  /*20f0*/  @P0 IADD3.X R5, R211, UR5, RZ, P1, !PT ;  /* 0x00000005d3050c10 */ /* 0x000fe20008ffe4ff */
[----:B------:R-:W-:-:S04]  /*2100*/  ULDC.64 UR4, c[0x0][0xa08] ;  /* 0x0002820000047ab9 */ /* 0x000fc80000000a00 */
[----:B------:R4:W2:Y:S01]  /*2110*/  @P0 LDG.E R0, desc[UR42][R4.64] ;  /* 0x0000002a04000981 */ /* 0x0008a2000c1e1900 */
[----:B------:R-:W-:Y:S01]  /*2120*/  SHF.R.S32.HI R39, RZ, 0x1f, R47 ;  /* 0x0000001fff277819 */ /* 0x000fe2000001142f */
[-C--:B0-----:R-:W-:Y:S01]  /*2130*/  IMAD.WIDE.U32 R6, R47, R102.reuse, RZ ;  /* 0x000000662f067225 */ /* 0x081fe200078e00ff */
[----:B------:R-:W-:Y:S02]  /*2140*/  ISETP.NE.U32.AND P0, PT, RZ, UR4, PT ;  /* 0x00000004ff007c0c */ /* 0x000fe4000bf05070 */
[----:B------:R-:W-:Y:S01]  /*2150*/  SHF.R.U32.HI R32, RZ, 0x3, R196 ;  /* 0x00000003ff207819 */ /* 0x000fe200000116c4 */
[-C--:B------:R-:W-:Y:S01]  /*2160*/  IMAD R8, R39, R102.reuse, RZ ;  /* 0x0000006627087224 */ /* 0x080fe200078e02ff */
[----:B------:R-:W-:Y:S01]  /*2170*/  ISETP.NE.AND.EX P0, PT, RZ, UR5, PT, P0 ;  /* 0x00000005ff007c0c */ /* 0x000fe2000bf05300 */
[----:B------:R-:W-:Y:S01]  /*2180*/  ULDC.64 UR4, c[0x0][0x308] ;  /* 0x0000c20000047ab9 */ /* 0x000fe20000000a00 */
[----:B---3--:R-:W-:Y:S01]  /*2190*/  ISETP.GE.AND P2, PT, R16, R33, PT ;  /* 0x000000211000720c */ /* 0x008fe20003f46270 */
[----:B------:R-:W-:Y:S01]  /*21a0*/  IMAD R3, R47, R103, R8 ;  /* 0x000000672f037224 */ /* 0x000fe200078e0208 */
[----:B-1----:R-:W-:Y:S01]  /*21b0*/  SHF.R.U32.HI R30, RZ, 0x7, R30 ;  /* 0x00000007ff1e7819 */ /* 0x002fe2000001161e */
[----:B------:R-:W-:Y:S01]  /*21c0*/  IMAD.SHL.U32 R34, R22, 0x40, RZ ;  /* 0x0000004016227824 */ /* 0x000fe200078e00ff */
[----:B------:R-:W-:Y:S01]  /*21d0*/  SHF.R.U32.HI R29, RZ, 0x3, R195 ;  /* 0x00000003ff1d7819 */ /* 0x000fe200000116c3 */
[----:B------:R-:W-:Y:S01]  /*21e0*/  IMAD.IADD R7, R7, 0x1, R3 ;  /* 0x0000000107077824 */ /* 0x000fe200078e0203 */
[----:B------:R-:W-:Y:S01]  /*21f0*/  ISETP.NE.AND P6, PT, R30, 0x1, PT ;  /* 0x000000011e00780c */ /* 0x000fe20003fc5270 */
[----:B------:R-:W-:Y:S01]  /*2200*/  IMAD.SHL.U32 R92, R102, 0x20, RZ ;  /* 0x00000020665c7824 */ /* 0x000fe200078e00ff */
[----:B-----5:R-:W-:Y:S01]  /*2210*/  SHF.R.S32.HI R31, RZ, 0x1f, R111 ;  /* 0x0000001fff1f7819 */ /* 0x020fe2000001146f */
        /* <DEDUP_REMOVED lines=10> */
[----:B------:R-:W-:Y:S01]  /*22c0*/  VIADD R124, R30, 0x8 ;  /* 0x000000081e7c7836 */ /* 0x000fe20000000000 */
[C---:B------:R-:W-:Y:S01]  /*22d0*/  SHF.L.U64.HI R30, R102.reuse, 0x6, R103 ;  /* 0x00000006661e7819 */ /* 0x040fe20000010267 */
[----:B------:R-:W-:Y:S02]  /*22e0*/  IMAD.SHL.U32 R125, R102, 0x80, RZ ;  /* 0x00000080667d7824 */ /* 0x000fe400078e00ff */
[-C--:B0-----:R-:W-:Y:S01]  /*22f0*/  IMAD.WIDE.U32 R96, R22, R6.reuse, R18 ;  /* 0x0000000616607225 */ /* 0x081fe200078e0012 */
[C-C-:B------:R-:W-:Y:S02]  /*2300*/  SHF.L.U64.HI R15, R6.reuse, 0x6, R7.reuse ;  /* 0x00000006060f7819 */ /* 0x140fe40000010207 */
[----:B------:R-:W-:Y:S01]  /*2310*/  SHF.L.U64.HI R14, R6, 0x7, R7 ;  /* 0x00000007060e7819 */ /* 0x000fe20000010207 */
[----:B------:R-:W-:-:S04]  /*2320*/  IMAD.WIDE.U32 R94, R22, R6, R16 ;  /* 0x00000006165e7225 */ /* 0x000fc800078e0010 */
[----:B------:R-:W-:Y:S02]  /*2330*/  IMAD R12, R31, R6, RZ ;  /* 0x000000061f0c7224 */ /* 0x000fe400078e02ff */
[C---:B------:R-:W-:Y:S02]  /*2340*/  IMAD.SHL.U32 R13, R6.reuse, 0x20, RZ ;  /* 0x00000020060d7824 */ /* 0x040fe400078e00ff */
        /* <DEDUP_REMOVED lines=10> */
[----:B------:R-:W-:-:S02]  /*23f0*/  IMAD.WIDE.U32 R100, R99, UR4, R4 ;  /* 0x0000000463647c25 */ /* 0x000fc4000f8e0004 */
[----:B------:R-:W0:Y:S02]  /*2400*/  LDC.64 R4, c[0x0][0x408] ;  /* 0x00010200ff047b82 */ /* 0x000e240000000a00 */
[----:B------:R-:W-:Y:S01]  /*2410*/  IMAD R0, R3, UR4, RZ ;  /* 0x0000000403007c24 */ /* 0x000fe2000f8e02ff */
[----:B------:R-:W-:Y:S01]  /*2420*/  IADD3 R42, P4, R100, 0x40, RZ ;  /* 0x00000040642a7810 */ /* 0x000fe20007f9e0ff */
[----:B------:R-:W-:Y:S01]  /*2430*/  IMAD.X R47, R218, 0x1, R39, P0 ;  /* 0x00000001da2f7824 */ /* 0x000fe200000e0627 */
[----:B------:R-:W-:Y:S01]  /*2440*/  IADD3 R39, P0, R100, R44, RZ ;  /* 0x0000002c64277210 */ /* 0x000fe20007f1e0ff */
[----:B------:R-:W-:Y:S01]  /*2450*/  IMAD R41, R99, UR5, R0 ;  /* 0x0000000563297c24 */ /* 0x000fe2000f8e0200 */
[----:B------:R-:W-:Y:S05]  /*2460*/  @!P6 WARPSYNC.ALL ;  /* 0x000000000000e948 */ /* 0x000fea0003800000 */
[----:B------:R-:W-:Y:S01]  /*2470*/  ULDC.64 UR4, c[0x0][0x330] ;  /* 0x0000cc0000047ab9 */ /* 0x000fe20000000a00 */
[----:B------:R-:W-:Y:S01]  /*2480*/  IMAD.IADD R41, R101, 0x1, R41 ;  /* 0x0000000165297824 */ /* 0x000fe200078e0229 */
[----:B------:R-:W-:Y:S01]  /*2490*/  @!P6 BAR.SYNC.DEFER_BLOCKING 0x9, 0x100 ;  /* 0x024400000000eb1d */ /* 0x000fe20000010000 */
[----:B------:R-:W-:Y:S01]  /*24a0*/  IMAD.WIDE.U32 R8, R206, UR4, R16 ;  /* 0x00000004ce087c25 */ /* 0x000fe2000f8e0010 */
[----:B------:R-:W-:-:S03]  /*24b0*/  IADD3 R43, P3, R39, 0x40, RZ ;  /* 0x00000040272b7810 */ /* 0x000fc60007f7e0ff */
[----:B------:R-:W-:Y:S01]  /*24c0*/  IMAD R9, R206, UR5, R9 ;  /* 0x00000005ce097c24 */ /* 0x000fe2000f8e0209 */
[----:B------:R-:W-:Y:S01]  /*24d0*/  ULDC.64 UR4, c[0x0][0x338] ;  /* 0x0000ce0000047ab9 */ /* 0x000fe20000000a00 */
[----:B------:R-:W-:Y:S02]  /*24e0*/  IMAD.X R107, RZ, RZ, R41, P4 ;  /* 0x000000ffff6b7224 */ /* 0x000fe400020e0629 */
[----:B------:R-:W-:Y:S01]  /*24f0*/  IMAD R0, R3, UR4, RZ ;  /* 0x0000000403007c24 */ /* 0x000fe2000f8e02ff */
[----:B------:R-:W-:Y:S01]  /*2500*/  SEL R3, R33, RZ, P2 ;  /* 0x000000ff21037207 */ /* 0x000fe20001000000 */
[----:B0-----:R-:W-:-:S04]  /*2510*/  IMAD.WIDE.U32 R90, R22, R4, R18 ;  /* 0x00000004165a7225 */ /* 0x001fc800078e0012 */
[C---:B------:R-:W-:Y:S02]  /*2520*/  IMAD R109, R99.reuse, UR5, R0 ;  /* 0x00000005636d7c24 */ /* 0x040fe4000f8e0200 */
[----:B------:R-:W-:Y:S02]  /*2530*/  IMAD R0, R218, R6, RZ ;  /* 0x00000006da007224 */ /* 0x000fe400078e02ff */
[----:B------:R-:W-:Y:S01]  /*2540*/  IMAD.WIDE.U32 R98, R99, UR4, R8 ;  /* 0x0000000463627c25 */ /* 0x000fe2000f8e0008 */
[----:B------:R-:W-:Y:S02]  /*2550*/  ULDC UR4, c[0x0][0x2f4] ;  /* 0x0000bd0000047ab9 */ /* 0x000fe40000000800 */
[----:B------:R-:W-:Y:S01]  /*2560*/  ISETP.GE.AND P2, PT, R16, UR4, PT ;  /* 0x0000000410007c0c */ /* 0x000fe2000bf46270 */
[----:B------:R-:W-:Y:S02]  /*2570*/  IMAD R9, R22, R7, R0 ;  /* 0x0000000716097224 */ /* 0x000fe400078e0200 */
[----:B------:R-:W-:-:S02]  /*2580*/  IMAD R0, R218, R4, RZ ;  /* 0x00000004da007224 */ /* 0x000fc400078e02ff */
[----:B------:R-:W-:Y:S02]  /*2590*/  IMAD.IADD R3, R16, 0x1, R3 ;  /* 0x0000000110037824 */ /* 0x000fe400078e0203 */
[C---:B------:R-:W-:Y:S02]  /*25a0*/  IMAD R11, R22.reuse, R5, R0 ;  /* 0x00000005160b7224 */ /* 0x040fe400078e0200 */
[----:B------:R-:W-:Y:S01]  /*25b0*/  IMAD.IADD R97, R97, 0x1, R9 ;  /* 0x0000000161617824 */ /* 0x000fe200078e0209 */
[----:B------:R-:W-:Y:S01]  /*25c0*/  SHF.R.S32.HI R0, RZ, 0x1f, R3 ;  /* 0x0000001fff007819 */ /* 0x000fe20000011403 */
[----:B------:R-:W-:Y:S02]  /*25d0*/  IMAD.IADD R95, R9, 0x1, R95 ;  /* 0x00000001095f7824 */ /* 0x000fe400078e025f */
[----:B------:R-:W-:Y:S01]  /*25e0*/  IMAD.WIDE.U32 R88, R22, R4, R16 ;  /* 0x0000000416587225 */ /* 0x000fe200078e0010 */
[CC--:B------:R-:W-:Y:S02]  /*25f0*/  LEA.HI R8, R0.reuse, R3.reuse, RZ, 0x6 ;  /* 0x0000000300087211 */ /* 0x0c0fe400078f30ff */
[----:B------:R-:W-:Y:S01]  /*2600*/  LEA.HI R105, R0, R3, RZ, 0x3 ;  /* 0x0000000300697211 */ /* 0x000fe200078f18ff */
[----:B------:R-:W-:-:S02]  /*2610*/  IMAD.IADD R91, R91, 0x1, R11 ;  /* 0x000000015b5b7824 */ /* 0x000fc400078e020b */
[----:B------:R-:W-:Y:S01]  /*2620*/  IMAD.SHL.U32 R8, R8, 0x80, RZ ;  /* 0x0000008008087824 */ /* 0x000fe200078e00ff */
[----:B------:R-:W-:Y:S01]  /*2630*/  LOP3.LUT R0, R105, 0x38, RZ, 0xc0, !PT ;  /* 0x0000003869007812 */ /* 0x000fe200078ec0ff */
[----:B------:R-:W-:Y:S01]  /*2640*/  IMAD.IADD R89, R11, 0x1, R89 ;  /* 0x000000010b597824 */ /* 0x000fe200078e0259 */
[----:B------:R-:W-:Y:S01]  /*2650*/  LOP3.LUT R3, R196, 0x38, R105, 0xf8, !PT ;  /* 0x00000038c4037812 */ /* 0x000fe200078ef869 */
[-C--:B------:R-:W-:Y:S01]  /*2660*/  IMAD.WIDE.U32 R96, R111, R6.reuse, R96 ;  /* 0x000000066f607225 */ /* 0x080fe200078e0060 */
[--C-:B------:R-:W-:Y:S02]  /*2670*/  LOP3.LUT R9, R195, 0x38, R105.reuse, 0xf8, !PT ;  /* 0x00000038c3097812 */ /* 0x100fe400078ef869 */
[----:B------:R-:W-:Y:S01]  /*2680*/  LOP3.LUT R10, R194, 0x38, R105, 0xf8, !PT ;  /* 0x00000038c20a7812 */ /* 0x000fe200078ef869 */
[----:B------:R-:W-:Y:S01]  /*2690*/  IMAD.WIDE.U32 R94, R111, R6, R94 ;  /* 0x000000066f5e7225 */ /* 0x000fe200078e005e */
[----:B------:R-:W-:Y:S02]  /*26a0*/  LOP3.LUT R0, R0, 0x1c0, R34, 0xf8, !PT ;  /* 0x000001c000007812 */ /* 0x000fe400078ef822 */
[----:B------:R-:W-:Y:S01]  /*26b0*/  LOP3.LUT R21, R8, 0xffffe000, RZ, 0xc0, !PT ;  /* 0xffffe00008157812 */ /* 0x000fe200078ec0ff */
[----:B------:R-:W-:Y:S01]  /*26c0*/  IMAD.SHL.U32 R11, R6, 0x80, RZ ;  /* 0x00000080060b7824 */ /* 0x000fe200078e00ff */
[----:B------:R-:W-:Y:S01]  /*26d0*/  LOP3.LUT R3, R3, R32, RZ, 0x3c, !PT ;  /* 0x0000002003037212 */ /* 0x000fe200078e3cff */
[----:B------:R-:W-:Y:S01]  /*26e0*/  IMAD.WIDE.U32 R90, R111, R4, R90 ;  /* 0x000000046f5a7225 */ /* 0x000fe200078e005a */
[----:B------:R-:W-:-:S02]  /*26f0*/  LOP3.LUT R28, R9, R29, RZ, 0x3c, !PT ;  /* 0x0000001d091c7212 */ /* 0x000fc400078e3cff */
[----:B------:R-:W-:Y:S01]  /*2700*/  LOP3.LUT R10, R10, R20, RZ, 0x3c, !PT ;  /* 0x000000140a0a7212 */ /* 0x000fe200078e3cff */
[----:B------:R-:W-:Y:S01]  /*2710*/  IMAD.WIDE.U32 R88, R111, R4, R88 ;  /* 0x000000046f587225 */ /* 0x000fe200078e0058 */
[----:B------:R-:W-:Y:S02]  /*2720*/  LOP3.LUT R0, R0, R201, RZ, 0x3c, !PT ;  /* 0x000000c900007212 */ /* 0x000fe400078e3cff */
[-C--:B------:R-:W-:Y:S01]  /*2730*/  IADD3 R29, R3, R21.reuse, R200 ;  /* 0x00000015031d7210 */ /* 0x080fe20007ffe0c8 */
[----:B------:R-:W-:Y:S01]  /*2740*/  IMAD R3, R218, R102, RZ ;  /* 0x00000066da037224 */ /* 0x000fe200078e02ff */
[-C--:B------:R-:W-:Y:S01]  /*2750*/  IADD3 R28, R28, R21.reuse, R199 ;  /* 0x000000151c1c7210 */ /* 0x080fe20007ffe0c7 */
[----:B------:R-:W-:Y:S01]  /*2760*/  IMAD.IADD R36, R97, 0x1, R37 ;  /* 0x0000000161247824 */ /* 0x000fe200078e0225 */
[----:B------:R-:W-:Y:S01]  /*2770*/  IADD3 R27, R10, R21, R198 ;  /* 0x000000150a1b7210 */ /* 0x000fe20007ffe0c6 */
[----:B------:R-:W-:Y:S01]  /*2780*/  IMAD R35, R22, R103, R3 ;  /* 0x0000006716237224 */ /* 0x000fe200078e0203 */
[----:B------:R-:W-:Y:S01]  /*2790*/  IADD3 R21, R0, R21, R202 ;  /* 0x0000001500157210 */ /* 0x000fe20007ffe0ca */
[----:B------:R-:W-:Y:S01]  /*27a0*/  IMAD R0, R31, R4, RZ ;  /* 0x000000041f007224 */ /* 0x000fe200078e02ff */
[----:B------:R-:W-:Y:S01]  /*27b0*/  SHF.L.U64.HI R20, R6, 0x5, R7 ;  /* 0x0000000506147819 */ /* 0x000fe20000010207 */
[C---:B------:R-:W-:Y:S01]  /*27c0*/  IMAD.SHL.U32 R7, R4.reuse, 0x20, RZ ;  /* 0x0000002004077824 */ /* 0x040fe200078e00ff */
[C-C-:B------:R-:W-:Y:S01]  /*27d0*/  SHF.L.U64.HI R10, R4.reuse, 0x5, R5.reuse ;  /* 0x00000005040a7819 */ /* 0x140fe20000010205 */
[----:B------:R-:W-:Y:S01]  /*27e0*/  IMAD R49, R111, R5, R0 ;  /* 0x000000056f317224 */ /* 0x000fe200078e0200 */
[C-C-:B------:R-:W-:Y:S01]  /*27f0*/  SHF.L.U64.HI R9, R4.reuse, 0x6, R5.reuse ;  /* 0x0000000604097819 */ /* 0x140fe20000010205 */
[C---:B------:R-:W-:Y:S01]  /*2800*/  IMAD.SHL.U32 R6, R4.reuse, 0x40, RZ ;  /* 0x0000004004067824 */ /* 0x040fe200078e00ff */
[C---:B------:R-:W-:Y:S01]  /*2810*/  SHF.L.U64.HI R8, R4.reuse, 0x7, R5 ;  /* 0x0000000704087819 */ /* 0x040fe20000010205 */
[----:B------:R-:W-:Y:S01]  /*2820*/  IMAD.SHL.U32 R5, R4, 0x80, RZ ;  /* 0x0000008004057824 */ /* 0x000fe200078e00ff */
[----:B------:R-:W-:Y:S01]  /*2830*/  IADD3 R3, P1, R92, R128, RZ ;  /* 0x000000805c037210 */ /* 0x000fe20007f3e0ff */
[----:B------:R-:W-:Y:S01]  /*2840*/  IMAD.IADD R4, R35, 0x1, R129 ;  /* 0x0000000123047824 */ /* 0x000fe200078e0281 */
[----:B------:R-:W-:Y:S01]  /*2850*/  SHF.L.U64.HI R0, R102, 0x7, R103 ;  /* 0x0000000766007819 */ /* 0x000fe20000010267 */
[----:B------:R-:W-:Y:S01]  /*2860*/  IMAD.IADD R34, R45, 0x1, R35 ;  /* 0x000000012d227824 */ /* 0x000fe200078e0223 */
[----:B------:R-:W-:Y:S01]  /*2870*/  LOP3.LUT R40, R105, 0xfffffff8, RZ, 0xc0, !PT ;  /* 0xfffffff869287812 */ /* 0x000fe200078ec0ff */
[----:B------:R-:W-:Y:S01]  /*2880*/  IMAD.X R31, R4, 0x1, R93, P1 ;  /* 0x00000001041f7824 */ /* 0x000fe200008e065d */
[----:B------:R-:W-:Y:S01]  /*2890*/  IADD3 R32, P1, R3, R92, RZ ;  /* 0x0000005c03207210 */ /* 0x000fe20007f3e0ff */
[----:B------:R-:W-:Y:S01]  /*28a0*/  IMAD.X R103, R34, 0x1, R41, P0 ;  /* 0x0000000122677824 */ /* 0x000fe200000e0629 */
[----:B------:R-:W-:Y:S01]  /*28b0*/  SHF.R.S32.HI R105, RZ, 0x3, R105 ;  /* 0x00000003ff697819 */ /* 0x000fe20000011469 */
[----:B------:R-:W-:Y:S01]  /*28c0*/  IMAD.SHL.U32 R33, R33, 0x2, RZ ;  /* 0x0000000221217824 */ /* 0x000fe200078e00ff */
[----:B------:R-:W-:Y:S01]  /*28d0*/  SHF.R.S32.HI R106, RZ, 0x1f, R40 ;  /* 0x0000001fff6a7819 */ /* 0x000fe20000011428 */
[----:B------:R-:W-:Y:S01]  /*28e0*/  IMAD.X R35, R31, 0x1, R93, P1 ;  /* 0x000000011f237824 */ /* 0x000fe200008e065d */
[----:B------:R-:W-:Y:S01]  /*28f0*/  ISETP.GE.AND P1, PT, R187, UR4, PT ;  /* 0x00000004bb007c0c */ /* 0x000fe2000bf26270 */
[----:B------:R-:W-:-:S02]  /*2900*/  IMAD.IADD R37, R37, 0x1, R95 ;  /* 0x0000000125257824 */ /* 0x000fc400078e025f */
[----:B------:R-:W-:Y:S02]  /*2910*/  IMAD.IADD R38, R91, 0x1, R49 ;  /* 0x000000015b267824 */ /* 0x000fe400078e0231 */
[----:B------:R-:W-:Y:S02]  /*2920*/  IMAD.IADD R104, R49, 0x1, R89 ;  /* 0x0000000131687824 */ /* 0x000fe400078e0259 */
[----:B------:R-:W-:Y:S02]  /*2930*/  IMAD.X R108, RZ, RZ, R103, P3 ;  /* 0x000000ffff6c7224 */ /* 0x000fe400018e0667 */
[----:B------:R-:W-:-:S07]  /*2940*/  IMAD.IADD R109, R99, 0x1, R109 ;  /* 0x00000001636d7824 */ /* 0x000fce00078e026d */
.L_x_2642:
        /* <DEDUP_REMOVED lines=59> */
.L_x_2561:
[----:B------:R-:W-:Y:S05]  /*2d00*/  BSYNC B1 ;  /* 0x0000000000017941 */ /* 0x000fea0003800000 */
.L_x_2560:
        /* <DEDUP_REMOVED lines=42> */
.L_x_2563:
[----:B------:R-:W-:Y:S05]  /*2fb0*/  BSYNC B1 ;  /* 0x0000000000017941 */ /* 0x000fea0003800000 */
.L_x_2562:
        /* <DEDUP_REMOVED lines=48> */
.L_x_2565:
[----:B------:R-:W-:Y:S05]  /*32c0*/  BSYNC B1 ;  /* 0x0000000000017941 */ /* 0x000fea0003800000 */
.L_x_2564:
        /* <DEDUP_REMOVED lines=31> */
.L_x_2567:
[----:B------:R-:W-:Y:S05]  /*34c0*/  BSYNC B1 ;  /* 0x0000000000017941 */ /* 0x000fea0003800000 */
.L_x_2566:
        /* <DEDUP_REMOVED lines=36> */
.L_x_2568:
[----:B------:R-:W-:Y:S01]  /*3710*/  IMAD R110, R23, 0x8, R2 ;  /* 0x00000008176e7824 */ /* 0x000fe200078e0202 */
[----:B------:R-:W-:Y:S01]  /*3720*/  SHF.L.U32 R117, R188, 0x1f, RZ ;  /* 0x0000001fbc757819 */ /* 0x000fe200000006ff */
[----:B------:R-:W-:Y:S03]  /*3730*/  BSSY B1, `(.L_x_2569) ;  /* 0x0000003000017945 */ /* 0x000fe60003800000 */
[----:B------:R-:W0:Y:S02]  /*3740*/  SYNCS.PHASECHK.TRANS64.TRYWAIT P6, [R110+URZ+0x28890], R117 ;  /* 0x028890756e0075a7 */ /* 0x000e2400080c017f */
[----:B0-----:R-:W-:Y:S05]  /*3750*/  @!P6 BRA `(.L_x_2570) ;  /* 0x000001e40078e947 */ /* 0x001fea0003800000 */
.L_x_2922:
[----:B------:R-:W-:Y:S05]  /*3760*/  BSYNC B1 ;  /* 0x0000000000017941 */ /* 0x000fea0003800000 */
.L_x_2569:
        /* <DEDUP_REMOVED lines=12> */
[----:B------:R-:W-:Y:S02]  /*3830*/  SHF.R.U64 R80, R86, 0x10, R87 ;  /* 0x0000001056507819 */ /* 0x000fe40000001257 */
[----:B------:R-:W-:Y:S02]  /*3840*/  SHF.R.U64 R157, R84, 0x10, R85 ;  /* 0x00000010549d7819 */ /* 0x000fe40000001255 */
[----:B------:R-:W-:Y:S01]  /*3850*/  PRMT R155, R155, 0x5410, R80 ;  /* 0x000054109b9b7816 */ /* 0x000fe20000000050 */
[C---:B--2---:R-:W-:Y:S01]  /*3860*/  IMAD.U32 R80, R49.reuse, 0x10000, RZ ;  /* 0x0001000031507824 */ /* 0x044fe200078e00ff */
[----:B------:R-:W-:Y:S02]  /*3870*/  PRMT R156, R156, 0x5410, R157 ;  /* 0x000054109c9c7816 */ /* 0x000fe4000000009d */
[----:B------:R-:W-:Y:S02]  /*3880*/  SHF.R.U32.HI R86, RZ, 0x10, R87 ;  /* 0x00000010ff567819 */ /* 0x000fe40000011657 */
        /* <DEDUP_REMOVED lines=9> */
[C---:B------:R-:W-:Y:S02]  /*3920*/  FFMA.FTZ R49, R80.reuse, R157, -R49 ;  /* 0x0000009d50317223 */ /* 0x040fe40000010831 */
[----:B------:R-:W-:Y:S01]  /*3930*/  FFMA.FTZ R84, R80, R87, R84 ;  /* 0x0000005750547223 */ /* 0x000fe20000010054 */
[----:B------:R-:W-:Y:S01]  /*3940*/  LOP3.LUT R80, R50, 0xffff0000, RZ, 0xc0, !PT ;  /* 0xffff000032507812 */ /* 0x000fe200078ec0ff */
[----:B------:R-:W-:-:S02]  /*3950*/  IMAD.U32 R85, R153, 0x10000, RZ ;  /* 0x0001000099557824 */ /* 0x000fc400078e00ff */
[C---:B------:R-:W-:Y:S01]  /*3960*/  IMAD.U32 R87, R154.reuse, 0x10000, RZ ;  /* 0x000100009a577824 */ /* 0x040fe200078e00ff */
[----:B------:R-:W-:Y:S01]  /*3970*/  LOP3.LUT R154, R154, 0xffff0000, RZ, 0xc0, !PT ;  /* 0xffff00009a9a7812 */ /* 0x000fe200078ec0ff */
[----:B------:R-:W-:Y:S01]  /*3980*/  FMUL.FTZ R157, R80, R85 ;  /* 0x00000055509d7220 */ /* 0x000fe20000410000 */
[----:B------:R-:W-:Y:S02]  /*3990*/  IMAD.U32 R50, R50, 0x10000, RZ ;  /* 0x0001000032327824 */ /* 0x000fe400078e00ff */
[----:B------:R-:W-:Y:S01]  /*39a0*/  FMUL.FTZ R80, R80, R87 ;  /* 0x0000005750507220 */ /* 0x000fe20000410000 */
[----:B------:R-:W-:Y:S01]  /*39b0*/  F2FP.BF16.F32.PACK_AB R49, R84, R49 ;  /* 0x000000315431723e */ /* 0x000fe200000010ff */
[C---:B------:R-:W-:Y:S02]  /*39c0*/  FFMA.FTZ R157, R50.reuse, R87, -R157 ;  /* 0x00000057329d7223 */ /* 0x040fe4000001089d */
[----:B------:R-:W-:Y:S01]  /*39d0*/  FFMA.FTZ R80, R50, R85, R80 ;  /* 0x0000005532507223 */ /* 0x000fe20000010050 */
[----:B------:R-:W-:Y:S01]  /*39e0*/  LOP3.LUT R50, R153, 0xffff0000, RZ, 0xc0, !PT ;  /* 0xffff000099327812 */ /* 0x000fe200078ec0ff */
[----:B------:R-:W-:Y:S01]  /*39f0*/  IMAD.U32 R87, R48, 0x10000, RZ ;  /* 0x0001000030577824 */ /* 0x000fe200078e00ff */
[C---:B------:R-:W-:Y:S01]  /*3a00*/  LOP3.LUT R85, R51.reuse, 0xffff0000, RZ, 0xc0, !PT ;  /* 0xffff000033557812 */ /* 0x040fe200078ec0ff */
[----:B------:R-:W-:-:S04]  /*3a10*/  IMAD.U32 R51, R51, 0x10000, RZ ;  /* 0x0001000033337824 */ /* 0x000fc800078e00ff */
[C---:B------:R-:W-:Y:S01]  /*3a20*/  FMUL.FTZ R86, R85.reuse, R50 ;  /* 0x0000003255567220 */ /* 0x040fe20000410000 */
[----:B------:R-:W-:-:S03]  /*3a30*/  FMUL.FTZ R85, R85, R154 ;  /* 0x0000009a55557220 */ /* 0x000fc60000410000 */
[C---:B------:R-:W-:Y:S01]  /*3a40*/  FFMA.FTZ R86, R51.reuse, R154, -R86 ;  /* 0x0000009a33567223 */ /* 0x040fe20000010856 */
[----:B------:R-:W-:Y:S01]  /*3a50*/  FFMA.FTZ R85, R51, R50, R85 ;  /* 0x0000003233557223 */ /* 0x000fe20000010055 */
[----:B------:R-:W-:Y:S01]  /*3a60*/  LOP3.LUT R51, R48, 0xffff0000, RZ, 0xc0, !PT ;  /* 0xffff000030337812 */ /* 0x000fe200078ec0ff */
[----:B------:R-:W-:-:S03]  /*3a70*/  IMAD.U32 R50, R155, 0x10000, RZ ;  /* 0x000100009b327824 */ /* 0x000fc600078e00ff */
[----:B------:R-:W-:Y:S01]  /*3a80*/  F2FP.BF16.F32.PACK_AB R85, R85, R86 ;  /* 0x000000565555723e */ /* 0x000fe200000010ff */
[C---:B------:R-:W-:Y:S01]  /*3a90*/  FMUL.FTZ R48, R51.reuse, R50 ;  /* 0x0000003233307220 */ /* 0x040fe20000410000 */
[----:B------:R-:W-:-:S03]  /*3aa0*/  FMUL.FTZ R51, R51, R156 ;  /* 0x0000009c33337220 */ /* 0x000fc60000410000 */
[C---:B------:R-:W-:Y:S01]  /*3ab0*/  FFMA.FTZ R48, R87.reuse, R156, -R48 ;  /* 0x0000009c57307223 */ /* 0x040fe20000010830 */
[----:B------:R-:W-:Y:S01]  /*3ac0*/  FFMA.FTZ R51, R87, R50, R51 ;  /* 0x0000003257337223 */ /* 0x000fe20000010033 */
[----:B------:R-:W-:-:S04]  /*3ad0*/  F2FP.BF16.F32.PACK_AB R50, R80, R157 ;  /* 0x0000009d5032723e */ /* 0x000fc800000010ff */
[----:B------:R-:W-:Y:S01]  /*3ae0*/  F2FP.BF16.F32.PACK_AB R48, R51, R48 ;  /* 0x000000303330723e */ /* 0x000fe200000010ff */
[----:B------:R-:W-:-:S07]  /*3af0*/  IMAD.MOV.U32 R51, RZ, RZ, R85 ;  /* 0x000000ffff337224 */ /* 0x000fce00078e0055 */
.L_x_2576:
[----:B------:R-:W-:Y:S05]  /*3b00*/  BSYNC B3 ;  /* 0x0000000000037941 */ /* 0x000fea0003800000 */
.L_x_2575:
[----:B------:R-:W-:Y:S02]  /*3b10*/  ULDC.64 UR4, c[0x0][0x2e8] ;  /* 0x0000ba0000047ab9 */ /* 0x000fe40000000a00 */
[----:B------:R-:W-:-:S04]  /*3b20*/  LEA R80, P3, R81, UR4, 0x1 ;  /* 0x0000000451507c11 */ /* 0x000fc8000f8608ff */
[----:B------:R-:W-:-:S05]  /*3b30*/  LEA.HI.X R81, R81, UR5, R152, 0x1, P3 ;  /* 0x0000000551517c11 */ /* 0x000fca00098f0c98 */
[----:B--2---:R1:W-:Y:S04]  /*3b40*/  STG.E.128 desc[UR42][R80.64], R48 ;  /* 0x0000003050007986 */ /* 0x0043e8000c101d2a */
.L_x_2574:
[----:B------:R-:W-:Y:S05]  /*3b50*/  BSYNC B2 ;  /* 0x0000000000027941 */ /* 0x000fea0003800000 */
.L_x_2573:
[----:B------:R-:W-:Y:S05]  /*3b60*/  @P1 BRA `(.L_x_2572) ;  /* 0x0000000000dc1947 */ /* 0x000fea0003800000 */
[----:B-1----:R1:W2:Y:S01]  /*3b70*/  LDS.128 R48, [R112+0x1c400] ;  /* 0x01c4000070307984 */ /* 0x0022a20000000c00 */
[----:B------:R-:W-:Y:S01]  /*3b80*/  IADD3 R151, P3, R151, R42, RZ ;  /* 0x0000002a97977210 */ /* 0x000fe20007f7e0ff */
[----:B------:R-:W-:Y:S04]  /*3b90*/  BSSY B2, `(.L_x_2577) ;  /* 0x0000030000027945 */ /* 0x000fe80003800000 */
[----:B------:R-:W-:Y:S01]  /*3ba0*/  IMAD.X R150, R150, 0x1, R107, P3 ;  /* 0x0000000196967824 */ /* 0x000fe200018e066b */
[----:B------:R-:W-:-:S13]  /*3bb0*/  ISETP.GE.AND P3, PT, R185, R121, PT ;  /* 0x00000079b900720c */ /* 0x000fda0003f66270 */
[----:B-1----:R-:W-:Y:S05]  /*3bc0*/  @P3 BRA `(.L_x_2578) ;  /* 0x0000000000b03947 */ /* 0x002fea0003800000 */
[----:B------:R-:W-:Y:S02]  /*3bd0*/  SHF.R.U64 R78, R78, 0x10, R79 ;  /* 0x000000104e4e7819 */ /* 0x000fe4000000124f */
[----:B------:R-:W-:Y:S02]  /*3be0*/  SHF.R.U64 R80, R76, 0x10, R77 ;  /* 0x000000104c507819 */ /* 0x000fe4000000124d */
[----:B------:R-:W-:Y:S02]  /*3bf0*/  PRMT R143, R143, 0x5410, R78 ;  /* 0x000054108f8f7816 */ /* 0x000fe4000000004e */
[----:B------:R-:W-:Y:S02]  /*3c00*/  SHF.R.U32.HI R79, RZ, 0x10, R79 ;  /* 0x00000010ff4f7819 */ /* 0x000fe4000001164f */
[----:B------:R-:W-:Y:S02]  /*3c10*/  PRMT R145, R145, 0x5410, R80 ;  /* 0x0000541091917816 */ /* 0x000fe40000000050 */
[----:B------:R-:W-:Y:S01]  /*3c20*/  SHF.R.U32.HI R81, RZ, 0x10, R77 ;  /* 0x00000010ff517819 */ /* 0x000fe2000001164d */
[----:B--2---:R-:W-:Y:S01]  /*3c30*/  IMAD.U32 R77, R50, 0x10000, RZ ;  /* 0x00010000324d7824 */ /* 0x004fe200078e00ff */
[----:B------:R-:W-:-:S02]  /*3c40*/  LOP3.LUT R85, R49, 0xffff0000, RZ, 0xc0, !PT ;  /* 0xffff000031557812 */ /* 0x000fc400078ec0ff */
[C---:B------:R-:W-:Y:S01]  /*3c50*/  LOP3.LUT R80, R143.reuse, 0xffff0000, RZ, 0xc0, !PT ;  /* 0xffff00008f507812 */ /* 0x040fe200078ec0ff */
[----:B------:R-:W-:Y:S01]  /*3c60*/  IMAD.U32 R143, R143, 0x10000, RZ ;  /* 0x000100008f8f7824 */ /* 0x000fe200078e00ff */
[C---:B------:R-:W-:Y:S01]  /*3c70*/  LOP3.LUT R84, R145.reuse, 0xffff0000, RZ, 0xc0, !PT ;  /* 0xffff000091547812 */ /* 0x040fe200078ec0ff */
[----:B------:R-:W-:Y:S01]  /*3c80*/  IMAD.U32 R145, R145, 0x10000, RZ ;  /* 0x0001000091917824 */ /* 0x000fe200078e00ff */
[----:B------:R-:W-:Y:S01]  /*3c90*/  PRMT R142, R142, 0x5410, R79 ;  /* 0x000054108e8e7816 */ /* 0x000fe2000000004f */
[----:B------:R-:W-:Y:S01]  /*3ca0*/  IMAD.U32 R79, R49, 0x10000, RZ ;  /* 0x00010000314f7824 */ /* 0x000fe200078e00ff */
[----:B------:R-:W-:Y:S01]  /*3cb0*/  PRMT R144, R144, 0x5410, R81 ;  /* 0x0000541090907816 */ /* 0x000fe20000000051 */
[C---:B------:R-:W-:Y:S01]  /*3cc0*/  FMUL.FTZ R86, R85.reuse, R80 ;  /* 0x0000005055567220 */ /* 0x040fe20000410000 */
[----:B------:R-:W-:Y:S01]  /*3cd0*/  LOP3.LUT R50, R50, 0xffff0000, RZ, 0xc0, !PT ;  /* 0xffff000032327812 */ /* 0x000fe200078ec0ff */
[----:B------:R-:W-:Y:S02]  /*3ce0*/  IMAD.U32 R78, R142, 0x10000, RZ ;  /* 0x000100008e4e7824 */ /* 0x000fe400078e00ff */
[----:B------:R-:W-:Y:S01]  /*3cf0*/  FMUL.FTZ R85, R85, R84 ;  /* 0x0000005455557220 */ /* 0x000fe20000410000 */
[----:B------:R-:W-:-:S02]  /*3d00*/  IMAD.U32 R81, R144, 0x10000, RZ ;  /* 0x0001000090517824 */ /* 0x000fc400078e00ff */
[C---:B------:R-:W-:Y:S01]  /*3d10*/  FFMA.FTZ R49, R79.reuse, R84, -R86 ;  /* 0x000000544f317223 */ /* 0x040fe20000010856 */
[----:B------:R-:W-:Y:S01]  /*3d20*/  FMUL.FTZ R84, R50, R78 ;  /* 0x0000004e32547220 */ /* 0x000fe20000410000 */
[----:B------:R-:W-:Y:S01]  /*3d30*/  FFMA.FTZ R80, R79, R80, R85 ;  /* 0x000000504f507223 */ /* 0x000fe20000010055 */
[----:B------:R-:W-:Y:S01]  /*3d40*/  LOP3.LUT R76, R51, 0xffff0000, RZ, 0xc0, !PT ;  /* 0xffff0000334c7812 */ /* 0x000fe200078ec0ff */
[----:B------:R-:W-:Y:S02]  /*3d50*/  IMAD.U32 R79, R48, 0x10000, RZ ;  /* 0x00010000304f7824 */ /* 0x000fe400078e00ff */
[-C--:B------:R-:W-:Y:S01]  /*3d60*/  FMUL.FTZ R86, R50, R81.reuse ;  /* 0x0000005132567220 */ /* 0x080fe20000410000 */
[----:B------:R-:W-:Y:S01]  /*3d70*/  LOP3.LUT R142, R142, 0xffff0000, RZ, 0xc0, !PT ;  /* 0xffff00008e8e7812 */ /* 0x000fe200078ec0ff */
[C---:B------:R-:W-:Y:S01]  /*3d80*/  FFMA.FTZ R50, R77.reuse, R81, -R84 ;  /* 0x000000514d327223 */ /* 0x040fe20000010854 */
[----:B------:R-:W-:Y:S01]  /*3d90*/  LOP3.LUT R144, R144, 0xffff0000, RZ, 0xc0, !PT ;  /* 0xffff000090907812 */ /* 0x000fe200078ec0ff */
[----:B------:R-:W-:Y:S01]  /*3da0*/  FFMA.FTZ R77, R77, R78, R86 ;  /* 0x0000004e4d4d7223 */ /* 0x000fe20000010056 */
[----:B------:R-:W-:Y:S01]  /*3db0*/  LOP3.LUT R48, R48, 0xffff0000, RZ, 0xc0, !PT ;  /* 0xffff000030307812 */ /* 0x000fe200078ec0ff */
[----:B------:R-:W-:Y:S01]  /*3dc0*/  FMUL.FTZ R78, R76, R142 ;  /* 0x0000008e4c4e7220 */ /* 0x000fe20000410000 */
[----:B------:R-:W-:-:S02]  /*3dd0*/  IMAD.U32 R51, R51, 0x10000, RZ ;  /* 0x0001000033337824 */ /* 0x000fc400078e00ff */
[-C--:B------:R-:W-:Y:S01]  /*3de0*/  FMUL.FTZ R81, R76, R144.reuse ;  /* 0x000000904c517220 */ /* 0x080fe20000410000 */
[----:B------:R-:W-:Y:S01]  /*3df0*/  F2FP.BF16.F32.PACK_AB R49, R80, R49 ;  /* 0x000000315031723e */ /* 0x000fe200000010ff */
        /* <DEDUP_REMOVED lines=8> */
[----:B------:R-:W-:-:S07]  /*3e80*/  F2FP.BF16.F32.PACK_AB R48, R79, R76 ;  /* 0x0000004c4f30723e */ /* 0x000fce00000010ff */
.L_x_2578:
[----:B------:R-:W-:Y:S05]  /*3e90*/  BSYNC B2 ;  /* 0x0000000000027941 */ /* 0x000fea0003800000 */
.L_x_2577:
[----:B------:R-:W-:Y:S02]  /*3ea0*/  ULDC.64 UR4, c[0x0][0x2e8] ;  /* 0x0000ba0000047ab9 */ /* 0x000fe40000000a00 */
[----:B------:R-:W-:-:S04]  /*3eb0*/  LEA R76, P3, R151, UR4, 0x1 ;  /* 0x00000004974c7c11 */ /* 0x000fc8000f8608ff */
[----:B------:R-:W-:-:S05]  /*3ec0*/  LEA.HI.X R77, R151, UR5, R150, 0x1, P3 ;  /* 0x00000005974d7c11 */ /* 0x000fca00098f0c96 */
[----:B--2---:R2:W-:Y:S04]  /*3ed0*/  STG.E.128 desc[UR42][R76.64], R48 ;  /* 0x000000304c007986 */ /* 0x0045e8000c101d2a */
.L_x_2572:
[----:B------:R-:W-:Y:S05]  /*3ee0*/  BSYNC B1 ;  /* 0x0000000000017941 */ /* 0x000fea0003800000 */
.L_x_2571:
        /* <DEDUP_REMOVED lines=13> */
[----:B------:R-:W-:Y:S01]  /*3fc0*/  SHF.R.U64 R80, R72, 0x10, R73 ;  /* 0x0000001048507819 */ /* 0x000fe20000001249 */
[----:B--2---:R-:W-:Y:S01]  /*3fd0*/  IMAD.U32 R72, R50, 0x10000, RZ ;  /* 0x0001000032487824 */ /* 0x004fe200078e00ff */
[----:B------:R-:W-:Y:S02]  /*3fe0*/  SHF.R.U32.HI R75, RZ, 0x10, R75 ;  /* 0x00000010ff4b7819 */ /* 0x000fe4000001164b */
[----:B------:R-:W-:Y:S02]  /*3ff0*/  PRMT R135, R135, 0x5410, R74 ;  /* 0x0000541087877816 */ /* 0x000fe4000000004a */
[----:B------:R-:W-:Y:S02]  /*4000*/  PRMT R137, R137, 0x5410, R80 ;  /* 0x0000541089897816 */ /* 0x000fe40000000050 */
[----:B------:R-:W-:-:S02]  /*4010*/  SHF.R.U32.HI R81, RZ, 0x10, R73 ;  /* 0x00000010ff517819 */ /* 0x000fc40000011649 */
[----:B------:R-:W-:Y:S02]  /*4020*/  PRMT R158, R158, 0x5410, R75 ;  /* 0x000054109e9e7816 */ /* 0x000fe4000000004b */
[----:B------:R-:W-:Y:S02]  /*4030*/  LOP3.LUT R75, R49, 0xffff0000, RZ, 0xc0, !PT ;  /* 0xffff0000314b7812 */ /* 0x000fe400078ec0ff */
[----:B------:R-:W-:Y:S01]  /*4040*/  LOP3.LUT R86, R135, 0xffff0000, RZ, 0xc0, !PT ;  /* 0xffff000087567812 */ /* 0x000fe200078ec0ff */
[----:B------:R-:W-:Y:S01]  /*4050*/  IMAD.U32 R74, R158, 0x10000, RZ ;  /* 0x000100009e4a7824 */ /* 0x000fe200078e00ff */
[----:B------:R-:W-:Y:S02]  /*4060*/  LOP3.LUT R80, R137, 0xffff0000, RZ, 0xc0, !PT ;  /* 0xffff000089507812 */ /* 0x000fe400078ec0ff */
[----:B------:R-:W-:Y:S01]  /*4070*/  PRMT R136, R136, 0x5410, R81 ;  /* 0x0000541088887816 */ /* 0x000fe20000000051 */
[----:B------:R-:W-:Y:S01]  /*4080*/  IMAD.U32 R81, R49, 0x10000, RZ ;  /* 0x0001000031517824 */ /* 0x000fe200078e00ff */
[----:B------:R-:W-:Y:S01]  /*4090*/  LOP3.LUT R73, R50, 0xffff0000, RZ, 0xc0, !PT ;  /* 0xffff000032497812 */ /* 0x000fe200078ec0ff */
[C---:B------:R-:W-:Y:S01]  /*40a0*/  FMUL.FTZ R142, R75.reuse, R86 ;  /* 0x000000564b8e7220 */ /* 0x040fe20000410000 */
[----:B------:R-:W-:Y:S01]  /*40b0*/  FMUL.FTZ R85, R75, R80 ;  /* 0x000000504b557220 */ /* 0x000fe20000410000 */
[----:B------:R-:W-:Y:S01]  /*40c0*/  IMAD.U32 R84, R136, 0x10000, RZ ;  /* 0x0001000088547824 */ /* 0x000fe200078e00ff */
[C---:B------:R-:W-:Y:S01]  /*40d0*/  LOP3.LUT R75, R48.reuse, 0xffff0000, RZ, 0xc0, !PT ;  /* 0xffff0000304b7812 */ /* 0x040fe200078ec0ff */
[----:B------:R-:W-:-:S02]  /*40e0*/  IMAD.U32 R49, R48, 0x10000, RZ ;  /* 0x0001000030317824 */ /* 0x000fc400078e00ff */
[----:B------:R-:W-:Y:S01]  /*40f0*/  FMUL.FTZ R87, R73, R74 ;  /* 0x0000004a49577220 */ /* 0x000fe20000410000 */
[C---:B------:R-:W-:Y:S01]  /*4100*/  FFMA.FTZ R48, R81.reuse, R80, -R142 ;  /* 0x0000005051307223 */ /* 0x040fe2000001088e */
[----:B------:R-:W-:Y:S01]  /*4110*/  FFMA.FTZ R81, R81, R86, R85 ;  /* 0x0000005651517223 */ /* 0x000fe20000010055 */
[----:B------:R-:W-:Y:S01]  /*4120*/  LOP3.LUT R50, R51, 0xffff0000, RZ, 0xc0, !PT ;  /* 0xffff000033327812 */ /* 0x000fe200078ec0ff */
[-C--:B------:R-:W-:Y:S01]  /*4130*/  FMUL.FTZ R85, R73, R84.reuse ;  /* 0x0000005449557220 */ /* 0x080fe20000410000 */
[----:B------:R-:W-:Y:S01]  /*4140*/  LOP3.LUT R158, R158, 0xffff0000, RZ, 0xc0, !PT ;  /* 0xffff00009e9e7812 */ /* 0x000fe200078ec0ff */
[----:B------:R-:W-:Y:S01]  /*4150*/  FFMA.FTZ R73, R72, R84, -R87 ;  /* 0x0000005448497223 */ /* 0x000fe20000010857 */
[----:B------:R-:W-:Y:S01]  /*4160*/  LOP3.LUT R136, R136, 0xffff0000, RZ, 0xc0, !PT ;  /* 0xffff000088887812 */ /* 0x000fe200078ec0ff */
[----:B------:R-:W-:Y:S02]  /*4170*/  IMAD.U32 R84, R135, 0x10000, RZ ;  /* 0x0001000087547824 */ /* 0x000fe400078e00ff */
[----:B------:R-:W-:Y:S01]  /*4180*/  FFMA.FTZ R72, R72, R74, R85 ;  /* 0x0000004a48487223 */ /* 0x000fe20000010055 */
[----:B------:R-:W-:-:S02]  /*4190*/  IMAD.U32 R80, R137, 0x10000, RZ ;  /* 0x0001000089507824 */ /* 0x000fc400078e00ff */
[C---:B------:R-:W-:Y:S01]  /*41a0*/  FMUL.FTZ R74, R50.reuse, R158 ;  /* 0x0000009e324a7220 */ /* 0x040fe20000410000 */
[----:B------:R-:W-:Y:S01]  /*41b0*/  FMUL.FTZ R85, R50, R136 ;  /* 0x0000008832557220 */ /* 0x000fe20000410000 */
[C---:B------:R-:W-:Y:S01]  /*41c0*/  FMUL.FTZ R50, R75.reuse, R84 ;  /* 0x000000544b327220 */ /* 0x040fe20000410000 */
[-C--:B------:R-:W-:Y:S01]  /*41d0*/  FMUL.FTZ R75, R75, R80.reuse ;  /* 0x000000504b4b7220 */ /* 0x080fe20000410000 */
        /* <DEDUP_REMOVED lines=10> */
.L_x_2584:
[----:B------:R-:W-:Y:S05]  /*4280*/  BSYNC B3 ;  /* 0x0000000000037941 */ /* 0x000fea0003800000 */
.L_x_2583:
[----:B------:R-:W-:Y:S02]  /*4290*/  ULDC.64 UR4, c[0x0][0x2e8] ;  /* 0x0000ba0000047ab9 */ /* 0x000fe40000000a00 */
[----:B------:R-:W-:-:S04]  /*42a0*/  LEA R72, P3, R78, UR4, 0x1 ;  /* 0x000000044e487c11 */ /* 0x000fc8000f8608ff */
[----:B------:R-:W-:-:S05]  /*42b0*/  LEA.HI.X R73, R78, UR5, R79, 0x1, P3 ;  /* 0x000000054e497c11 */ /* 0x000fca00098f0c4f */
[----:B--2---:R2:W-:Y:S04]  /*42c0*/  STG.E.128 desc[UR42][R72.64], R48 ;  /* 0x0000003048007986 */ /* 0x0045e8000c101d2a */
.L_x_2582:
[----:B------:R-:W-:Y:S05]  /*42d0*/  BSYNC B2 ;  /* 0x0000000000027941 */ /* 0x000fea0003800000 */
.L_x_2581:
        /* <DEDUP_REMOVED lines=52> */
.L_x_2586:
[----:B------:R-:W-:Y:S05]  /*4620*/  BSYNC B2 ;  /* 0x0000000000027941 */ /* 0x000fea0003800000 */
.L_x_2585:
[----:B------:R-:W-:Y:S02]  /*4630*/  ULDC.64 UR4, c[0x0][0x2e8] ;  /* 0x0000ba0000047ab9 */ /* 0x000fe40000000a00 */
[----:B------:R-:W-:-:S04]  /*4640*/  LEA R68, P3, R77, UR4, 0x1 ;  /* 0x000000044d447c11 */ /* 0x000fc8000f8608ff */
[----:B------:R-:W-:-:S05]  /*4650*/  LEA.HI.X R69, R77, UR5, R76, 0x1, P3 ;  /* 0x000000054d457c11 */ /* 0x000fca00098f0c4c */
[----:B--2---:R3:W-:Y:S04]  /*4660*/  STG.E.128 desc[UR42][R68.64], R48 ;  /* 0x0000003044007986 */ /* 0x0047e8000c101d2a */
.L_x_2580:
[----:B------:R-:W-:Y:S05]  /*4670*/  BSYNC B1 ;  /* 0x0000000000017941 */ /* 0x000fea0003800000 */
.L_x_2579:
        /* <DEDUP_REMOVED lines=59> */
.L_x_2592:
[----:B------:R-:W-:Y:S05]  /*4a30*/  BSYNC B3 ;  /* 0x0000000000037941 */ /* 0x000fea0003800000 */
.L_x_2591:
[----:B------:R-:W-:Y:S02]  /*4a40*/  ULDC.64 UR4, c[0x0][0x2e8] ;  /* 0x0000ba0000047ab9 */ /* 0x000fe40000000a00 */
[----:B------:R-:W-:-:S04]  /*4a50*/  LEA R64, P3, R70, UR4, 0x1 ;  /* 0x0000000446407c11 */ /* 0x000fc8000f8608ff */
[----:B------:R-:W-:-:S05]  /*4a60*/  LEA.HI.X R65, R70, UR5, R71, 0x1, P3 ;  /* 0x0000000546417c11 */ /* 0x000fca00098f0c47 */
[----:B--2---:R3:W-:Y:S04]  /*4a70*/  STG.E.128 desc[UR42][R64.64], R48 ;  /* 0x0000003040007986 */ /* 0x0047e8000c101d2a */
.L_x_2590:
[----:B------:R-:W-:Y:S05]  /*4a80*/  BSYNC B2 ;  /* 0x0000000000027941 */ /* 0x000fea0003800000 */
.L_x_2589:
[----:B------:R-:W-:Y:S05]  /*4a90*/  @P1 BRA `(.L_x_2588) ;  /* 0x0000000000e41947 */ /* 0x000fea0003800000 */
[----:B-123--:R1:W2:Y:S01]  /*4aa0*/  LDS.128 R48, [R112+0x1e400] ;  /* 0x01e4000070307984 */ /* 0x00e2a20000000c00 */
[----:B------:R-:W-:Y:S01]  /*4ab0*/  IADD3 R69, P3, R69, R42, RZ ;  /* 0x0000002a45457210 */ /* 0x000fe20007f7e0ff */
[----:B------:R-:W-:Y:S04]  /*4ac0*/  BSSY B2, `(.L_x_2593) ;  /* 0x0000032000027945 */ /* 0x000fe80003800000 */
[----:B------:R-:W-:Y:S01]  /*4ad0*/  IMAD.X R68, R68, 0x1, R107, P3 ;  /* 0x0000000144447824 */ /* 0x000fe200018e066b */
[----:B------:R-:W-:-:S13]  /*4ae0*/  ISETP.GE.AND P3, PT, R185, R121, PT ;  /* 0x00000079b900720c */ /* 0x000fda0003f66270 */
[----:B-1----:R-:W-:Y:S05]  /*4af0*/  @P3 BRA `(.L_x_2594) ;  /* 0x0000000000b83947 */ /* 0x002fea0003800000 */
[----:B------:R-:W-:Y:S02]  /*4b00*/  SHF.R.U32.HI R64, RZ, 0x10, R63 ;  /* 0x00000010ff407819 */ /* 0x000fe4000001163f */
[----:B------:R-:W-:Y:S02]  /*4b10*/  SHF.R.U32.HI R66, RZ, 0x10, R61 ;  /* 0x00000010ff427819 */ /* 0x000fe4000001163d */
[----:B------:R-:W-:Y:S01]  /*4b20*/  SHF.R.U64 R65, R62, 0x10, R63 ;  /* 0x000000103e417819 */ /* 0x000fe2000000123f */
[----:B--2---:R-:W-:Y:S01]  /*4b30*/  IMAD.U32 R62, R51, 0x10000, RZ ;  /* 0x00010000333e7824 */ /* 0x004fe200078e00ff */
[----:B------:R-:W-:Y:S01]  /*4b40*/  SHF.R.U64 R67, R60, 0x10, R61 ;  /* 0x000000103c437819 */ /* 0x000fe2000000123d */
[----:B------:R-:W-:Y:S01]  /*4b50*/  IMAD.U32 R60, R50, 0x10000, RZ ;  /* 0x00010000323c7824 */ /* 0x000fe200078e00ff */
[----:B------:R-:W-:Y:S02]  /*4b60*/  PRMT R149, R149, 0x5410, R64 ;  /* 0x0000541095957816 */ /* 0x000fe40000000040 */
[----:B------:R-:W-:-:S02]  /*4b70*/  PRMT R147, R147, 0x5410, R66 ;  /* 0x0000541093937816 */ /* 0x000fc40000000042 */
[----:B------:R-:W-:Y:S02]  /*4b80*/  PRMT R148, R148, 0x5410, R65 ;  /* 0x0000541094947816 */ /* 0x000fe40000000041 */
[----:B------:R-:W-:Y:S01]  /*4b90*/  LOP3.LUT R61, R50, 0xffff0000, RZ, 0xc0, !PT ;  /* 0xffff0000323d7812 */ /* 0x000fe200078ec0ff */
[----:B------:R-:W-:Y:S01]  /*4ba0*/  IMAD.U32 R65, R147, 0x10000, RZ ;  /* 0x0001000093417824 */ /* 0x000fe200078e00ff */
[----:B------:R-:W-:Y:S01]  /*4bb0*/  LOP3.LUT R63, R51, 0xffff0000, RZ, 0xc0, !PT ;  /* 0xffff0000333f7812 */ /* 0x000fe200078ec0ff */
[----:B------:R-:W-:Y:S01]  /*4bc0*/  IMAD.U32 R50, R49, 0x10000, RZ ;  /* 0x0001000031327824 */ /* 0x000fe200078e00ff */
[----:B------:R-:W-:Y:S01]  /*4bd0*/  PRMT R146, R146, 0x5410, R67 ;  /* 0x0000541092927816 */ /* 0x000fe20000000043 */
[----:B------:R-:W-:Y:S01]  /*4be0*/  IMAD.U32 R67, R149, 0x10000, RZ ;  /* 0x0001000095437824 */ /* 0x000fe200078e00ff */
[----:B------:R-:W-:Y:S01]  /*4bf0*/  LOP3.LUT R51, R49, 0xffff0000, RZ, 0xc0, !PT ;  /* 0xffff000031337812 */ /* 0x000fe200078ec0ff */
[----:B------:R-:W-:Y:S01]  /*4c00*/  IMAD.U32 R49, R48, 0x10000, RZ ;  /* 0x0001000030317824 */ /* 0x000fe200078e00ff */
[----:B------:R-:W-:Y:S01]  /*4c10*/  LOP3.LUT R66, R148, 0xffff0000, RZ, 0xc0, !PT ;  /* 0xffff000094427812 */ /* 0x000fe200078ec0ff */
[C---:B------:R-:W-:Y:S01]  /*4c20*/  FMUL.FTZ R73, R61.reuse, R67 ;  /* 0x000000433d497220 */ /* 0x040fe20000410000 */
[----:B------:R-:W-:Y:S01]  /*4c30*/  LOP3.LUT R64, R146, 0xffff0000, RZ, 0xc0, !PT ;  /* 0xffff000092407812 */ /* 0x000fe200078ec0ff */
[-C--:B------:R-:W-:Y:S01]  /*4c40*/  FMUL.FTZ R61, R61, R65.reuse ;  /* 0x000000413d3d7220 */ /* 0x080fe20000410000 */
[----:B------:R-:W-:Y:S01]  /*4c50*/  LOP3.LUT R149, R149, 0xffff0000, RZ, 0xc0, !PT ;  /* 0xffff000095957812 */ /* 0x000fe200078ec0ff */
[----:B------:R-:W-:Y:S01]  /*4c60*/  FMUL.FTZ R71, R51, R66 ;  /* 0x0000004233477220 */ /* 0x000fe20000410000 */
[----:B------:R-:W-:Y:S01]  /*4c70*/  LOP3.LUT R147, R147, 0xffff0000, RZ, 0xc0, !PT ;  /* 0xffff000093937812 */ /* 0x000fe200078ec0ff */
[----:B------:R-:W-:Y:S01]  /*4c80*/  FFMA.FTZ R73, R60, R65, -R73 ;  /* 0x000000413c497223 */ /* 0x000fe20000010849 */
[-C--:B------:R-:W-:Y:S01]  /*4c90*/  FMUL.FTZ R51, R51, R64.reuse ;  /* 0x0000004033337220 */ /* 0x080fe20000410000 */
[----:B------:R-:W-:Y:S01]  /*4ca0*/  LOP3.LUT R48, R48, 0xffff0000, RZ, 0xc0, !PT ;  /* 0xffff000030307812 */ /* 0x000fe200078ec0ff */
[----:B------:R-:W-:Y:S01]  /*4cb0*/  FFMA.FTZ R71, R50, R64, -R71 ;  /* 0x0000004032477223 */ /* 0x000fe20000010847 */
[----:B------:R-:W-:Y:S01]  /*4cc0*/  FFMA.FTZ R60, R60, R67, R61 ;  /* 0x000000433c3c7223 */ /* 0x000fe2000001003d */
[----:B------:R-:W-:-:S02]  /*4cd0*/  IMAD.U32 R148, R148, 0x10000, RZ ;  /* 0x0001000094947824 */ /* 0x000fc400078e00ff */
[C---:B------:R-:W-:Y:S01]  /*4ce0*/  FMUL.FTZ R61, R63.reuse, R149 ;  /* 0x000000953f3d7220 */ /* 0x040fe20000410000 */
[----:B------:R-:W-:Y:S02]  /*4cf0*/  IMAD.U32 R146, R146, 0x10000, RZ ;  /* 0x0001000092927824 */ /* 0x000fe400078e00ff */
[-C--:B------:R-:W-:Y:S01]  /*4d00*/  FMUL.FTZ R64, R63, R147.reuse ;  /* 0x000000933f407220 */ /* 0x080fe20000410000 */
[----:B------:R-:W-:Y:S01]  /*4d10*/  FFMA.FTZ R66, R50, R66, R51 ;  /* 0x0000004232427223 */ /* 0x000fe20000010033 */
        /* <DEDUP_REMOVED lines=12> */
.L_x_2594:
[----:B------:R-:W-:Y:S05]  /*4de0*/  BSYNC B2 ;  /* 0x0000000000027941 */ /* 0x000fea0003800000 */
.L_x_2593:
[----:B------:R-:W-:Y:S02]  /*4df0*/  ULDC.64 UR4, c[0x0][0x2e8] ;  /* 0x0000ba0000047ab9 */ /* 0x000fe40000000a00 */
[----:B------:R-:W-:-:S04]  /*4e00*/  LEA R60, P3, R69, UR4, 0x1 ;  /* 0x00000004453c7c11 */ /* 0x000fc8000f8608ff */
[----:B------:R-:W-:-:S05]  /*4e10*/  LEA.HI.X R61, R69, UR5, R68, 0x1, P3 ;  /* 0x00000005453d7c11 */ /* 0x000fca00098f0c44 */
[----:B--2---:R4:W-:Y:S04]  /*4e20*/  STG.E.128 desc[UR42][R60.64], R48 ;  /* 0x000000303c007986 */ /* 0x0049e8000c101d2a */
.L_x_2588:
[----:B------:R-:W-:Y:S05]  /*4e30*/  BSYNC B1 ;  /* 0x0000000000017941 */ /* 0x000fea0003800000 */
.L_x_2587:
[----:B------:R-:W-:Y:S05]  /*4e40*/  @P5 BRA `(.L_x_2595) ;  /* 0x0000003800805947 */ /* 0x000fea0003800000 */
[----:B------:R-:W-:Y:S01]  /*4e50*/  IADD3 R119, P3, P4, R32, R118, R16 ;  /* 0x0000007620777210 */ /* 0x000fe20007c7e010 */
[----:B------:R-:W-:Y:S03]  /*4e60*/  BSSY B1, `(.L_x_2596) ;  /* 0x000003c000017945 */ /* 0x000fe60003800000 */
[----:B------:R-:W-:Y:S01]  /*4e70*/  IADD3.X R120, R35, R120, R17, P3, P4 ;  /* 0x0000007823787210 */ /* 0x000fe20001fe8411 */
[----:B------:R-:W-:Y:S08]  /*4e80*/  @P2 BRA `(.L_x_2597) ;  /* 0x0000000000e42947 */ /* 0x000ff00003800000 */
        /* <DEDUP_REMOVED lines=51> */
.L_x_2599:
[----:B------:R-:W-:Y:S05]  /*51c0*/  BSYNC B2 ;  /* 0x0000000000027941 */ /* 0x000fea0003800000 */
.L_x_2598:
[----:B------:R-:W-:Y:S01]  /*51d0*/  ULDC.64 UR4, c[0x0][0x2e8] ;  /* 0x0000ba0000047ab9 */ /* 0x000fe20000000a00 */
[----:B------:R-:W-:Y:S01]  /*51e0*/  IMAD.X R57, R120, 0x1, R41, P3 ;  /* 0x0000000178397824 */ /* 0x000fe200018e0629 */
[----:B------:R-:W-:-:S04]  /*51f0*/  LEA R56, P3, R64, UR4, 0x1 ;  /* 0x0000000440387c11 */ /* 0x000fc8000f8608ff */
[----:B------:R-:W-:-:S05]  /*5200*/  LEA.HI.X R57, R64, UR5, R57, 0x1, P3 ;  /* 0x0000000540397c11 */ /* 0x000fca00098f0c39 */
[----:B--2---:R1:W-:Y:S04]  /*5210*/  STG.E.128 desc[UR42][R56.64], R48 ;  /* 0x0000003038007986 */ /* 0x0043e8000c101d2a */
.L_x_2597:
[----:B------:R-:W-:Y:S05]  /*5220*/  BSYNC B1 ;  /* 0x0000000000017941 */ /* 0x000fea0003800000 */
.L_x_2596:
        /* <DEDUP_REMOVED lines=52> */
.L_x_2601:
[----:B------:R-:W-:Y:S05]  /*5570*/  BSYNC B1 ;  /* 0x0000000000017941 */ /* 0x000fea0003800000 */
.L_x_2600:
[----:B------:R-:W-:Y:S01]  /*5580*/  ULDC.64 UR4, c[0x0][0x2e8] ;  /* 0x0000ba0000047ab9 */ /* 0x000fe20000000a00 */
[----:B------:R-:W-:Y:S01]  /*5590*/  IMAD.X R120, R120, 0x1, R107, P3 ;  /* 0x0000000178787824 */ /* 0x000fe200018e066b */
[----:B------:R-:W-:-:S04]  /*55a0*/  LEA R52, P3, R119, UR4, 0x1 ;  /* 0x0000000477347c11 */ /* 0x000fc8000f8608ff */
[----:B------:R-:W-:-:S05]  /*55b0*/  LEA.HI.X R53, R119, UR5, R120, 0x1, P3 ;  /* 0x0000000577357c11 */ /* 0x000fca00098f0c78 */
[----:B--2---:R1:W-:Y:S01]  /*55c0*/  STG.E.128 desc[UR42][R52.64], R48 ;  /* 0x0000003034007986 */ /* 0x0043e2000c101d2a */
[----:B------:R-:W-:Y:S05]  /*55d0*/  BRA `(.L_x_2595) ;  /* 0x00000030009c7947 */ /* 0x000fea0003800000 */
.L_x_2559:
        /* <DEDUP_REMOVED lines=84> */
.L_x_2603:
[----:B------:R-:W-:Y:S05]  /*5b20*/  BSYNC B1 ;  /* 0x0000000000017941 */ /* 0x000fea0003800000 */
.L_x_2602:
        /* <DEDUP_REMOVED lines=68> */
.L_x_2604:
        /* <DEDUP_REMOVED lines=9> */
.L_x_2923:
[----:B------:R-:W-:Y:S05]  /*6000*/  BSYNC B1 ;  /* 0x0000000000017941 */ /* 0x000fea0003800000 */
.L_x_2605:
[----:B------:R-:W-:Y:S01]  /*6010*/  ISETP.GE.OR P4, PT, R22, R113, P2 ;  /* 0x000000711600720c */ /* 0x000fe20001786670 */
[----:B------:R-:W-:-:S12]  /*6020*/  BSSY B1, `(.L_x_2607) ;  /* 0x0000088000017945 */ /* 0x000fd80003800000 */
[----:B------:R-:W-:Y:S05]  /*6030*/  @P4 BRA `(.L_x_2608) ;  /* 0x0000000800184947 */ /* 0x000fea0003800000 */
[----:B------:R-:W3:Y:S01]  /*6040*/  LDL R80, [R1+0x10] ;  /* 0x0000100001507983 */ /* 0x000ee20000100800 */
[C---:B--2---:R-:W-:Y:S01]  /*6050*/  IMAD.WIDE.U32 R122, R22.reuse, R120, R118 ;  /* 0x00000078167a7225 */ /* 0x044fe200078e0076 */
[----:B------:R-:W-:Y:S03]  /*6060*/  BSSY B2, `(.L_x_2609) ;  /* 0x0000078000027945 */ /* 0x000fe60003800000 */
[----:B------:R-:W-:Y:S01]  /*6070*/  IMAD.SHL.U32 R82, R22, 0x40, RZ ;  /* 0x0000004016527824 */ /* 0x000fe200078e00ff */
[----:B------:R-:W-:Y:S01]  /*6080*/  IADD3 R145, P4, P5, R100, R122, R40 ;  /* 0x0000007a64917210 */ /* 0x000fe20007d9e028 */
[----:B------:R-:W-:Y:S01]  /*6090*/  IMAD R83, R23, 0x4000, R21 ;  /* 0x0000400017537824 */ /* 0x000fe200078e0215 */
        /* <DEDUP_REMOVED lines=17> */
[----:B------:R-:W-:-:S05]  /*61b0*/  IADD3 R80, R80, R81, R202 ;  /* 0x0000005150507210 */ /* 0x000fca0007ffe0ca */
[----:B------:R-:W-:Y:S02]  /*61c0*/  IMAD R81, R23, 0x4000, R80 ;  /* 0x0000400017517824 */ /* 0x000fe400078e0250 */
[--C-:B------:R-:W-:Y:S02]  /*61d0*/  IMAD R80, R83, 0x2, R2.reuse ;  /* 0x0000000253507824 */ /* 0x100fe400078e0202 */
[----:B------:R-:W-:-:S04]  /*61e0*/  IMAD R84, R81, 0x2, R2 ;  /* 0x0000000251547824 */ /* 0x000fc800078e0202 */
[----:B------:R-:W1:Y:S04]  /*61f0*/  LDS.128 R80, [R80+0x18400] ;  /* 0x0184000050507984 */ /* 0x000e680000000c00 */
[----:B------:R-:W2:Y:S01]  /*6200*/  LDS.128 R84, [R84+0x18400] ;  /* 0x0184000054547984 */ /* 0x000ea20000000c00 */
[----:B------:R-:W-:Y:S05]  /*6210*/  @P3 BRA `(.L_x_2610) ;  /* 0x0000000400703947 */ /* 0x000fea0003800000 */
[--C-:B------:R-:W-:Y:S02]  /*6220*/  SHF.R.U64 R149, R48, 0x10, R49.reuse ;  /* 0x0000001030957819 */ /* 0x100fe40000001231 */
[----:B------:R-:W-:Y:S02]  /*6230*/  SHF.R.U32.HI R49, RZ, 0x10, R49 ;  /* 0x00000010ff317819 */ /* 0x000fe40000011631 */
[--C-:B------:R-:W-:Y:S02]  /*6240*/  SHF.R.U64 R48, R50, 0x10, R51.reuse ;  /* 0x0000001032307819 */ /* 0x100fe40000001233 */
[----:B------:R-:W-:Y:S02]  /*6250*/  SHF.R.U32.HI R152, RZ, 0x10, R51 ;  /* 0x00000010ff987819 */ /* 0x000fe40000011633 */
[----:B------:R-:W-:Y:S02]  /*6260*/  SHF.R.U32.HI R51, RZ, 0x10, R53 ;  /* 0x00000010ff337819 */ /* 0x000fe40000011635 */
[----:B------:R-:W-:Y:S01]  /*6270*/  PRMT R50, R154, 0x5410, R49 ;  /* 0x000054109a327816 */ /* 0x000fe20000000031 */
[----:B--2---:R-:W-:Y:S01]  /*6280*/  IMAD.U32 R154, R85, 0x10000, RZ ;  /* 0x00010000559a7824 */ /* 0x004fe200078e00ff */
[----:B------:R-:W-:Y:S01]  /*6290*/  PRMT R49, R150, 0x5410, R51 ;  /* 0x0000541096317816 */ /* 0x000fe20000000033 */
[----:B-1----:R-:W-:Y:S01]  /*62a0*/  IMAD.U32 R150, R81, 0x10000, RZ ;  /* 0x0001000051967824 */ /* 0x002fe200078e00ff */
[----:B------:R-:W-:Y:S01]  /*62b0*/  LOP3.LUT R85, R85, 0xffff0000, RZ, 0xc0, !PT ;  /* 0xffff000055557812 */ /* 0x000fe200078ec0ff */
[C---:B------:R-:W-:Y:S01]  /*62c0*/  IMAD.U32 R51, R50.reuse, 0x10000, RZ ;  /* 0x0001000032337824 */ /* 0x040fe200078e00ff */
[----:B------:R-:W-:Y:S01]  /*62d0*/  LOP3.LUT R50, R50, 0xffff0000, RZ, 0xc0, !PT ;  /* 0xffff000032327812 */ /* 0x000fe200078ec0ff */
[----:B------:R-:W-:Y:S01]  /*62e0*/  IMAD.U32 R155, R49, 0x10000, RZ ;  /* 0x00010000319b7824 */ /* 0x000fe200078e00ff */
[----:B------:R-:W-:-:S02]  /*62f0*/  SHF.R.U64 R53, R52, 0x10, R53 ;  /* 0x0000001034357819 */ /* 0x000fc40000001235 */
[----:B------:R-:W-:Y:S01]  /*6300*/  SHF.R.U32.HI R52, RZ, 0x10, R55 ;  /* 0x00000010ff347819 */ /* 0x000fe20000011637 */
[C---:B------:R-:W-:Y:S01]  /*6310*/  FMUL.FTZ R159, R154.reuse, R155 ;  /* 0x0000009b9a9f7220 */ /* 0x040fe20000410000 */
[-C--:B------:R-:W-:Y:S01]  /*6320*/  FMUL.FTZ R154, R154, R51.reuse ;  /* 0x000000339a9a7220 */ /* 0x080fe20000410000 */
[----:B------:R-:W-:Y:S02]  /*6330*/  PRMT R53, R158, 0x5410, R53 ;  /* 0x000054109e357816 */ /* 0x000fe40000000035 */
[C---:B------:R-:W-:Y:S01]  /*6340*/  FFMA.FTZ R51, R150.reuse, R51, -R159 ;  /* 0x0000003396337223 */ /* 0x040fe2000001089f */
[----:B------:R-:W-:Y:S01]  /*6350*/  FFMA.FTZ R150, R150, R155, R154 ;  /* 0x0000009b96967223 */ /* 0x000fe2000001009a */
[----:B------:R-:W-:Y:S01]  /*6360*/  LOP3.LUT R154, R49, 0xffff0000, RZ, 0xc0, !PT ;  /* 0xffff0000319a7812 */ /* 0x000fe200078ec0ff */
[----:B------:R-:W-:Y:S01]  /*6370*/  IMAD.U32 R155, R87, 0x10000, RZ ;  /* 0x00010000579b7824 */ /* 0x000fe200078e00ff */
[----:B------:R-:W-:Y:S01]  /*6380*/  LOP3.LUT R49, R81, 0xffff0000, RZ, 0xc0, !PT ;  /* 0xffff000051317812 */ /* 0x000fe200078ec0ff */
[C---:B------:R-:W-:Y:S01]  /*6390*/  FMUL.FTZ R81, R85.reuse, R50 ;  /* 0x0000003255517220 */ /* 0x040fe20000410000 */
[----:B------:R-:W-:Y:S01]  /*63a0*/  PRMT R52, R134, 0x5432, R52 ;  /* 0x0000543286347816 */ /* 0x000fe20000000034 */
[----:B------:R-:W-:Y:S01]  /*63b0*/  FMUL.FTZ R156, R85, R154 ;  /* 0x0000009a559c7220 */ /* 0x000fe20000410000 */
[----:B------:R-:W-:Y:S01]  /*63c0*/  IMAD.U32 R85, R83, 0x10000, RZ ;  /* 0x0001000053557824 */ /* 0x000fe200078e00ff */
[----:B------:R-:W-:-:S02]  /*63d0*/  PRMT R149, R162, 0x5410, R149 ;  /* 0x00005410a2957816 */ /* 0x000fc40000000095 */
[C---:B------:R-:W-:Y:S01]  /*63e0*/  FFMA.FTZ R50, R49.reuse, R50, -R156 ;  /* 0x0000003231327223 */ /* 0x040fe2000001089c */
[----:B------:R-:W-:Y:S01]  /*63f0*/  FFMA.FTZ R49, R49, R154, R81 ;  /* 0x0000009a31317223 */ /* 0x000fe20000010051 */
[----:B------:R-:W-:Y:S01]  /*6400*/  PRMT R81, R135, 0x5432, R152 ;  /* 0x0000543287517816 */ /* 0x000fe20000000098 */
[----:B------:R-:W-:Y:S01]  /*6410*/  IMAD.U32 R154, R52, 0x10000, RZ ;  /* 0x00010000349a7824 */ /* 0x000fe200078e00ff */
[----:B------:R-:W-:Y:S02]  /*6420*/  SHF.R.U64 R54, R54, 0x10, R55 ;  /* 0x0000001036367819 */ /* 0x000fe40000001237 */
[----:B------:R-:W-:Y:S01]  /*6430*/  PRMT R48, R132, 0x5432, R48 ;  /* 0x0000543284307816 */ /* 0x000fe20000000030 */
[----:B------:R-:W-:Y:S02]  /*6440*/  IMAD.U32 R152, R81, 0x10000, RZ ;  /* 0x0001000051987824 */ /* 0x000fe400078e00ff */
[----:B------:R-:W-:Y:S01]  /*6450*/  FMUL.FTZ R156, R155, R154 ;  /* 0x0000009a9b9c7220 */ /* 0x000fe20000410000 */
[----:B------:R-:W-:Y:S01]  /*6460*/  LOP3.LUT R81, R81, 0xffff0000, RZ, 0xc0, !PT ;  /* 0xffff000051517812 */ /* 0x000fe200078ec0ff */
[----:B------:R-:W-:-:S02]  /*6470*/  FMUL.FTZ R155, R155, R152 ;  /* 0x000000989b9b7220 */ /* 0x000fc40000410000 */
[----:B------:R-:W-:Y:S01]  /*6480*/  FFMA.FTZ R152, R85, R152, -R156 ;  /* 0x0000009855987223 */ /* 0x000fe2000001089c */
[C---:B------:R-:W-:Y:S01]  /*6490*/  IMAD.U32 R156, R149.reuse, 0x10000, RZ ;  /* 0x00010000959c7824 */ /* 0x040fe200078e00ff */
[----:B------:R-:W-:Y:S01]  /*64a0*/  LOP3.LUT R149, R149, 0xffff0000, RZ, 0xc0, !PT ;  /* 0xffff000095957812 */ /* 0x000fe200078ec0ff */
        /* <DEDUP_REMOVED lines=8> */
[----:B------:R-:W-:-:S02]  /*6530*/  PRMT R54, R133, 0x5432, R54 ;  /* 0x0000543285367816 */ /* 0x000fc40000000036 */
        /* <DEDUP_REMOVED lines=14> */
[C---:B------:R-:W-:Y:S01]  /*6620*/  IMAD.U32 R83, R86.reuse, 0x10000, RZ ;  /* 0x0001000056537824 */ /* 0x040fe200078e00ff */
[----:B------:R-:W-:Y:S01]  /*6630*/  LOP3.LUT R86, R86, 0xffff0000, RZ, 0xc0, !PT ;  /* 0xffff000056567812 */ /* 0x000fe200078ec0ff */
[----:B------:R-:W-:Y:S01]  /*6640*/  IMAD.U32 R80, R54, 0x10000, RZ ;  /* 0x0001000036507824 */ /* 0x000fe200078e00ff */
[C---:B------:R-:W-:Y:S01]  /*6650*/  LOP3.LUT R149, R48.reuse, 0xffff0000, RZ, 0xc0, !PT ;  /* 0xffff000030957812 */ /* 0x040fe200078ec0ff */
[----:B------:R-:W-:Y:S01]  /*6660*/  IMAD.U32 R154, R48, 0x10000, RZ ;  /* 0x00010000309a7824 */ /* 0x000fe200078e00ff */
[----:B------:R-:W-:Y:S01]  /*6670*/  F2FP.BF16.F32.PACK_AB R50, R50, R51 ;  /* 0x000000333232723e */ /* 0x000fe200000010ff */
[----:B------:R-:W-:Y:S01]  /*6680*/  FMUL.FTZ R156, R83, R80 ;  /* 0x00000050539c7220 */ /* 0x000fe20000410000 */
[----:B------:R-:W-:-:S02]  /*6690*/  IMAD.U32 R53, R82, 0x10000, RZ ;  /* 0x0001000052357824 */ /* 0x000fc400078e00ff */
[-C--:B------:R-:W-:Y:S01]  /*66a0*/  FMUL.FTZ R83, R83, R154.reuse ;  /* 0x0000009a53537220 */ /* 0x080fe20000410000 */
[----:B------:R-:W-:Y:S01]  /*66b0*/  LOP3.LUT R82, R82, 0xffff0000, RZ, 0xc0, !PT ;  /* 0xffff000052527812 */ /* 0x000fe200078ec0ff */
[C---:B------:R-:W-:Y:S02]  /*66c0*/  FFMA.FTZ R156, R53.reuse, R154, -R156 ;  /* 0x0000009a359c7223 */ /* 0x040fe4000001089c */
[----:B------:R-:W-:Y:S01]  /*66d0*/  FFMA.FTZ R83, R53, R80, R83 ;  /* 0x0000005035537223 */ /* 0x000fe20000010053 */
[----:B------:R-:W-:Y:S02]  /*66e0*/  LOP3.LUT R53, R54, 0xffff0000, RZ, 0xc0, !PT ;  /* 0xffff000036357812 */ /* 0x000fe400078ec0ff */
[----:B------:R-:W-:Y:S01]  /*66f0*/  F2FP.BF16.F32.PACK_AB R152, R81, R152 ;  /* 0x000000985198723e */ /* 0x000fe200000010ff */
[----:B------:R-:W-:Y:S01]  /*6700*/  IMAD.MOV.U32 R81, RZ, RZ, R50 ;  /* 0x000000ffff517224 */ /* 0x000fe200078e0032 */
[----:B------:R-:W-:Y:S01]  /*6710*/  F2FP.BF16.F32.PACK_AB R49, R49, R150 ;  /* 0x000000963131723e */ /* 0x000fe200000010ff */
[C---:B------:R-:W-:Y:S01]  /*6720*/  FMUL.FTZ R155, R86.reuse, R53 ;  /* 0x00000035569b7220 */ /* 0x040fe20000410000 */
[----:B------:R-:W-:Y:S01]  /*6730*/  FMUL.FTZ R86, R86, R149 ;  /* 0x0000009556567220 */ /* 0x000fe20000410000 */
[----:B------:R-:W-:-:S02]  /*6740*/  F2FP.BF16.F32.PACK_AB R52, R52, R85 ;  /* 0x000000553434723e */ /* 0x000fc400000010ff */
        /* <DEDUP_REMOVED lines=9> */
.L_x_2610:
[----:B------:R-:W-:Y:S05]  /*67e0*/  BSYNC B2 ;  /* 0x0000000000027941 */ /* 0x000fea0003800000 */
.L_x_2609:
        /* <DEDUP_REMOVED lines=11> */
.L_x_2608:
[----:B------:R-:W-:Y:S05]  /*68a0*/  BSYNC B1 ;  /* 0x0000000000017941 */ /* 0x000fea0003800000 */
.L_x_2607:
[----:B------:R-:W-:Y:S01]  /*68b0*/  ISETP.GE.OR P4, PT, R214, R113, P2 ;  /* 0x00000071d600720c */ /* 0x000fe20001786670 */
[----:B------:R-:W-:-:S12]  /*68c0*/  BSSY B1, `(.L_x_2611) ;  /* 0x000008a000017945 */ /* 0x000fd80003800000 */
[----:B------:R-:W-:Y:S05]  /*68d0*/  @P4 BRA `(.L_x_2612) ;  /* 0x0000000800204947 */ /* 0x000fea0003800000 */
[----:B-1----:R-:W3:Y:S01]  /*68e0*/  LDL R48, [R1+0x10] ;  /* 0x0000100001307983 */ /* 0x002ee20000100800 */
[----:B--2---:R-:W-:Y:S01]  /*68f0*/  IMAD.WIDE.U32 R80, R214, R120, R118 ;  /* 0x00000078d6507225 */ /* 0x004fe200078e0076 */
[----:B------:R-:W-:Y:S01]  /*6900*/  SHF.R.U32.HI R51, RZ, 0x3, R196 ;  /* 0x00000003ff337819 */ /* 0x000fe200000116c4 */
[----:B------:R-:W-:Y:S01]  /*6910*/  BSSY B2, `(.L_x_2613) ;  /* 0x0000079000027945 */ /* 0x000fe20003800000 */
        /* <DEDUP_REMOVED lines=26> */
[----:B-1----:R-:W-:Y:S01]  /*6ac0*/  IMAD.U32 R86, R49, 0x10000, RZ ;  /* 0x0001000031567824 */ /* 0x002fe200078e00ff */
[----:B------:R-:W-:Y:S02]  /*6ad0*/  SHF.R.U32.HI R123, RZ, 0x10, R57 ;  /* 0x00000010ff7b7819 */ /* 0x000fe40000011639 */
[----:B------:R-:W-:Y:S01]  /*6ae0*/  PRMT R168, R168, 0x5410, R87 ;  /* 0x00005410a8a87816 */ /* 0x000fe20000000057 */
[C---:B--2---:R-:W-:Y:S01]  /*6af0*/  IMAD.U32 R87, R53.reuse, 0x10000, RZ ;  /* 0x0001000035577824 */ /* 0x044fe200078e00ff */
[----:B------:R-:W-:Y:S02]  /*6b00*/  PRMT R164, R164, 0x5410, R123 ;  /* 0x00005410a4a47816 */ /* 0x000fe4000000007b */
[----:B------:R-:W-:Y:S01]  /*6b10*/  LOP3.LUT R53, R53, 0xffff0000, RZ, 0xc0, !PT ;  /* 0xffff000035357812 */ /* 0x000fe200078ec0ff */
[C---:B------:R-:W-:Y:S01]  /*6b20*/  IMAD.U32 R123, R168.reuse, 0x10000, RZ ;  /* 0x00010000a87b7824 */ /* 0x040fe200078e00ff */
[----:B------:R-:W-:Y:S01]  /*6b30*/  LOP3.LUT R168, R168, 0xffff0000, RZ, 0xc0, !PT ;  /* 0xffff0000a8a87812 */ /* 0x000fe200078ec0ff */
[C---:B------:R-:W-:Y:S01]  /*6b40*/  IMAD.U32 R122, R164.reuse, 0x10000, RZ ;  /* 0x00010000a47a7824 */ /* 0x040fe200078e00ff */
[----:B------:R-:W-:Y:S01]  /*6b50*/  LOP3.LUT R164, R164, 0xffff0000, RZ, 0xc0, !PT ;  /* 0xffff0000a4a47812 */ /* 0x000fe200078ec0ff */
[-C--:B------:R-:W-:Y:S01]  /*6b60*/  FMUL.FTZ R145, R87, R123.reuse ;  /* 0x0000007b57917220 */ /* 0x080fe20000410000 */
[----:B------:R-:W-:Y:S01]  /*6b70*/  LOP3.LUT R49, R49, 0xffff0000, RZ, 0xc0, !PT ;  /* 0xffff000031317812 */ /* 0x000fe200078ec0ff */
[-C--:B------:R-:W-:Y:S01]  /*6b80*/  FMUL.FTZ R146, R87, R122.reuse ;  /* 0x0000007a57927220 */ /* 0x080fe20000410000 */
[----:B------:R-:W-:Y:S01]  /*6b90*/  SHF.R.U64 R62, R62, 0x10, R63 ;  /* 0x000000103e3e7819 */ /* 0x000fe2000000123f */
[C---:B------:R-:W-:Y:S01]  /*6ba0*/  FFMA.FTZ R122, R86.reuse, R122, -R145 ;  /* 0x0000007a567a7223 */ /* 0x040fe20000010891 */
[C---:B------:R-:W-:Y:S01]  /*6bb0*/  FMUL.FTZ R87, R53.reuse, R164 ;  /* 0x000000a435577220 */ /* 0x040fe20000410000 */
[----:B------:R-:W-:Y:S01]  /*6bc0*/  FFMA.FTZ R86, R86, R123, R146 ;  /* 0x0000007b56567223 */ /* 0x000fe20000010092 */
[----:B------:R-:W-:Y:S01]  /*6bd0*/  FMUL.FTZ R146, R53, R168 ;  /* 0x000000a835927220 */ /* 0x000fe20000410000 */
[C---:B------:R-:W-:Y:S01]  /*6be0*/  IMAD.U32 R145, R55.reuse, 0x10000, RZ ;  /* 0x0001000037917824 */ /* 0x040fe200078e00ff */
[----:B------:R-:W-:Y:S01]  /*6bf0*/  LOP3.LUT R55, R55, 0xffff0000, RZ, 0xc0, !PT ;  /* 0xffff000037377812 */ /* 0x000fe200078ec0ff */
[----:B------:R-:W-:-:S02]  /*6c00*/  IMAD.U32 R123, R51, 0x10000, RZ ;  /* 0x00010000337b7824 */ /* 0x000fc400078e00ff */
[C---:B------:R-:W-:Y:S01]  /*6c10*/  FFMA.FTZ R53, R49.reuse, R164, -R146 ;  /* 0x000000a431357223 */ /* 0x040fe20000010892 */
[----:B------:R-:W-:Y:S01]  /*6c20*/  FFMA.FTZ R49, R49, R168, R87 ;  /* 0x000000a831317223 */ /* 0x000fe20000010057 */
[----:B------:R-:W-:Y:S02]  /*6c30*/  SHF.R.U32.HI R87, RZ, 0x10, R63 ;  /* 0x00000010ff577819 */ /* 0x000fe4000001163f */
[----:B------:R-:W-:Y:S02]  /*6c40*/  SHF.R.U32.HI R146, RZ, 0x10, R59 ;  /* 0x00000010ff927819 */ /* 0x000fe4000001163b */
[----:B------:R-:W-:Y:S02]  /*6c50*/  PRMT R166, R166, 0x5410, R87 ;  /* 0x00005410a6a67816 */ /* 0x000fe40000000057 */
[----:B------:R-:W-:Y:S02]  /*6c60*/  PRMT R161, R161, 0x5410, R146 ;  /* 0x00005410a1a17816 */ /* 0x000fe40000000092 */
[----:B------:R-:W-:Y:S01]  /*6c70*/  SHF.R.U64 R59, R58, 0x10, R59 ;  /* 0x000000103a3b7819 */ /* 0x000fe2000000123b */
[C---:B------:R-:W-:Y:S01]  /*6c80*/  IMAD.U32 R146, R166.reuse, 0x10000, RZ ;  /* 0x00010000a6927824 */ /* 0x040fe200078e00ff */
[----:B------:R-:W-:Y:S01]  /*6c90*/  LOP3.LUT R166, R166, 0xffff0000, RZ, 0xc0, !PT ;  /* 0xffff0000a6a67812 */ /* 0x000fe200078ec0ff */
[----:B------:R-:W-:Y:S01]  /*6ca0*/  IMAD.U32 R148, R161, 0x10000, RZ ;  /* 0x00010000a1947824 */ /* 0x000fe200078e00ff */
[----:B------:R-:W-:Y:S01]  /*6cb0*/  LOP3.LUT R58, R52, 0xffff0000, RZ, 0xc0, !PT ;  /* 0xffff0000343a7812 */ /* 0x000fe200078ec0ff */
[----:B------:R-:W-:Y:S01]  /*6cc0*/  FMUL.FTZ R150, R145, R146 ;  /* 0x0000009291967220 */ /* 0x000fe20000410000 */
        /* <DEDUP_REMOVED lines=8> */
[----:B------:R-:W-:-:S02]  /*6d50*/  SHF.R.U64 R146, R56, 0x10, R57 ;  /* 0x0000001038927819 */ /* 0x000fc40000001239 */
[----:B------:R-:W-:Y:S01]  /*6d60*/  LOP3.LUT R56, R51, 0xffff0000, RZ, 0xc0, !PT ;  /* 0xffff000033387812 */ /* 0x000fe200078ec0ff */
[C---:B------:R-:W-:Y:S01]  /*6d70*/  FMUL.FTZ R51, R55.reuse, R166 ;  /* 0x000000a637337220 */ /* 0x040fe20000410000 */
[-C--:B------:R-:W-:Y:S01]  /*6d80*/  FMUL.FTZ R55, R55, R60.reuse ;  /* 0x0000003c37377220 */ /* 0x080fe20000410000 */
[----:B------:R-:W-:Y:S02]  /*6d90*/  PRMT R167, R167, 0x5410, R148 ;  /* 0x00005410a7a77816 */ /* 0x000fe40000000094 */
[----:B------:R-:W-:Y:S01]  /*6da0*/  PRMT R163, R163, 0x5410, R146 ;  /* 0x00005410a3a37816 */ /* 0x000fe20000000092 */
[C---:B------:R-:W-:Y:S01]  /*6db0*/  FFMA.FTZ R60, R56.reuse, R60, -R51 ;  /* 0x0000003c383c7223 */ /* 0x040fe20000010833 */
[----:B------:R-:W-:Y:S01]  /*6dc0*/  FFMA.FTZ R56, R56, R166, R55 ;  /* 0x000000a638387223 */ /* 0x000fe20000010037 */
[----:B------:R-:W-:Y:S01]  /*6dd0*/  IMAD.U32 R55, R52, 0x10000, RZ ;  /* 0x0001000034377824 */ /* 0x000fe200078e00ff */
[----:B------:R-:W-:Y:S01]  /*6de0*/  LOP3.LUT R160, R160, 0xffff0000, RZ, 0xc0, !PT ;  /* 0xffff0000a0a07812 */ /* 0x000fe200078ec0ff */
[C---:B------:R-:W-:Y:S01]  /*6df0*/  IMAD.U32 R148, R167.reuse, 0x10000, RZ ;  /* 0x00010000a7947824 */ /* 0x040fe200078e00ff */
[----:B------:R-:W-:Y:S01]  /*6e00*/  LOP3.LUT R167, R167, 0xffff0000, RZ, 0xc0, !PT ;  /* 0xffff0000a7a77812 */ /* 0x000fe200078ec0ff */
[C---:B------:R-:W-:Y:S01]  /*6e10*/  IMAD.U32 R146, R163.reuse, 0x10000, RZ ;  /* 0x00010000a3927824 */ /* 0x040fe200078e00ff */
[----:B------:R-:W-:Y:S01]  /*6e20*/  LOP3.LUT R163, R163, 0xffff0000, RZ, 0xc0, !PT ;  /* 0xffff0000a3a37812 */ /* 0x000fe200078ec0ff */
[----:B------:R-:W-:-:S02]  /*6e30*/  IMAD.U32 R51, R48, 0x10000, RZ ;  /* 0x0001000030337824 */ /* 0x000fc400078e00ff */
[C---:B------:R-:W-:Y:S01]  /*6e40*/  FMUL.FTZ R150, R55.reuse, R148 ;  /* 0x0000009437967220 */ /* 0x040fe20000410000 */
[-C--:B------:R-:W-:Y:S01]  /*6e50*/  FMUL.FTZ R57, R55, R146.reuse ;  /* 0x0000009237397220 */ /* 0x080fe20000410000 */
[----:B------:R-:W-:Y:S01]  /*6e60*/  LOP3.LUT R48, R48, 0xffff0000, RZ, 0xc0, !PT ;  /* 0xffff000030307812 */ /* 0x000fe200078ec0ff */
[C---:B------:R-:W-:Y:S01]  /*6e70*/  FMUL.FTZ R61, R58.reuse, R167 ;  /* 0x000000a73a3d7220 */ /* 0x040fe20000410000 */
[C---:B------:R-:W-:Y:S01]  /*6e80*/  FFMA.FTZ R55, R51.reuse, R146, -R150 ;  /* 0x0000009233377223 */ /* 0x040fe20000010896 */
[----:B------:R-:W-:Y:S01]  /*6e90*/  FFMA.FTZ R51, R51, R148, R57 ;  /* 0x0000009433337223 */ /* 0x000fe20000010039 */
[-C--:B------:R-:W-:Y:S01]  /*6ea0*/  FMUL.FTZ R63, R58, R163.reuse ;  /* 0x000000a33a3f7220 */ /* 0x080fe20000410000 */
[C---:B------:R-:W-:Y:S01]  /*6eb0*/  IMAD.U32 R52, R50.reuse, 0x10000, RZ ;  /* 0x0001000032347824 */ /* 0x040fe200078e00ff */
[----:B------:R-:W-:Y:S01]  /*6ec0*/  LOP3.LUT R57, R50, 0xffff0000, RZ, 0xc0, !PT ;  /* 0xffff000032397812 */ /* 0x000fe200078ec0ff */
[----:B------:R-:W-:Y:S01]  /*6ed0*/  FFMA.FTZ R58, R48, R163, -R61 ;  /* 0x000000a3303a7223 */ /* 0x000fe2000001083d */
[C---:B------:R-:W-:Y:S01]  /*6ee0*/  IMAD.U32 R50, R54.reuse, 0x10000, RZ ;  /* 0x0001000036327824 */ /* 0x040fe200078e00ff */
[----:B------:R-:W-:Y:S01]  /*6ef0*/  LOP3.LUT R54, R54, 0xffff0000, RZ, 0xc0, !PT ;  /* 0xffff000036367812 */ /* 0x000fe200078ec0ff */
[C---:B------:R-:W-:Y:S01]  /*6f00*/  IMAD.U32 R61, R165.reuse, 0x10000, RZ ;  /* 0x00010000a53d7824 */ /* 0x040fe200078e00ff */
[----:B------:R-:W-:Y:S01]  /*6f10*/  LOP3.LUT R165, R165, 0xffff0000, RZ, 0xc0, !PT ;  /* 0xffff0000a5a57812 */ /* 0x000fe200078ec0ff */
[----:B------:R-:W-:Y:S01]  /*6f20*/  FFMA.FTZ R48, R48, R167, R63 ;  /* 0x000000a730307223 */ /* 0x000fe2000001003f */
[----:B------:R-:W-:Y:S01]  /*6f30*/  F2FP.BF16.F32.PACK_AB R53, R53, R122 ;  /* 0x0000007a3535723e */ /* 0x000fe200000010ff */
[C---:B------:R-:W-:Y:S01]  /*6f40*/  FMUL.FTZ R63, R50.reuse, R61 ;  /* 0x0000003d323f7220 */ /* 0x040fe20000410000 */
[----:B------:R-:W-:Y:S01]  /*6f50*/  FMUL.FTZ R50, R50, R59 ;  /* 0x0000003b32327220 */ /* 0x000fe20000410000 */
[C---:B------:R-:W-:Y:S01]  /*6f60*/  FMUL.FTZ R62, R54.reuse, R165 ;  /* 0x000000a5363e7220 */ /* 0x040fe20000410000 */
[-C--:B------:R-:W-:Y:S01]  /*6f70*/  FMUL.FTZ R54, R54, R160.reuse ;  /* 0x000000a036367220 */ /* 0x080fe20000410000 */
[C---:B------:R-:W-:Y:S01]  /*6f80*/  FFMA.FTZ R63, R52.reuse, R59, -R63 ;  /* 0x0000003b343f7223 */ /* 0x040fe2000001083f */
[----:B------:R-:W-:Y:S01]  /*6f90*/  FFMA.FTZ R50, R52, R61, R50 ;  /* 0x0000003d34327223 */ /* 0x000fe20000010032 */
[C---:B------:R-:W-:Y:S01]  /*6fa0*/  FFMA.FTZ R62, R57.reuse, R160, -R62 ;  /* 0x000000a0393e7223 */ /* 0x040fe2000001083e */
[----:B------:R-:W-:Y:S01]  /*6fb0*/  F2FP.BF16.F32.PACK_AB R52, R58, R55 ;  /* 0x000000373a34723e */ /* 0x000fe200000010ff */
[----:B------:R-:W-:Y:S01]  /*6fc0*/  FFMA.FTZ R57, R57, R165, R54 ;  /* 0x000000a539397223 */ /* 0x000fe20000010036 */
[----:B------:R-:W-:-:S02]  /*6fd0*/  F2FP.BF16.F32.PACK_AB R51, R48, R51 ;  /* 0x000000333033723e */ /* 0x000fc400000010ff */
        /* <DEDUP_REMOVED lines=9> */
[----:B------:R-:W-:Y:S02]  /*7070*/  IMAD.MOV.U32 R51, RZ, RZ, R60 ;  /* 0x000000ffff337224 */ /* 0x000fe400078e003c */
[----:B------:R-:W-:-:S02]  /*7080*/  IMAD.MOV.U32 R50, RZ, RZ, R63 ;  /* 0x000000ffff327224 */ /* 0x000fc400078e003f */
[----:B------:R-:W-:-:S07]  /*7090*/  IMAD.MOV.U32 R55, RZ, RZ, R56 ;  /* 0x000000ffff377224 */ /* 0x000fce00078e0038 */
.L_x_2614:
[----:B------:R-:W-:Y:S05]  /*70a0*/  BSYNC B2 ;  /* 0x0000000000027941 */ /* 0x000fea0003800000 */
.L_x_2613:
        /* <DEDUP_REMOVED lines=11> */
.L_x_2612:
[----:B------:R-:W-:Y:S05]  /*7160*/  BSYNC B1 ;  /* 0x0000000000017941 */ /* 0x000fea0003800000 */
.L_x_2611:
[----:B------:R-:W-:Y:S01]  /*7170*/  ISETP.GE.OR P4, PT, R213, R113, P2 ;  /* 0x00000071d500720c */ /* 0x000fe20001786670 */
[----:B------:R-:W-:-:S12]  /*7180*/  BSSY B1, `(.L_x_2615) ;  /* 0x0000085000017945 */ /* 0x000fd80003800000 */
[----:B------:R-:W-:Y:S05]  /*7190*/  @P4 BRA `(.L_x_2616) ;  /* 0x00000008000c4947 */ /* 0x000fea0003800000 */
[----:B-1-3--:R-:W3:Y:S01]  /*71a0*/  LDL R48, [R1+0x10] ;  /* 0x0000100001307983 */ /* 0x00aee20000100800 */
        /* <DEDUP_REMOVED lines=28> */
[----:B------:R-:W-:Y:S02]  /*7370*/  SHF.R.U32.HI R85, RZ, 0x10, R69 ;  /* 0x00000010ff557819 */ /* 0x000fe40000011645 */
[--C-:B------:R-:W-:Y:S02]  /*7380*/  SHF.R.U32.HI R84, RZ, 0x10, R65.reuse ;  /* 0x00000010ff547819 */ /* 0x100fe40000011641 */
[----:B------:R-:W-:Y:S01]  /*7390*/  SHF.R.U64 R80, R64, 0x10, R65 ;  /* 0x0000001040507819 */ /* 0x000fe20000001241 */
[----:B-1----:R-:W-:Y:S01]  /*73a0*/  IMAD.U32 R65, R51, 0x10000, RZ ;  /* 0x0001000033417824 */ /* 0x002fe200078e00ff */
[----:B------:R-:W-:Y:S02]  /*73b0*/  PRMT R144, R144, 0x5410, R85 ;  /* 0x0000541090907816 */ /* 0x000fe40000000055 */
[----:B------:R-:W-:Y:S01]  /*73c0*/  SHF.R.U64 R68, R68, 0x10, R69 ;  /* 0x0000001044447819 */ /* 0x000fe20000001245 */
[----:B--2---:R-:W-:Y:S01]  /*73d0*/  IMAD.U32 R69, R55, 0x10000, RZ ;  /* 0x0001000037457824 */ /* 0x004fe200078e00ff */
[----:B------:R-:W-:-:S02]  /*73e0*/  PRMT R153, R153, 0x5410, R84 ;  /* 0x0000541099997816 */ /* 0x000fc40000000054 */
[----:B------:R-:W-:Y:S02]  /*73f0*/  SHF.R.U32.HI R81, RZ, 0x10, R71 ;  /* 0x00000010ff517819 */ /* 0x000fe40000011647 */
[----:B------:R-:W-:Y:S02]  /*7400*/  SHF.R.U32.HI R83, RZ, 0x10, R67 ;  /* 0x00000010ff537819 */ /* 0x000fe40000011643 */
[----:B------:R-:W-:Y:S01]  /*7410*/  SHF.R.U64 R70, R70, 0x10, R71 ;  /* 0x0000001046467819 */ /* 0x000fe20000001247 */
[----:B------:R-:W-:Y:S01]  /*7420*/  IMAD.U32 R71, R53, 0x10000, RZ ;  /* 0x0001000035477824 */ /* 0x000fe200078e00ff */
[----:B------:R-:W-:Y:S01]  /*7430*/  PRMT R157, R157, 0x5410, R80 ;  /* 0x000054109d9d7816 */ /* 0x000fe20000000050 */
[----:B------:R-:W-:Y:S01]  /*7440*/  IMAD.U32 R80, R144, 0x10000, RZ ;  /* 0x0001000090507824 */ /* 0x000fe200078e00ff */
[----:B------:R-:W-:Y:S01]  /*7450*/  PRMT R143, R143, 0x5410, R68 ;  /* 0x000054108f8f7816 */ /* 0x000fe20000000044 */
[----:B------:R-:W-:Y:S01]  /*7460*/  IMAD.U32 R68, R153, 0x10000, RZ ;  /* 0x0001000099447824 */ /* 0x000fe200078e00ff */
[----:B------:R-:W-:Y:S01]  /*7470*/  SHF.R.U64 R82, R66, 0x10, R67 ;  /* 0x0000001042527819 */ /* 0x000fe20000001243 */
[----:B------:R-:W-:Y:S01]  /*7480*/  IMAD.U32 R66, R49, 0x10000, RZ ;  /* 0x0001000031427824 */ /* 0x000fe200078e00ff */
[----:B------:R-:W-:-:S02]  /*7490*/  PRMT R142, R142, 0x5410, R81 ;  /* 0x000054108e8e7816 */ /* 0x000fc40000000051 */
[----:B------:R-:W-:Y:S01]  /*74a0*/  LOP3.LUT R67, R53, 0xffff0000, RZ, 0xc0, !PT ;  /* 0xffff000035437812 */ /* 0x000fe200078ec0ff */
[----:B------:R-:W-:Y:S01]  /*74b0*/  IMAD.U32 R53, R52, 0x10000, RZ ;  /* 0x0001000034357824 */ /* 0x000fe200078e00ff */
[----:B------:R-:W-:Y:S01]  /*74c0*/  PRMT R140, R140, 0x5410, R83 ;  /* 0x000054108c8c7816 */ /* 0x000fe20000000053 */
[C---:B------:R-:W-:Y:S01]  /*74d0*/  FMUL.FTZ R83, R71.reuse, R80 ;  /* 0x0000005047537220 */ /* 0x040fe20000410000 */
[----:B------:R-:W-:Y:S01]  /*74e0*/  LOP3.LUT R144, R144, 0xffff0000, RZ, 0xc0, !PT ;  /* 0xffff000090907812 */ /* 0x000fe200078ec0ff */
[-C--:B------:R-:W-:Y:S01]  /*74f0*/  FMUL.FTZ R71, R71, R68.reuse ;  /* 0x0000004447477220 */ /* 0x080fe20000410000 */
[----:B------:R-:W-:Y:S01]  /*7500*/  LOP3.LUT R153, R153, 0xffff0000, RZ, 0xc0, !PT ;  /* 0xffff000099997812 */ /* 0x000fe200078ec0ff */
[----:B------:R-:W-:Y:S01]  /*7510*/  FFMA.FTZ R68, R66, R68, -R83 ;  /* 0x0000004442447223 */ /* 0x000fe20000010853 */
[----:B------:R-:W-:Y:S01]  /*7520*/  PRMT R151, R151, 0x5410, R82 ;  /* 0x0000541097977816 */ /* 0x000fe20000000052 */
[----:B------:R-:W-:Y:S01]  /*7530*/  IMAD.U32 R82, R142, 0x10000, RZ ;  /* 0x000100008e527824 */ /* 0x000fe200078e00ff */
[----:B------:R-:W-:Y:S01]  /*7540*/  LOP3.LUT R64, R49, 0xffff0000, RZ, 0xc0, !PT ;  /* 0xffff000031407812 */ /* 0x000fe200078ec0ff */
[----:B------:R-:W-:Y:S01]  /*7550*/  FMUL.FTZ R81, R67, R144 ;  /* 0x0000009043517220 */ /* 0x000fe20000410000 */
[----:B------:R-:W-:Y:S01]  /*7560*/  PRMT R141, R141, 0x5410, R70 ;  /* 0x000054108d8d7816 */ /* 0x000fe20000000046 */
[----:B------:R-:W-:Y:S01]  /*7570*/  FFMA.FTZ R66, R66, R80, R71 ;  /* 0x0000005042427223 */ /* 0x000fe20000010047 */
[----:B------:R-:W-:-:S02]  /*7580*/  IMAD.U32 R70, R140, 0x10000, RZ ;  /* 0x000100008c467824 */ /* 0x000fc400078e00ff */
[-C--:B------:R-:W-:Y:S01]  /*7590*/  FMUL.FTZ R71, R67, R153.reuse ;  /* 0x0000009943477220 */ /* 0x080fe20000410000 */
[C---:B------:R-:W-:Y:S01]  /*75a0*/  FMUL.FTZ R80, R69.reuse, R82 ;  /* 0x0000005245507220 */ /* 0x040fe20000410000 */
[C---:B------:R-:W-:Y:S01]  /*75b0*/  FFMA.FTZ R67, R64.reuse, R153, -R81 ;  /* 0x0000009940437223 */ /* 0x040fe20000010851 */
[----:B------:R-:W-:Y:S01]  /*75c0*/  FMUL.FTZ R81, R69, R70 ;  /* 0x0000004645517220 */ /* 0x000fe20000410000 */
[----:B------:R-:W-:Y:S01]  /*75d0*/  LOP3.LUT R55, R55, 0xffff0000, RZ, 0xc0, !PT ;  /* 0xffff000037377812 */ /* 0x000fe200078ec0ff */
[----:B------:R-:W-:Y:S01]  /*75e0*/  FFMA.FTZ R69, R64, R144, R71 ;  /* 0x0000009040457223 */ /* 0x000fe20000010047 */
[----:B------:R-:W-:Y:S01]  /*75f0*/  LOP3.LUT R142, R142, 0xffff0000, RZ, 0xc0, !PT ;  /* 0xffff00008e8e7812 */ /* 0x000fe200078ec0ff */
[----:B------:R-:W-:Y:S01]  /*7600*/  FFMA.FTZ R64, R65, R70, -R80 ;  /* 0x0000004641407223 */ /* 0x000fe20000010850 */
[----:B------:R-:W-:Y:S01]  /*7610*/  LOP3.LUT R140, R140, 0xffff0000, RZ, 0xc0, !PT ;  /* 0xffff00008c8c7812 */ /* 0x000fe200078ec0ff */
[----:B------:R-:W-:Y:S01]  /*7620*/  IMAD.U32 R80, R143, 0x10000, RZ ;  /* 0x000100008f507824 */ /* 0x000fe200078e00ff */
[----:B------:R-:W-:Y:S01]  /*7630*/  LOP3.LUT R62, R51, 0xffff0000, RZ, 0xc0, !PT ;  /* 0xffff0000333e7812 */ /* 0x000fe200078ec0ff */
[----:B------:R-:W-:-:S02]  /*7640*/  IMAD.U32 R70, R157, 0x10000, RZ ;  /* 0x000100009d467824 */ /* 0x000fc400078e00ff */
[----:B------:R-:W-:Y:S01]  /*7650*/  FFMA.FTZ R65, R65, R82, R81 ;  /* 0x0000005241417223 */ /* 0x000fe20000010051 */
[----:B------:R-:W-:Y:S01]  /*7660*/  LOP3.LUT R52, R52, 0xffff0000, RZ, 0xc0, !PT ;  /* 0xffff000034347812 */ /* 0x000fe200078ec0ff */
[C---:B------:R-:W-:Y:S01]  /*7670*/  FMUL.FTZ R71, R55.reuse, R142 ;  /* 0x0000008e37477220 */ /* 0x040fe20000410000 */
[----:B------:R-:W-:Y:S01]  /*7680*/  FMUL.FTZ R81, R55, R140 ;  /* 0x0000008c37517220 */ /* 0x000fe20000410000 */
[----:B------:R-:W-:Y:S01]  /*7690*/  LOP3.LUT R143, R143, 0xffff0000, RZ, 0xc0, !PT ;  /* 0xffff00008f8f7812 */ /* 0x000fe200078ec0ff */
[----:B------:R-:W-:Y:S01]  /*76a0*/  FMUL.FTZ R82, R53, R80 ;  /* 0x0000005035527220 */ /* 0x000fe20000410000 */
[----:B------:R-:W-:Y:S01]  /*76b0*/  LOP3.LUT R157, R157, 0xffff0000, RZ, 0xc0, !PT ;  /* 0xffff00009d9d7812 */ /* 0x000fe200078ec0ff */
[C---:B------:R-:W-:Y:S02]  /*76c0*/  IMAD.U32 R49, R48.reuse, 0x10000, RZ ;  /* 0x0001000030317824 */ /* 0x040fe400078e00ff */
[----:B------:R-:W-:Y:S01]  /*76d0*/  FMUL.FTZ R53, R53, R70 ;  /* 0x0000004635357220 */ /* 0x000fe20000410000 */
[----:B------:R-:W-:Y:S01]  /*76e0*/  LOP3.LUT R48, R48, 0xffff0000, RZ, 0xc0, !PT ;  /* 0xffff000030307812 */ /* 0x000fe200078ec0ff */
[C---:B------:R-:W-:Y:S01]  /*76f0*/  FFMA.FTZ R55, R62.reuse, R140, -R71 ;  /* 0x0000008c3e377223 */ /* 0x040fe20000010847 */
[----:B------:R-:W-:Y:S01]  /*7700*/  FFMA.FTZ R142, R62, R142, R81 ;  /* 0x0000008e3e8e7223 */ /* 0x000fe20000010051 */
        /* <DEDUP_REMOVED lines=14> */
[CC--:B------:R-:W-:Y:S01]  /*77f0*/  FMUL.FTZ R62, R50.reuse, R52.reuse ;  /* 0x00000034323e7220 */ /* 0x0c0fe20000410000 */
        /* <DEDUP_REMOVED lines=17> */
.L_x_2618:
[----:B------:R-:W-:Y:S05]  /*7910*/  BSYNC B2 ;  /* 0x0000000000027941 */ /* 0x000fea0003800000 */
.L_x_2617:
        /* <DEDUP_REMOVED lines=11> */
.L_x_2616:
[----:B------:R-:W-:Y:S05]  /*79d0*/  BSYNC B1 ;  /* 0x0000000000017941 */ /* 0x000fea0003800000 */
.L_x_2615:
        /* <DEDUP_REMOVED lines=15> */
[----:B------:R-:W-:Y:S02]  /*7ad0*/  LEA.HI.X R59, R48, R57, R49, 0x1, P4 ;  /* 0x00000039303b7211 */ /* 0x000fe400020f0c31 */
[----:B------:R-:W-:-:S04]  /*7ae0*/  SHF.R.S32.HI R48, RZ, 0x1f, R131 ;  /* 0x0000001fff307819 */ /* 0x000fc80000011483 */
        /* <DEDUP_REMOVED lines=17> */
[----:B------:R-:W-:Y:S01]  /*7c00*/  SHF.R.U64 R71, R74, 0x10, R75 ;  /* 0x000000104a477819 */ /* 0x000fe2000000124b */
[----:B--2---:R-:W-:Y:S01]  /*7c10*/  IMAD.U32 R68, R53, 0x10000, RZ ;  /* 0x0001000035447824 */ /* 0x004fe200078e00ff */
[----:B------:R-:W-:Y:S01]  /*7c20*/  SHF.R.U64 R81, R72, 0x10, R73 ;  /* 0x0000001048517819 */ /* 0x000fe20000001249 */
[----:B-1----:R-:W-:Y:S01]  /*7c30*/  IMAD.U32 R65, R49, 0x10000, RZ ;  /* 0x0001000031417824 */ /* 0x002fe200078e00ff */
[----:B------:R-:W-:Y:S01]  /*7c40*/  SHF.R.U64 R74, R76, 0x10, R77 ;  /* 0x000000104c4a7819 */ /* 0x000fe2000000124d */
[----:B------:R-:W-:Y:S01]  /*7c50*/  IMAD.U32 R70, R55, 0x10000, RZ ;  /* 0x0001000037467824 */ /* 0x000fe200078e00ff */
[----:B------:R-:W-:Y:S01]  /*7c60*/  SHF.R.U32.HI R73, RZ, 0x10, R73 ;  /* 0x00000010ff497819 */ /* 0x000fe20000011649 */
[----:B------:R-:W-:Y:S01]  /*7c70*/  IMAD.U32 R67, R51, 0x10000, RZ ;  /* 0x0001000033437824 */ /* 0x000fe200078e00ff */
[----:B------:R-:W-:Y:S01]  /*7c80*/  SHF.R.U32.HI R76, RZ, 0x10, R77 ;  /* 0x00000010ff4c7819 */ /* 0x000fe2000001164d */
[----:B------:R-:W-:Y:S01]  /*7c90*/  IMAD.U32 R63, R52, 0x10000, RZ ;  /* 0x00010000343f7824 */ /* 0x000fe200078e00ff */
[----:B------:R-:W-:Y:S01]  /*7ca0*/  PRMT R138, R138, 0x5410, R73 ;  /* 0x000054108a8a7816 */ /* 0x000fe20000000049 */
[----:B------:R-:W-:Y:S01]  /*7cb0*/  IMAD.U32 R62, R48, 0x10000, RZ ;  /* 0x00010000303e7824 */ /* 0x000fe200078e00ff */
[----:B------:R-:W-:-:S02]  /*7cc0*/  PRMT R137, R137, 0x5410, R76 ;  /* 0x0000541089897816 */ /* 0x000fc4000000004c */
        /* <DEDUP_REMOVED lines=24> */
[-C--:B------:R-:W-:Y:S01]  /*7e50*/  FMUL.FTZ R71, R70, R65.reuse ;  /* 0x0000004146477220 */ /* 0x080fe20000410000 */
[----:B------:R-:W-:Y:S01]  /*7e60*/  FMUL.FTZ R69, R69, R138 ;  /* 0x0000008a45457220 */ /* 0x000fe20000410000 */
[----:B------:R-:W-:Y:S01]  /*7e70*/  PRMT R132, R132, 0x5410, R81 ;  /* 0x0000541084847816 */ /* 0x000fe20000000051 */
[----:B------:R-:W-:Y:S01]  /*7e80*/  FFMA.FTZ R72, R67, R65, -R72 ;  /* 0x0000004143487223 */ /* 0x000fe20000010848 */
        /* <DEDUP_REMOVED lines=49> */
.L_x_2620:
[----:B------:R-:W-:Y:S05]  /*81a0*/  BSYNC B1 ;  /* 0x0000000000017941 */ /* 0x000fea0003800000 */
.L_x_2619:
        /* <DEDUP_REMOVED lines=10> */
.L_x_2558:
[----:B------:R-:W-:-:S06]  /*8250*/  UISETP.NE.AND UP0, UPT, UR45, 0x3, UPT ;  /* 0x000000032d00788c */ /* 0x000fcc000bf05270 */
[----:B------:R-:W-:-:S13]  /*8260*/  PLOP3.LUT P0, PT, PT, PT, UP0, 0x80, 0x0 ;  /* 0x000000000000781c */ /* 0x000fda0003f0f008 */
[----:B------:R-:W-:Y:S05]  /*8270*/  @!P0 BRA `(.L_x_2621) ;  /* 0x0000000000048947 */ /* 0x000fea0003800000 */
[----:B------:R-:W-:Y:S01]  /*8280*/  BPT.TRAP 0x1 ;  /* 0x000000040000795c */ /* 0x000fe20000300000 */
.L_x_2621:
        /* <DEDUP_REMOVED lines=9> */
.L_x_2924:
[----:B------:R-:W-:Y:S05]  /*8320*/  BSYNC B1 ;  /* 0x0000000000017941 */ /* 0x000fea0003800000 */
.L_x_2622:
        /* <DEDUP_REMOVED lines=20> */
.L_x_2625:
[----:B------:R-:W-:Y:S05]  /*8470*/  BSYNC B1 ;  /* 0x0000000000017941 */ /* 0x000fea0003800000 */
.L_x_2624:
        /* <DEDUP_REMOVED lines=19> */
.L_x_2627:
[----:B------:R-:W-:Y:S05]  /*85b0*/  BSYNC B1 ;  /* 0x0000000000017941 */ /* 0x000fea0003800000 */
.L_x_2626:
        /* <DEDUP_REMOVED lines=19> */
.L_x_2629:
[----:B------:R-:W-:Y:S05]  /*86f0*/  BSYNC B1 ;  /* 0x0000000000017941 */ /* 0x000fea0003800000 */
.L_x_2628:
        /* <DEDUP_REMOVED lines=21> */
.L_x_2595:
[----:B------:R-:W-:Y:S05]  /*8850*/  BSYNC B0 ;  /* 0x0000000000007941 */ /* 0x000fea0003800000 */
.L_x_2557:
        /* <DEDUP_REMOVED lines=17> */
.L_x_2631:
[----:B------:R-:W-:Y:S05]  /*8970*/  BSYNC B0 ;  /* 0x0000000000007941 */ /* 0x000fea0003800000 */
.L_x_2630:
[----:B------:R-:W2:Y:S01]  /*8980*/  SYNCS.PHASECHK.TRANS64.TRYWAIT P0, [R110+URZ+0x288b0], R117 ;  /* 0x0288b0756e0075a7 */ /* 0x000ea2000800017f */
[----:B------:R-:W-:Y:S01]  /*8990*/  ULDC UR41, c[0x0][0x2f4] ;  /* 0x0000bd0000297ab9 */ /* 0x000fe20000000800 */
[----:B------:R-:W-:Y:S01]  /*89a0*/  ULDC.64 UR36, c[0x0][0x328] ;  /* 0x0000ca0000247ab9 */ /* 0x000fe20000000a00 */
[----:B------:R-:W-:Y:S01]  /*89b0*/  ULDC.64 UR38, c[0x0][0x318] ;  /* 0x0000c60000267ab9 */ /* 0x000fe20000000a00 */
[----:B------:R-:W-:Y:S04]  /*89c0*/  BSSY B0, `(.L_x_2632) ;  /* 0x0000002000007945 */ /* 0x000fe80003800000 */
[----:B--2---:R-:W-:Y:S05]  /*89d0*/  @!P0 BRA `(.L_x_2633) ;  /* 0x0000019400148947 */ /* 0x004fea0003800000 */
.L_x_2925:
[----:B------:R-:W-:Y:S05]  /*89e0*/  BSYNC B0 ;  /* 0x0000000000007941 */ /* 0x000fea0003800000 */
.L_x_2632:
        /* <DEDUP_REMOVED lines=18> */
.L_x_2635:
[----:B------:R-:W-:Y:S05]  /*8b10*/  BSYNC B0 ;  /* 0x0000000000007941 */ /* 0x000fea0003800000 */
.L_x_2634:
        /* <DEDUP_REMOVED lines=19> */
.L_x_2637:
[----:B------:R-:W-:Y:S05]  /*8c50*/  BSYNC B0 ;  /* 0x0000000000007941 */ /* 0x000fea0003800000 */
.L_x_2636:
        /* <DEDUP_REMOVED lines=19> */
.L_x_2639:
[----:B------:R-:W-:Y:S05]  /*8d90*/  BSYNC B0 ;  /* 0x0000000000007941 */ /* 0x000fea0003800000 */
.L_x_2638:
        /* <DEDUP_REMOVED lines=19> */
.L_x_2641:
[----:B------:R-:W-:Y:S05]  /*8ed0*/  BSYNC B0 ;  /* 0x0000000000007941 */ /* 0x000fea0003800000 */
.L_x_2640:
        /* <DEDUP_REMOVED lines=12> */
[----:B------:R-:W-:Y:S02]  /*8fa0*/  SEL R49, RZ, 0x1, P0 ;  /* 0x00000001ff317807 */ /* 0x000fe40000000000 */
[----:B------:R-:W-:Y:S02]  /*8fb0*/  SEL R23, R23, RZ, P0 ;  /* 0x000000ff17177207 */ /* 0x000fe40000000000 */
[----:B------:R-:W-:Y:S01]  /*8fc0*/  LOP3.LUT R188, R188, R49, RZ, 0x3c, !PT ;  /* 0x00000031bcbc7212 */ /* 0x000fe200078e3cff */
[----:B------:R0:W-:Y:S01]  /*8fd0*/  @!P3 SYNCS.ARRIVE.TRANS64.RED.A1T0 RZ, [R110+URZ], RZ ;  /* 0x000000ff6effb9a7 */ /* 0x0001e2000810043f */
[----:B---3--:R-:W-:-:S13]  /*8fe0*/  LOP3.LUT P4, RZ, R48, 0x4, RZ, 0xc0, !PT ;  /* 0x0000000430ff7812 */ /* 0x008fda000788c0ff */
[----:B0-----:R-:W-:Y:S05]  /*8ff0*/  @P4 BRA `(.L_x_2642) ;  /* 0xffffff9800544947 */ /* 0x001fea000383ffff */
[----:B------:R-:W0:Y:S01]  /*9000*/  S2R R48, SR_TID.X ;  /* 0x0000000000307919 */ /* 0x000e220000002100 */
[----:B------:R-:W-:Y:S02]  /*9010*/  PLOP3.LUT P0, PT, PT, PT, PT, 0x8, 0x0 ;  /* 0x000000000000781c */ /* 0x000fe40003f0e170 */
[----:B0-----:R-:W-:-:S04]  /*9020*/  SHF.R.U32.HI R48, RZ, 0x7, R48 ;  /* 0x00000007ff307819 */ /* 0x001fc80000011630 */
[----:B------:R-:W-:-:S13]  /*9030*/  ISETP.NE.AND P4, PT, R48, 0x1, PT ;  /* 0x000000013000780c */ /* 0x000fda0003f85270 */
[----:B------:R-:W-:Y:S06]  /*9040*/  @!P4 BAR.ARV 0x9, 0x100 ;  /* 0x024400000000cb1d */ /* 0x000fec0000002000 */
.L_x_2552:
[----:B------:R-:W0:Y:S01]  /*9050*/  LDC R0, c[0x0][0x448] ;  /* 0x00011200ff007b82 */ /* 0x000e220000000800 */
[----:B------:R-:W-:Y:S02]  /*9060*/  VIADD R3, R190, 0x7f ;  /* 0x0000007fbe037836 */ /* 0x000fe40000000000 */
[----:B------:R-:W-:Y:S01]  /*9070*/  IMAD.MOV.U32 R88, RZ, RZ, RZ ;  /* 0x000000ffff587224 */ /* 0x000fe200078e00ff */
[----:B0-----:R-:W-:-:S13]  /*9080*/  ISETP.NE.AND P1, PT, R0, 0x1, PT ;  /* 0x000000010000780c */ /* 0x001fda0003f25270 */
[----:B------:R-:W0:Y:S08]  /*9090*/  @P1 LDC R0, c[0x0][0x44c] ;  /* 0x00011300ff001b82 */ /* 0x000e300000000800 */
[----:B------:R-:W1:Y:S01]  /*90a0*/  @P1 LDC R5, c[0x0][0x450] ;  /* 0x00011400ff051b82 */ /* 0x000e620000000800 */
[----:B0-----:R-:W-:-:S05]  /*90b0*/  @P1 IMAD.HI.U32 R0, R3, R0, RZ ;  /* 0x0000000003001227 */ /* 0x001fca00078e00ff */
[----:B-1----:R-:W-:-:S05]  /*90c0*/  @P1 SHF.R.U32.HI R3, RZ, R5, R0 ;  /* 0x00000005ff031219 */ /* 0x002fca0000011600 */
[----:B------:R-:W-:-:S05]  /*90d0*/  IMAD.IADD R3, R126, 0x1, R3 ;  /* 0x000000017e037824 */ /* 0x000fca00078e0203 */
[----:B------:R-:W-:-:S04]  /*90e0*/  SHF.R.S32.HI R0, RZ, 0x1f, R3 ;  /* 0x0000001fff007819 */ /* 0x000fc80000011403 */
[----:B------:R-:W-:-:S04]  /*90f0*/  LEA.HI R0, R0, R3, RZ, 0x7 ;  /* 0x0000000300007211 */ /* 0x000fc800078f38ff */
[----:B------:R-:W-:-:S04]  /*9100*/  SHF.R.S32.HI R0, RZ, 0x7, R0 ;  /* 0x00000007ff007819 */ /* 0x000fc80000011400 */
[----:B------:R-:W-:-:S04]  /*9110*/  VIMNMX R127, R127, R0, PT ;  /* 0x000000007f7f7248 */ /* 0x000fc80003fe0100 */
[----:B------:R-:W-:Y:S01]  /*9120*/  ISETP.GE.AND P1, PT, R127, 0x1, PT ;  /* 0x000000017f00780c */ /* 0x000fe20003f26270 */
[----:B------:R-:W-:-:S12]  /*9130*/  @P0 BRA `(.L_x_2643) ;  /* 0x00000000000c0947 */ /* 0x000fd80003800000 */
[----:B------:R-:W0:Y:S01]  /*9140*/  FENCE.VIEW.ASYNC.G ;  /* 0x00000000000073c6 */ /* 0x000e220000000100 */
[----:B------:R-:W-:Y:S05]  /*9150*/  WARPSYNC.ALL ;  /* 0x0000000000007948 */ /* 0x000fea0003800000 */
[----:B0-----:R-:W-:Y:S06]  /*9160*/  BAR.ARV 0xc, 0x180 ;  /* 0x0306000000007b1d */ /* 0x001fec0000002000 */
.L_x_2643:
[----:B------:R-:W-:Y:S04]  /*9170*/  BSSY B0, `(.L_x_2644) ;  /* 0x000001f000007945 */ /* 0x000fe80003800000 */
[----:B------:R-:W-:Y:S05]  /*9180*/  @!P1 BRA `(.L_x_2645) ;  /* 0x0000000000749947 */ /* 0x000fea0003800000 */
[----:B------:R-:W-:Y:S01]  /*9190*/  ISETP.NE.AND P0, PT, R208, RZ, PT ;  /* 0x000000ffd000720c */ /* 0x000fe20003f05270 */
[----:B------:R-:W-:-:S03]  /*91a0*/  ULDC UR4, c[0x0][0x9f0] ;  /* 0x00027c0000047ab9 */ /* 0x000fc60000000800 */
[----:B------:R-:W-:-:S04]  /*91b0*/  SEL R9, R208, UR4, P0 ;  /* 0x00000004d0097c07 */ /* 0x000fc80008000000 */
[-C--:B------:R-:W-:Y:S02]  /*91c0*/  IABS R6, R9.reuse ;  /* 0x0000000900067213 */ /* 0x080fe40000000000 */
        /* <DEDUP_REMOVED lines=25> */
.L_x_2645:
[----:B------:R-:W-:Y:S05]  /*9360*/  BSYNC B0 ;  /* 0x0000000000007941 */ /* 0x000fea0003800000 */
.L_x_2644:
[-C--:B------:R-:W-:Y:S01]  /*9370*/  IMAD R191, R217, R88.reuse, RZ ;  /* 0x00000058d9bf7224 */ /* 0x080fe200078e02ff */
        /* <DEDUP_REMOVED lines=46> */
.L_x_2928:
        /* <DEDUP_REMOVED lines=26> */
.L_x_2648:
        /* <DEDUP_REMOVED lines=12> */
.L_x_2652:
[----:B-1----:R1:W2:Y:S02]  /*98c0*/  SYNCS.PHASECHK.TRANS64.TRYWAIT P0, [R2+URZ+0x28800], R3 ;  /* 0x02880003020075a7 */ /* 0x0022a4000800017f */
[----:B--2---:R-:W-:Y:S05]  /*98d0*/  @!P0 NANOSLEEP.SYNCS 0x989680 ;  /* 0x009896800000895d */ /* 0x004fea0003900000 */
[----:B------:R-:W2:Y:S02]  /*98e0*/  @!P0 SYNCS.PHASECHK.TRANS64 P0, [R2+URZ+0x28800], R3 ;  /* 0x02880003020085a7 */ /* 0x000ea4000800007f */
[----:B--2---:R-:W-:Y:S05]  /*98f0*/  @!P0 BRA `(.L_x_2652) ;  /* 0xfffffffc00f08947 */ /* 0x004fea000383ffff */
.L_x_2651:
[----:B------:R-:W-:Y:S05]  /*9900*/  BSYNC B0 ;  /* 0x0000000000007941 */ /* 0x000fea0003800000 */
.L_x_2650:
[----:B------:R-:W-:Y:S05]  /*9910*/  BRA `(.L_x_2653) ;  /* 0x0000005400047947 */ /* 0x000fea0003800000 */
.L_x_2649:
        /* <DEDUP_REMOVED lines=29> */
.L_x_2654:
        /* <DEDUP_REMOVED lines=9> */
[----:B------:R-:W-:Y:S01]  /*9b80*/  IMAD.MOV.U32 R4, RZ, RZ, R26 ;  /* 0x000000ffff047224 */ /* 0x000fe200078e001a */
[----:B------:R-:W-:Y:S01]  /*9b90*/  SHF.R.S32.HI R50, RZ, 0x1f, R185 ;  /* 0x0000001fff327819 */ /* 0x000fe200000114b9 */
        /* <DEDUP_REMOVED lines=29> */
.L_x_2934:
        /* <DEDUP_REMOVED lines=31> */
.L_x_2659:
[----:B------:R-:W-:Y:S05]  /*9f60*/  BSYNC B1 ;  /* 0x0000000000017941 */ /* 0x000fea0003800000 */
.L_x_2658:
        /* <DEDUP_REMOVED lines=23> */
.L_x_2940:
        /* <DEDUP_REMOVED lines=30> */
.L_x_2662:
[----:B------:R-:W-:Y:S05]  /*a2c0*/  BSYNC B1 ;  /* 0x0000000000017941 */ /* 0x000fea0003800000 */
.L_x_2661:
        /* <DEDUP_REMOVED lines=22> */
.L_x_2946:
        /* <DEDUP_REMOVED lines=31> */
.L_x_2665:
[----:B------:R-:W-:Y:S05]  /*a620*/  BSYNC B1 ;  /* 0x0000000000017941 */ /* 0x000fea0003800000 */
.L_x_2664:
        /* <DEDUP_REMOVED lines=23> */
.L_x_2952:
        /* <DEDUP_REMOVED lines=34> */
.L_x_2668:
[----:B------:R-:W-:Y:S05]  /*a9c0*/  BSYNC B1 ;  /* 0x0000000000017941 */ /* 0x000fea0003800000 */
.L_x_2667:
[----:B------:R-:W4:Y:S01]  /*a9d0*/  SYNCS.PHASECHK.TRANS64.TRYWAIT P0, [R2+URZ+0x28800], R77 ;  /* 0x0288004d020075a7 */ /* 0x000f22000800017f */
[----:B-----5:R-:W-:Y:S01]  /*a9e0*/  IMAD.MOV.U32 R4, RZ, RZ, R9 ;  /* 0x000000ffff047224 */ /* 0x020fe200078e0009 */
[----:B---3--:R-:W-:Y:S01]  /*a9f0*/  VIADDMNMX R3, R75, -R190, 0x80, PT ;  /* 0x000000804b037446 */ /* 0x008fe200038009be */
[----:B--2---:R-:W-:Y:S01]  /*aa00*/  IMAD.MOV.U32 R0, RZ, RZ, R8 ;  /* 0x000000ffff007224 */ /* 0x004fe200078e0008 */
        /* <DEDUP_REMOVED lines=14> */
.L_x_2953:
[----:B------:R-:W-:Y:S05]  /*aaf0*/  BSYNC B1 ;  /* 0x0000000000017941 */ /* 0x000fea0003800000 */
.L_x_2669:
        /* <DEDUP_REMOVED lines=55> */
.L_x_2674:
[----:B------:R-:W-:Y:S05]  /*ae70*/  BSYNC B2 ;  /* 0x0000000000027941 */ /* 0x000fea0003800000 */
.L_x_2673:
        /* <DEDUP_REMOVED lines=47> */
.L_x_2672:
[----:B------:R-:W-:Y:S05]  /*b170*/  BSYNC B1 ;  /* 0x0000000000017941 */ /* 0x000fea0003800000 */
.L_x_2671:
        /* <DEDUP_REMOVED lines=54> */
.L_x_2678:
[----:B------:R-:W-:Y:S05]  /*b4e0*/  BSYNC B2 ;  /* 0x0000000000027941 */ /* 0x000fea0003800000 */
.L_x_2677:
        /* <DEDUP_REMOVED lines=47> */
.L_x_2676:
[----:B------:R-:W-:Y:S05]  /*b7e0*/  BSYNC B1 ;  /* 0x0000000000017941 */ /* 0x000fea0003800000 */
.L_x_2675:
        /* <DEDUP_REMOVED lines=54> */
.L_x_2682:
[----:B------:R-:W-:Y:S05]  /*bb50*/  BSYNC B2 ;  /* 0x0000000000027941 */ /* 0x000fea0003800000 */
.L_x_2681:
        /* <DEDUP_REMOVED lines=47> */
.L_x_2680:
[----:B------:R-:W-:Y:S05]  /*be50*/  BSYNC B1 ;  /* 0x0000000000017941 */ /* 0x000fea0003800000 */
.L_x_2679:
        /* <DEDUP_REMOVED lines=17> */
[----:B------:R-:W-:Y:S01]  /*bf70*/  IMAD.U32 R15, R58, 0x10000, RZ ;  /* 0x000100003a0f7824 */ /* 0x000fe200078e00ff */
[----:B------:R-:W-:Y:S02]  /*bf80*/  LOP3.LUT R52, R52, 0xffff0000, RZ, 0xc0, !PT ;  /* 0xffff000034347812 */ /* 0x000fe400078ec0ff */
[----:B------:R-:W-:Y:S02]  /*bf90*/  LOP3.LUT R58, R58, 0xffff0000, RZ, 0xc0, !PT ;  /* 0xffff00003a3a7812 */ /* 0x000fe400078ec0ff */
        /* <DEDUP_REMOVED lines=33> */
.L_x_2685:
[----:B------:R-:W-:Y:S05]  /*c1b0*/  BSYNC B1 ;  /* 0x0000000000017941 */ /* 0x000fea0003800000 */
.L_x_2684:
        /* <DEDUP_REMOVED lines=48> */
.L_x_2656:
        /* <DEDUP_REMOVED lines=79> */
.L_x_2963:
        /* <DEDUP_REMOVED lines=19> */
.L_x_2688:
[----:B------:R-:W-:Y:S05]  /*cae0*/  BSYNC B1 ;  /* 0x0000000000017941 */ /* 0x000fea0003800000 */
.L_x_2687:
        /* <DEDUP_REMOVED lines=65> */
.L_x_2973:
        /* <DEDUP_REMOVED lines=23> */
.L_x_2691:
[----:B------:R-:W-:Y:S05]  /*d070*/  BSYNC B1 ;  /* 0x0000000000017941 */ /* 0x000fea0003800000 */
.L_x_2690:
        /* <DEDUP_REMOVED lines=22> */
.L_x_2974:
[----:B------:R-:W-:Y:S05]  /*d1e0*/  BSYNC B1 ;  /* 0x0000000000017941 */ /* 0x000fea0003800000 */
.L_x_2692:
        /* <DEDUP_REMOVED lines=106> */
.L_x_2695:
[----:B------:R-:W-:Y:S05]  /*d890*/  BSYNC B1 ;  /* 0x0000000000017941 */ /* 0x000fea0003800000 */
.L_x_2694:
        /* <DEDUP_REMOVED lines=106> */
.L_x_2697:
[----:B------:R-:W-:Y:S05]  /*df40*/  BSYNC B1 ;  /* 0x0000000000017941 */ /* 0x000fea0003800000 */
.L_x_2696:
        /* <DEDUP_REMOVED lines=106> */
.L_x_2699:
[----:B------:R-:W-:Y:S05]  /*e5f0*/  BSYNC B1 ;  /* 0x0000000000017941 */ /* 0x000fea0003800000 */
.L_x_2698:
        /* <DEDUP_REMOVED lines=106> */
.L_x_2683:
[----:B------:R-:W-:Y:S05]  /*eca0*/  BSYNC B0 ;  /* 0x0000000000007941 */ /* 0x000fea0003800000 */
.L_x_2655:
        /* <DEDUP_REMOVED lines=8> */
.L_x_2653:
[----:B------:R-:W-:-:S05]  /*ed30*/  IMAD.U32 R0, RZ, RZ, UR45 ;  /* 0x0000002dff007e24 */ /* 0x000fca000f8e00ff */
[----:B------:R-:W-:-:S13]  /*ed40*/  ISETP.NE.AND P0, PT, R0, 0x3, PT ;  /* 0x000000030000780c */ /* 0x000fda0003f05270 */
[----:B------:R-:W-:Y:S05]  /*ed50*/  @!P0 BRA `(.L_x_2700) ;  /* 0x0000000000048947 */ /* 0x000fea0003800000 */
[----:B------:R-:W-:Y:S01]  /*ed60*/  BPT.TRAP 0x1 ;  /* 0x000000040000795c */ /* 0x000fe20000300000 */
.L_x_2700:
[----:B01----:R-:W-:Y:S01]  /*ed70*/  IMAD R3, R184, 0x8, R2 ;  /* 0x00000008b8037824 */ /* 0x003fe200078e0202 */
[----:B------:R-:W-:-:S04]  /*ed80*/  SHF.L.U32 R0, R186, 0x1f, RZ ;  /* 0x0000001fba007819 */ /* 0x000fc800000006ff */
[----:B------:R0:W1:Y:S01]  /*ed90*/  SYNCS.PHASECHK.TRANS64.TRYWAIT P2, [R3+URZ+0x28830], R0 ;  /* 0x02883000030075a7 */ /* 0x000062000804017f */
[----:B------:R-:W-:Y:S05]  /*eda0*/  @!P0 BRA `(.L_x_2701) ;  /* 0x0000000000048947 */ /* 0x000fea0003800000 */
[----:B------:R-:W-:Y:S01]  /*edb0*/  BPT.TRAP 0x1 ;  /* 0x000000040000795c */ /* 0x000fe20000300000 */
.L_x_2701:
[----:B--234-:R-:W2:Y:S02]  /*edc0*/  S2R R4, SR_TID.X ;  /* 0x0000000000047919 */ /* 0x01cea40000002100 */
[----:B--2---:R-:W-:-:S04]  /*edd0*/  LOP3.LUT R4, R4, 0x7f, RZ, 0xc0, !PT ;  /* 0x0000007f04047812 */ /* 0x004fc800078ec0ff */
[----:B------:R-:W-:Y:S01]  /*ede0*/  ISETP.NE.AND P1, PT, R4, RZ, PT ;  /* 0x000000ff0400720c */ /* 0x000fe20003f25270 */
[----:B-1----:R-:W-:-:S12]  /*edf0*/  @P2 BRA `(.L_x_2702) ;  /* 0x0000000000082947 */ /* 0x002fd80003800000 */
[----:B------:R-:W1:Y:S02]  /*ee00*/  SYNCS.PHASECHK.TRANS64.TRYWAIT P2, [R3+URZ+0x28830], R0 ;  /* 0x02883000030075a7 */ /* 0x000e64000804017f */
[----:B-1----:R-:W-:Y:S05]  /*ee10*/  @!P2 BRA `(.L_x_2703) ;  /* 0x00000144001ca947 */ /* 0x002fea0003800000 */
.L_x_2702:
        /* <DEDUP_REMOVED lines=52> */
[----:B------:R-:W-:Y:S01]  /*f160*/  @!P1 VIADD R3, R3, 0x28840 ;  /* 0x0002884003039836 */ /* 0x000fe20000000000 */
[----:B------:R-:W-:Y:S01]  /*f170*/  R2UR UR26, R8 ;  /* 0x00000000081a72ca */ /* 0x000fe200000e0000 */
[C---:B------:R-:W-:Y:S01]  /*f180*/  VIADD R8, R6.reuse, 0x404 ;  /* 0x0000040406087836 */ /* 0x040fe20000000000 */
[----:B------:R-:W-:Y:S01]  /*f190*/  ULDC UR46, c[0x0][0x988] ;  /* 0x00026200002e7ab9 */ /* 0x000fe20000000800 */
[----:B------:R-:W-:Y:S01]  /*f1a0*/  VIADD R6, R6, 0x406 ;  /* 0x0000040606067836 */ /* 0x000fe20000000000 */
[----:B------:R-:W-:Y:S01]  /*f1b0*/  @!P1 PRMT R3, RZ, 0x654, R3 ;  /* 0x00000654ff039816 */ /* 0x000fe20000000003 */
[----:B------:R-:W-:Y:S01]  /*f1c0*/  ULDC UR47, c[0x0][0x988] ;  /* 0x00026200002f7ab9 */ /* 0x000fe20000000800 */
[----:B------:R-:W-:-:S02]  /*f1d0*/  R2UR UR30, R8 ;  /* 0x00000000081e72ca */ /* 0x000fc400000e0000 */
[----:B------:R-:W-:Y:S02]  /*f1e0*/  CS2R R150, SRZ ;  /* 0x0000000000967805 */ /* 0x000fe4000001ff00 */
[----:B------:R-:W-:Y:S02]  /*f1f0*/  R2UR UR34, R6 ;  /* 0x00000000062272ca */ /* 0x000fe400000e0000 */
        /* <DEDUP_REMOVED lines=13> */
[----:B0-----:R-:W-:Y:S01]  /*f2d0*/  ISETP.NE.AND P2, PT, R0, 0x1, PT ;  /* 0x000000010000780c */ /* 0x001fe20003f45270 */
[----:B------:R-:W-:Y:S01]  /*f2e0*/  IMAD.IADD R0, R204, 0x1, R190 ;  /* 0x00000001cc007824 */ /* 0x000fe200078e02be */
[----:B------:R-:W-:Y:S02]  /*f2f0*/  CS2R R122, SRZ ;  /* 0x00000000007a7805 */ /* 0x000fe4000001ff00 */
[----:B------:R-:W-:-:S02]  /*f300*/  CS2R R120, SRZ ;  /* 0x0000000000787805 */ /* 0x000fc4000001ff00 */
[----:B------:R-:W-:Y:S02]  /*f310*/  CS2R R118, SRZ ;  /* 0x0000000000767805 */ /* 0x000fe4000001ff00 */
[----:B------:R-:W-:Y:S02]  /*f320*/  CS2R R116, SRZ ;  /* 0x0000000000747805 */ /* 0x000fe4000001ff00 */
[----:B------:R-:W-:Y:S02]  /*f330*/  CS2R R114, SRZ ;  /* 0x0000000000727805 */ /* 0x000fe4000001ff00 */
[----:B------:R-:W-:Y:S01]  /*f340*/  CS2R R112, SRZ ;  /* 0x0000000000707805 */ /* 0x000fe2000001ff00 */
[----:B------:R-:W0:Y:S08]  /*f350*/  @P2 LDC R7, c[0x0][0x44c] ;  /* 0x00011300ff072b82 */ /* 0x000e300000000800 */
[----:B------:R-:W1:Y:S01]  /*f360*/  @P2 LDC R9, c[0x0][0x450] ;  /* 0x00011400ff092b82 */ /* 0x000e620000000800 */
[----:B0-----:R-:W-:-:S04]  /*f370*/  @P2 IMAD.HI.U32 R4, R0, R7, RZ ;  /* 0x0000000700042227 */ /* 0x001fc800078e00ff */
[----:B------:R-:W-:Y:S01]  /*f380*/  IMAD.MOV.U32 R7, RZ, RZ, -0x80 ;  /* 0xffffff80ff077424 */ /* 0x000fe200078e00ff */
[----:B-1----:R-:W-:-:S03]  /*f390*/  @P2 SHF.R.U32.HI R0, RZ, R9, R4 ;  /* 0x00000009ff002219 */ /* 0x002fc60000011604 */
[----:B------:R-:W-:Y:S02]  /*f3a0*/  IMAD R4, R88, R7, 0x80 ;  /* 0x0000008058047424 */ /* 0x000fe400078e0207 */
[----:B------:R-:W0:Y:S03]  /*f3b0*/  SHFL.IDX PT, R8, R0, 0x1, 0x1c1f ;  /* 0x003c1f0000087f89 */ /* 0x000e2600000e0000 */
[C-C-:B------:R-:W-:Y:S02]  /*f3c0*/  IADD3 R7, -R197.reuse, 0x1, R4.reuse ;  /* 0x00000001c5077810 */ /* 0x140fe40007ffe104 */
[----:B------:R-:W-:Y:S02]  /*f3d0*/  IADD3 R6, -R197, R193, R4 ;  /* 0x000000c1c5067210 */ /* 0x000fe40007ffe104 */
[----:B------:R-:W-:-:S04]  /*f3e0*/  IADD3 R89, -R192, R7, R193 ;  /* 0x00000007c0597210 */ /* 0x000fc80007ffe1c1 */
[----:B0-----:R-:W-:-:S04]  /*f3f0*/  VIADDMNMX R8, R8, R89, R6, PT ;  /* 0x0000005908087246 */ /* 0x001fc80003800106 */
[C---:B------:R-:W-:Y:S02]  /*f400*/  ISETP.GT.AND P4, PT, R8.reuse, RZ, PT ;  /* 0x000000ff0800720c */ /* 0x040fe40003f84270 */
[C---:B------:R-:W-:Y:S02]  /*f410*/  ISETP.GT.AND P5, PT, R8.reuse, 0x1, PT ;  /* 0x000000010800780c */ /* 0x040fe40003fa4270 */
[----:B------:R-:W-:Y:S01]  /*f420*/  ISETP.GT.AND P3, PT, R8, 0x8, PT ;  /* 0x000000080800780c */ /* 0x000fe20003f64270 */
[----:B------:R-:W-:Y:S02]  /*f430*/  WARPGROUP.DEPBAR.LE gsb0, 0x0 ;  /* 0x00008000000079c5 */ /* 0x000fe40000010000 */
[----:B------:R-:W-:-:S06]  /*f440*/  WARPGROUP.ARRIVE ;  /* 0x00000000000079c5 */ /* 0x000fcc0000000000 */
[----:B------:R-:W-:Y:S03]  /*f450*/  HGMMA.64x128x16.F32.BF16 R24, gdesc[UR8], R24, gsb0 ;  /* 0x01e00000081879f0 */ /* 0x000fe60008001818 */
[----:B------:R-:W-:Y:S02]  /*f460*/  WARPGROUP.DEPBAR.LE gsb0, 0x0 ;  /* 0x00008000000079c5 */ /* 0x000fe40000010000 */
[----:B------:R-:W-:-:S07]  /*f470*/  WARPGROUP.ARRIVE ;  /* 0x00000000000079c5 */ /* 0x000fce0000000000 */
[----:B------:R-:W-:Y:S01]  /*f480*/  HGMMA.64x128x16.F32.BF16 R24, gdesc[UR4], R24, gsb0 ;  /* 0x01e00000041879f0 */ /* 0x000fe20008001818 */
[----:B------:R-:W-:Y:S02]  /*f490*/  ULDC UR6, c[0x0][0x988] ;  /* 0x0002620000067ab9 */ /* 0x000fe40000000800 */
        /* <DEDUP_REMOVED lines=22> */
[C---:B------:R-:W-:Y:S02]  /*f600*/  ISETP.GT.AND P3, PT, R8.reuse, 0x10, PT ;  /* 0x000000100800780c */ /* 0x040fe40003f64270 */
[----:B-----5:R-:W-:Y:S02]  /*f610*/  FSEL R111, R31, -INF , P4 ;  /* 0xff8000001f6f7808 */ /* 0x020fe40002000000 */
[----:B------:R-:W-:Y:S02]  /*f620*/  FMNMX.FTZ R4, R109, R4, !PT ;  /* 0x000000046d047209 */ /* 0x000fe40007810000 */
[----:B------:R-:W-:Y:S02]  /*f630*/  ISETP.GT.AND P4, PT, R8, 0x11, PT ;  /* 0x000000110800780c */ /* 0x000fe40003f84270 */
[----:B------:R-:W-:-:S02]  /*f640*/  FSEL R93, R34, -INF , P3 ;  /* 0xff800000225d7808 */ /* 0x000fc40001800000 */
[----:B------:R-:W-:Y:S01]  /*f650*/  FMNMX.FTZ R4, R111, R4, !PT ;  /* 0x000000046f047209 */ /* 0x000fe20007810000 */
[----:B------:R1:W2:Y:S01]  /*f660*/  SHFL.IDX PT, R34, R0, RZ, 0x1c1f ;  /* 0x001c1fff00227589 */ /* 0x0002a200000e0000 */
[C---:B------:R-:W-:Y:S02]  /*f670*/  ISETP.GT.AND P3, PT, R8.reuse, 0x18, PT ;  /* 0x000000180800780c */ /* 0x040fe40003f64270 */
[----:B------:R-:W-:Y:S02]  /*f680*/  FSEL R97, R35, -INF , P4 ;  /* 0xff80000023617808 */ /* 0x000fe40002000000 */
[----:B------:R-:W-:Y:S02]  /*f690*/  FMNMX.FTZ R4, R93, R4, !PT ;  /* 0x000000045d047209 */ /* 0x000fe40007810000 */
[----:B------:R-:W-:Y:S01]  /*f6a0*/  ISETP.GT.AND P4, PT, R8, 0x19, PT ;  /* 0x000000190800780c */ /* 0x000fe20003f84270 */
[----:B-1----:R-:W-:Y:S01]  /*f6b0*/  IMAD.U32 R0, RZ, RZ, UR6 ;  /* 0x00000006ff007e24 */ /* 0x002fe2000f8e00ff */
        /* <DEDUP_REMOVED lines=19> */
[----:B------:R-:W-:Y:S01]  /*f7f0*/  FMNMX.FTZ R4, R47, R4, !PT ;  /* 0x000000042f047209 */ /* 0x000fe20007810000 */
[----:B------:R-:W1:Y:S01]  /*f800*/  @P2 LDC R50, c[0x0][0x450] ;  /* 0x00011400ff322b82 */ /* 0x000e620000000800 */
        /* <DEDUP_REMOVED lines=54> */
[----:B------:R-:W-:Y:S02]  /*fb70*/  FSEL R87, R87, -INF , P4 ;  /* 0xff80000057577808 */ /* 0x000fe40002000000 */
[----:B------:R-:W-:Y:S02]  /*fb80*/  FMNMX.FTZ R4, R13, R4, !PT ;  /* 0x000000040d047209 */ /* 0x000fe40007810000 */
[----:B--2---:R-:W-:Y:S02]  /*fb90*/  VIADDMNMX R34, R34, R89, R6, PT ;  /* 0x0000005922227246 */ /* 0x004fe40003800106 */
[----:B------:R-:W-:Y:S02]  /*fba0*/  FMNMX.FTZ R4, R87, R4, !PT ;  /* 0x0000000457047209 */ /* 0x000fe40007810000 */
[----:B------:R-:W-:-:S02]  /*fbb0*/  ISETP.GT.AND P4, PT, R34, RZ, PT ;  /* 0x000000ff2200720c */ /* 0x000fc40003f84270 */
[----:B------:R-:W-:Y:S01]  /*fbc0*/  ISETP.GT.AND P5, PT, R34, 0x1, PT ;  /* 0x000000012200780c */ /* 0x000fe20003fa4270 */
[----:B------:R-:W2:Y:S03]  /*fbd0*/  SHFL.BFLY PT, R43, R4, 0x2, 0x1f ;  /* 0x0c401f00042b7f89 */ /* 0x000ea600000e0000 */
[----:B------:R-:W-:Y:S02]  /*fbe0*/  FSEL R20, R25, -INF , P5 ;  /* 0xff80000019147808 */ /* 0x000fe40002800000 */
[----:B--2---:R-:W-:-:S05]  /*fbf0*/  FMNMX.FTZ R43, R4, R43, !PT ;  /* 0x0000002b042b7209 */ /* 0x004fca0007810000 */
[----:B------:R-:W2:Y:S02]  /*fc00*/  SHFL.BFLY PT, R8, R43, 0x1, 0x1f ;  /* 0x0c201f002b087f89 */ /* 0x000ea400000e0000 */
[----:B--2---:R-:W-:Y:S02]  /*fc10*/  FMNMX.FTZ R8, R43, R8, !PT ;  /* 0x000000082b087209 */ /* 0x004fe40007810000 */
[----:B------:R-:W-:Y:S02]  /*fc20*/  FSEL R43, R24, -INF , P4 ;  /* 0xff800000182b7808 */ /* 0x000fe40002000000 */
[C---:B------:R-:W-:Y:S01]  /*fc30*/  FSETP.NEU.FTZ.AND P3, PT, R8.reuse, -INF , PT ;  /* 0xff8000000800780b */ /* 0x040fe20003f7d000 */
[----:B------:R-:W-:Y:S01]  /*fc40*/  FMUL.FTZ R14, R8, R0 ;  /* 0x00000000080e7220 */ /* 0x000fe20000410000 */
[----:B------:R-:W-:Y:S02]  /*fc50*/  ISETP.GT.AND P4, PT, R34, 0x9, PT ;  /* 0x000000092200780c */ /* 0x000fe40003f84270 */
[----:B------:R-:W-:-:S02]  /*fc60*/  FMNMX.FTZ R10, R43, R20, !PT ;  /* 0x000000142b0a7209 */ /* 0x000fc40007810000 */
[----:B------:R-:W-:Y:S02]  /*fc70*/  FSEL R14, R14, RZ, P3 ;  /* 0x000000ff0e0e7208 */ /* 0x000fe40001800000 */
[----:B------:R-:W-:Y:S02]  /*fc80*/  ISETP.GT.AND P3, PT, R34, 0x8, PT ;  /* 0x000000082200780c */ /* 0x000fe40003f64270 */
[----:B------:R-:W-:Y:S01]  /*fc90*/  FSEL R29, R29, -INF , P4 ;  /* 0xff8000001d1d7808 */ /* 0x000fe20002000000 */
[-CC-:B------:R-:W-:Y:S01]  /*fca0*/  FFMA.FTZ R177, R93, R0.reuse, -R14.reuse ;  /* 0x000000005db17223 */ /* 0x180fe2000001080e */
[----:B------:R-:W-:Y:S01]  /*fcb0*/  FSEL R25, R28, -INF , P3 ;  /* 0xff8000001c197808 */ /* 0x000fe20001800000 */
[-CC-:B------:R-:W-:Y:S01]  /*fcc0*/  FFMA.FTZ R24, R97, R0.reuse, -R14.reuse ;  /* 0x0000000061187223 */ /* 0x180fe2000001080e */
[C---:B------:R-:W-:Y:S01]  /*fcd0*/  ISETP.GT.AND P3, PT, R34.reuse, 0x10, PT ;  /* 0x000000102200780c */ /* 0x040fe20003f64270 */
[--C-:B------:R-:W-:Y:S01]  /*fce0*/  FFMA.FTZ R179, R101, R0, -R14.reuse ;  /* 0x0000000065b37223 */ /* 0x100fe2000001080e */
[----:B------:R-:W-:Y:S01]  /*fcf0*/  FMNMX.FTZ R10, R25, R10, !PT ;  /* 0x0000000a190a7209 */ /* 0x000fe20007810000 */
[-CC-:B------:R-:W-:Y:S01]  /*fd00*/  FFMA.FTZ R26, R103, R0.reuse, -R14.reuse ;  /* 0x00000000671a7223 */ /* 0x180fe2000001080e */
[----:B------:R-:W-:Y:S01]  /*fd10*/  ISETP.GT.AND P4, PT, R34, 0x11, PT ;  /* 0x000000112200780c */ /* 0x000fe20003f84270 */
[-CC-:B------:R-:W-:Y:S01]  /*fd20*/  FFMA.FTZ R173, R99, R0.reuse, -R14.reuse ;  /* 0x0000000063ad7223 */ /* 0x180fe2000001080e */
[----:B------:R-:W-:Y:S01]  /*fd30*/  FSEL R89, R32, -INF , P3 ;  /* 0xff80000020597808 */ /* 0x000fe20001800000 */
[--C-:B------:R-:W-:Y:S01]  /*fd40*/  FFMA.FTZ R28, R95, R0, -R14.reuse ;  /* 0x000000005f1c7223 */ /* 0x100fe2000001080e */
[----:B------:R-:W-:Y:S01]  /*fd50*/  FMNMX.FTZ R10, R29, R10, !PT ;  /* 0x0000000a1d0a7209 */ /* 0x000fe20007810000 */
[-CC-:B------:R-:W-:Y:S01]  /*fd60*/  FFMA.FTZ R175, R91, R0.reuse, -R14.reuse ;  /* 0x000000005baf7223 */ /* 0x180fe2000001080e */
[C---:B------:R-:W-:Y:S01]  /*fd70*/  ISETP.GT.AND P3, PT, R34.reuse, 0x18, PT ;  /* 0x000000182200780c */ /* 0x040fe20003f64270 */
[-CC-:B------:R-:W-:Y:S01]  /*fd80*/  FFMA.FTZ R30, R47, R0.reuse, -R14.reuse ;  /* 0x000000002f1e7223 */ /* 0x180fe2000001080e */
[----:B------:R-:W-:Y:S01]  /*fd90*/  FSEL R33, R33, -INF , P4 ;  /* 0xff80000021217808 */ /* 0x000fe20002000000 */
        /* <DEDUP_REMOVED lines=10> */
[----:B------:R2:W-:Y:S01]  /*fe40*/  MUFU.EX2 R10, R24 ;  /* 0x00000018000a7308 */ /* 0x0005e20000000800 */
        /* <DEDUP_REMOVED lines=11> */
[--C-:B------:R-:W-:Y:S01]  /*ff00*/  FFMA.FTZ R159, R7, R0, -R14.reuse ;  /* 0x00000000079f7223 */ /* 0x100fe2000001080e */
[----:B------:R-:W-:Y:S01]  /*ff10*/  FSEL R41, R41, -INF , P4 ;  /* 0xff80000029297808 */ /* 0x000fe20002000000 */
[----:B------:R-:W-:Y:S01]  /*ff20*/  MUFU.EX2 R4, R105 ;  /* 0x0000006900047308 */ /* 0x000fe20000000800 */
[----:B------:R-:W-:Y:S01]  /*ff30*/  FMNMX.FTZ R12, R97, R12, !PT ;  /* 0x0000000c610c7209 */ /* 0x000fe20007810000 */
[-CC-:B------:R-:W-:Y:S01]  /*ff40*/  FFMA.FTZ R6, R111, R0.reuse, -R14.reuse ;  /* 0x000000006f067223 */ /* 0x180fe2000001080e */
[----:B------:R-:W-:Y:S01]  /*ff50*/  ISETP.GT.AND P4, PT, R34, 0x29, PT ;  /* 0x000000292200780c */ /* 0x000fe20003f84270 */
[-CC-:B------:R-:W-:Y:S01]  /*ff60*/  FFMA.FTZ R165, R9, R0.reuse, -R14.reuse ;  /* 0x0000000009a57223 */ /* 0x180fe2000001080e */
[----:B------:R-:W-:Y:S01]  /*ff70*/  FSEL R101, R44, -INF , P3 ;  /* 0xff8000002c657808 */ /* 0x000fe20001800000 */
[--C-:B------:R-:W-:Y:S01]  /*ff80*/  FFMA.FTZ R167, R13, R0, -R14.reuse ;  /* 0x000000000da77223 */ /* 0x100fe2000001080e */
[----:B--2---:R-:W-:Y:S01]  /*ff90*/  FMNMX.FTZ R24, R41, R12, !PT ;  /* 0x0000000c29187209 */ /* 0x004fe20007810000 */
[----:B------:R-:W2:Y:S01]  /*ffa0*/  MUFU.EX2 R181, R181 ;  /* 0x000000b500b57308 */ /* 0x000ea20000000800 */
[C---:B------:R-:W-:Y:S01]  /*ffb0*/  ISETP.GT.AND P3, PT, R34.reuse, 0x30, PT ;  /* 0x000000302200780c */ /* 0x040fe20003f64270 */
[-CC-:B------:R-:W-:Y:S01]  /*ffc0*/  FFMA.FTZ R163, R21, R0.reuse, -R14.reuse ;  /* 0x0000000015a37223 */ /* 0x180fe2000001080e */
[----:B------:R-:W-:Y:S01]  /*ffd0*/  FSEL R45, R45, -INF , P4 ;  /* 0xff8000002d2d7808 */ /* 0x000fe20002000000 */
[--C-:B------:R-:W-:Y:S01]  /*ffe0*/  FFMA.FTZ R161, R27, R0, -R14.reuse ;  /* 0x000000001ba17223 */ /* 0x100fe2000001080e */
[----:B------:R-:W-:Y:S01]  /*fff0*/  FMNMX.FTZ R24, R101, R24, !PT ;  /* 0x0000001865187209 */ /* 0x000fe20007810000 */
[-CC-:B------:R-:W-:Y:S01]  /*10000*/  FFMA.FTZ R59, R59, R0.reuse, -R14.reuse ;  /* 0x000000003b3b7223 */ /* 0x180fe2000001080e */
[----:B------:R-:W-:Y:S01]  /*10010*/  ISETP.GT.AND P4, PT, R34, 0x31, PT ;  /* 0x000000312200780c */ /* 0x000fe20003f84270 */
[----:B------:R3:W-:Y:S01]  /*10020*/  MUFU.EX2 R12, R26 ;  /* 0x0000001a000c7308 */ /* 0x0007e20000000800 */
        /* <DEDUP_REMOVED lines=10> */
[----:B------:R-:W-:Y:S02]  /*100d0*/  ISETP.GT.AND P4, PT, R34, 0x39, PT ;  /* 0x000000392200780c */ /* 0x000fe40003f84270 */
[----:B------:R-:W-:Y:S02]  /*100e0*/  CS2R R108, SRZ ;  /* 0x00000000006c7805 */ /* 0x000fe4000001ff00 */
[----:B------:R-:W-:Y:S02]  /*100f0*/  FSEL R99, R52, -INF , P3 ;  /* 0xff80000034637808 */ /* 0x000fe40001800000 */
[----:B------:R-:W-:Y:S02]  /*10100*/  CS2R R106, SRZ ;  /* 0x00000000006a7805 */ /* 0x000fe4000001ff00 */
[----:B---3--:R-:W-:Y:S01]  /*10110*/  FMNMX.FTZ R26, R49, R24, !PT ;  /* 0x00000018311a7209 */ /* 0x008fe20007810000 */
[----:B------:R-:W3:Y:S01]  /*10120*/  MUFU.EX2 R6, R6 ;  /* 0x0000000600067308 */ /* 0x000ee20000000800 */
[----:B------:R-:W-:-:S02]  /*10130*/  ISETP.GT.AND P3, PT, R34, 0x40, PT ;  /* 0x000000402200780c */ /* 0x000fc40003f64270 */
[----:B------:R-:W-:Y:S02]  /*10140*/  CS2R R104, SRZ ;  /* 0x0000000000687805 */ /* 0x000fe4000001ff00 */
[----:B------:R-:W-:Y:S02]  /*10150*/  FSEL R53, R53, -INF , P4 ;  /* 0xff80000035357808 */ /* 0x000fe40002000000 */
[----:B------:R-:W-:Y:S02]  /*10160*/  FMNMX.FTZ R26, R99, R26, !PT ;  /* 0x0000001a631a7209 */ /* 0x000fe40007810000 */
[----:B------:R-:W-:Y:S01]  /*10170*/  ISETP.GT.AND P4, PT, R34, 0x41, PT ;  /* 0x000000412200780c */ /* 0x000fe20003f84270 */
[----:B------:R0:W-:Y:S01]  /*10180*/  MUFU.EX2 R24, R28 ;  /* 0x0000001c00187308 */ /* 0x0001e20000000800 */
[----:B------:R-:W-:Y:S02]  /*10190*/  FSEL R95, R56, -INF , P3 ;  /* 0xff800000385f7808 */ /* 0x000fe40001800000 */
[----:B------:R-:W-:-:S02]  /*101a0*/  FMNMX.FTZ R26, R53, R26, !PT ;  /* 0x0000001a351a7209 */ /* 0x000fc40007810000 */
[C---:B------:R-:W-:Y:S02]  /*101b0*/  ISETP.GT.AND P3, PT, R34.reuse, 0x48, PT ;  /* 0x000000482200780c */ /* 0x040fe40003f64270 */
[----:B------:R-:W-:Y:S01]  /*101c0*/  FSEL R57, R57, -INF , P4 ;  /* 0xff80000039397808 */ /* 0x000fe20002000000 */
[----:B------:R-:W1:Y:S01]  /*101d0*/  MUFU.EX2 R177, R177 ;  /* 0x000000b100b17308 */ /* 0x000e620000000800 */
[----:B------:R-:W-:Y:S02]  /*101e0*/  FMNMX.FTZ R26, R95, R26, !PT ;  /* 0x0000001a5f1a7209 */ /* 0x000fe40007810000 */
[----:B------:R-:W-:Y:S02]  /*101f0*/  ISETP.GT.AND P4, PT, R34, 0x49, PT ;  /* 0x000000492200780c */ /* 0x000fe40003f84270 */
[----:B------:R-:W-:Y:S02]  /*10200*/  FSEL R91, R60, -INF , P3 ;  /* 0xff8000003c5b7808 */ /* 0x000fe40001800000 */
[----:B0-----:R-:W-:Y:S01]  /*10210*/  FMNMX.FTZ R28, R57, R26, !PT ;  /* 0x0000001a391c7209 */ /* 0x001fe20007810000 */
[----:B------:R-:W0:Y:S01]  /*10220*/  MUFU.EX2 R179, R179 ;  /* 0x000000b300b37308 */ /* 0x000e220000000800 */
[----:B------:R-:W-:-:S02]  /*10230*/  ISETP.GT.AND P3, PT, R34, 0x50, PT ;  /* 0x000000502200780c */ /* 0x000fc40003f64270 */
[----:B------:R-:W-:Y:S02]  /*10240*/  FSEL R61, R61, -INF , P4 ;  /* 0xff8000003d3d7808 */ /* 0x000fe40002000000 */
[----:B------:R-:W-:Y:S02]  /*10250*/  FMNMX.FTZ R28, R91, R28, !PT ;  /* 0x0000001c5b1c7209 */ /* 0x000fe40007810000 */
[----:B------:R-:W-:Y:S01]  /*10260*/  ISETP.GT.AND P4, PT, R34, 0x51, PT ;  /* 0x000000512200780c */ /* 0x000fe20003f84270 */
[----:B------:R2:W-:Y:S01]  /*10270*/  MUFU.EX2 R26, R30 ;  /* 0x0000001e001a7308 */ /* 0x0005e20000000800 */
[----:B------:R-:W-:Y:S02]  /*10280*/  FSEL R47, R64, -INF , P3 ;  /* 0xff800000402f7808 */ /* 0x000fe40001800000 */
[----:B------:R-:W-:Y:S02]  /*10290*/  FMNMX.FTZ R28, R61, R28, !PT ;  /* 0x0000001c3d1c7209 */ /* 0x000fe40007810000 */
[----:B------:R-:W-:-:S02]  /*102a0*/  ISETP.GT.AND P3, PT, R34, 0x58, PT ;  /* 0x000000582200780c */ /* 0x000fc40003f64270 */
[----:B------:R-:W-:Y:S01]  /*102b0*/  FSEL R65, R65, -INF , P4 ;  /* 0xff80000041417808 */ /* 0x000fe20002000000 */
[----:B------:R-:W-:Y:S01]  /*102c0*/  MUFU.EX2 R173, R173 ;  /* 0x000000ad00ad7308 */ /* 0x000fe20000000800 */
[----:B------:R-:W-:Y:S02]  /*102d0*/  FMNMX.FTZ R28, R47, R28, !PT ;  /* 0x0000001c2f1c7209 */ /* 0x000fe40007810000 */
[----:B------:R-:W-:Y:S02]  /*102e0*/  ISETP.GT.AND P4, PT, R34, 0x59, PT ;  /* 0x000000592200780c */ /* 0x000fe40003f84270 */
[----:B------:R-:W-:Y:S02]  /*102f0*/  FSEL R39, R68, -INF , P3 ;  /* 0xff80000044277808 */ /* 0x000fe40001800000 */
[----:B--2---:R-:W-:Y:S01]  /*10300*/  FMNMX.FTZ R30, R65, R28, !PT ;  /* 0x0000001c411e7209 */ /* 0x004fe20007810000 */
[----:B------:R-:W-:Y:S01]  /*10310*/  MUFU.EX2 R175, R175 ;  /* 0x000000af00af7308 */ /* 0x000fe20000000800 */
        /* <DEDUP_REMOVED lines=25> */
[----:B------:R-:W-:Y:S01]  /*104b0*/  FMNMX.FTZ R32, R55, R32, !PT ;  /* 0x0000002037207209 */ /* 0x000fe20007810000 */
[----:B--2---:R-:W-:Y:S01]  /*104c0*/  FFMA.FTZ R36, R67, R0, -R14 ;  /* 0x0000000043247223 */ /* 0x004fe2000001080e */
[----:B------:R-:W-:Y:S02]  /*104d0*/  ISETP.GT.AND P4, PT, R34, 0x79, PT ;  /* 0x000000792200780c */ /* 0x000fe40003f84270 */
[----:B------:R-:W-:Y:S02]  /*104e0*/  FSEL R31, R84, -INF , P3 ;  /* 0xff800000541f7808 */ /* 0x000fe40001800000 */
[----:B------:R-:W-:Y:S01]  /*104f0*/  FMNMX.FTZ R34, R81, R32, !PT ;  /* 0x0000002051227209 */ /* 0x000fe20007810000 */
[----:B------:R-:W-:Y:S01]  /*10500*/  MUFU.EX2 R155, R155 ;  /* 0x0000009b009b7308 */ /* 0x000fe20000000800 */
[----:B------:R-:W-:-:S02]  /*10510*/  FSEL R85, R85, -INF , P4 ;  /* 0xff80000055557808 */ /* 0x000fc40002000000 */
[----:B------:R-:W-:-:S04]  /*10520*/  FMNMX.FTZ R34, R31, R34, !PT ;  /* 0x000000221f227209 */ /* 0x000fc80007810000 */
[----:B------:R-:W-:Y:S01]  /*10530*/  FMNMX.FTZ R11, R85, R34, !PT ;  /* 0x00000022550b7209 */ /* 0x000fe20007810000 */
[----:B------:R-:W-:Y:S01]  /*10540*/  MUFU.EX2 R32, R59 ;  /* 0x0000003b00207308 */ /* 0x000fe20000000800 */
[----:B------:R-:W-:-:S03]  /*10550*/  FFMA.FTZ R34, R63, R0, -R14 ;  /* 0x000000003f227223 */ /* 0x000fc6000001080e */
[----:B------:R-:W2:Y:S04]  /*10560*/  SHFL.BFLY PT, R40, R11, 0x2, 0x1f ;  /* 0x0c401f000b287f89 */ /* 0x000ea800000e0000 */
[----:B------:R-:W-:Y:S08]  /*10570*/  MUFU.EX2 R34, R34 ;  /* 0x0000002200227308 */ /* 0x000ff00000000800 */
[----:B------:R-:W-:Y:S08]  /*10580*/  MUFU.EX2 R157, R157 ;  /* 0x0000009d009d7308 */ /* 0x000ff00000000800 */
[----:B------:R-:W-:Y:S01]  /*10590*/  MUFU.EX2 R36, R36 ;  /* 0x0000002400247308 */ /* 0x000fe20000000800 */
[----:B--2---:R-:W-:Y:S01]  /*105a0*/  FMNMX.FTZ R15, R11, R40, !PT ;  /* 0x000000280b0f7209 */ /* 0x004fe20007810000 */
[-CC-:B------:R-:W-:Y:S01]  /*105b0*/  FFMA.FTZ R40, R75, R0.reuse, -R14.reuse ;  /* 0x000000004b287223 */ /* 0x180fe2000001080e */
[----:B------:R-:W-:-:S05]  /*105c0*/  FFMA.FTZ R14, R87, R0, -R14 ;  /* 0x00000000570e7223 */ /* 0x000fca000001080e */
[----:B------:R-:W-:Y:S01]  /*105d0*/  MUFU.EX2 R159, R159 ;  /* 0x0000009f009f7308 */ /* 0x000fe20000000800 */
[----:B------:R-:W2:Y:S07]  /*105e0*/  SHFL.BFLY PT, R44, R15, 0x1, 0x1f ;  /* 0x0c201f000f2c7f89 */ /* 0x000eae00000e0000 */
[----:B------:R-:W-:Y:S08]  /*105f0*/  MUFU.EX2 R38, R38 ;  /* 0x0000002600267308 */ /* 0x000ff00000000800 */
[----:B------:R-:W-:Y:S08]  /*10600*/  MUFU.EX2 R161, R161 ;  /* 0x000000a100a17308 */ /* 0x000ff00000000800 */
[----:B------:R-:W-:Y:S01]  /*10610*/  MUFU.EX2 R40, R40 ;  /* 0x0000002800287308 */ /* 0x000fe20000000800 */
[----:B--2---:R-:W-:-:S04]  /*10620*/  FMNMX.FTZ R7, R15, R44, !PT ;  /* 0x0000002c0f077209 */ /* 0x004fc80007810000 */
[C---:B------:R-:W-:Y:S01]  /*10630*/  FSETP.NEU.FTZ.AND P3, PT, R7.reuse, -INF , PT ;  /* 0xff8000000700780b */ /* 0x040fe20003f7d000 */
[----:B------:R-:W-:Y:S02]  /*10640*/  FMUL.FTZ R46, R7, R0 ;  /* 0x00000000072e7220 */ /* 0x000fe40000410000 */
[----:B------:R-:W-:Y:S03]  /*10650*/  MUFU.EX2 R163, R163 ;  /* 0x000000a300a37308 */ /* 0x000fe60000000800 */
[----:B------:R-:W-:-:S05]  /*10660*/  FSEL R46, R46, RZ, P3 ;  /* 0x000000ff2e2e7208 */ /* 0x000fca0001800000 */
[-CC-:B------:R-:W-:Y:S01]  /*10670*/  FFMA.FTZ R180, R43, R0.reuse, -R46.reuse ;  /* 0x000000002bb47223 */ /* 0x180fe2000001082e */
[-CC-:B------:R-:W-:Y:S01]  /*10680*/  FFMA.FTZ R11, R20, R0.reuse, -R46.reuse ;  /* 0x00000000140b7223 */ /* 0x180fe2000001082e */
[----:B------:R-:W-:Y:S01]  /*10690*/  FADD.FTZ R20, R4, R181 ;  /* 0x000000b504147221 */ /* 0x000fe20000010000 */
[-CC-:B------:R-:W-:Y:S01]  /*106a0*/  FFMA.FTZ R182, R25, R0.reuse, -R46.reuse ;  /* 0x0000000019b67223 */ /* 0x180fe2000001082e */
[-CC-:B------:R-:W-:Y:S01]  /*106b0*/  FFMA.FTZ R13, R29, R0.reuse, -R46.reuse ;  /* 0x000000001d0d7223 */ /* 0x180fe2000001082e */
[-C--:B------:R-:W-:Y:S01]  /*106c0*/  FFMA.FTZ R176, R89, R0.reuse, -R46 ;  /* 0x0000000059b07223 */ /* 0x080fe2000001082e */
[----:B------:R-:W-:Y:S01]  /*106d0*/  MUFU.EX2 R180, R180 ;  /* 0x000000b400b47308 */ /* 0x000fe20000000800 */
[----:B----4-:R-:W-:Y:S01]  /*106e0*/  FADD.FTZ R9, R183, R20 ;  /* 0x00000014b7097221 */ /* 0x010fe20000010000 */
[-CC-:B------:R-:W-:Y:S01]  /*106f0*/  FFMA.FTZ R15, R33, R0.reuse, -R46.reuse ;  /* 0x00000000210f7223 */ /* 0x180fe2000001082e */
[-CC-:B------:R-:W-:Y:S01]  /*10700*/  FFMA.FTZ R178, R93, R0.reuse, -R46.reuse ;  /* 0x000000005db27223 */ /* 0x180fe2000001082e */
[-CC-:B------:R-:W-:Y:S01]  /*10710*/  FFMA.FTZ R25, R41, R0.reuse, -R46.reuse ;  /* 0x0000000029197223 */ /* 0x180fe2000001082e */
[----:B---3--:R-:W-:Y:S01]  /*10720*/  FADD.FTZ R20, R6, R9 ;  /* 0x0000000906147221 */ /* 0x008fe20000010000 */
[-CC-:B------:R-:W-:Y:S01]  /*10730*/  FFMA.FTZ R21, R37, R0.reuse, -R46.reuse ;  /* 0x0000000025157223 */ /* 0x180fe2000001082e */
[-C--:B------:R-:W-:Y:S01]  /*10740*/  FFMA.FTZ R172, R97, R0.reuse, -R46 ;  /* 0x0000000061ac7223 */ /* 0x080fe2000001082e */
[----:B------:R-:W2:Y:S01]  /*10750*/  MUFU.EX2 R11, R11 ;  /* 0x0000000b000b7308 */ /* 0x000ea20000000800 */
[----:B-1----:R-:W-:Y:S01]  /*10760*/  FADD.FTZ R9, R177, R20 ;  /* 0x00000014b1097221 */ /* 0x002fe20000010000 */
[-CC-:B------:R-:W-:Y:S01]  /*10770*/  FFMA.FTZ R174, R101, R0.reuse, -R46.reuse ;  /* 0x0000000065ae7223 */ /* 0x180fe2000001082e */
[-CC-:B------:R-:W-:Y:S01]  /*10780*/  FFMA.FTZ R27, R45, R0.reuse, -R46.reuse ;  /* 0x000000002d1b7223 */ /* 0x180fe2000001082e */
[-CC-:B------:R-:W-:Y:S01]  /*10790*/  FFMA.FTZ R168, R103, R0.reuse, -R46.reuse ;  /* 0x0000000067a87223 */ /* 0x180fe2000001082e */
[----:B------:R-:W-:Y:S01]  /*107a0*/  FADD.FTZ R20, R10, R9 ;  /* 0x000000090a147221 */ /* 0x000fe20000010000 */
[-C--:B------:R-:W-:Y:S01]  /*107b0*/  FFMA.FTZ R29, R49, R0.reuse, -R46 ;  /* 0x00000000311d7223 */ /* 0x080fe2000001082e */
[----:B------:R-:W1:Y:S01]  /*107c0*/  @P2 LDC R43, c[0x0][0x44c] ;  /* 0x00011300ff2b2b82 */ /* 0x000e620000000800 */
[----:B------:R-:W3:Y:S01]  /*107d0*/  MUFU.EX2 R182, R182 ;  /* 0x000000b600b67308 */ /* 0x000ee20000000800 */
[----:B0-----:R-:W-:Y:S01]  /*107e0*/  FADD.FTZ R41, R179, R20 ;  /* 0x00000014b3297221 */ /* 0x001fe20000010000 */
[-CC-:B------:R-:W-:Y:S01]  /*107f0*/  FFMA.FTZ R170, R99, R0.reuse, -R46.reuse ;  /* 0x0000000063aa7223 */ /* 0x180fe2000001082e */
[-CC-:B------:R-:W-:Y:S01]  /*10800*/  FFMA.FTZ R33, R53, R0.reuse, -R46.reuse ;  /* 0x0000000035217223 */ /* 0x180fe2000001082e */
[-CC-:B------:R-:W-:Y:S01]  /*10810*/  FFMA.FTZ R152, R95, R0.reuse, -R46.reuse ;  /* 0x000000005f987223 */ /* 0x180fe2000001082e */
[----:B------:R-:W-:Y:S01]  /*10820*/  FADD.FTZ R48, R12, R41 ;  /* 0x000000290c307221 */ /* 0x000fe20000010000 */
[-CC-:B------:R-:W-:Y:S01]  /*10830*/  FFMA.FTZ R37, R57, R0.reuse, -R46.reuse ;  /* 0x0000000039257223 */ /* 0x180fe2000001082e */
[-CC-:B------:R-:W-:Y:S01]  /*10840*/  FFMA.FTZ R154, R91, R0.reuse, -R46.reuse ;  /* 0x000000005b9a7223 */ /* 0x180fe2000001082e */
[----:B------:R-:W0:Y:S01]  /*10850*/  MUFU.EX2 R13, R13 ;  /* 0x0000000d000d7308 */ /* 0x000e220000000800 */
[----:B--2---:R-:W-:Y:S01]  /*10860*/  FADD.FTZ R9, R180, R11 ;  /* 0x0000000bb4097221 */ /* 0x004fe20000010000 */
[-CC-:B------:R-:W-:Y:S01]  /*10870*/  FFMA.FTZ R41, R61, R0.reuse, -R46.reuse ;  /* 0x000000003d297223 */ /* 0x180fe2000001082e */
[-CC-:B------:R-:W-:Y:S01]  /*10880*/  FFMA.FTZ R156, R47, R0.reuse, -R46.reuse ;  /* 0x000000002f9c7223 */ /* 0x180fe2000001082e */
[----:B------:R-:W-:Y:S01]  /*10890*/  FFMA.FTZ R158, R39, R0, -R46 ;  /* 0x00000000279e7223 */ /* 0x000fe2000001082e */
[----:B------:R-:W-:Y:S01]  /*108a0*/  IMAD.MOV.U32 R45, RZ, RZ, R190 ;  /* 0x000000ffff2d7224 */ /* 0x000fe200078e00be */
[----:B------:R-:W-:Y:S01]  /*108b0*/  F2FP.BF16.F32.PACK_AB R181, R181, R4 ;  /* 0x00000004b5b5723e */ /* 0x000fe200000010ff */
[-C--:B------:R-:W-:Y:S01]  /*108c0*/  FFMA.FTZ R69, R69, R0.reuse, -R46 ;  /* 0x0000000045457223 */ /* 0x080fe2000001082e */
[----:B------:R-:W2:Y:S01]  /*108d0*/  MUFU.EX2 R176, R176 ;  /* 0x000000b000b07308 */ /* 0x000ea20000000800 */
[----:B---3--:R-:W-:Y:S01]  /*108e0*/  FADD.FTZ R20, R182, R9 ;  /* 0x00000009b6147221 */ /* 0x008fe20000010000 */
[----:B------:R-:W-:Y:S01]  /*108f0*/  FADD.FTZ R9, R173, R48 ;  /* 0x00000030ad097221 */ /* 0x000fe20000010000 */
[----:B------:R-:W-:Y:S01]  /*10900*/  F2FP.BF16.F32.PACK_AB R183, R6, R183 ;  /* 0x000000b706b7723e */ /* 0x000fe200000010ff */
[-CC-:B------:R-:W-:Y:S01]  /*10910*/  FFMA.FTZ R51, R51, R0.reuse, -R46.reuse ;  /* 0x0000000033337223 */ /* 0x180fe2000001082e */
[-C--:B------:R-:W-:Y:S01]  /*10920*/  FFMA.FTZ R73, R73, R0.reuse, -R46 ;  /* 0x0000000049497223 */ /* 0x080fe2000001082e */
[----:B------:R-:W-:Y:S01]  /*10930*/  FADD.FTZ R48, R24, R9 ;  /* 0x0000000918307221 */ /* 0x000fe20000010000 */
[----:B-1----:R-:W-:Y:S01]  /*10940*/  @P2 IMAD.HI.U32 R43, R190, R43, RZ ;  /* 0x0000002bbe2b2227 */ /* 0x002fe200078e00ff */
[----:B------:R-:W1:Y:S03]  /*10950*/  MUFU.EX2 R15, R15 ;  /* 0x0000000f000f7308 */ /* 0x000e660000000800 */
[----:B0-----:R-:W-:Y:S01]  /*10960*/  FADD.FTZ R3, R13, R20 ;  /* 0x000000140d037221 */ /* 0x001fe20000010000 */
[----:B------:R-:W-:Y:S01]  /*10970*/  FADD.FTZ R9, R175, R48 ;  /* 0x00000030af097221 */ /* 0x000fe20000010000 */
[--C-:B------:R-:W-:Y:S01]  /*10980*/  FFMA.FTZ R35, R35, R0, -R46.reuse ;  /* 0x0000000023237223 */ /* 0x100fe2000001082e */
[----:B------:R-:W-:Y:S01]  /*10990*/  @P2 SHF.R.U32.HI R45, RZ, R50, R43 ;  /* 0x00000032ff2d2219 */ /* 0x000fe2000001162b */
[-CC-:B------:R-:W-:Y:S01]  /*109a0*/  FFMA.FTZ R43, R65, R0.reuse, -R46.reuse ;  /* 0x00000000412b7223 */ /* 0x180fe2000001082e */
[----:B------:R-:W-:Y:S01]  /*109b0*/  FADD.FTZ R48, R26, R9 ;  /* 0x000000091a307221 */ /* 0x000fe20000010000 */
[-C--:B------:R-:W-:Y:S01]  /*109c0*/  FFMA.FTZ R77, R77, R0.reuse, -R46 ;  /* 0x000000004d4d7223 */ /* 0x080fe2000001082e */
[----:B------:R-:W0:Y:S01]  /*109d0*/  MUFU.EX2 R178, R178 ;  /* 0x000000b200b27308 */ /* 0x000e220000000800 */
[----:B--2---:R-:W-:Y:S01]  /*109e0*/  FADD.FTZ R20, R176, R3 ;  /* 0x00000003b0147221 */ /* 0x004fe20000010000 */
[----:B------:R-:W-:Y:S01]  /*109f0*/  FADD.FTZ R9, R169, R48 ;  /* 0x00000030a9097221 */ /* 0x000fe20000010000 */
[----:B------:R-:W-:Y:S01]  /*10a00*/  IADD3 R45, R45, R193, -R192 ;  /* 0x000000c12d2d7210 */ /* 0x000fe20007ffe8c0 */
[-CC-:B------:R-:W-:Y:S01]  /*10a10*/  FFMA.FTZ R55, R55, R0.reuse, -R46.reuse ;  /* 0x0000000037377223 */ /* 0x180fe2000001082e */
[-C--:B------:R-:W-:Y:S01]  /*10a20*/  FFMA.FTZ R81, R81, R0.reuse, -R46 ;  /* 0x0000000051517223 */ /* 0x080fe2000001082e */
[----:B------:R-:W-:Y:S01]  /*10a30*/  FADD.FTZ R48, R28, R9 ;  /* 0x000000091c307221 */ /* 0x000fe20000010000 */
[----:B------:R-:W-:Y:S01]  /*10a40*/  SHF.R.S32.HI R50, RZ, 0x1f, R45 ;  /* 0x0000001fff327819 */ /* 0x000fe2000001142d */
[----:B------:R-:W2:Y:S01]  /*10a50*/  MUFU.EX2 R21, R21 ;  /* 0x0000001500157308 */ /* 0x000ea20000000800 */
[----:B-1----:R-:W-:Y:S01]  /*10a60*/  FADD.FTZ R3, R15, R20 ;  /* 0x000000140f037221 */ /* 0x002fe20000010000 */
[----:B------:R-:W-:Y:S01]  /*10a70*/  FADD.FTZ R9, R171, R48 ;  /* 0x00000030ab097221 */ /* 0x000fe20000010000 */
[-CC-:B------:R-:W-:Y:S01]  /*10a80*/  FFMA.FTZ R31, R31, R0.reuse, -R46.reuse ;  /* 0x000000001f1f7223 */ /* 0x180fe2000001082e */
[----:B------:R-:W-:Y:S01]  /*10a90*/  FFMA.FTZ R46, R85, R0, -R46 ;  /* 0x00000000552e7223 */ /* 0x000fe2000001082e */
[----:B------:R-:W-:Y:S01]  /*10aa0*/  F2FP.BF16.F32.PACK_AB R177, R10, R177 ;  /* 0x000000b10ab1723e */ /* 0x000fe200000010ff */
[----:B------:R-:W-:Y:S01]  /*10ab0*/  FADD.FTZ R48, R30, R9 ;  /* 0x000000091e307221 */ /* 0x000fe20000010000 */
[----:B------:R-:W-:Y:S01]  /*10ac0*/  F2FP.BF16.F32.PACK_AB R180, R11, R180 ;  /* 0x000000b40bb4723e */ /* 0x000fe200000010ff */
[----:B------:R-:W1:Y:S01]  /*10ad0*/  MUFU.EX2 R172, R172 ;  /* 0x000000ac00ac7308 */ /* 0x000e620000000800 */
[----:B0-----:R-:W-:Y:S01]  /*10ae0*/  FADD.FTZ R20, R178, R3 ;  /* 0x00000003b2147221 */ /* 0x001fe20000010000 */
[----:B------:R-:W-:Y:S01]  /*10af0*/  FADD.FTZ R9, R153, R48 ;  /* 0x0000003099097221 */ /* 0x000fe20000010000 */
[----:B------:R-:W-:Y:S01]  /*10b00*/  F2FP.BF16.F32.PACK_AB R182, R13, R182 ;  /* 0x000000b60db6723e */ /* 0x000fe200000010ff */
[----:B------:R-:W-:Y:S01]  /*10b10*/  VIADD R10, R88, 0xfffffffe ;  /* 0xfffffffe580a7836 */ /* 0x000fe20000000000 */
[----:B------:R-:W-:Y:S01]  /*10b20*/  F2FP.BF16.F32.PACK_AB R179, R12, R179 ;  /* 0x000000b30cb3723e */ /* 0x000fe200000010ff */
[----:B------:R-:W-:Y:S01]  /*10b30*/  FADD.FTZ R48, R32, R9 ;  /* 0x0000000920307221 */ /* 0x000fe20000010000 */
[----:B------:R-:W-:Y:S01]  /*10b40*/  F2FP.BF16.F32.PACK_AB R173, R24, R173 ;  /* 0x000000ad18ad723e */ /* 0x000fe200000010ff */
[----:B------:R-:W0:Y:S01]  /*10b50*/  MUFU.EX2 R25, R25 ;  /* 0x0000001900197308 */ /* 0x000e220000000800 */
[----:B--2---:R-:W-:Y:S01]  /*10b60*/  FADD.FTZ R3, R21, R20 ;  /* 0x0000001415037221 */ /* 0x004fe20000010000 */
[----:B------:R-:W-:Y:S01]  /*10b70*/  FADD.FTZ R9, R155, R48 ;  /* 0x000000309b097221 */ /* 0x000fe20000010000 */
[----:B------:R-:W-:-:S02]  /*10b80*/  F2FP.BF16.F32.PACK_AB R175, R26, R175 ;  /* 0x000000af1aaf723e */ /* 0x000fc400000010ff */
[----:B------:R-:W-:Y:S02]  /*10b90*/  CS2R R102, SRZ ;  /* 0x0000000000667805 */ /* 0x000fe4000001ff00 */
[----:B------:R-:W-:Y:S01]  /*10ba0*/  F2FP.BF16.F32.PACK_AB R169, R28, R169 ;  /* 0x000000a91ca9723e */ /* 0x000fe200000010ff */
[----:B------:R-:W-:Y:S01]  /*10bb0*/  FADD.FTZ R48, R34, R9 ;  /* 0x0000000922307221 */ /* 0x000fe20000010000 */
[----:B------:R-:W-:Y:S01]  /*10bc0*/  LEA.HI R9, R50, R45, RZ, 0x7 ;  /* 0x0000002d32097211 */ /* 0x000fe200078f38ff */
[----:B------:R-:W2:Y:S01]  /*10bd0*/  MUFU.EX2 R174, R174 ;  /* 0x000000ae00ae7308 */ /* 0x000ea20000000800 */
[----:B-1----:R-:W-:Y:S01]  /*10be0*/  FADD.FTZ R20, R172, R3 ;  /* 0x00000003ac147221 */ /* 0x002fe20000010000 */
[----:B------:R-:W-:Y:S01]  /*10bf0*/  FADD.FTZ R39, R157, R48 ;  /* 0x000000309d277221 */ /* 0x000fe20000010000 */
[----:B------:R-:W-:Y:S02]  /*10c00*/  F2FP.BF16.F32.PACK_AB R171, R30, R171 ;  /* 0x000000ab1eab723e */ /* 0x000fe400000010ff */
[----:B------:R-:W-:-:S02]  /*10c10*/  CS2R R100, SRZ ;  /* 0x0000000000647805 */ /* 0x000fc4000001ff00 */
[----:B------:R-:W-:Y:S02]  /*10c20*/  F2FP.BF16.F32.PACK_AB R153, R32, R153 ;  /* 0x000000992099723e */ /* 0x000fe400000010ff */
[----:B------:R-:W-:Y:S02]  /*10c30*/  CS2R R98, SRZ ;  /* 0x0000000000627805 */ /* 0x000fe4000001ff00 */
[----:B------:R-:W-:Y:S01]  /*10c40*/  F2FP.BF16.F32.PACK_AB R155, R34, R155 ;  /* 0x0000009b229b723e */ /* 0x000fe200000010ff */
[----:B------:R-:W1:Y:S01]  /*10c50*/  MUFU.EX2 R27, R27 ;  /* 0x0000001b001b7308 */ /* 0x000e620000000800 */
[----:B0-----:R-:W-:Y:S01]  /*10c60*/  FADD.FTZ R3, R25, R20 ;  /* 0x0000001419037221 */ /* 0x001fe20000010000 */
[----:B------:R-:W-:Y:S02]  /*10c70*/  F2FP.BF16.F32.PACK_AB R157, R36, R157 ;  /* 0x0000009d249d723e */ /* 0x000fe400000010ff */
[----:B------:R-:W-:Y:S02]  /*10c80*/  CS2R R96, SRZ ;  /* 0x0000000000607805 */ /* 0x000fe4000001ff00 */
[----:B------:R-:W-:-:S02]  /*10c90*/  F2FP.BF16.F32.PACK_AB R176, R15, R176 ;  /* 0x000000b00fb0723e */ /* 0x000fc400000010ff */
[----:B------:R-:W-:Y:S02]  /*10ca0*/  CS2R R94, SRZ ;  /* 0x00000000005e7805 */ /* 0x000fe4000001ff00 */
[----:B------:R-:W-:Y:S02]  /*10cb0*/  F2FP.BF16.F32.PACK_AB R178, R21, R178 ;  /* 0x000000b215b2723e */ /* 0x000fe400000010ff */
[----:B------:R-:W-:Y:S01]  /*10cc0*/  CS2R R92, SRZ ;  /* 0x00000000005c7805 */ /* 0x000fe2000001ff00 */
[----:B------:R-:W0:Y:S01]  /*10cd0*/  MUFU.EX2 R168, R168 ;  /* 0x000000a800a87308 */ /* 0x000e220000000800 */
[----:B--2---:R-:W-:Y:S01]  /*10ce0*/  FADD.FTZ R20, R174, R3 ;  /* 0x00000003ae147221 */ /* 0x004fe20000010000 */
[----:B------:R-:W-:Y:S02]  /*10cf0*/  F2FP.BF16.F32.PACK_AB R172, R25, R172 ;  /* 0x000000ac19ac723e */ /* 0x000fe400000010ff */
[----:B------:R-:W-:Y:S02]  /*10d00*/  CS2R R90, SRZ ;  /* 0x00000000005a7805 */ /* 0x000fe4000001ff00 */
[----:B------:R-:W-:-:S02]  /*10d10*/  CS2R R88, SRZ ;  /* 0x0000000000587805 */ /* 0x000fc4000001ff00 */
        /* <DEDUP_REMOVED lines=12> */
[----:B------:R-:W-:Y:S01]  /*10de0*/  FADD.FTZ R20, R36, R39 ;  /* 0x0000002724147221 */ /* 0x000fe20000010000 */
[----:B------:R-:W-:-:S03]  /*10df0*/  F2FP.BF16.F32.PACK_AB R170, R33, R170 ;  /* 0x000000aa21aa723e */ /* 0x000fc600000010ff */
[----:B------:R-:W-:Y:S01]  /*10e00*/  FADD.FTZ R39, R159, R20 ;  /* 0x000000149f277221 */ /* 0x000fe20000010000 */
[----:B------:R-:W-:Y:S01]  /*10e10*/  F2FP.BF16.F32.PACK_AB R159, R38, R159 ;  /* 0x0000009f269f723e */ /* 0x000fe200000010ff */
[----:B------:R-:W0:Y:S01]  /*10e20*/  MUFU.EX2 R154, R154 ;  /* 0x0000009a009a7308 */ /* 0x000e220000000800 */
[----:B--2---:R-:W-:Y:S01]  /*10e30*/  FADD.FTZ R4, R152, R3 ;  /* 0x0000000398047221 */ /* 0x004fe20000010000 */
[----:B------:R-:W-:-:S04]  /*10e40*/  FADD.FTZ R6, R38, R39 ;  /* 0x0000002726067221 */ /* 0x000fc80000010000 */
[----:B------:R-:W-:Y:S01]  /*10e50*/  FADD.FTZ R39, R161, R6 ;  /* 0x00000006a1277221 */ /* 0x000fe20000010000 */
[C---:B------:R-:W-:Y:S01]  /*10e60*/  F2FP.BF16.F32.PACK_AB R161, R40.reuse, R161 ;  /* 0x000000a128a1723e */ /* 0x040fe200000010ff */
[----:B------:R-:W2:Y:S01]  /*10e70*/  MUFU.EX2 R41, R41 ;  /* 0x0000002900297308 */ /* 0x000ea20000000800 */
[C---:B-1----:R-:W-:Y:S01]  /*10e80*/  FADD.FTZ R3, R37.reuse, R4 ;  /* 0x0000000425037221 */ /* 0x042fe20000010000 */
[----:B------:R-:W-:Y:S01]  /*10e90*/  FADD.FTZ R6, R40, R39 ;  /* 0x0000002728067221 */ /* 0x000fe20000010000 */
[----:B------:R-:W-:-:S03]  /*10ea0*/  F2FP.BF16.F32.PACK_AB R152, R37, R152 ;  /* 0x000000982598723e */ /* 0x000fc600000010ff */
[----:B------:R-:W-:Y:S02]  /*10eb0*/  FADD.FTZ R39, R163, R6 ;  /* 0x00000006a3277221 */ /* 0x000fe40000010000 */
        /* <DEDUP_REMOVED lines=11> */
[C---:B--2---:R-:W-:Y:S01]  /*10f70*/  FADD.FTZ R6, R42.reuse, R39 ;  /* 0x000000272a067221 */ /* 0x044fe20000010000 */
[----:B------:R-:W-:-:S06]  /*10f80*/  F2FP.BF16.F32.PACK_AB R163, R42, R163 ;  /* 0x000000a32aa3723e */ /* 0x000fcc00000010ff */
[----:B------:R-:W2:Y:S01]  /*10f90*/  MUFU.EX2 R69, R69 ;  /* 0x0000004500457308 */ /* 0x000ea20000000800 */
[----:B-1----:R-:W-:-:S07]  /*10fa0*/  FADD.FTZ R4, R158, R3 ;  /* 0x000000039e047221 */ /* 0x002fce0000010000 */
        /* <DEDUP_REMOVED lines=12> */
[----:B------:R-:W-:-:S04]  /*11070*/  SHF.R.S32.HI R6, RZ, 0x7, R9 ;  /* 0x00000007ff067819 */ /* 0x000fc80000011409 */
[----:B------:R-:W-:Y:S02]  /*11080*/  VIMNMX R13, R191, R6, !PT ;  /* 0x00000006bf0d7248 */ /* 0x000fe40007fe0100 */
[----:B------:R-:W2:Y:S01]  /*11090*/  MUFU.EX2 R162, R77 ;  /* 0x0000004d00a27308 */ /* 0x000ea20000000800 */
[----:B-1----:R-:W-:Y:S01]  /*110a0*/  FADD.FTZ R4, R160, R3 ;  /* 0x00000003a0047221 */ /* 0x002fe20000010000 */
[----:B------:R-:W-:Y:S02]  /*110b0*/  ISETP.GE.AND P3, PT, R10, R13, PT ;  /* 0x0000000d0a00720c */ /* 0x000fe40003f66270 */
[----:B------:R-:W-:-:S04]  /*110c0*/  F2FP.BF16.F32.PACK_AB R160, R160, R51 ;  /* 0x00000033a0a0723e */ /* 0x000fc800000010ff */
        /* <DEDUP_REMOVED lines=11> */
[----:B--2---:R-:W-:Y:S01]  /*11180*/  FADD.FTZ R11, R31, R4 ;  /* 0x000000041f0b7221 */ /* 0x004fe20000010000 */
[C---:B-1----:R-:W-:Y:S01]  /*11190*/  FADD.FTZ R3, R14.reuse, R39 ;  /* 0x000000270e037221 */ /* 0x042fe20000010000 */
[----:B------:R-:W-:Y:S02]  /*111a0*/  F2FP.BF16.F32.PACK_AB R167, R14, R167 ;  /* 0x000000a70ea7723e */ /* 0x000fe400000010ff */
[C---:B0-----:R-:W-:Y:S01]  /*111b0*/  FADD.FTZ R4, R46.reuse, R11 ;  /* 0x0000000b2e047221 */ /* 0x041fe20000010000 */
[----:B------:R-:W-:Y:S01]  /*111c0*/  F2FP.BF16.F32.PACK_AB R166, R46, R31 ;  /* 0x0000001f2ea6723e */ /* 0x000fe200000010ff */
[----:B------:R-:W-:Y:S06]  /*111d0*/  @!P3 BRA `(.L_x_2704) ;  /* 0x0000002800c8b947 */ /* 0x000fec0003800000 */
[----:B------:R-:W-:Y:S02]  /*111e0*/  IMAD.MOV.U32 R12, RZ, RZ, R8 ;  /* 0x000000ffff0c7224 */ /* 0x000fe400078e0008 */
[----:B------:R-:W-:Y:S02]  /*111f0*/  IMAD.MOV.U32 R11, RZ, RZ, R7 ;  /* 0x000000ffff0b7224 */ /* 0x000fe400078e0007 */
[----:B------:R-:W-:Y:S02]  /*11200*/  IMAD.MOV.U32 R6, RZ, RZ, R186 ;  /* 0x000000ffff067224 */ /* 0x000fe400078e00ba */
[----:B------:R-:W-:Y:S02]  /*11210*/  IMAD.MOV.U32 R14, RZ, RZ, R184 ;  /* 0x000000ffff0e7224 */ /* 0x000fe400078e00b8 */
[----:B------:R-:W-:-:S07]  /*11220*/  IMAD.MOV.U32 R151, RZ, RZ, RZ ;  /* 0x000000ffff977224 */ /* 0x000fce00078e00ff */
.L_x_2714:
[----:B------:R-:W-:Y:S01]  /*11230*/  ISETP.NE.AND P3, PT, R189, RZ, PT ;  /* 0x000000ffbd00720c */ /* 0x000fe20003f65270 */
[----:B------:R-:W-:Y:S01]  /*11240*/  VIADD R184, R14, 0x1 ;  /* 0x000000010eb87836 */ /* 0x000fe20000000000 */
[----:B------:R-:W-:Y:S05]  /*11250*/  YIELD ;  /* 0x0000000000007946 */ /* 0x000fea0003800000 */
[----:B------:R-:W-:-:S04]  /*11260*/  ISETP.NE.AND P4, PT, R184, 0x2, PT ;  /* 0x00000002b800780c */ /* 0x000fc80003f85270 */
[----:B------:R-:W-:Y:S02]  /*11270*/  SEL R7, RZ, 0x1, P4 ;  /* 0x00000001ff077807 */ /* 0x000fe40002000000 */
[----:B------:R-:W-:Y:S02]  /*11280*/  SEL R184, R184, RZ, P4 ;  /* 0x000000ffb8b87207 */ /* 0x000fe40002000000 */
[----:B------:R-:W-:Y:S01]  /*11290*/  LOP3.LUT R186, R6, R7, RZ, 0x3c, !PT ;  /* 0x0000000706ba7212 */ /* 0x000fe200078e3cff */
[----:B------:R-:W-:Y:S06]  /*112a0*/  @P3 BRA `(.L_x_2705) ;  /* 0x0000000000303947 */ /* 0x000fec0003800000 */
[----:B------:R-:W-:Y:S05]  /*112b0*/  @!P0 BRA `(.L_x_2706) ;  /* 0x0000000000048947 */ /* 0x000fea0003800000 */
[----:B------:R-:W-:Y:S01]  /*112c0*/  BPT.TRAP 0x1 ;  /* 0x000000040000795c */ /* 0x000fe20000300000 */
.L_x_2706:
[----:B------:R-:W-:Y:S01]  /*112d0*/  IMAD R0, R184, 0x8, R2 ;  /* 0x00000008b8007824 */ /* 0x000fe200078e0202 */
[----:B------:R-:W-:-:S04]  /*112e0*/  SHF.L.U32 R7, R186, 0x1f, RZ ;  /* 0x0000001fba077819 */ /* 0x000fc800000006ff */
[----:B------:R0:W1:Y:S01]  /*112f0*/  SYNCS.PHASECHK.TRANS64.TRYWAIT P4, [R0+URZ+0x28830], R7 ;  /* 0x02883007000075a7 */ /* 0x000062000808017f */
[----:B------:R-:W-:Y:S05]  /*11300*/  @!P0 BRA `(.L_x_2707) ;  /* 0x0000000000048947 */ /* 0x000fea0003800000 */
[----:B------:R-:W-:Y:S01]  /*11310*/  BPT.TRAP 0x1 ;  /* 0x000000040000795c */ /* 0x000fe20000300000 */
.L_x_2707:
[----:B------:R-:W-:Y:S04]  /*11320*/  BSSY B0, `(.L_x_2705) ;  /* 0x0000004000007945 */ /* 0x000fe80003800000 */
[----:B-1----:R-:W-:Y:S05]  /*11330*/  @P4 BRA `(.L_x_2708) ;  /* 0x0000000000084947 */ /* 0x002fea0003800000 */
[----:B------:R-:W1:Y:S02]  /*11340*/  SYNCS.PHASECHK.TRANS64.TRYWAIT P4, [R0+URZ+0x28830], R7 ;  /* 0x02883007000075a7 */ /* 0x000e64000808017f */
[----:B-1----:R-:W-:Y:S05]  /*11350*/  @!P4 BRA `(.L_x_2709) ;  /* 0x0000011c00e0c947 */ /* 0x002fea0003800000 */
.L_x_2708:
[----:B------:R-:W-:Y:S05]  /*11360*/  BSYNC B0 ;  /* 0x0000000000007941 */ /* 0x000fea0003800000 */
.L_x_2705:
        /* <DEDUP_REMOVED lines=60> */
.L_x_2711:
[----:B------:R-:W-:Y:S01]  /*11730*/  SHF.L.U32 R0, R6, 0x1f, RZ ;  /* 0x0000001f06007819 */ /* 0x000fe200000006ff */
[----:B------:R-:W-:-:S04]  /*11740*/  IMAD R6, R14, 0x8, R2 ;  /* 0x000000080e067824 */ /* 0x000fc800078e0202 */
[----:B------:R0:W1:Y:S01]  /*11750*/  SYNCS.PHASECHK.TRANS64.TRYWAIT P3, [R6+URZ+0x28850], R0 ;  /* 0x02885000060075a7 */ /* 0x000062000806017f */
[----:B------:R-:W-:Y:S05]  /*11760*/  @!P0 BRA `(.L_x_2712) ;  /* 0x0000000000048947 */ /* 0x000fea0003800000 */
[----:B------:R-:W-:Y:S01]  /*11770*/  BPT.TRAP 0x1 ;  /* 0x000000040000795c */ /* 0x000fe20000300000 */
.L_x_2712:
[----:B-1----:R-:W-:Y:S05]  /*11780*/  @P3 BRA `(.L_x_2710) ;  /* 0x0000000000083947 */ /* 0x002fea0003800000 */
[----:B------:R-:W1:Y:S02]  /*11790*/  SYNCS.PHASECHK.TRANS64.TRYWAIT P3, [R6+URZ+0x28850], R0 ;  /* 0x02885000060075a7 */ /* 0x000e64000806017f */
[----:B-1----:R-:W-:Y:S05]  /*117a0*/  @!P3 BRA `(.L_x_2713) ;  /* 0x0000011800e0b947 */ /* 0x002fea0003800000 */
.L_x_2710:
[----:B01----:R-:W-:Y:S01]  /*117b0*/  VIADD R0, R2, 0x400 ;  /* 0x0000040002007836 */ /* 0x003fe20000000000 */
[----:B------:R-:W-:Y:S05]  /*117c0*/  WARPSYNC.ALL ;  /* 0x0000000000007948 */ /* 0x000fea0003800000 */
[----:B------:R-:W-:Y:S01]  /*117d0*/  SHF.R.U32.HI R0, RZ, 0x4, R0 ;  /* 0x00000004ff007819 */ /* 0x000fe20000011600 */
[----:B------:R-:W-:Y:S01]  /*117e0*/  IMAD.MOV.U32 R7, RZ, RZ, 0x40000040 ;  /* 0x40000040ff077424 */ /* 0x000fe200078e00ff */
[----:B------:R-:W-:Y:S01]  /*117f0*/  WARPGROUP.ARRIVE ;  /* 0x00000000000079c5 */ /* 0x000fe20000000000 */
[----:B------:R-:W-:Y:S01]  /*11800*/  IMAD.MOV.U32 R9, RZ, RZ, 0x40000040 ;  /* 0x40000040ff097424 */ /* 0x000fe200078e00ff */
[----:B------:R-:W-:-:S02]  /*11810*/  LOP3.LUT R0, R0, 0x3fff, RZ, 0xc0, !PT ;  /* 0x00003fff00007812 */ /* 0x000fc400078ec0ff */
[----:B------:R-:W-:Y:S02]  /*11820*/  R2UR UR7, R7 ;  /* 0x00000000070772ca */ /* 0x000fe400000e0000 */
[----:B------:R-:W-:Y:S01]  /*11830*/  LOP3.LUT R0, R0, 0x4000000, RZ, 0xfc, !PT ;  /* 0x0400000000007812 */ /* 0x000fe200078efcff */
[----:B------:R-:W0:Y:S04]  /*11840*/  @P2 LDC R7, c[0x0][0x450] ;  /* 0x00011400ff072b82 */ /* 0x000e280000000800 */
[C---:B------:R-:W-:Y:S02]  /*11850*/  IMAD R6, R14.reuse, 0x800, R0 ;  /* 0x000008000e067824 */ /* 0x040fe400078e0200 */
[----:B------:R-:W-:Y:S02]  /*11860*/  @!P1 IMAD R14, R14, 0x8, R2 ;  /* 0x000000080e0e9824 */ /* 0x000fe400078e0202 */
[C---:B------:R-:W-:Y:S01]  /*11870*/  VIADD R8, R6.reuse, 0x80 ;  /* 0x0000008006087836 */ /* 0x040fe20000000000 */
[----:B------:R-:W-:Y:S01]  /*11880*/  R2UR UR6, R6 ;  /* 0x00000000060672ca */ /* 0x000fe200000e0000 */
[----:B------:R-:W1:Y:S01]  /*11890*/  @P2 LDC R0, c[0x0][0x44c] ;  /* 0x00011300ff002b82 */ /* 0x000e620000000800 */
[----:B------:R-:W-:-:S05]  /*118a0*/  @!P1 VIADD R14, R14, 0x28860 ;  /* 0x000288600e0e9836 */ /* 0x000fca0000000000 */
[----:B------:R-:W-:-:S06]  /*118b0*/  @!P1 PRMT R14, RZ, 0x654, R14 ;  /* 0x00000654ff0e9816 */ /* 0x000fcc000000000e */
        /* <DEDUP_REMOVED lines=23> */
[----:B------:R-:W-:Y:S01]  /*11a30*/  IMAD.IADD R8, R204, 0x1, R190 ;  /* 0x00000001cc087824 */ /* 0x000fe200078e02be */
[----:B------:R-:W-:-:S03]  /*11a40*/  R2UR UR7, R9 ;  /* 0x00000000090772ca */ /* 0x000fc600000e0000 */
[----:B-1----:R-:W-:-:S04]  /*11a50*/  @P2 IMAD.HI.U32 R9, R8, R0, RZ ;  /* 0x0000000008092227 */ /* 0x002fc800078e00ff */
[----:B------:R-:W-:Y:S01]  /*11a60*/  IMAD.MOV.U32 R0, RZ, RZ, R8 ;  /* 0x000000ffff007224 */ /* 0x000fe200078e0008 */
[----:B0-----:R-:W-:Y:S01]  /*11a70*/  @P2 SHF.R.U32.HI R0, RZ, R7, R9 ;  /* 0x00000007ff002219 */ /* 0x001fe20000011609 */
[----:B------:R-:W-:Y:S02]  /*11a80*/  IMAD.MOV.U32 R8, RZ, RZ, -0x80 ;  /* 0xffffff80ff087424 */ /* 0x000fe400078e00ff */
[----:B------:R-:W-:Y:S02]  /*11a90*/  IMAD.MOV.U32 R9, RZ, RZ, 0x40000040 ;  /* 0x40000040ff097424 */ /* 0x000fe400078e00ff */
[----:B------:R-:W0:Y:S01]  /*11aa0*/  SHFL.IDX PT, R7, R0, RZ, 0x1c1f ;  /* 0x001c1fff00077589 */ /* 0x000e2200000e0000 */
[----:B------:R-:W-:-:S05]  /*11ab0*/  IMAD R8, R10, R8, 0x1 ;  /* 0x000000010a087424 */ /* 0x000fca00078e0208 */
[----:B------:R-:W-:-:S05]  /*11ac0*/  IADD3 R8, R193, R8, -R197 ;  /* 0x00000008c1087210 */ /* 0x000fca0007ffe8c5 */
[----:B------:R-:W-:-:S04]  /*11ad0*/  IMAD.IADD R15, R8, 0x1, -R192 ;  /* 0x00000001080f7824 */ /* 0x000fc800078e0ac0 */
[----:B0-----:R-:W-:-:S05]  /*11ae0*/  IMAD.IADD R7, R15, 0x1, R7 ;  /* 0x000000010f077824 */ /* 0x001fca00078e0207 */
        /* <DEDUP_REMOVED lines=48> */
[----:B------:R-:W-:Y:S01]  /*11df0*/  ISETP.GT.AND P4, PT, R7, 0x41, PT ;  /* 0x000000410700780c */ /* 0x000fe20003f84270 */
[----:B------:R-:W-:Y:S02]  /*11e00*/  WARPGROUP.DEPBAR.LE gsb0, 0x0 ;  /* 0x00008000000079c5 */ /* 0x000fe40000010000 */
[----:B------:R-:W-:Y:S01]  /*11e10*/  FSEL R56, R56, -INF , P3 ;  /* 0xff80000038387808 */ /* 0x000fe20001800000 */
[----:B------:R-:W-:Y:S01]  /*11e20*/  WARPGROUP.ARRIVE ;  /* 0x00000000000079c5 */ /* 0x000fe20000000000 */
[----:B------:R-:W-:Y:S02]  /*11e30*/  FMNMX.FTZ R8, R53, R8, !PT ;  /* 0x0000000835087209 */ /* 0x000fe40007810000 */
[----:B------:R-:W-:Y:S02]  /*11e40*/  ISETP.GT.AND P3, PT, R7, 0x48, PT ;  /* 0x000000480700780c */ /* 0x000fe40003f64270 */
[----:B------:R-:W-:Y:S01]  /*11e50*/  FSEL R57, R57, -INF , P4 ;  /* 0xff80000039397808 */ /* 0x000fe20002000000 */
[----:B------:R-:W-:Y:S01]  /*11e60*/  HGMMA.64x128x16.F32.BF16 R88, R152, gdesc[UR4].tnspB, R88, gsb0 ;  /* 0x41e0000498587df0 */ /* 0x000fe20008001858 */
        /* <DEDUP_REMOVED lines=40> */
[----:B------:R-:W-:Y:S02]  /*120f0*/  FSEL R85, R85, -INF , P4 ;  /* 0xff80000055557808 */ /* 0x000fe40002000000 */
[----:B------:R-:W-:Y:S02]  /*12100*/  FMNMX.FTZ R7, R84, R8, !PT ;  /* 0x0000000854077209 */ /* 0x000fe40007810000 */
[----:B------:R-:W-:-:S02]  /*12110*/  R2UR UR7, R9 ;  /* 0x00000000090772ca */ /* 0x000fc400000e0000 */
[----:B------:R-:W-:-:S05]  /*12120*/  FMNMX.FTZ R7, R85, R7, !PT ;  /* 0x0000000755077209 */ /* 0x000fca0007810000 */
[----:B------:R-:W0:Y:S02]  /*12130*/  SHFL.BFLY PT, R8, R7, 0x2, 0x1f ;  /* 0x0c401f0007087f89 */ /* 0x000e2400000e0000 */
[----:B0-----:R-:W-:Y:S01]  /*12140*/  FMNMX.FTZ R7, R7, R8, !PT ;  /* 0x0000000807077209 */ /* 0x001fe20007810000 */
[----:B------:R-:W-:-:S04]  /*12150*/  VIADD R8, R6, 0x280 ;  /* 0x0000028006087836 */ /* 0x000fc80000000000 */
[----:B------:R-:W0:Y:S01]  /*12160*/  SHFL.BFLY PT, R20, R7, 0x1, 0x1f ;  /* 0x0c201f0007147f89 */ /* 0x000e2200000e0000 */
[----:B------:R-:W-:-:S03]  /*12170*/  R2UR UR6, R8 ;  /* 0x00000000080672ca */ /* 0x000fc600000e0000 */
[----:B------:R1:W2:Y:S02]  /*12180*/  SHFL.IDX PT, R8, R0, 0x1, 0x1c1f ;  /* 0x003c1f0000087f89 */ /* 0x0002a400000e0000 */
[----:B-1----:R-:W-:Y:S01]  /*12190*/  IMAD.U32 R0, RZ, RZ, UR47 ;  /* 0x0000002fff007e24 */ /* 0x002fe2000f8e00ff */
[----:B------:R-:W-:Y:S02]  /*121a0*/  WARPGROUP.DEPBAR.LE gsb0, 0x0 ;  /* 0x00008000000079c5 */ /* 0x000fe40000010000 */
[----:B------:R-:W-:Y:S01]  /*121b0*/  WARPGROUP.ARRIVE ;  /* 0x00000000000079c5 */ /* 0x000fe20000000000 */
[----:B0-----:R-:W-:-:S05]  /*121c0*/  FMNMX.FTZ R7, R7, R20, !PT ;  /* 0x0000001407077209 */ /* 0x001fca0007810000 */
[----:B------:R-:W0:Y:S01]  /*121d0*/  S2R R155, SR_TID.X ;  /* 0x00000000009b7919 */ /* 0x000e220000002100 */
[----:B--2---:R-:W-:Y:S01]  /*121e0*/  IMAD.IADD R8, R15, 0x1, R8 ;  /* 0x000000010f087824 */ /* 0x004fe200078e0208 */
[----:B------:R-:W-:Y:S01]  /*121f0*/  HGMMA.64x128x16.F32.BF16 R88, R156, gdesc[UR4].tnspB, R88, gsb0 ;  /* 0x41e000049c587df0 */ /* 0x000fe20008001858 */
[C---:B------:R-:W-:Y:S01]  /*12200*/  FMUL.FTZ R9, R7.reuse, R0 ;  /* 0x0000000007097220 */ /* 0x040fe20000410000 */
[----:B------:R-:W-:Y:S02]  /*12210*/  FSETP.NEU.FTZ.AND P3, PT, R7, -INF , PT ;  /* 0xff8000000700780b */ /* 0x000fe40003f7d000 */
[C---:B------:R-:W-:Y:S02]  /*12220*/  ISETP.GT.AND P5, PT, R8.reuse, RZ, PT ;  /* 0x000000ff0800720c */ /* 0x040fe40003fa4270 */
[----:B------:R-:W-:Y:S02]  /*12230*/  ISETP.GT.AND P4, PT, R8, 0x1, PT ;  /* 0x000000010800780c */ /* 0x000fe40003f84270 */
[----:B------:R-:W-:-:S02]  /*12240*/  FSEL R26, R26, -INF , P5 ;  /* 0xff8000001a1a7808 */ /* 0x000fc40002800000 */
        /* <DEDUP_REMOVED lines=92> */
[----:B------:R-:W-:Y:S02]  /*12810*/  FSEL R87, R87, -INF , P4 ;  /* 0xff80000057577808 */ /* 0x000fe40002000000 */
[----:B------:R-:W-:Y:S02]  /*12820*/  FMNMX.FTZ R8, R86, R20, !PT ;  /* 0x0000001456087209 */ /* 0x000fe40007810000 */
[----:B------:R-:W-:Y:S02]  /*12830*/  FSEL R9, R9, RZ, P3 ;  /* 0x000000ff09097208 */ /* 0x000fe40001800000 */
[----:B------:R-:W-:Y:S02]  /*12840*/  FMNMX.FTZ R8, R87, R8, !PT ;  /* 0x0000000857087209 */ /* 0x000fe40007810000 */
[----:B0-----:R-:W-:Y:S01]  /*12850*/  SHF.R.U32.HI R155, RZ, 0x7, R155 ;  /* 0x00000007ff9b7819 */ /* 0x001fe2000001169b */
[-CC-:B------:R-:W-:Y:S01]  /*12860*/  FFMA.FTZ R180, R24, R0.reuse, -R9.reuse ;  /* 0x0000000018b47223 */ /* 0x180fe20000010809 */
[-CC-:B------:R-:W-:Y:S01]  /*12870*/  FFMA.FTZ R24, R29, R0.reuse, -R9.reuse ;  /* 0x000000001d187223 */ /* 0x180fe20000010809 */
[----:B------:R-:W0:Y:S01]  /*12880*/  SHFL.BFLY PT, R20, R8, 0x2, 0x1f ;  /* 0x0c401f0008147f89 */ /* 0x000e2200000e0000 */
        /* <DEDUP_REMOVED lines=20> */
[-CC-:B-1----:R-:W-:Y:S01]  /*129d0*/  FFMA.FTZ R25, R33, R0.reuse, -R9.reuse ;  /* 0x0000000021197223 */ /* 0x182fe20000010809 */
[-CC-:B------:R-:W-:Y:S01]  /*129e0*/  FFMA.FTZ R33, R49, R0.reuse, -R9.reuse ;  /* 0x0000000031217223 */ /* 0x180fe20000010809 */
[----:B------:R-:W-:Y:S01]  /*129f0*/  FFMA.FTZ R44, R65, R0, -R9 ;  /* 0x00000000412c7223 */ /* 0x000fe20000010809 */
[----:B0-----:R-:W-:Y:S01]  /*12a00*/  FMNMX.FTZ R8, R8, R20, !PT ;  /* 0x0000001408087209 */ /* 0x001fe20007810000 */
[----:B------:R-:W-:-:S02]  /*12a10*/  VIADD R20, R6, 0x300 ;  /* 0x0000030006147836 */ /* 0x000fc40000000000 */
[-CC-:B------:R-:W-:Y:S01]  /*12a20*/  FFMA.FTZ R158, R68, R0.reuse, -R9.reuse ;  /* 0x00000000449e7223 */ /* 0x180fe20000010809 */
[-CC-:B------:R-:W-:Y:S01]  /*12a30*/  FFMA.FTZ R45, R69, R0.reuse, -R9.reuse ;  /* 0x00000000452d7223 */ /* 0x180fe20000010809 */
[----:B------:R-:W-:Y:S01]  /*12a40*/  MUFU.EX2 R24, R24 ;  /* 0x0000001800187308 */ /* 0x000fe20000000800 */
[----:B------:R-:W0:Y:S01]  /*12a50*/  SHFL.BFLY PT, R21, R8, 0x1, 0x1f ;  /* 0x0c201f0008157f89 */ /* 0x000e2200000e0000 */
[----:B------:R-:W-:Y:S01]  /*12a60*/  R2UR UR6, R20 ;  /* 0x00000000140672ca */ /* 0x000fe200000e0000 */
[----:B------:R-:W-:Y:S02]  /*12a70*/  VIADD R20, R6, 0x380 ;  /* 0x0000038006147836 */ /* 0x000fe40000000000 */
        /* <DEDUP_REMOVED lines=8> */
[----:B------:R-:W-:-:S04]  /*12b00*/  FFMA.FTZ R9, R85, R0, -R9 ;  /* 0x0000000055097223 */ /* 0x000fc80000010809 */
[----:B------:R-:W-:Y:S08]  /*12b10*/  MUFU.EX2 R25, R25 ;  /* 0x0000001900197308 */ /* 0x000ff00000000800 */
[----:B------:R-:W-:Y:S01]  /*12b20*/  MUFU.EX2 R178, R178 ;  /* 0x000000b200b27308 */ /* 0x000fe20000000800 */
[----:B0-----:R-:W-:Y:S01]  /*12b30*/  FMNMX.FTZ R8, R8, R21, !PT ;  /* 0x0000001508087209 */ /* 0x001fe20007810000 */
[----:B------:R-:W-:-:S03]  /*12b40*/  IMAD.MOV.U32 R21, RZ, RZ, 0x40000040 ;  /* 0x40000040ff157424 */ /* 0x000fc600078e00ff */
[C---:B------:R-:W-:Y:S01]  /*12b50*/  FSETP.NEU.FTZ.AND P4, PT, R8.reuse, -INF , PT ;  /* 0xff8000000800780b */ /* 0x040fe20003f9d000 */
[----:B------:R-:W-:Y:S01]  /*12b60*/  FMUL.FTZ R61, R8, R0 ;  /* 0x00000000083d7220 */ /* 0x000fe20000410000 */
[----:B------:R-:W-:Y:S01]  /*12b70*/  R2UR UR7, R21 ;  /* 0x00000000150772ca */ /* 0x000fe200000e0000 */
[----:B------:R-:W-:Y:S01]  /*12b80*/  IMAD.MOV.U32 R21, RZ, RZ, 0x40000040 ;  /* 0x40000040ff157424 */ /* 0x000fe200078e00ff */
[----:B------:R-:W-:Y:S02]  /*12b90*/  MUFU.EX2 R28, R28 ;  /* 0x0000001c001c7308 */ /* 0x000fe40000000800 */
[----:B------:R-:W-:-:S05]  /*12ba0*/  FSEL R61, R61, RZ, P4 ;  /* 0x000000ff3d3d7208 */ /* 0x000fca0002000000 */
[-CC-:B------:R-:W-:Y:S01]  /*12bb0*/  FFMA.FTZ R177, R34, R0.reuse, -R61.reuse ;  /* 0x0000000022b17223 */ /* 0x180fe2000001083d */
[-CC-:B------:R-:W-:Y:S01]  /*12bc0*/  FFMA.FTZ R173, R42, R0.reuse, -R61.reuse ;  /* 0x000000002aad7223 */ /* 0x180fe2000001083d */
[-CC-:B------:R-:W-:Y:S01]  /*12bd0*/  FFMA.FTZ R34, R43, R0.reuse, -R61.reuse ;  /* 0x000000002b227223 */ /* 0x180fe2000001083d */
[----:B------:R-:W-:Y:S01]  /*12be0*/  FSEL R42, R7, RZ, P3 ;  /* 0x000000ff072a7208 */ /* 0x000fe20001800000 */
[----:B------:R-:W-:Y:S01]  /*12bf0*/  HGMMA.64x128x16.F32.BF16 R88, R160, gdesc[UR4].tnspB, R88, gsb0 ;  /* 0x41e00004a0587df0 */ /* 0x000fe20008001858 */
[----:B------:R-:W-:Y:S01]  /*12c00*/  R2UR UR6, R20 ;  /* 0x00000000140672ca */ /* 0x000fe200000e0000 */
[-C--:B------:R-:W-:Y:S01]  /*12c10*/  FFMA.FTZ R181, R26, R0.reuse, -R61 ;  /* 0x000000001ab57223 */ /* 0x080fe2000001083d */
[----:B------:R-:W-:Y:S01]  /*12c20*/  R2UR UR7, R21 ;  /* 0x00000000150772ca */ /* 0x000fe200000e0000 */
[----:B------:R-:W-:Y:S01]  /*12c30*/  FADD.FTZ R11, -R42, R11 ;  /* 0x0000000b2a0b7221 */ /* 0x000fe20000010100 */
[----:B------:R-:W-:Y:S01]  /*12c40*/  FSEL R43, R8, RZ, P4 ;  /* 0x000000ff082b7208 */ /* 0x000fe20002000000 */
[-CC-:B------:R-:W-:Y:S01]  /*12c50*/  FFMA.FTZ R26, R27, R0.reuse, -R61.reuse ;  /* 0x000000001b1a7223 */ /* 0x180fe2000001083d */
[-CC-:B------:R-:W-:Y:S01]  /*12c60*/  FFMA.FTZ R183, R30, R0.reuse, -R61.reuse ;  /* 0x000000001eb77223 */ /* 0x180fe2000001083d */
[-C--:B------:R-:W-:Y:S01]  /*12c70*/  FMUL.FTZ R6, R11, R0.reuse ;  /* 0x000000000b067220 */ /* 0x080fe20000410000 */
[----:B------:R-:W-:Y:S01]  /*12c80*/  MUFU.EX2 R181, R181 ;  /* 0x000000b500b57308 */ /* 0x000fe20000000800 */
[----:B------:R-:W-:Y:S01]  /*12c90*/  FADD.FTZ R43, -R43, R12 ;  /* 0x0000000c2b2b7221 */ /* 0x000fe20000010100 */
[-CC-:B------:R-:W-:Y:S01]  /*12ca0*/  FFMA.FTZ R27, R31, R0.reuse, -R61.reuse ;  /* 0x000000001f1b7223 */ /* 0x180fe2000001083d */
[----:B------:R-:W-:Y:S01]  /*12cb0*/  @!P1 IMAD R12, R184, 0x8, R2 ;  /* 0x00000008b80c9824 */ /* 0x000fe200078e0202 */
[----:B------:R-:W-:Y:S01]  /*12cc0*/  IADD3 R20, -R155, 0xb, RZ ;  /* 0x0000000b9b147810 */ /* 0x000fe20007ffe1ff */
[-C--:B------:R-:W-:Y:S01]  /*12cd0*/  FMUL.FTZ R11, R43, R0.reuse ;  /* 0x000000002b0b7220 */ /* 0x080fe20000410000 */
        /* <DEDUP_REMOVED lines=20> */
[----:B------:R-:W-:Y:S01]  /*12e20*/  F2FP.BF16.F32.PACK_AB R180, R15, R180 ;  /* 0x000000b40fb4723e */ /* 0x000fe200000010ff */
[-CC-:B------:R-:W-:Y:S01]  /*12e30*/  FFMA.FTZ R75, R75, R0.reuse, -R61.reuse ;  /* 0x000000004b4b7223 */ /* 0x180fe2000001083d */
[-CC-:B------:R-:W-:Y:S01]  /*12e40*/  FFMA.FTZ R78, R78, R0.reuse, -R61.reuse ;  /* 0x000000004e4e7223 */ /* 0x180fe2000001083d */
[-CC-:B------:R-:W-:Y:S01]  /*12e50*/  FFMA.FTZ R79, R79, R0.reuse, -R61.reuse ;  /* 0x000000004f4f7223 */ /* 0x180fe2000001083d */
[-CC-:B------:R-:W-:Y:S01]  /*12e60*/  FFMA.FTZ R82, R82, R0.reuse, -R61.reuse ;  /* 0x0000000052527223 */ /* 0x180fe2000001083d */
[-C--:B------:R-:W-:Y:S01]  /*12e70*/  FFMA.FTZ R83, R83, R0.reuse, -R61 ;  /* 0x0000000053537223 */ /* 0x080fe2000001083d */
[----:B------:R-:W0:Y:S01]  /*12e80*/  MUFU.EX2 R183, R183 ;  /* 0x000000b700b77308 */ /* 0x000e220000000800 */
[----:B-1----:R-:W-:Y:S01]  /*12e90*/  FFMA.FTZ R3, R11, R3, R181 ;  /* 0x000000030b037223 */ /* 0x002fe200000100b5 */
[----:B------:R-:W-:Y:S01]  /*12ea0*/  FFMA.FTZ R86, R86, R0, -R61 ;  /* 0x0000000056567223 */ /* 0x000fe2000001083d */
[C---:B------:R-:W-:Y:S01]  /*12eb0*/  ISETP.GT.AND P3, PT, R10.reuse, R13, PT ;  /* 0x0000000d0a00720c */ /* 0x040fe20003f64270 */
[----:B------:R-:W-:-:S04]  /*12ec0*/  VIADD R10, R10, 0xffffffff ;  /* 0xffffffff0a0a7836 */ /* 0x000fc80000000000 */
[----:B------:R-:W1:Y:S01]  /*12ed0*/  MUFU.EX2 R27, R27 ;  /* 0x0000001b001b7308 */ /* 0x000e620000000800 */
[----:B--2---:R-:W-:-:S07]  /*12ee0*/  F2FP.BF16.F32.PACK_AB R181, R26, R181 ;  /* 0x000000b51ab5723e */ /* 0x004fce00000010ff */
        /* <DEDUP_REMOVED lines=12> */
[----:B------:R-:W-:-:S05]  /*12fb0*/  WARPGROUP.ARRIVE ;  /* 0x00000000000079c5 */ /* 0x000fca0000000000 */
[----:B------:R-:W5:Y:S01]  /*12fc0*/  MUFU.EX2 R35, R35 ;  /* 0x0000002300237308 */ /* 0x000f620000000800 */
[----:B------:R-:W-:Y:S01]  /*12fd0*/  FFMA.FTZ R161, R74, R0, -R61 ;  /* 0x000000004aa17223 */ /* 0x000fe2000001083d */
[----:B------:R-:W-:Y:S06]  /*12fe0*/  HGMMA.64x128x16.F32.BF16 R88, R164, gdesc[UR4].tnspB, R88, gsb0 ;  /* 0x41e00004a4587df0 */ /* 0x000fec0008001858 */
        /* <DEDUP_REMOVED lines=10> */
[----:B------:R-:W-:Y:S08]  /*13090*/  MUFU.EX2 R40, R40 ;  /* 0x0000002800287308 */ /* 0x000ff00000000800 */
[----:B------:R-:W5:Y:S08]  /*130a0*/  MUFU.EX2 R12, R59 ;  /* 0x0000003b000c7308 */ /* 0x000f700000000800 */
[----:B------:R-:W5:Y:S08]  /*130b0*/  MUFU.EX2 R154, R154 ;  /* 0x0000009a009a7308 */ /* 0x000f700000000800 */
[----:B------:R-:W5:Y:S08]  /*130c0*/  MUFU.EX2 R155, R155 ;  /* 0x0000009b009b7308 */ /* 0x000f700000000800 */
[----:B------:R-:W-:Y:S08]  /*130d0*/  MUFU.EX2 R41, R41 ;  /* 0x0000002900297308 */ /* 0x000ff00000000800 */
[----:B------:R-:W-:Y:S08]  /*130e0*/  MUFU.EX2 R156, R156 ;  /* 0x0000009c009c7308 */ /* 0x000ff00000000800 */
[----:B------:R-:W-:Y:S08]  /*130f0*/  MUFU.EX2 R157, R157 ;  /* 0x0000009d009d7308 */ /* 0x000ff00000000800 */
[----:B------:R-:W-:Y:S01]  /*13100*/  MUFU.EX2 R44, R44 ;  /* 0x0000002c002c7308 */ /* 0x000fe20000000800 */
[----:B------:R-:W-:-:S02]  /*13110*/  WARPGROUP.DEPBAR.LE gsb0, 0x0 ;  /* 0x00008000000079c5 */ /* 0x000fc40000010000 */
        /* <DEDUP_REMOVED lines=9> */
[----:B0-----:R-:W-:Y:S01]  /*131b0*/  FADD.FTZ R21, R15, R4 ;  /* 0x000000040f157221 */ /* 0x001fe20000010000 */
[----:B------:R-:W-:Y:S01]  /*131c0*/  FADD.FTZ R4, R26, R3 ;  /* 0x000000031a047221 */ /* 0x000fe20000010000 */
[----:B------:R0:W-:Y:S01]  /*131d0*/  @!P1 SYNCS.ARRIVE.TRANS64.RED.A1T0 RZ, [R14+URZ], RZ ;  /* 0x000000ff0eff99a7 */ /* 0x0001e2000810043f */
[----:B------:R-:W-:Y:S01]  /*131e0*/  FFMA.FTZ R3, R63, R0, -R61 ;  /* 0x000000003f037223 */ /* 0x000fe2000001083d */
[----:B------:R-:W-:Y:S01]  /*131f0*/  FADD.FTZ R21, R182, R21 ;  /* 0x00000015b6157221 */ /* 0x000fe20000010000 */
[----:B------:R-:W-:Y:S01]  /*13200*/  FADD.FTZ R4, R183, R4 ;  /* 0x00000004b7047221 */ /* 0x000fe20000010000 */
[C---:B------:R-:W-:Y:S01]  /*13210*/  F2FP.BF16.F32.PACK_AB R182, R24.reuse, R182 ;  /* 0x000000b618b6723e */ /* 0x040fe200000010ff */
[----:B------:R-:W-:Y:S01]  /*13220*/  MUFU.EX2 R159, R159 ;  /* 0x0000009f009f7308 */ /* 0x000fe20000000800 */
[----:B------:R-:W-:Y:S01]  /*13230*/  FADD.FTZ R21, R24, R21 ;  /* 0x0000001518157221 */ /* 0x000fe20000010000 */
[----:B-1----:R-:W-:Y:S01]  /*13240*/  FADD.FTZ R4, R27, R4 ;  /* 0x000000041b047221 */ /* 0x002fe20000010000 */
[-C--:B------:R-:W-:Y:S01]  /*13250*/  FMUL.FTZ R100, R100, R6.reuse ;  /* 0x0000000664647220 */ /* 0x080fe20000410000 */
[----:B------:R-:W-:Y:S01]  /*13260*/  FMUL.FTZ R101, R101, R6 ;  /* 0x0000000665657220 */ /* 0x000fe20000410000 */
[----:B0-----:R-:W-:Y:S01]  /*13270*/  FADD.FTZ R14, R176, R21 ;  /* 0x00000015b00e7221 */ /* 0x001fe20000010000 */
[----:B--2---:R-:W-:Y:S01]  /*13280*/  FADD.FTZ R21, R177, R4 ;  /* 0x00000004b1157221 */ /* 0x004fe20000010000 */
[----:B------:R-:W-:Y:S01]  /*13290*/  FFMA.FTZ R4, R67, R0, -R61 ;  /* 0x0000000043047223 */ /* 0x000fe2000001083d */
[----:B------:R-:W0:Y:S01]  /*132a0*/  MUFU.EX2 R3, R3 ;  /* 0x0000000300037308 */ /* 0x000e220000000800 */
[C---:B------:R-:W-:Y:S01]  /*132b0*/  FADD.FTZ R43, R25.reuse, R14 ;  /* 0x0000000e192b7221 */ /* 0x040fe20000010000 */
[----:B---3--:R-:W-:Y:S01]  /*132c0*/  FADD.FTZ R20, R30, R21 ;  /* 0x000000151e147221 */ /* 0x008fe20000010000 */
[----:B------:R-:W-:Y:S01]  /*132d0*/  F2FP.BF16.F32.PACK_AB R176, R25, R176 ;  /* 0x000000b019b0723e */ /* 0x000fe200000010ff */
[-C--:B------:R-:W-:Y:S01]  /*132e0*/  FFMA.FTZ R14, R71, R0.reuse, -R61 ;  /* 0x00000000470e7223 */ /* 0x080fe2000001083d */
[----:B------:R-:W-:Y:S01]  /*132f0*/  FADD.FTZ R43, R178, R43 ;  /* 0x0000002bb22b7221 */ /* 0x000fe20000010000 */
[----:B----4-:R-:W-:Y:S01]  /*13300*/  FADD.FTZ R20, R179, R20 ;  /* 0x00000014b3147221 */ /* 0x010fe20000010000 */
[----:B------:R-:W-:Y:S01]  /*13310*/  FFMA.FTZ R61, R87, R0, -R61 ;  /* 0x00000000573d7223 */ /* 0x000fe2000001083d */
[----:B------:R-:W1:Y:S01]  /*13320*/  MUFU.EX2 R4, R4 ;  /* 0x0000000400047308 */ /* 0x000e620000000800 */
[----:B------:R-:W-:Y:S01]  /*13330*/  FADD.FTZ R43, R28, R43 ;  /* 0x0000002b1c2b7221 */ /* 0x000fe20000010000 */
[----:B-----5:R-:W-:Y:S01]  /*13340*/  FADD.FTZ R20, R31, R20 ;  /* 0x000000141f147221 */ /* 0x020fe20000010000 */
        /* <DEDUP_REMOVED lines=36> */
[----:B------:R-:W-:Y:S01]  /*13590*/  F2FP.BF16.F32.PACK_AB R153, R12, R153 ;  /* 0x000000990c99723e */ /* 0x000fe200000010ff */
[----:B------:R-:W5:Y:S01]  /*135a0*/  MUFU.EX2 R48, R48 ;  /* 0x0000003000307308 */ /* 0x000f620000000800 */
[----:B------:R-:W-:Y:S01]  /*135b0*/  FADD.FTZ R21, R40, R21 ;  /* 0x0000001528157221 */ /* 0x000fe20000010000 */
[----:B------:R-:W-:Y:S01]  /*135c0*/  FADD.FTZ R20, R12, R25 ;  /* 0x000000190c147221 */ /* 0x000fe20000010000 */
[-C--:B------:R-:W-:Y:S01]  /*135d0*/  FMUL.FTZ R132, R132, R6.reuse ;  /* 0x0000000684847220 */ /* 0x080fe20000410000 */
[-C--:B------:R-:W-:Y:S01]  /*135e0*/  FMUL.FTZ R133, R133, R6.reuse ;  /* 0x0000000685857220 */ /* 0x080fe20000410000 */
[----:B------:R-:W-:Y:S01]  /*135f0*/  FADD.FTZ R24, R154, R21 ;  /* 0x000000159a187221 */ /* 0x000fe20000010000 */
[----:B------:R-:W-:Y:S01]  /*13600*/  FADD.FTZ R20, R155, R20 ;  /* 0x000000149b147221 */ /* 0x000fe20000010000 */
[----:B0-----:R-:W-:Y:S01]  /*13610*/  F2FP.BF16.F32.PACK_AB R155, R3, R155 ;  /* 0x0000009b039b723e */ /* 0x001fe200000010ff */
[----:B------:R-:W0:Y:S01]  /*13620*/  MUFU.EX2 R15, R75 ;  /* 0x0000004b000f7308 */ /* 0x000e220000000800 */
[----:B------:R-:W-:Y:S01]  /*13630*/  FADD.FTZ R21, R41, R24 ;  /* 0x0000001829157221 */ /* 0x000fe20000010000 */
[----:B------:R-:W-:Y:S01]  /*13640*/  FADD.FTZ R20, R3, R20 ;  /* 0x0000001403147221 */ /* 0x000fe20000010000 */
[-C--:B------:R-:W-:Y:S01]  /*13650*/  FMUL.FTZ R136, R136, R6.reuse ;  /* 0x0000000688887220 */ /* 0x080fe20000410000 */
[-C--:B------:R-:W-:Y:S01]  /*13660*/  FMUL.FTZ R137, R137, R6.reuse ;  /* 0x0000000689897220 */ /* 0x080fe20000410000 */
[----:B------:R-:W-:Y:S01]  /*13670*/  FADD.FTZ R21, R156, R21 ;  /* 0x000000159c157221 */ /* 0x000fe20000010000 */
[----:B------:R-:W-:Y:S01]  /*13680*/  FADD.FTZ R25, R157, R20 ;  /* 0x000000149d197221 */ /* 0x000fe20000010000 */
[----:B-1----:R-:W-:Y:S01]  /*13690*/  F2FP.BF16.F32.PACK_AB R157, R4, R157 ;  /* 0x0000009d049d723e */ /* 0x002fe200000010ff */
[----:B------:R-:W1:Y:S01]  /*136a0*/  MUFU.EX2 R49, R49 ;  /* 0x0000003100317308 */ /* 0x000e620000000800 */
[----:B------:R-:W-:Y:S01]  /*136b0*/  FADD.FTZ R21, R44, R21 ;  /* 0x000000152c157221 */ /* 0x000fe20000010000 */
[----:B------:R-:W-:Y:S01]  /*136c0*/  FADD.FTZ R20, R4, R25 ;  /* 0x0000001904147221 */ /* 0x000fe20000010000 */
[-C--:B------:R-:W-:Y:S01]  /*136d0*/  FMUL.FTZ R140, R140, R6.reuse ;  /* 0x000000068c8c7220 */ /* 0x080fe20000410000 */
[-C--:B------:R-:W-:Y:S01]  /*136e0*/  FMUL.FTZ R141, R141, R6.reuse ;  /* 0x000000068d8d7220 */ /* 0x080fe20000410000 */
[----:B------:R-:W-:Y:S01]  /*136f0*/  FADD.FTZ R24, R158, R21 ;  /* 0x000000159e187221 */ /* 0x000fe20000010000 */
[----:B------:R-:W-:Y:S01]  /*13700*/  FADD.FTZ R21, R159, R20 ;  /* 0x000000149f157221 */ /* 0x000fe20000010000 */
[C---:B--2---:R-:W-:Y:S01]  /*13710*/  F2FP.BF16.F32.PACK_AB R159, R14.reuse, R159 ;  /* 0x0000009f0e9f723e */ /* 0x044fe200000010ff */
[----:B------:R-:W2:Y:S01]  /*13720*/  MUFU.EX2 R78, R78 ;  /* 0x0000004e004e7308 */ /* 0x000ea20000000800 */
[----:B------:R-:W-:Y:S01]  /*13730*/  FADD.FTZ R24, R45, R24 ;  /* 0x000000182d187221 */ /* 0x000fe20000010000 */
[----:B------:R-:W-:Y:S01]  /*13740*/  FADD.FTZ R20, R14, R21 ;  /* 0x000000150e147221 */ /* 0x000fe20000010000 */
[-C--:B------:R-:W-:Y:S01]  /*13750*/  FMUL.FTZ R144, R144, R6.reuse ;  /* 0x0000000690907220 */ /* 0x080fe20000410000 */
[-C--:B------:R-:W-:Y:S01]  /*13760*/  FMUL.FTZ R145, R145, R6.reuse ;  /* 0x0000000691917220 */ /* 0x080fe20000410000 */
[----:B---3--:R-:W-:Y:S01]  /*13770*/  FADD.FTZ R21, R37, R24 ;  /* 0x0000001825157221 */ /* 0x008fe20000010000 */
[----:B----4-:R-:W-:Y:S01]  /*13780*/  FADD.FTZ R20, R161, R20 ;  /* 0x00000014a1147221 */ /* 0x010fe20000010000 */
[-C--:B------:R-:W-:Y:S01]  /*13790*/  FMUL.FTZ R148, R148, R6.reuse ;  /* 0x0000000694947220 */ /* 0x080fe20000410000 */
[----:B------:R-:W3:Y:S01]  /*137a0*/  MUFU.EX2 R52, R52 ;  /* 0x0000003400347308 */ /* 0x000ee20000000800 */
[----:B-----5:R-:W-:Y:S01]  /*137b0*/  FADD.FTZ R12, R48, R21 ;  /* 0x00000015300c7221 */ /* 0x020fe20000010000 */
[----:B0-----:R-:W-:Y:S01]  /*137c0*/  FADD.FTZ R3, R15, R20 ;  /* 0x000000140f037221 */ /* 0x001fe20000010000 */
[----:B------:R-:W-:Y:S01]  /*137d0*/  FMUL.FTZ R149, R149, R6 ;  /* 0x0000000695957220 */ /* 0x000fe20000410000 */
[-C--:B------:R-:W-:Y:S01]  /*137e0*/  FMUL.FTZ R90, R90, R11.reuse ;  /* 0x0000000b5a5a7220 */ /* 0x080fe20000410000 */
[----:B-1----:R-:W-:Y:S01]  /*137f0*/  FADD.FTZ R21, R49, R12 ;  /* 0x0000000c31157221 */ /* 0x002fe20000010000 */
        /* <DEDUP_REMOVED lines=10> */
[----:B------:R-:W1:Y:S01]  /*138a0*/  MUFU.EX2 R53, R53 ;  /* 0x0000003500357308 */ /* 0x000e620000000800 */
        /* <DEDUP_REMOVED lines=37> */
[----:B------:R-:W-:Y:S01]  /*13b00*/  F2FP.BF16.F32.PACK_AB R179, R31, R179 ;  /* 0x000000b31fb3723e */ /* 0x000fe200000010ff */
[----:B------:R-:W-:Y:S01]  /*13b10*/  IMAD.MOV.U32 R11, RZ, RZ, R7 ;  /* 0x000000ffff0b7224 */ /* 0x000fe200078e0007 */
        /* <DEDUP_REMOVED lines=15> */
[----:B------:R-:W-:Y:S01]  /*13c10*/  F2FP.BF16.F32.PACK_AB R154, R41, R154 ;  /* 0x0000009a299a723e */ /* 0x000fe200000010ff */
[----:B-1----:R-:W-:Y:S01]  /*13c20*/  FADD.FTZ R4, R9, R12 ;  /* 0x0000000c09047221 */ /* 0x002fe20000010000 */
[----:B------:R-:W-:Y:S01]  /*13c30*/  F2FP.BF16.F32.PACK_AB R156, R44, R156 ;  /* 0x0000009c2c9c723e */ /* 0x000fe200000010ff */
[----:B------:R-:W-:Y:S01]  /*13c40*/  IMAD.MOV.U32 R12, RZ, RZ, R8 ;  /* 0x000000ffff0c7224 */ /* 0x000fe200078e0008 */
[----:B------:R-:W-:-:S02]  /*13c50*/  F2FP.BF16.F32.PACK_AB R158, R45, R158 ;  /* 0x0000009e2d9e723e */ /* 0x000fc400000010ff */
[----:B------:R-:W-:Y:S02]  /*13c60*/  F2FP.BF16.F32.PACK_AB R160, R48, R37 ;  /* 0x0000002530a0723e */ /* 0x000fe400000010ff */
[----:B------:R-:W-:Y:S01]  /*13c70*/  F2FP.BF16.F32.PACK_AB R161, R15, R161 ;  /* 0x000000a10fa1723e */ /* 0x000fe200000010ff */
[----:B--2---:R-:W-:Y:S01]  /*13c80*/  FADD.FTZ R3, R20, R3 ;  /* 0x0000000314037221 */ /* 0x004fe20000010000 */
[----:B------:R-:W-:Y:S02]  /*13c90*/  F2FP.BF16.F32.PACK_AB R162, R52, R49 ;  /* 0x0000003134a2723e */ /* 0x000fe400000010ff */
[----:B------:R-:W-:Y:S02]  /*13ca0*/  F2FP.BF16.F32.PACK_AB R163, R79, R78 ;  /* 0x0000004e4fa3723e */ /* 0x000fe400000010ff */
[----:B------:R-:W-:Y:S02]  /*13cb0*/  F2FP.BF16.F32.PACK_AB R164, R56, R53 ;  /* 0x0000003538a4723e */ /* 0x000fe400000010ff */
[----:B------:R-:W-:-:S02]  /*13cc0*/  F2FP.BF16.F32.PACK_AB R165, R83, R82 ;  /* 0x0000005253a5723e */ /* 0x000fc400000010ff */
[----:B------:R-:W-:Y:S02]  /*13cd0*/  F2FP.BF16.F32.PACK_AB R166, R9, R57 ;  /* 0x0000003909a6723e */ /* 0x000fe400000010ff */
[----:B------:R-:W-:Y:S01]  /*13ce0*/  F2FP.BF16.F32.PACK_AB R167, R20, R167 ;  /* 0x000000a714a7723e */ /* 0x000fe200000010ff */
[----:B------:R-:W-:Y:S06]  /*13cf0*/  @P3 BRA `(.L_x_2714) ;  /* 0xffffffd4004c3947 */ /* 0x000fec000383ffff */
.L_x_2704:
[----:B------:R-:W-:-:S13]  /*13d00*/  ISETP.GE.AND P2, PT, R10, R191, PT ;  /* 0x000000bf0a00720c */ /* 0x000fda0003f46270 */
[----:B------:R-:W-:Y:S05]  /*13d10*/  @!P2 BRA `(.L_x_2715) ;  /* 0x000000200074a947 */ /* 0x000fea0003800000 */
[----:B------:R-:W-:Y:S02]  /*13d20*/  IMAD.MOV.U32 R11, RZ, RZ, R8 ;  /* 0x000000ffff0b7224 */ /* 0x000fe400078e0008 */
[----:B------:R-:W-:Y:S02]  /*13d30*/  IMAD.MOV.U32 R12, RZ, RZ, R7 ;  /* 0x000000ffff0c7224 */ /* 0x000fe400078e0007 */
[----:B------:R-:W-:Y:S02]  /*13d40*/  IMAD.MOV.U32 R6, RZ, RZ, R186 ;  /* 0x000000ffff067224 */ /* 0x000fe400078e00ba */
[----:B------:R-:W-:-:S07]  /*13d50*/  IMAD.MOV.U32 R13, RZ, RZ, R184 ;  /* 0x000000ffff0d7224 */ /* 0x000fce00078e00b8 */
.L_x_2725:
        /* <DEDUP_REMOVED lines=10> */
.L_x_2717:
[----:B------:R-:W-:Y:S01]  /*13e00*/  IMAD R0, R184, 0x8, R2 ;  /* 0x00000008b8007824 */ /* 0x000fe200078e0202 */
[----:B------:R-:W-:-:S04]  /*13e10*/  SHF.L.U32 R7, R186, 0x1f, RZ ;  /* 0x0000001fba077819 */ /* 0x000fc800000006ff */
[----:B------:R0:W1:Y:S01]  /*13e20*/  SYNCS.PHASECHK.TRANS64.TRYWAIT P3, [R0+URZ+0x28830], R7 ;  /* 0x02883007000075a7 */ /* 0x000062000806017f */
[----:B------:R-:W-:Y:S05]  /*13e30*/  @!P0 BRA `(.L_x_2718) ;  /* 0x0000000000048947 */ /* 0x000fea0003800000 */
[----:B------:R-:W-:Y:S01]  /*13e40*/  BPT.TRAP 0x1 ;  /* 0x000000040000795c */ /* 0x000fe20000300000 */
.L_x_2718:
[----:B------:R-:W-:Y:S04]  /*13e50*/  BSSY B0, `(.L_x_2716) ;  /* 0x0000004000007945 */ /* 0x000fe80003800000 */
[----:B-1----:R-:W-:Y:S05]  /*13e60*/  @P3 BRA `(.L_x_2719) ;  /* 0x0000000000083947 */ /* 0x002fea0003800000 */
[----:B------:R-:W1:Y:S02]  /*13e70*/  SYNCS.PHASECHK.TRANS64.TRYWAIT P3, [R0+URZ+0x28830], R7 ;  /* 0x02883007000075a7 */ /* 0x000e64000806017f */
[----:B-1----:R-:W-:Y:S05]  /*13e80*/  @!P3 BRA `(.L_x_2720) ;  /* 0x000000f4003cb947 */ /* 0x002fea0003800000 */
.L_x_2719:
[----:B------:R-:W-:Y:S05]  /*13e90*/  BSYNC B0 ;  /* 0x0000000000007941 */ /* 0x000fea0003800000 */
.L_x_2716:
        /* <DEDUP_REMOVED lines=60> */
.L_x_2722:
[----:B------:R-:W-:Y:S01]  /*14260*/  SHF.L.U32 R0, R6, 0x1f, RZ ;  /* 0x0000001f06007819 */ /* 0x000fe200000006ff */
[----:B------:R-:W-:-:S04]  /*14270*/  IMAD R6, R13, 0x8, R2 ;  /* 0x000000080d067824 */ /* 0x000fc800078e0202 */
[----:B------:R0:W1:Y:S01]  /*14280*/  SYNCS.PHASECHK.TRANS64.TRYWAIT P2, [R6+URZ+0x28850], R0 ;  /* 0x02885000060075a7 */ /* 0x000062000804017f */
[----:B------:R-:W-:Y:S05]  /*14290*/  @!P0 BRA `(.L_x_2723) ;  /* 0x0000000000048947 */ /* 0x000fea0003800000 */
[----:B------:R-:W-:Y:S01]  /*142a0*/  BPT.TRAP 0x1 ;  /* 0x000000040000795c */ /* 0x000fe20000300000 */
.L_x_2723:
[----:B-1----:R-:W-:Y:S05]  /*142b0*/  @P2 BRA `(.L_x_2721) ;  /* 0x0000000000082947 */ /* 0x002fea0003800000 */
[----:B------:R-:W1:Y:S02]  /*142c0*/  SYNCS.PHASECHK.TRANS64.TRYWAIT P2, [R6+URZ+0x28850], R0 ;  /* 0x02885000060075a7 */ /* 0x000e64000804017f */
[----:B-1----:R-:W-:Y:S05]  /*142d0*/  @!P2 BRA `(.L_x_2724) ;  /* 0x000000f0003ca947 */ /* 0x002fea0003800000 */
.L_x_2721:
        /* <DEDUP_REMOVED lines=8> */
[----:B------:R-:W-:Y:S02]  /*14360*/  R2UR UR7, R7 ;  /* 0x00000000070772ca */ /* 0x000fe400000e0000 */
[----:B------:R-:W-:Y:S02]  /*14370*/  LOP3.LUT R0, R0, 0x4000000, RZ, 0xfc, !PT ;  /* 0x0400000000007812 */ /* 0x000fe400078efcff */
[C---:B------:R-:W-:Y:S01]  /*14380*/  ISETP.GT.AND P2, PT, R10.reuse, R191, PT ;  /* 0x000000bf0a00720c */ /* 0x040fe20003f44270 */
[----:B------:R-:W-:Y:S02]  /*14390*/  VIADD R10, R10, 0xffffffff ;  /* 0xffffffff0a0a7836 */ /* 0x000fe40000000000 */
[C---:B------:R-:W-:Y:S01]  /*143a0*/  IMAD R6, R13.reuse, 0x800, R0 ;  /* 0x000008000d067824 */ /* 0x040fe200078e0200 */
[----:B------:R-:W-:Y:S01]  /*143b0*/  FMNMX.FTZ R0, R24, R12, !PT ;  /* 0x0000000c18007209 */ /* 0x000fe20007810000 */
[----:B------:R-:W-:-:S02]  /*143c0*/  @!P1 IMAD R13, R13, 0x8, R2 ;  /* 0x000000080d0d9824 */ /* 0x000fc400078e0202 */
[C---:B------:R-:W-:Y:S01]  /*143d0*/  VIADD R8, R6.reuse, 0x80 ;  /* 0x0000008006087836 */ /* 0x040fe20000000000 */
[----:B------:R-:W-:Y:S01]  /*143e0*/  R2UR UR6, R6 ;  /* 0x00000000060672ca */ /* 0x000fe200000e0000 */
[----:B------:R-:W-:Y:S01]  /*143f0*/  @!P1 VIADD R13, R13, 0x28860 ;  /* 0x000288600d0d9836 */ /* 0x000fe20000000000 */
[----:B------:R-:W-:-:S04]  /*14400*/  FMNMX.FTZ R0, R25, R0, !PT ;  /* 0x0000000019007209 */ /* 0x000fc80007810000 */
[----:B------:R-:W-:-:S04]  /*14410*/  FMNMX.FTZ R0, R28, R0, !PT ;  /* 0x000000001c007209 */ /* 0x000fc80007810000 */
[----:B------:R-:W-:-:S03]  /*14420*/  FMNMX.FTZ R0, R29, R0, !PT ;  /* 0x000000001d007209 */ /* 0x000fc60007810000 */
[----:B------:R-:W-:Y:S01]  /*14430*/  HGMMA.64x128x16.F32.BF16 R88, R180, gdesc[UR4].tnspB, R88, gsb0 ;  /* 0x41e00004b4587df0 */ /* 0x000fe20008001858 */
[----:B------:R-:W-:Y:S01]  /*14440*/  R2UR UR6, R8 ;  /* 0x00000000080672ca */ /* 0x000fe200000e0000 */
[----:B------:R-:W-:Y:S01]  /*14450*/  VIADD R8, R6, 0x100 ;  /* 0x0000010006087836 */ /* 0x000fe20000000000 */
[----:B------:R-:W-:Y:S01]  /*14460*/  R2UR UR7, R9 ;  /* 0x00000000090772ca */ /* 0x000fe200000e0000 */
[----:B------:R-:W-:Y:S01]  /*14470*/  IMAD.MOV.U32 R9, RZ, RZ, 0x40000040 ;  /* 0x40000040ff097424 */ /* 0x000fe200078e00ff */
        /* <DEDUP_REMOVED lines=29> */
[----:B------:R-:W0:Y:S01]  /*14650*/  SHFL.BFLY PT, R0, R7, 0x2, 0x1f ;  /* 0x0c401f0007007f89 */ /* 0x000e2200000e0000 */
[----:B------:R-:W-:Y:S02]  /*14660*/  WARPGROUP.DEPBAR.LE gsb0, 0x0 ;  /* 0x00008000000079c5 */ /* 0x000fe40000010000 */
[----:B------:R-:W-:Y:S01]  /*14670*/  WARPGROUP.ARRIVE ;  /* 0x00000000000079c5 */ /* 0x000fe20000000000 */
[----:B0-----:R-:W-:-:S05]  /*14680*/  FMNMX.FTZ R7, R7, R0, !PT ;  /* 0x0000000007077209 */ /* 0x001fca0007810000 */
[----:B------:R-:W-:Y:S01]  /*14690*/  HGMMA.64x128x16.F32.BF16 R88, R176, gdesc[UR4].tnspB, R88, gsb0 ;  /* 0x41e00004b0587df0 */ /* 0x000fe20008001858 */
[----:B------:R-:W-:Y:S01]  /*146a0*/  R2UR UR6, R8 ;  /* 0x00000000080672ca */ /* 0x000fe200000e0000 */
[----:B------:R-:W-:Y:S01]  /*146b0*/  VIADD R8, R6, 0x180 ;  /* 0x0000018006087836 */ /* 0x000fe20000000000 */
[----:B------:R-:W-:Y:S01]  /*146c0*/  R2UR UR7, R9 ;  /* 0x00000000090772ca */ /* 0x000fe200000e0000 */
[----:B------:R-:W-:Y:S01]  /*146d0*/  IMAD.MOV.U32 R9, RZ, RZ, 0x40000040 ;  /* 0x40000040ff097424 */ /* 0x000fe200078e00ff */
[----:B------:R-:W0:Y:S02]  /*146e0*/  SHFL.BFLY PT, R0, R7, 0x1, 0x1f ;  /* 0x0c201f0007007f89 */ /* 0x000e2400000e0000 */
[----:B0-----:R-:W-:Y:S01]  /*146f0*/  FMNMX.FTZ R7, R7, R0, !PT ;  /* 0x0000000007077209 */ /* 0x001fe20007810000 */
[----:B------:R-:W-:-:S04]  /*14700*/  IMAD.U32 R0, RZ, RZ, UR46 ;  /* 0x0000002eff007e24 */ /* 0x000fc8000f8e00ff */
[C---:B------:R-:W-:Y:S01]  /*14710*/  FMUL.FTZ R15, R7.reuse, R0 ;  /* 0x00000000070f7220 */ /* 0x040fe20000410000 */
[----:B------:R-:W-:-:S03]  /*14720*/  FADD.FTZ R12, -R7, R12 ;  /* 0x0000000c070c7221 */ /* 0x000fc60000010100 */
        /* <DEDUP_REMOVED lines=11> */
[----:B------:R-:W-:Y:S01]  /*147e0*/  FMUL.FTZ R12, R12, R0 ;  /* 0x000000000c0c7220 */ /* 0x000fe20000410000 */
        /* <DEDUP_REMOVED lines=15> */
[-CC-:B------:R-:W-:Y:S01]  /*148e0*/  FFMA.FTZ R32, R56, R0.reuse, -R15.reuse ;  /* 0x0000000038207223 */ /* 0x180fe2000001080f */
[----:B------:R-:W-:Y:S02]  /*148f0*/  FFMA.FTZ R36, R61, R0, -R15 ;  /* 0x000000003d247223 */ /* 0x000fe4000001080f */
[----:B------:R-:W-:Y:S01]  /*14900*/  HGMMA.64x128x16.F32.BF16 R88, R172, gdesc[UR4].tnspB, R88, gsb0 ;  /* 0x41e00004ac587df0 */ /* 0x000fe20008001858 */
[----:B------:R-:W-:Y:S01]  /*14910*/  R2UR UR6, R8 ;  /* 0x00000000080672ca */ /* 0x000fe200000e0000 */
[----:B------:R-:W-:Y:S01]  /*14920*/  VIADD R8, R6, 0x200 ;  /* 0x0000020006087836 */ /* 0x000fe20000000000 */
[----:B------:R-:W-:Y:S01]  /*14930*/  R2UR UR7, R9 ;  /* 0x00000000090772ca */ /* 0x000fe200000e0000 */
[----:B------:R-:W-:Y:S01]  /*14940*/  IMAD.MOV.U32 R9, RZ, RZ, 0x40000040 ;  /* 0x40000040ff097424 */ /* 0x000fe200078e00ff */
        /* <DEDUP_REMOVED lines=63> */
[----:B------:R-:W-:-:S03]  /*14d40*/  IMAD.MOV.U32 R9, RZ, RZ, 0x40000040 ;  /* 0x40000040ff097424 */ /* 0x000fc600078e00ff */
[----:B------:R-:W-:-:S05]  /*14d50*/  FMNMX.FTZ R14, R87, R14, !PT ;  /* 0x0000000e570e7209 */ /* 0x000fca0007810000 */
[----:B------:R-:W0:Y:S01]  /*14d60*/  SHFL.BFLY PT, R8, R14, 0x2, 0x1f ;  /* 0x0c401f000e087f89 */ /* 0x000e2200000e0000 */
[----:B------:R-:W-:Y:S02]  /*14d70*/  WARPGROUP.DEPBAR.LE gsb0, 0x0 ;  /* 0x00008000000079c5 */ /* 0x000fe40000010000 */
[----:B------:R-:W-:Y:S01]  /*14d80*/  WARPGROUP.ARRIVE ;  /* 0x00000000000079c5 */ /* 0x000fe20000000000 */
[-CC-:B------:R-:W-:Y:S01]  /*14d90*/  FFMA.FTZ R152, R25, R0.reuse, -R15.reuse ;  /* 0x0000000019987223 */ /* 0x180fe2000001080f */
[-CC-:B------:R-:W-:Y:S01]  /*14da0*/  FFMA.FTZ R25, R53, R0.reuse, -R15.reuse ;  /* 0x0000000035197223 */ /* 0x180fe2000001080f */
[-CC-:B------:R-:W-:Y:S01]  /*14db0*/  FFMA.FTZ R153, R29, R0.reuse, -R15.reuse ;  /* 0x000000001d997223 */ /* 0x180fe2000001080f */
[-CC-:B------:R-:W-:Y:S01]  /*14dc0*/  FFMA.FTZ R29, R45, R0.reuse, -R15.reuse ;  /* 0x000000002d1d7223 */ /* 0x180fe2000001080f */
[-CC-:B------:R-:W-:Y:S01]  /*14dd0*/  FFMA.FTZ R154, R60, R0.reuse, -R15.reuse ;  /* 0x000000003c9a7223 */ /* 0x180fe2000001080f */
[----:B------:R-:W-:Y:S01]  /*14de0*/  HGMMA.64x128x16.F32.BF16 R88, R156, gdesc[UR4].tnspB, R88, gsb0 ;  /* 0x41e000049c587df0 */ /* 0x000fe20008001858 */
[----:B------:R-:W-:Y:S01]  /*14df0*/  R2UR UR7, R9 ;  /* 0x00000000090772ca */ /* 0x000fe200000e0000 */
[-CC-:B------:R-:W-:Y:S01]  /*14e00*/  FFMA.FTZ R45, R76, R0.reuse, -R15.reuse ;  /* 0x000000004c2d7223 */ /* 0x180fe2000001080f */
[----:B------:R-:W-:Y:S01]  /*14e10*/  FFMA.FTZ R9, R84, R0, -R15 ;  /* 0x0000000054097223 */ /* 0x000fe2000001080f */
[----:B------:R-:W-:Y:S01]  /*14e20*/  MUFU.EX2 R152, R152 ;  /* 0x0000009800987308 */ /* 0x000fe20000000800 */
[----:B0-----:R-:W-:Y:S01]  /*14e30*/  FMNMX.FTZ R14, R14, R8, !PT ;  /* 0x000000080e0e7209 */ /* 0x001fe20007810000 */
[----:B------:R-:W-:-:S04]  /*14e40*/  VIADD R8, R6, 0x300 ;  /* 0x0000030006087836 */ /* 0x000fc80000000000 */
[----:B------:R-:W0:Y:S01]  /*14e50*/  SHFL.BFLY PT, R53, R14, 0x1, 0x1f ;  /* 0x0c201f000e357f89 */ /* 0x000e2200000e0000 */
[----:B------:R-:W-:Y:S01]  /*14e60*/  R2UR UR6, R8 ;  /* 0x00000000080672ca */ /* 0x000fe200000e0000 */
[----:B------:R-:W-:Y:S08]  /*14e70*/  MUFU.EX2 R153, R153 ;  /* 0x0000009900997308 */ /* 0x000ff00000000800 */
[----:B------:R-:W-:Y:S08]  /*14e80*/  MUFU.EX2 R29, R29 ;  /* 0x0000001d001d7308 */ /* 0x000ff00000000800 */
[----:B------:R-:W-:Y:S01]  /*14e90*/  MUFU.EX2 R25, R25 ;  /* 0x0000001900197308 */ /* 0x000fe20000000800 */
[----:B0-----:R-:W-:Y:S01]  /*14ea0*/  FMNMX.FTZ R8, R14, R53, !PT ;  /* 0x000000350e087209 */ /* 0x001fe20007810000 */
[----:B------:R-:W-:-:S06]  /*14eb0*/  VIADD R14, R6, 0x380 ;  /* 0x00000380060e7836 */ /* 0x000fcc0000000000 */
[----:B------:R-:W-:Y:S01]  /*14ec0*/  MUFU.EX2 R154, R154 ;  /* 0x0000009a009a7308 */ /* 0x000fe20000000800 */
[----:B------:R-:W-:-:S04]  /*14ed0*/  FMUL.FTZ R57, R8, R0 ;  /* 0x0000000008397220 */ /* 0x000fc80000410000 */
        /* <DEDUP_REMOVED lines=8> */
[----:B------:R-:W-:Y:S01]  /*14f60*/  IADD3 R43, -R192, 0xb, RZ ;  /* 0x0000000bc02b7810 */ /* 0x000fe20007ffe1ff */
        /* <DEDUP_REMOVED lines=31> */
[----:B------:R-:W-:Y:S02]  /*15160*/  FADD.FTZ R15, -R8, R11 ;  /* 0x0000000b080f7221 */ /* 0x000fe40000010100 */
[----:B------:R-:W-:Y:S01]  /*15170*/  MUFU.EX2 R169, R169 ;  /* 0x000000a900a97308 */ /* 0x000fe20000000800 */
[-CC-:B------:R-:W-:Y:S01]  /*15180*/  FFMA.FTZ R157, R66, R0.reuse, -R57.reuse ;  /* 0x00000000429d7223 */ /* 0x180fe20000010839 */
[----:B------:R-:W-:Y:S01]  /*15190*/  HGMMA.64x128x16.F32.BF16 R88, R160, gdesc[UR4].tnspB, R88, gsb0 ;  /* 0x41e00004a0587df0 */ /* 0x000fe20008001858 */
[-C--:B------:R-:W-:Y:S01]  /*151a0*/  FMUL.FTZ R15, R15, R0.reuse ;  /* 0x000000000f0f7220 */ /* 0x080fe20000410000 */
[----:B------:R-:W-:Y:S01]  /*151b0*/  R2UR UR6, R14 ;  /* 0x000000000e0672ca */ /* 0x000fe200000e0000 */
[-CC-:B------:R-:W-:Y:S01]  /*151c0*/  FFMA.FTZ R14, R55, R0.reuse, -R57.reuse ;  /* 0x00000000370e7223 */ /* 0x180fe20000010839 */
[----:B------:R-:W-:-:S02]  /*151d0*/  FFMA.FTZ R159, R70, R0, -R57 ;  /* 0x00000000469f7223 */ /* 0x000fc40000010839 */
        /* <DEDUP_REMOVED lines=8> */
[----:B------:R-:W-:Y:S02]  /*15260*/  @!P1 VIADD R39, R15, 0x28840 ;  /* 0x000288400f279836 */ /* 0x000fe40000000000 */
[----:B------:R-:W-:-:S03]  /*15270*/  FFMA.FTZ R15, R59, R0, -R57 ;  /* 0x000000003b0f7223 */ /* 0x000fc60000010839 */
        /* <DEDUP_REMOVED lines=11> */
[----:B------:R-:W1:Y:S08]  /*15330*/  MUFU.EX2 R79, R79 ;  /* 0x0000004f004f7308 */ /* 0x000e700000000800 */
[----:B------:R-:W-:Y:S08]  /*15340*/  MUFU.EX2 R82, R82 ;  /* 0x0000005200527308 */ /* 0x000ff00000000800 */
[----:B------:R-:W-:Y:S08]  /*15350*/  MUFU.EX2 R83, R83 ;  /* 0x0000005300537308 */ /* 0x000ff00000000800 */
[----:B------:R-:W-:Y:S01]  /*15360*/  MUFU.EX2 R9, R9 ;  /* 0x0000000900097308 */ /* 0x000fe20000000800 */
[----:B------:R-:W-:-:S02]  /*15370*/  WARPGROUP.DEPBAR.LE gsb0, 0x0 ;  /* 0x00008000000079c5 */ /* 0x000fc40000010000 */
[----:B------:R-:W-:Y:S01]  /*15380*/  WARPGROUP.ARRIVE ;  /* 0x00000000000079c5 */ /* 0x000fe20000000000 */
[----:B------:R-:W-:-:S04]  /*15390*/  FFMA.FTZ R161, R74, R0, -R57 ;  /* 0x000000004aa17223 */ /* 0x000fc80000010839 */
[----:B------:R-:W-:Y:S01]  /*153a0*/  MUFU.EX2 R86, R86 ;  /* 0x0000005600567308 */ /* 0x000fe20000000800 */
[----:B------:R-:W-:Y:S02]  /*153b0*/  F2FP.BF16.F32.PACK_AB R160, R40, R33 ;  /* 0x0000002128a0723e */ /* 0x000fe400000010ff */
[----:B0-----:R-:W-:Y:S01]  /*153c0*/  F2FP.BF16.F32.PACK_AB R162, R48, R45 ;  /* 0x0000002d30a2723e */ /* 0x001fe200000010ff */
[----:B------:R-:W-:Y:S01]  /*153d0*/  HGMMA.64x128x16.F32.BF16 R88, R164, gdesc[UR4].tnspB, R88, gsb0 ;  /* 0x41e00004a4587df0 */ /* 0x000fe20008001858 */
[----:B-1----:R-:W-:-:S03]  /*153e0*/  F2FP.BF16.F32.PACK_AB R163, R79, R78 ;  /* 0x0000004e4fa3723e */ /* 0x002fc600000010ff */
[----:B------:R-:W-:Y:S08]  /*153f0*/  MUFU.EX2 R161, R161 ;  /* 0x000000a100a17308 */ /* 0x000ff00000000800 */
[----:B------:R-:W0:Y:S01]  /*15400*/  MUFU.EX2 R11, R85 ;  /* 0x00000055000b7308 */ /* 0x000e220000000800 */
[----:B------:R-:W-:Y:S02]  /*15410*/  WARPGROUP.DEPBAR.LE gsb0, 0x0 ;  /* 0x00008000000079c5 */ /* 0x000fe40000010000 */
        /* <DEDUP_REMOVED lines=9> */
[----:B--2---:R-:W-:Y:S01]  /*154b0*/  FFMA.FTZ R39, R12, R4, R180 ;  /* 0x000000040c277223 */ /* 0x004fe200000100b4 */
[----:B------:R-:W-:Y:S01]  /*154c0*/  FADD.FTZ R4, R26, R3 ;  /* 0x000000031a047221 */ /* 0x000fe20000010000 */
[----:B------:R-:W-:Y:S01]  /*154d0*/  FFMA.FTZ R3, R63, R0, -R57 ;  /* 0x000000003f037223 */ /* 0x000fe20000010839 */
[C---:B------:R-:W-:Y:S01]  /*154e0*/  F2FP.BF16.F32.PACK_AB R180, R152.reuse, R180 ;  /* 0x000000b498b4723e */ /* 0x040fe200000010ff */
[----:B------:R-:W-:Y:S01]  /*154f0*/  FADD.FTZ R39, R152, R39 ;  /* 0x0000002798277221 */ /* 0x000fe20000010000 */
[----:B------:R-:W-:Y:S01]  /*15500*/  FADD.FTZ R4, R183, R4 ;  /* 0x00000004b7047221 */ /* 0x000fe20000010000 */
[C---:B------:R-:W-:Y:S01]  /*15510*/  F2FP.BF16.F32.PACK_AB R183, R27.reuse, R183 ;  /* 0x000000b71bb7723e */ /* 0x040fe200000010ff */
[----:B------:R-:W-:Y:S01]  /*15520*/  FMUL.FTZ R100, R100, R12 ;  /* 0x0000000c64647220 */ /* 0x000fe20000410000 */
[----:B------:R-:W-:Y:S01]  /*15530*/  FADD.FTZ R42, R182, R39 ;  /* 0x00000027b62a7221 */ /* 0x000fe20000010000 */
[----:B------:R-:W-:Y:S01]  /*15540*/  @!P1 PRMT R39, RZ, 0x654, R13 ;  /* 0x00000654ff279816 */ /* 0x000fe2000000000d */
[----:B------:R-:W-:Y:S01]  /*15550*/  FADD.FTZ R4, R27, R4 ;  /* 0x000000041b047221 */ /* 0x000fe20000010000 */
[----:B------:R-:W0:Y:S01]  /*15560*/  MUFU.EX2 R3, R3 ;  /* 0x0000000300037308 */ /* 0x000e220000000800 */
[C---:B------:R-:W-:Y:S01]  /*15570*/  FADD.FTZ R13, R153.reuse, R42 ;  /* 0x0000002a990d7221 */ /* 0x040fe20000010000 */
[----:B------:R2:W-:Y:S01]  /*15580*/  @!P1 SYNCS.ARRIVE.TRANS64.RED.A1T0 RZ, [R39+URZ], RZ ;  /* 0x000000ff27ff99a7 */ /* 0x0005e2000810043f */
[----:B------:R-:W-:Y:S01]  /*15590*/  F2FP.BF16.F32.PACK_AB R182, R153, R182 ;  /* 0x000000b699b6723e */ /* 0x000fe200000010ff */
[----:B------:R-:W-:Y:S01]  /*155a0*/  FMUL.FTZ R101, R101, R12 ;  /* 0x0000000c65657220 */ /* 0x000fe20000410000 */
[----:B------:R-:W-:Y:S01]  /*155b0*/  FADD.FTZ R13, R176, R13 ;  /* 0x0000000db00d7221 */ /* 0x000fe20000010000 */
[----:B------:R-:W-:Y:S01]  /*155c0*/  F2FP.BF16.F32.PACK_AB R176, R28, R176 ;  /* 0x000000b01cb0723e */ /* 0x000fe200000010ff */
[----:B------:R-:W-:Y:S01]  /*155d0*/  FMUL.FTZ R104, R104, R12 ;  /* 0x0000000c68687220 */ /* 0x000fe20000410000 */
[----:B------:R-:W-:Y:S01]  /*155e0*/  F2FP.BF16.F32.PACK_AB R153, R15, R6 ;  /* 0x000000060f99723e */ /* 0x000fe200000010ff */
[----:B------:R-:W-:Y:S01]  /*155f0*/  FADD.FTZ R13, R28, R13 ;  /* 0x0000000d1c0d7221 */ /* 0x000fe20000010000 */
[----:B--2---:R-:W-:Y:S01]  /*15600*/  FADD.FTZ R39, R177, R4 ;  /* 0x00000004b1277221 */ /* 0x004fe20000010000 */
[----:B------:R-:W-:Y:S01]  /*15610*/  FFMA.FTZ R4, R67, R0, -R57 ;  /* 0x0000000043047223 */ /* 0x000fe20000010839 */
[-C--:B------:R-:W-:Y:S01]  /*15620*/  FMUL.FTZ R105, R105, R12.reuse ;  /* 0x0000000c69697220 */ /* 0x080fe20000410000 */
[----:B------:R-:W-:Y:S01]  /*15630*/  FMUL.FTZ R108, R108, R12 ;  /* 0x0000000c6c6c7220 */ /* 0x000fe20000410000 */
[----:B------:R-:W-:Y:S01]  /*15640*/  FADD.FTZ R42, R30, R39 ;  /* 0x000000271e2a7221 */ /* 0x000fe20000010000 */
[----:B------:R-:W-:Y:S01]  /*15650*/  FADD.FTZ R39, R178, R13 ;  /* 0x0000000db2277221 */ /* 0x000fe20000010000 */
[C---:B------:R-:W-:Y:S01]  /*15660*/  F2FP.BF16.F32.PACK_AB R178, R20.reuse, R178 ;  /* 0x000000b214b2723e */ /* 0x040fe200000010ff */
[----:B------:R-:W2:Y:S01]  /*15670*/  MUFU.EX2 R4, R4 ;  /* 0x0000000400047308 */ /* 0x000ea20000000800 */
[----:B-1----:R-:W-:Y:S01]  /*15680*/  FADD.FTZ R43, R179, R42 ;  /* 0x0000002ab32b7221 */ /* 0x002fe20000010000 */
[----:B------:R-:W-:Y:S01]  /*15690*/  FADD.FTZ R39, R20, R39 ;  /* 0x0000002714277221 */ /* 0x000fe20000010000 */
[-CC-:B------:R-:W-:Y:S01]  /*156a0*/  FFMA.FTZ R13, R71, R0.reuse, -R57.reuse ;  /* 0x00000000470d7223 */ /* 0x180fe20000010839 */
[----:B------:R-:W-:Y:S01]  /*156b0*/  FFMA.FTZ R57, R87, R0, -R57 ;  /* 0x0000000057397223 */ /* 0x000fe20000010839 */
[----:B------:R-:W-:Y:S01]  /*156c0*/  FADD.FTZ R42, R38, R43 ;  /* 0x0000002b262a7221 */ /* 0x000fe20000010000 */
[----:B------:R-:W-:Y:S01]  /*156d0*/  FADD.FTZ R46, R172, R39 ;  /* 0x00000027ac2e7221 */ /* 0x000fe20000010000 */
[----:B------:R-:W-:Y:S01]  /*156e0*/  F2FP.BF16.F32.PACK_AB R172, R21, R172 ;  /* 0x000000ac15ac723e */ /* 0x000fe200000010ff */
[-C--:B------:R-:W-:Y:S01]  /*156f0*/  FMUL.FTZ R109, R109, R12.reuse ;  /* 0x0000000c6d6d7220 */ /* 0x080fe20000410000 */
[----:B------:R-:W-:Y:S01]  /*15700*/  FADD.FTZ R42, R173, R42 ;  /* 0x0000002aad2a7221 */ /* 0x000fe20000010000 */
[----:B------:R-:W-:Y:S01]  /*15710*/  FADD.FTZ R39, R21, R46 ;  /* 0x0000002e15277221 */ /* 0x000fe20000010000 */
[----:B------:R-:W1:Y:S01]  /*15720*/  MUFU.EX2 R13, R13 ;  /* 0x0000000d000d7308 */ /* 0x000e620000000800 */
[-C--:B------:R-:W-:Y:S01]  /*15730*/  FMUL.FTZ R112, R112, R12.reuse ;  /* 0x0000000c70707220 */ /* 0x080fe20000410000 */
[----:B------:R-:W-:Y:S01]  /*15740*/  FADD.FTZ R42, R31, R42 ;  /* 0x0000002a1f2a7221 */ /* 0x000fe20000010000 */
[----:B------:R-:W-:Y:S01]  /*15750*/  FADD.FTZ R46, R174, R39 ;  /* 0x00000027ae2e7221 */ /* 0x000fe20000010000 */
[-C--:B------:R-:W-:Y:S01]  /*15760*/  FMUL.FTZ R113, R113, R12.reuse ;  /* 0x0000000c71717220 */ /* 0x080fe20000410000 */
[-C--:B------:R-:W-:Y:S01]  /*15770*/  FMUL.FTZ R116, R116, R12.reuse ;  /* 0x0000000c74747220 */ /* 0x080fe20000410000 */
[----:B------:R-:W-:Y:S01]  /*15780*/  FADD.FTZ R39, R175, R42 ;  /* 0x0000002aaf277221 */ /* 0x000fe20000010000 */
[----:B------:R-:W-:Y:S01]  /*15790*/  FADD.FTZ R43, R29, R46 ;  /* 0x0000002e1d2b7221 */ /* 0x000fe20000010000 */
[----:B------:R-:W-:Y:S01]  /*157a0*/  MUFU.EX2 R57, R57 ;  /* 0x0000003900397308 */ /* 0x000fe20000000800 */
        /* <DEDUP_REMOVED lines=39> */
[C---:B--2---:R-:W-:Y:S01]  /*15a20*/  F2FP.BF16.F32.PACK_AB R157, R4.reuse, R157 ;  /* 0x0000009d049d723e */ /* 0x044fe200000010ff */
[----:B------:R-:W-:Y:S01]  /*15a30*/  FMUL.FTZ R149, R149, R12 ;  /* 0x0000000c95957220 */ /* 0x000fe20000410000 */
[----:B------:R-:W-:Y:S01]  /*15a40*/  FADD.FTZ R20, R4, R21 ;  /* 0x0000001504147221 */ /* 0x000fe20000010000 */
[----:B------:R-:W-:Y:S01]  /*15a50*/  FADD.FTZ R24, R158, R27 ;  /* 0x0000001b9e187221 */ /* 0x000fe20000010000 */
[----:B------:R-:W-:Y:S01]  /*15a60*/  F2FP.BF16.F32.PACK_AB R177, R30, R177 ;  /* 0x000000b11eb1723e */ /* 0x000fe200000010ff */
        /* <DEDUP_REMOVED lines=13> */
[----:B---3--:R-:W-:Y:S01]  /*15b40*/  FADD.FTZ R21, R26, R21 ;  /* 0x000000151a157221 */ /* 0x008fe20000010000 */
        /* <DEDUP_REMOVED lines=23> */
[----:B------:R-:W-:Y:S01]  /*15cc0*/  F2FP.BF16.F32.PACK_AB R154, R36, R154 ;  /* 0x0000009a249a723e */ /* 0x000fe200000010ff */
[----:B------:R-:W-:Y:S01]  /*15cd0*/  FADD.FTZ R3, R57, R3 ;  /* 0x0000000339037221 */ /* 0x000fe20000010000 */
        /* <DEDUP_REMOVED lines=33> */
.L_x_2715:
[----:B------:R-:W-:Y:S05]  /*15ef0*/  WARPSYNC.ALL ;  /* 0x0000000000007948 */ /* 0x000fea0003800000 */
[----:B------:R-:W-:Y:S06]  /*15f00*/  BAR.ARV 0x8, 0x180 ;  /* 0x0206000000007b1d */ /* 0x000fec0000002000 */
[----:B------:R-:W-:Y:S05]  /*15f10*/  @!P0 BRA `(.L_x_2726) ;  /* 0x0000000000048947 */ /* 0x000fea0003800000 */
[----:B------:R-:W-:Y:S01]  /*15f20*/  BPT.TRAP 0x1 ;  /* 0x000000040000795c */ /* 0x000fe20000300000 */
.L_x_2726:
[----:B------:R-:W-:Y:S01]  /*15f30*/  IMAD R14, R184, 0x8, R2 ;  /* 0x00000008b80e7824 */ /* 0x000fe200078e0202 */
[----:B------:R-:W-:-:S04]  /*15f40*/  SHF.L.U32 R5, R186, 0x1f, RZ ;  /* 0x0000001fba057819 */ /* 0x000fc800000006ff */
[----:B------:R0:W1:Y:S01]  /*15f50*/  SYNCS.PHASECHK.TRANS64.TRYWAIT P2, [R14+URZ+0x28850], R5 ;  /* 0x028850050e0075a7 */ /* 0x000062000804017f */
[----:B------:R-:W-:Y:S05]  /*15f60*/  @!P0 BRA `(.L_x_2727) ;  /* 0x0000000000048947 */ /* 0x000fea0003800000 */
[----:B------:R-:W-:Y:S01]  /*15f70*/  BPT.TRAP 0x1 ;  /* 0x000000040000795c */ /* 0x000fe20000300000 */
.L_x_2727:
[----:B------:R-:W-:-:S05]  /*15f80*/  VIADD R2, R2, 0x400 ;  /* 0x0000040002027836 */ /* 0x000fca0000000000 */
[----:B------:R-:W-:-:S04]  /*15f90*/  SHF.R.U32.HI R2, RZ, 0x4, R2 ;  /* 0x00000004ff027819 */ /* 0x000fc80000011602 */
[----:B------:R-:W-:-:S04]  /*15fa0*/  LOP3.LUT R2, R2, 0x3fff, RZ, 0xc0, !PT ;  /* 0x00003fff02027812 */ /* 0x000fc800078ec0ff */
[----:B------:R-:W-:Y:S01]  /*15fb0*/  LOP3.LUT R11, R2, 0x4000000, RZ, 0xfc, !PT ;  /* 0x04000000020b7812 */ /* 0x000fe200078efcff */
[----:B-1----:R-:W-:Y:S06]  /*15fc0*/  @P2 BRA `(.L_x_2728) ;  /* 0x0000000000082947 */ /* 0x002fec0003800000 */
[----:B------:R-:W1:Y:S02]  /*15fd0*/  SYNCS.PHASECHK.TRANS64.TRYWAIT P0, [R14+URZ+0x28850], R5 ;  /* 0x028850050e0075a7 */ /* 0x000e64000800017f */
[----:B-1----:R-:W-:Y:S05]  /*15fe0*/  @!P0 BRA `(.L_x_2729) ;  /* 0x000000d4000c8947 */ /* 0x002fea0003800000 */
.L_x_2728:
[----:B------:R-:W-:Y:S01]  /*15ff0*/  IMAD R10, R184, 0x800, R11 ;  /* 0x00000800b80a7824 */ /* 0x000fe200078e020b */
[----:B------:R-:W-:Y:S05]  /*16000*/  WARPSYNC.ALL ;  /* 0x0000000000007948 */ /* 0x000fea0003800000 */
[----:B------:R-:W-:Y:S01]  /*16010*/  IMAD.MOV.U32 R11, RZ, RZ, 0x40000040 ;  /* 0x40000040ff0b7424 */ /* 0x000fe200078e00ff */
[C---:B------:R-:W-:Y:S01]  /*16020*/  R2UR UR6, R10.reuse ;  /* 0x000000000a0672ca */ /* 0x040fe200000e0000 */
[----:B------:R-:W-:Y:S01]  /*16030*/  WARPGROUP.ARRIVE ;  /* 0x00000000000079c5 */ /* 0x000fe20000000000 */
[----:B------:R-:W-:Y:S01]  /*16040*/  VIADD R12, R10, 0x80 ;  /* 0x000000800a0c7836 */ /* 0x000fe20000000000 */
[----:B01----:R-:W0:Y:S01]  /*16050*/  SHFL.BFLY PT, R5, R4, 0x2, 0x1f ;  /* 0x0c401f0004057f89 */ /* 0x003e2200000e0000 */
[----:B------:R-:W-:Y:S01]  /*16060*/  R2UR UR7, R11 ;  /* 0x000000000b0772ca */ /* 0x000fe200000e0000 */
[----:B------:R-:W-:-:S02]  /*16070*/  IMAD.MOV.U32 R13, RZ, RZ, 0x40000040 ;  /* 0x40000040ff0d7424 */ /* 0x000fc400078e00ff */
[----:B------:R-:W-:Y:S01]  /*16080*/  IMAD.MOV.U32 R11, RZ, RZ, 0x40000040 ;  /* 0x40000040ff0b7424 */ /* 0x000fe200078e00ff */
[----:B------:R-:W1:Y:S01]  /*16090*/  SHFL.BFLY PT, R2, R3, 0x2, 0x1f ;  /* 0x0c401f0003027f89 */ /* 0x000e6200000e0000 */
[----:B------:R-:W-:Y:S02]  /*160a0*/  VIADD R184, R184, 0x1 ;  /* 0x00000001b8b87836 */ /* 0x000fe40000000000 */
[----:B------:R-:W-:Y:S02]  /*160b0*/  IMAD.MOV.U32 R42, RZ, RZ, -0x800000 ;  /* 0xff800000ff2a7424 */ /* 0x000fe400078e00ff */
[----:B------:R-:W-:Y:S01]  /*160c0*/  VIADD R215, R215, 0x1 ;  /* 0x00000001d7d77836 */ /* 0x000fe20000000000 */
[----:B------:R-:W-:-:S03]  /*160d0*/  ISETP.NE.AND P2, PT, R184, 0x2, PT ;  /* 0x00000002b800780c */ /* 0x000fc60003f45270 */
[----:B------:R-:W-:Y:S01]  /*160e0*/  HGMMA.64x128x16.F32.BF16 R88, R180, gdesc[UR4].tnspB, R88, gsb0 ;  /* 0x41e00004b4587df0 */ /* 0x000fe20008001858 */
[----:B------:R-:W-:Y:S01]  /*160f0*/  R2UR UR6, R12 ;  /* 0x000000000c0672ca */ /* 0x000fe200000e0000 */
[----:B------:R-:W-:Y:S01]  /*16100*/  VIADD R12, R10, 0x100 ;  /* 0x000001000a0c7836 */ /* 0x000fe20000000000 */
[----:B------:R-:W-:Y:S01]  /*16110*/  R2UR UR7, R13 ;  /* 0x000000000d0772ca */ /* 0x000fe200000e0000 */
[----:B------:R-:W-:Y:S01]  /*16120*/  IMAD.MOV.U32 R13, RZ, RZ, 0x40000040 ;  /* 0x40000040ff0d7424 */ /* 0x000fe200078e00ff */
[----:B------:R-:W-:Y:S01]  /*16130*/  SEL R184, R184, RZ, P2 ;  /* 0x000000ffb8b87207 */ /* 0x000fe20001000000 */
[----:B0-----:R-:W-:Y:S01]  /*16140*/  FADD.FTZ R5, R5, R4 ;  /* 0x0000000405057221 */ /* 0x001fe20000010000 */
[----:B-1----:R-:W-:Y:S01]  /*16150*/  FADD.FTZ R6, R2, R3 ;  /* 0x0000000302067221 */ /* 0x002fe20000010000 */
[----:B------:R-:W-:-:S03]  /*16160*/  SEL R3, RZ, 0x1, P2 ;  /* 0x00000001ff037807 */ /* 0x000fc60001000000 */
[----:B------:R-:W0:Y:S01]  /*16170*/  SHFL.BFLY PT, R2, R5, 0x1, 0x1f ;  /* 0x0c201f0005027f89 */ /* 0x000e2200000e0000 */
[----:B------:R-:W-:-:S03]  /*16180*/  LOP3.LUT R186, R186, R3, RZ, 0x3c, !PT ;  /* 0x00000003baba7212 */ /* 0x000fc600078e3cff */
[----:B------:R-:W1:Y:S01]  /*16190*/  SHFL.BFLY PT, R9, R6, 0x1, 0x1f ;  /* 0x0c201f0006097f89 */ /* 0x000e6200000e0000 */
        /* <DEDUP_REMOVED lines=34> */
[----:B0-----:R-:W-:Y:S01]  /*163c0*/  FADD.FTZ R12, R5, R2 ;  /* 0x00000002050c7221 */ /* 0x001fe20000010000 */
[----:B------:R-:W-:Y:S01]  /*163d0*/  R2UR UR7, R13 ;  /* 0x000000000d0772ca */ /* 0x000fe200000e0000 */
[----:B-1----:R-:W-:Y:S01]  /*163e0*/  FADD.FTZ R13, R6, R9 ;  /* 0x00000009060d7221 */ /* 0x002fe20000010000 */
[----:B------:R-:W-:Y:S02]  /*163f0*/  @!P1 VIADD R6, R14, 0x28860 ;  /* 0x000288600e069836 */ /* 0x000fe40000000000 */
[----:B------:R-:W-:Y:S01]  /*16400*/  FSETP.NE.FTZ.AND P0, PT, R12, RZ, PT ;  /* 0x000000ff0c00720b */ /* 0x000fe20003f15000 */
[----:B------:R-:W-:Y:S01]  /*16410*/  IMAD.MOV.U32 R2, RZ, RZ, RZ ;  /* 0x000000ffff027224 */ /* 0x000fe200078e00ff */
[----:B------:R-:W-:Y:S01]  /*16420*/  FSETP.NE.FTZ.AND P3, PT, R13, RZ, PT ;  /* 0x000000ff0d00720b */ /* 0x000fe20003f75000 */
[----:B------:R-:W-:Y:S01]  /*16430*/  IMAD.MOV.U32 R5, RZ, RZ, RZ ;  /* 0x000000ffff057224 */ /* 0x000fe200078e00ff */
[----:B------:R-:W-:-:S09]  /*16440*/  @!P1 PRMT R6, RZ, 0x654, R6 ;  /* 0x00000654ff069816 */ /* 0x000fd20000000006 */
[----:B------:R-:W0:Y:S01]  /*16450*/  @P0 MUFU.LG2 R9, R12 ;  /* 0x0000000c00090308 */ /* 0x000e220000000c00 */
[C---:B------:R-:W-:Y:S01]  /*16460*/  @P0 FMUL.FTZ R4, R0.reuse, 0.69314718246459960938 ;  /* 0x3f31721800040820 */ /* 0x040fe20000410000 */
[----:B------:R-:W-:-:S06]  /*16470*/  @P3 FMUL.FTZ R0, R0, 0.69314718246459960938 ;  /* 0x3f31721800003820 */ /* 0x000fcc0000410000 */
[----:B------:R-:W-:Y:S08]  /*16480*/  @P0 MUFU.RCP R2, R12 ;  /* 0x0000000c00020308 */ /* 0x000ff00000001000 */
[----:B------:R-:W-:Y:S01]  /*16490*/  @P3 MUFU.RCP R5, R13 ;  /* 0x0000000d00053308 */ /* 0x000fe20000001000 */
[----:B0-----:R-:W-:-:S04]  /*164a0*/  @P0 FMUL.FTZ R9, R9, 0.69314718246459960938 ;  /* 0x3f31721809090820 */ /* 0x001fc80000410000 */
[----:B------:R-:W-:Y:S01]  /*164b0*/  @P0 FFMA.FTZ R42, R4, R7, R9 ;  /* 0x00000007042a0223 */ /* 0x000fe20000010009 */
[----:B------:R-:W-:Y:S01]  /*164c0*/  PLOP3.LUT P0, PT, PT, PT, PT, 0x8, 0x0 ;  /* 0x000000000000781c */ /* 0x000fe20003f0e170 */
[----:B------:R-:W-:Y:S02]  /*164d0*/  WARPGROUP.DEPBAR.LE gsb0, 0x0 ;  /* 0x00008000000079c5 */ /* 0x000fe40000010000 */
[----:B------:R-:W-:-:S06]  /*164e0*/  WARPGROUP.ARRIVE ;  /* 0x00000000000079c5 */ /* 0x000fcc0000000000 */
[----:B------:R-:W-:Y:S01]  /*164f0*/  HGMMA.64x128x16.F32.BF16 R88, R160, gdesc[UR4].tnspB, R88, gsb0 ;  /* 0x41e00004a0587df0 */ /* 0x000fe20008001858 */
[----:B------:R-:W-:Y:S02]  /*16500*/  R2UR UR6, R10 ;  /* 0x000000000a0672ca */ /* 0x000fe400000e0000 */
[----:B------:R-:W-:Y:S01]  /*16510*/  R2UR UR7, R11 ;  /* 0x000000000b0772ca */ /* 0x000fe200000e0000 */
[----:B------:R-:W0:Y:S02]  /*16520*/  @P3 MUFU.LG2 R10, R13 ;  /* 0x0000000d000a3308 */ /* 0x000e240000000c00 */
[----:B0-----:R-:W-:-:S04]  /*16530*/  @P3 FMUL.FTZ R11, R10, 0.69314718246459960938 ;  /* 0x3f3172180a0b3820 */ /* 0x001fc80000410000 */
[----:B------:R-:W-:Y:S01]  /*16540*/  @P3 FFMA.FTZ R3, R0, R8, R11 ;  /* 0x0000000800033223 */ /* 0x000fe2000001000b */
[----:B------:R-:W-:Y:S02]  /*16550*/  WARPGROUP.DEPBAR.LE gsb0, 0x0 ;  /* 0x00008000000079c5 */ /* 0x000fe40000010000 */
[----:B------:R-:W-:-:S06]  /*16560*/  WARPGROUP.ARRIVE ;  /* 0x00000000000079c5 */ /* 0x000fcc0000000000 */
[----:B------:R-:W-:Y:S03]  /*16570*/  HGMMA.64x128x16.F32.BF16 R88, R164, gdesc[UR4].tnspB, R88, gsb0 ;  /* 0x41e00004a4587df0 */ /* 0x000fe60008001858 */
[----:B------:R-:W-:Y:S02]  /*16580*/  WARPGROUP.DEPBAR.LE gsb0, 0x0 ;  /* 0x00008000000079c5 */ /* 0x000fe40000010000 */
        /* <DEDUP_REMOVED lines=65> */
.L_x_2646:
        /* <DEDUP_REMOVED lines=13> */
[----:B------:R-:W-:Y:S01]  /*16a70*/  IMAD.MOV.U32 R57, RZ, RZ, RZ ;  /* 0x000000ffff397224 */ /* 0x000fe200078e00ff */
[----:B------:R-:W3:Y:S01]  /*16a80*/  S2R R9, SR_SWINHI ;  /* 0x0000000000097919 */ /* 0x000ee20000002f00 */
[----:B------:R-:W-:Y:S02]  /*16a90*/  F2FP.BF16.F32.PACK_AB R36, R137, R136 ;  /* 0x000000888924723e */ /* 0x000fe400000010ff */
[----:B------:R-:W-:Y:S02]  /*16aa0*/  MOV R44, R2 ;  /* 0x00000002002c7202 */ /* 0x000fe40000000f00 */
[----:B---3--:R-:W-:-:S03]  /*16ab0*/  MOV R45, R9 ;  /* 0x00000009002d7202 */ /* 0x008fc60000000f00 */
[----:B--2---:R-:W-:-:S03]  /*16ac0*/  IMAD.WIDE R12, R0, 0x2, R44 ;  /* 0x00000002000c7825 */ /* 0x004fc600078e022c */
[C---:B------:R-:W-:Y:S02]  /*16ad0*/  IADD3 R37, P0, R12.reuse, 0x40, RZ ;  /* 0x000000400c257810 */ /* 0x040fe40007f1e0ff */
[C---:B------:R-:W-:Y:S02]  /*16ae0*/  IADD3 R35, P5, R12.reuse, 0x20, RZ ;  /* 0x000000200c237810 */ /* 0x040fe40007fbe0ff */
[----:B------:R-:W-:Y:S01]  /*16af0*/  IADD3 R39, P1, R12, 0x60, RZ ;  /* 0x000000600c277810 */ /* 0x000fe20007f3e0ff */
[--C-:B------:R-:W-:Y:S01]  /*16b00*/  IMAD.X R11, RZ, RZ, R13.reuse, P0 ;  /* 0x000000ffff0b7224 */ /* 0x100fe200000e060d */
[C---:B------:R-:W-:Y:S01]  /*16b10*/  ISETP.NE.AND P0, PT, R208.reuse, RZ, PT ;  /* 0x000000ffd000720c */ /* 0x040fe20003f05270 */
[--C-:B------:R-:W-:Y:S01]  /*16b20*/  IMAD.X R9, RZ, RZ, R13.reuse, P5 ;  /* 0x000000ffff097224 */ /* 0x100fe200028e060d */
[----:B------:R-:W-:Y:S01]  /*16b30*/  LOP3.LUT R0, R35, 0x380, RZ, 0xc0, !PT ;  /* 0x0000038023007812 */ /* 0x000fe200078ec0ff */
[----:B------:R-:W-:Y:S01]  /*16b40*/  IMAD.X R25, RZ, RZ, R13, P1 ;  /* 0x000000ffff197224 */ /* 0x000fe200008e060d */
[----:B------:R-:W-:Y:S01]  /*16b50*/  SEL R208, R208, UR4, P0 ;  /* 0x00000004d0d07c07 */ /* 0x000fe20008000000 */
[----:B------:R-:W-:Y:S05]  /*16b60*/  WARPSYNC.ALL ;  /* 0x0000000000007948 */ /* 0x000fea0003800000 */
[----:B------:R-:W-:Y:S01]  /*16b70*/  LOP3.LUT R15, R12, 0x380, RZ, 0xc0, !PT ;  /* 0x000003800c0f7812 */ /* 0x000fe200078ec0ff */
[----:B------:R-:W-:Y:S01]  /*16b80*/  ULDC.64 UR6, c[0x0][0xc08] ;  /* 0x0003020000067ab9 */ /* 0x000fe20000000a00 */
[----:B------:R-:W-:Y:S01]  /*16b90*/  LOP3.LUT R14, R39, 0x380, RZ, 0xc0, !PT ;  /* 0x00000380270e7812 */ /* 0x000fe200078ec0ff */
[----:B------:R-:W-:Y:S01]  /*16ba0*/  ULDC.64 UR4, c[0x0][0xc00] ;  /* 0x0003000000047ab9 */ /* 0x000fe20000000a00 */
[----:B------:R-:W-:-:S02]  /*16bb0*/  SHF.R.U64 R0, R0, 0x3, RZ ;  /* 0x0000000300007819 */ /* 0x000fc400000012ff */
[----:B------:R-:W-:Y:S02]  /*16bc0*/  IADD3 R43, P2, R12, 0x4000, RZ ;  /* 0x000040000c2b7810 */ /* 0x000fe40007f5e0ff */
[----:B------:R-:W-:Y:S02]  /*16bd0*/  SHF.R.U64 R15, R15, 0x3, RZ ;  /* 0x000000030f0f7819 */ /* 0x000fe400000012ff */
[----:B------:R-:W-:Y:S01]  /*16be0*/  SHF.R.U64 R14, R14, 0x3, RZ ;  /* 0x000000030e0e7819 */ /* 0x000fe200000012ff */
[--C-:B------:R-:W-:Y:S01]  /*16bf0*/  IMAD.X R27, RZ, RZ, R13.reuse, P2 ;  /* 0x000000ffff1b7224 */ /* 0x100fe200010e060d */
[C---:B------:R-:W-:Y:S02]  /*16c00*/  IADD3 R49, P4, R12.reuse, 0x4040, RZ ;  /* 0x000040400c317810 */ /* 0x040fe40007f9e0ff */
[C---:B------:R-:W-:Y:S02]  /*16c10*/  IADD3 R32, P5, R12.reuse, 0x4060, RZ ;  /* 0x000040600c207810 */ /* 0x040fe40007fbe0ff */
[----:B------:R-:W-:Y:S01]  /*16c20*/  IADD3 R47, P3, R12, 0x4020, RZ ;  /* 0x000040200c2f7810 */ /* 0x000fe20007f7e0ff */
[--C-:B------:R-:W-:Y:S01]  /*16c30*/  IMAD.X R31, RZ, RZ, R13.reuse, P4 ;  /* 0x000000ffff1f7224 */ /* 0x100fe200020e060d */
[----:B-1----:R-:W-:Y:S01]  /*16c40*/  LOP3.LUT R4, R37, 0x380, RZ, 0xc0, !PT ;  /* 0x0000038025047812 */ /* 0x002fe200078ec0ff */
[--C-:B------:R-:W-:Y:S01]  /*16c50*/  IMAD.X R33, RZ, RZ, R13.reuse, P5 ;  /* 0x000000ffff217224 */ /* 0x100fe200028e060d */
[----:B------:R-:W-:Y:S01]  /*16c60*/  LOP3.LUT R8, R0, R35, RZ, 0x3c, !PT ;  /* 0x0000002300087212 */ /* 0x000fe200078e3cff */
[----:B------:R-:W-:Y:S01]  /*16c70*/  IMAD.X R29, RZ, RZ, R13, P3 ;  /* 0x000000ffff1d7224 */ /* 0x000fe200018e060d */
[----:B------:R-:W-:-:S02]  /*16c80*/  LOP3.LUT R12, R15, R12, RZ, 0x3c, !PT ;  /* 0x0000000c0f0c7212 */ /* 0x000fc400078e3cff */
[----:B------:R-:W-:Y:S02]  /*16c90*/  LOP3.LUT R24, R14, R39, RZ, 0x3c, !PT ;  /* 0x000000270e187212 */ /* 0x000fe400078e3cff */
[----:B------:R-:W-:Y:S02]  /*16ca0*/  LOP3.LUT R0, R43, 0x380, RZ, 0xc0, !PT ;  /* 0x000003802b007812 */ /* 0x000fe400078ec0ff */
[----:B------:R-:W-:Y:S02]  /*16cb0*/  LOP3.LUT R14, R49, 0x380, RZ, 0xc0, !PT ;  /* 0x00000380310e7812 */ /* 0x000fe400078ec0ff */
[----:B------:R-:W-:Y:S02]  /*16cc0*/  LOP3.LUT R15, R32, 0x380, RZ, 0xc0, !PT ;  /* 0x00000380200f7812 */ /* 0x000fe400078ec0ff */
[----:B------:R-:W-:Y:S02]  /*16cd0*/  SHF.R.U64 R4, R4, 0x3, RZ ;  /* 0x0000000304047819 */ /* 0x000fe400000012ff */
[----:B------:R-:W-:-:S02]  /*16ce0*/  SHF.R.U64 R0, R0, 0x3, RZ ;  /* 0x0000000300007819 */ /* 0x000fc400000012ff */
[----:B------:R-:W-:Y:S02]  /*16cf0*/  SHF.R.U64 R14, R14, 0x3, RZ ;  /* 0x000000030e0e7819 */ /* 0x000fe400000012ff */
[----:B------:R-:W-:Y:S02]  /*16d00*/  SHF.R.U64 R15, R15, 0x3, RZ ;  /* 0x000000030f0f7819 */ /* 0x000fe400000012ff */
[----:B------:R-:W-:Y:S02]  /*16d10*/  LOP3.LUT R10, R4, R37, RZ, 0x3c, !PT ;  /* 0x00000025040a7212 */ /* 0x000fe400078e3cff */
[----:B------:R-:W-:Y:S02]  /*16d20*/  LOP3.LUT R4, R47, 0x380, RZ, 0xc0, !PT ;  /* 0x000003802f047812 */ /* 0x000fe400078ec0ff */
[----:B------:R-:W-:Y:S02]  /*16d30*/  LOP3.LUT R26, R0, R43, RZ, 0x3c, !PT ;  /* 0x0000002b001a7212 */ /* 0x000fe400078e3cff */
[----:B------:R-:W-:-:S02]  /*16d40*/  LOP3.LUT R30, R14, R49, RZ, 0x3c, !PT ;  /* 0x000000310e1e7212 */ /* 0x000fc400078e3cff */
[----:B------:R-:W-:Y:S02]  /*16d50*/  LOP3.LUT R32, R15, R32, RZ, 0x3c, !PT ;  /* 0x000000200f207212 */ /* 0x000fe400078e3cff */
[----:B------:R-:W-:Y:S02]  /*16d60*/  MOV R0, R12 ;  /* 0x0000000c00007202 */ /* 0x000fe40000000f00 */
[----:B------:R-:W-:Y:S02]  /*16d70*/  F2FP.BF16.F32.PACK_AB R12, R21, R20 ;  /* 0x00000014150c723e */ /* 0x000fe400000010ff */
[----:B------:R-:W-:Y:S02]  /*16d80*/  F2FP.BF16.F32.PACK_AB R13, R91, R90 ;  /* 0x0000005a5b0d723e */ /* 0x000fe400000010ff */
[----:B------:R-:W-:Y:S02]  /*16d90*/  F2FP.BF16.F32.PACK_AB R14, R93, R92 ;  /* 0x0000005c5d0e723e */ /* 0x000fe400000010ff */
[----:B------:R-:W-:Y:S01]  /*16da0*/  F2FP.BF16.F32.PACK_AB R15, R95, R94 ;  /* 0x0000005e5f0f723e */ /* 0x000fe200000010ff */
[----:B------:R-:W-:Y:S01]  /*16db0*/  BAR.SYNC.DEFER_BLOCKING 0x1, 0x100 ;  /* 0x0044000000007b1d */ /* 0x000fe20000010000 */
[----:B------:R-:W-:-:S02]  /*16dc0*/  SHF.R.U64 R4, R4, 0x3, RZ ;  /* 0x0000000304047819 */ /* 0x000fc400000012ff */
[----:B------:R-:W-:Y:S02]  /*16dd0*/  MOV R37, R8 ;  /* 0x0000000800257202 */ /* 0x000fe40000000f00 */
[----:B------:R-:W-:Y:S02]  /*16de0*/  MOV R38, R10 ;  /* 0x0000000a00267202 */ /* 0x000fe40000000f00 */
[----:B------:R-:W-:Y:S02]  /*16df0*/  F2FP.BF16.F32.PACK_AB R8, R97, R96 ;  /* 0x000000606108723e */ /* 0x000fe400000010ff */
[----:B------:R-:W-:Y:S02]  /*16e00*/  F2FP.BF16.F32.PACK_AB R9, R99, R98 ;  /* 0x000000626309723e */ /* 0x000fe400000010ff */
[----:B------:R-:W-:Y:S02]  /*16e10*/  F2FP.BF16.F32.PACK_AB R10, R101, R100 ;  /* 0x00000064650a723e */ /* 0x000fe400000010ff */
[----:B------:R-:W-:-:S02]  /*16e20*/  F2FP.BF16.F32.PACK_AB R11, R103, R102 ;  /* 0x00000066670b723e */ /* 0x000fc400000010ff */
[----:B------:R-:W-:Y:S02]  /*16e30*/  LOP3.LUT R28, R4, R47, RZ, 0x3c, !PT ;  /* 0x0000002f041c7212 */ /* 0x000fe400078e3cff */
[----:B------:R-:W-:Y:S02]  /*16e40*/  MOV R39, R24 ;  /* 0x0000001800277202 */ /* 0x000fe40000000f00 */
[----:B------:R-:W-:Y:S02]  /*16e50*/  MOV R46, R26 ;  /* 0x0000001a002e7202 */ /* 0x000fe40000000f00 */
[----:B------:R-:W-:Y:S02]  /*16e60*/  F2FP.BF16.F32.PACK_AB R24, R113, R112 ;  /* 0x000000707118723e */ /* 0x000fe400000010ff */
[----:B------:R-:W-:Y:S01]  /*16e70*/  F2FP.BF16.F32.PACK_AB R25, R115, R114 ;  /* 0x000000727319723e */ /* 0x000fe200000010ff */
[----:B------:R1:W-:Y:S01]  /*16e80*/  STSM.16.M88.4 [R0], R12 ;  /* 0x0000000c00007844 */ /* 0x0003e20000000200 */
[----:B------:R-:W-:-:S02]  /*16e90*/  F2FP.BF16.F32.PACK_AB R26, R117, R116 ;  /* 0x00000074751a723e */ /* 0x000fc400000010ff */
[----:B------:R-:W-:Y:S01]  /*16ea0*/  F2FP.BF16.F32.PACK_AB R27, R119, R118 ;  /* 0x00000076771b723e */ /* 0x000fe200000010ff */
[----:B------:R2:W-:Y:S01]  /*16eb0*/  STSM.16.M88.4 [R37], R8 ;  /* 0x0000000825007844 */ /* 0x0005e20000000200 */
[----:B------:R-:W-:Y:S02]  /*16ec0*/  MOV R43, R28 ;  /* 0x0000001c002b7202 */ /* 0x000fe40000000f00 */
[----:B------:R-:W-:Y:S02]  /*16ed0*/  MOV R4, R30 ;  /* 0x0000001e00047202 */ /* 0x000fe40000000f00 */
[----:B------:R-:W-:Y:S02]  /*16ee0*/  F2FP.BF16.F32.PACK_AB R28, R121, R120 ;  /* 0x00000078791c723e */ /* 0x000fe400000010ff */
[----:B------:R-:W-:Y:S02]  /*16ef0*/  F2FP.BF16.F32.PACK_AB R29, R123, R122 ;  /* 0x0000007a7b1d723e */ /* 0x000fe400000010ff */
[----:B------:R-:W-:-:S02]  /*16f00*/  F2FP.BF16.F32.PACK_AB R30, R125, R124 ;  /* 0x0000007c7d1e723e */ /* 0x000fc400000010ff */
[----:B------:R-:W-:Y:S02]  /*16f10*/  F2FP.BF16.F32.PACK_AB R31, R127, R126 ;  /* 0x0000007e7f1f723e */ /* 0x000fe400000010ff */
[----:B-1----:R-:W-:Y:S02]  /*16f20*/  F2FP.BF16.F32.PACK_AB R12, R105, R104 ;  /* 0x00000068690c723e */ /* 0x002fe400000010ff */
[----:B------:R-:W-:Y:S02]  /*16f30*/  F2FP.BF16.F32.PACK_AB R13, R107, R106 ;  /* 0x0000006a6b0d723e */ /* 0x000fe400000010ff */
[----:B------:R-:W-:Y:S02]  /*16f40*/  F2FP.BF16.F32.PACK_AB R14, R109, R108 ;  /* 0x0000006c6d0e723e */ /* 0x000fe400000010ff */
[----:B------:R-:W-:Y:S02]  /*16f50*/  F2FP.BF16.F32.PACK_AB R15, R41, R40 ;  /* 0x00000028290f723e */ /* 0x000fe400000010ff */
[----:B------:R-:W-:-:S02]  /*16f60*/  MOV R0, R32 ;  /* 0x0000002000007202 */ /* 0x000fc40000000f00 */
[----:B------:R-:W-:Y:S01]  /*16f70*/  F2FP.BF16.F32.PACK_AB R32, R129, R128 ;  /* 0x000000808120723e */ /* 0x000fe200000010ff */
[----:B------:R1:W-:Y:S01]  /*16f80*/  STSM.16.M88.4 [R38], R12 ;  /* 0x0000000c26007844 */ /* 0x0003e20000000200 */
[----:B------:R-:W-:Y:S02]  /*16f90*/  F2FP.BF16.F32.PACK_AB R33, R131, R130 ;  /* 0x000000828321723e */ /* 0x000fe400000010ff */
[----:B------:R-:W-:Y:S01]  /*16fa0*/  F2FP.BF16.F32.PACK_AB R35, R135, R134 ;  /* 0x000000868723723e */ /* 0x000fe200000010ff */
[----:B------:R3:W-:Y:S01]  /*16fb0*/  STSM.16.M88.4 [R39], R24 ;  /* 0x0000001827007844 */ /* 0x0007e20000000200 */
[----:B--2---:R-:W-:Y:S02]  /*16fc0*/  F2FP.BF16.F32.PACK_AB R37, R139, R138 ;  /* 0x0000008a8b25723e */ /* 0x004fe400000010ff */
[----:B------:R-:W-:Y:S01]  /*16fd0*/  F2FP.BF16.F32.PACK_AB R8, R145, R144 ;  /* 0x000000909108723e */ /* 0x000fe200000010ff */
[----:B------:R-:W-:Y:S01]  /*16fe0*/  STSM.16.M88.4 [R46], R28 ;  /* 0x0000001c2e007844 */ /* 0x000fe20000000200 */
[----:B------:R-:W-:-:S02]  /*16ff0*/  F2FP.BF16.F32.PACK_AB R9, R147, R146 ;  /* 0x000000929309723e */ /* 0x000fc400000010ff */
[----:B------:R-:W-:Y:S01]  /*17000*/  F2FP.BF16.F32.PACK_AB R10, R149, R148 ;  /* 0x00000094950a723e */ /* 0x000fe200000010ff */
[----:B------:R-:W-:Y:S01]  /*17010*/  STSM.16.M88.4 [R43], R32 ;  /* 0x000000202b007844 */ /* 0x000fe20000000200 */
[----:B------:R-:W-:Y:S02]  /*17020*/  F2FP.BF16.F32.PACK_AB R11, R151, R150 ;  /* 0x00000096970b723e */ /* 0x000fe400000010ff */
[----:B------:R-:W-:Y:S02]  /*17030*/  ISETP.NE.U32.AND P0, PT, RZ, UR4, PT ;  /* 0x00000004ff007c0c */ /* 0x000fe4000bf05070 */
[----:B-1----:R-:W-:Y:S02]  /*17040*/  F2FP.BF16.F32.PACK_AB R38, R141, R140 ;  /* 0x0000008c8d26723e */ /* 0x002fe400000010ff */
[----:B------:R-:W-:Y:S02]  /*17050*/  ISETP.NE.U32.AND P3, PT, RZ, UR6, PT ;  /* 0x00000006ff007c0c */ /* 0x000fe4000bf65070 */
[----:B---3--:R-:W-:-:S02]  /*17060*/  F2FP.BF16.F32.PACK_AB R39, R143, R142 ;  /* 0x0000008e8f27723e */ /* 0x008fc400000010ff */
[C---:B------:R-:W-:Y:S02]  /*17070*/  IADD3 R12, P1, R210.reuse, UR4, RZ ;  /* 0x00000004d20c7c10 */ /* 0x040fe4000ff3e0ff */
[----:B------:R-:W-:Y:S01]  /*17080*/  ISETP.NE.AND.EX P0, PT, RZ, UR5, PT, P0 ;  /* 0x00000005ff007c0c */ /* 0x000fe2000bf05300 */
[----:B------:R1:W-:Y:S01]  /*17090*/  STSM.16.M88.4 [R4], R36 ;  /* 0x0000002404007844 */ /* 0x0003e20000000200 */
[----:B------:R-:W-:Y:S02]  /*170a0*/  ISETP.NE.AND.EX P3, PT, RZ, UR7, PT, P3 ;  /* 0x00000007ff007c0c */ /* 0x000fe4000bf65330 */
[----:B------:R-:W-:Y:S01]  /*170b0*/  IADD3.X R13, R211, UR5, RZ, P1, !PT ;  /* 0x00000005d30d7c10 */ /* 0x000fe20008ffe4ff */
[----:B------:R2:W-:Y:S01]  /*170c0*/  STSM.16.M88.4 [R0], R8 ;  /* 0x0000000800007844 */ /* 0x0005e20000000200 */
[----:B------:R-:W-:Y:S09]  /*170d0*/  BAR.SYNC.DEFER_BLOCKING 0x1, 0x100 ;  /* 0x0044000000007b1d */ /* 0x000ff20000010000 */
[----:B------:R-:W-:Y:S01]  /*170e0*/  @P3 IADD3 R210, P1, R210, UR6, RZ ;  /* 0x00000006d2d23c10 */ /* 0x000fe2000ff3e0ff */
[----:B------:R-:W-:-:S02]  /*170f0*/  ULDC UR6, c[0x0][0xa88] ;  /* 0x0002a20000067ab9 */ /* 0x000fc40000000800 */
[----:B------:R-:W-:Y:S01]  /*17100*/  IMAD.U32 R27, RZ, RZ, UR6 ;  /* 0x00000006ff1b7e24 */ /* 0x000fe2000f8e00ff */
[----:B------:R-:W-:Y:S01]  /*17110*/  @P3 IADD3.X R211, R211, UR7, RZ, P1, !PT ;  /* 0x00000007d3d33c10 */ /* 0x000fe20008ffe4ff */
[----:B-1----:R-:W-:Y:S01]  /*17120*/  IMAD.MOV.U32 R4, RZ, RZ, 0x9b8 ;  /* 0x000009b8ff047424 */ /* 0x002fe200078e00ff */
[----:B------:R-:W-:Y:S01]  /*17130*/  ISETP.GT.AND P2, PT, R208, 0x1, PT ;  /* 0x00000001d000780c */ /* 0x000fe20003f44270 */
[----:B--2---:R-:W1:Y:S01]  /*17140*/  LDC R0, c[0x0][0xbe8] ;  /* 0x0002fa00ff007b82 */ /* 0x004e620000000800 */
[----:B------:R2:W5:Y:S04]  /*17150*/  @P0 LDG.E R57, desc[UR42][R12.64] ;  /* 0x0000002a0c390981 */ /* 0x000568000c1e1900 */
[----:B------:R2:W5:Y:S01]  /*17160*/  @P3 LDG.E R27, desc[UR42][R210.64] ;  /* 0x0000002ad21b3981 */ /* 0x000562000c1e1900 */
[----:B------:R-:W-:-:S04]  /*17170*/  SEL R4, R4, 0x978, P2 ;  /* 0x0000097804047807 */ /* 0x000fc80001000000 */
[----:B------:R2:W3:Y:S01]  /*17180*/  LDC.64 R8, c[0x0][R4+0x220] ;  /* 0x0000880004087b82 */ /* 0x0004e20000000a00 */
[----:B-1----:R-:W-:-:S07]  /*17190*/  ISETP.NE.AND P1, PT, R0, 0x1, PT ;  /* 0x000000010000780c */ /* 0x002fce0003f25270 */
[----:B------:R2:W1:Y:S08]  /*171a0*/  LDC.64 R10, c[0x0][R4+0x218] ;  /* 0x00008600040a7b82 */ /* 0x0004700000000a00 */
[----:B------:R2:W4:Y:S01]  /*171b0*/  LDC.64 R14, c[0x0][R4+0x228] ;  /* 0x00008a00040e7b82 */ /* 0x0005220000000a00 */
[----:B---3--:R-:W-:Y:S05]  /*171c0*/  @P3 BRA `(.L_x_2732) ;  /* 0x0000000000103947 */ /* 0x008fea0003800000 */
[----:B------:R-:W-:Y:S05]  /*171d0*/  @!P0 BRA `(.L_x_2732) ;  /* 0x00000000000c8947 */ /* 0x000fea0003800000 */
[----:B------:R-:W3:Y:S04]  /*171e0*/  LDG.E R24, desc[UR42][R12.64] ;  /* 0x0000002a0c187981 */ /* 0x000ee8000c1e1900 */
[----:B-----5:R-:W3:Y:S02]  /*171f0*/  LDG.E R27, desc[UR42][R12.64+0x4] ;  /* 0x0000042a0c1b7981 */ /* 0x020ee4000c1e1900 */
[----:B---3--:R-:W-:-:S07]  /*17200*/  IMAD.IADD R27, R27, 0x1, -R24 ;  /* 0x000000011b1b7824 */ /* 0x008fce00078e0a18 */
.L_x_2732:
[----:B------:R-:W3:Y:S01]  /*17210*/  LDL R28, [R1+0x4c] ;  /* 0x00004c00011c7983 */ /* 0x000ee20000100800 */
[----:B--2---:R2:W0:Y:S01]  /*17220*/  LDC.64 R12, c[0x0][R4+0x210] ;  /* 0x00008400040c7b82 */ /* 0x0044220000000a00 */
[----:B------:R-:W-:Y:S01]  /*17230*/  ISETP.NE.U32.AND P0, PT, RZ, UR4, PT ;  /* 0x00000004ff007c0c */ /* 0x000fe2000bf05070 */
[-C--:B-1----:R-:W-:Y:S02]  /*17240*/  IMAD R31, R11, R206.reuse, RZ ;  /* 0x000000ce0b1f7224 */ /* 0x082fe400078e02ff */
[----:B------:R-:W-:Y:S01]  /*17250*/  IMAD.WIDE.U32 R10, R10, R206, RZ ;  /* 0x000000ce0a0a7225 */ /* 0x000fe200078e00ff */
[----:B------:R-:W-:-:S03]  /*17260*/  ISETP.NE.AND.EX P0, PT, RZ, UR5, PT, P0 ;  /* 0x00000005ff007c0c */ /* 0x000fc6000bf05300 */
[----:B------:R-:W1:Y:S01]  /*17270*/  @P1 LDC R26, c[0x0][0xbec] ;  /* 0x0002fb00ff1a1b82 */ /* 0x000e620000000800 */
[----:B------:R-:W-:Y:S01]  /*17280*/  SEL R209, R209, RZ, !P0 ;  /* 0x000000ffd1d17207 */ /* 0x000fe20004000000 */
[----:B------:R-:W-:Y:S01]  /*17290*/  IMAD.IADD R37, R204, 0x1, R190 ;  /* 0x00000001cc257824 */ /* 0x000fe200078e02be */
[----:B------:R-:W-:Y:S01]  /*172a0*/  SEL R29, R234, RZ, !P0 ;  /* 0x000000ffea1d7207 */ /* 0x000fe20004000000 */
[----:B------:R-:W-:Y:S01]  /*172b0*/  IMAD.IADD R11, R11, 0x1, R31 ;  /* 0x000000010b0b7824 */ /* 0x000fe200078e021f */
[----:B--2--5:R-:W-:Y:S01]  /*172c0*/  SHF.R.S32.HI R4, RZ, 0x1f, R57 ;  /* 0x0000001fff047819 */ /* 0x024fe20000011439 */
[----:B------:R-:W-:Y:S02]  /*172d0*/  IMAD R9, R9, R209, RZ ;  /* 0x000000d109097224 */ /* 0x000fe400078e02ff */
[----:B------:R-:W2:Y:S01]  /*172e0*/  @P1 LDC R35, c[0x0][0xbf0] ;  /* 0x0002fc00ff231b82 */ /* 0x000ea20000000800 */
[----:B------:R-:W-:Y:S02]  /*172f0*/  IMAD R56, R27, R0, RZ ;  /* 0x000000001b387224 */ /* 0x000fe400078e02ff */
[C---:B------:R-:W-:Y:S01]  /*17300*/  IMAD R33, R8.reuse, R29, R9 ;  /* 0x0000001d08217224 */ /* 0x040fe200078e0209 */
[----:B------:R-:W-:Y:S01]  /*17310*/  SEL R29, R217, RZ, P2 ;  /* 0x000000ffd91d7207 */ /* 0x000fe20001000000 */
[----:B------:R-:W-:-:S03]  /*17320*/  IMAD.WIDE.U32 R8, R8, R209, RZ ;  /* 0x000000d108087225 */ /* 0x000fc600078e00ff */
[----:B------:R-:W0:Y:S01]  /*17330*/  LDC.64 R24, c[0x0][0xba8] ;  /* 0x0002ea00ff187b82 */ /* 0x000e220000000a00 */
[----:B------:R-:W-:Y:S01]  /*17340*/  IMAD.IADD R33, R9, 0x1, R33 ;  /* 0x0000000109217824 */ /* 0x000fe200078e0221 */
[----:B------:R-:W-:Y:S01]  /*17350*/  IADD3 R10, P0, P3, R8, R10, R57 ;  /* 0x0000000a080a7210 */ /* 0x000fe20007b1e039 */
[----:B------:R-:W-:Y:S02]  /*17360*/  IMAD.MOV.U32 R9, RZ, RZ, R37 ;  /* 0x000000ffff097224 */ /* 0x000fe400078e0025 */
[----:B----4-:R-:W-:Y:S01]  /*17370*/  IMAD R31, R15, R29, RZ ;  /* 0x0000001d0f1f7224 */ /* 0x010fe200078e02ff */
[----:B------:R-:W-:Y:S01]  /*17380*/  IADD3.X R11, R33, R11, R4, P0, P3 ;  /* 0x0000000b210b7210 */ /* 0x000fe200007e6404 */
[----:B------:R-:W-:-:S04]  /*17390*/  IMAD.WIDE.U32 R14, R14, R29, RZ ;  /* 0x0000001d0e0e7225 */ /* 0x000fc800078e00ff */
[----:B-1----:R-:W-:-:S04]  /*173a0*/  @P1 IMAD.HI.U32 R8, R37, R26, RZ ;  /* 0x0000001a25081227 */ /* 0x002fc800078e00ff */
[----:B------:R-:W-:Y:S01]  /*173b0*/  IMAD.IADD R31, R15, 0x1, R31 ;  /* 0x000000010f1f7824 */ /* 0x000fe200078e021f */
[----:B--2---:R-:W-:-:S04]  /*173c0*/  @P1 SHF.R.U32.HI R9, RZ, R35, R8 ;  /* 0x00000023ff091219 */ /* 0x004fc80000011608 */
[----:B------:R-:W-:Y:S01]  /*173d0*/  IADD3 R14, P0, P3, R9, R10, R14 ;  /* 0x0000000a090e7210 */ /* 0x000fe20007b1e00e */
[--C-:B------:R-:W-:Y:S01]  /*173e0*/  IMAD.MOV R29, RZ, RZ, -R9.reuse ;  /* 0x000000ffff1d7224 */ /* 0x100fe200078e0a09 */
[----:B------:R-:W-:Y:S01]  /*173f0*/  SHF.R.S32.HI R8, RZ, 0x1f, R9 ;  /* 0x0000001fff087819 */ /* 0x000fe20000011409 */
[----:B0-----:R-:W0:Y:S02]  /*17400*/  @!P2 LDC R24, c[0x0][0xb50] ;  /* 0x0002d400ff18ab82 */ /* 0x001e240000000800 */
[----:B------:R-:W-:Y:S01]  /*17410*/  IMAD R9, R0, R29, R37 ;  /* 0x0000001d00097224 */ /* 0x000fe200078e0225 */
[----:B------:R-:W-:-:S03]  /*17420*/  IADD3.X R15, R8, R11, R31, P0, P3 ;  /* 0x0000000b080f7210 */ /* 0x000fc600007e641f */
[-C--:B------:R-:W-:Y:S01]  /*17430*/  IMAD R8, R13, R9.reuse, RZ ;  /* 0x000000090d087224 */ /* 0x080fe200078e02ff */
[----:B------:R-:W-:Y:S01]  /*17440*/  SHF.R.S32.HI R11, RZ, 0x1f, R9 ;  /* 0x0000001fff0b7819 */ /* 0x000fe20000011409 */
[C---:B------:R-:W-:Y:S01]  /*17450*/  IMAD.WIDE.U32 R14, R12.reuse, R9, R14 ;  /* 0x000000090c0e7225 */ /* 0x040fe200078e000e */
[----:B------:R-:W1:Y:S03]  /*17460*/  @!P2 LDC R25, c[0x0][0xb54] ;  /* 0x0002d500ff19ab82 */ /* 0x000e660000000800 */
[----:B------:R-:W-:-:S04]  /*17470*/  IMAD R11, R12, R11, R8 ;  /* 0x0000000b0c0b7224 */ /* 0x000fc800078e0208 */
[----:B------:R-:W-:Y:S01]  /*17480*/  IMAD.IADD R8, R15, 0x1, R11 ;  /* 0x000000010f087824 */ /* 0x000fe200078e020b */
[----:B0-----:R-:W-:-:S05]  /*17490*/  LEA R24, P0, R14, R24, 0x2 ;  /* 0x000000180e187211 */ /* 0x001fca00078010ff */
[----:B------:R-:W-:Y:S01]  /*174a0*/  SHFL.IDX PT, R10, R24, 0x1, 0x1c1f ;  /* 0x003c1f00180a7f89 */ /* 0x000fe200000e0000 */
[----:B-1----:R-:W-:-:S03]  /*174b0*/  LEA.HI.X R14, R14, R25, R8, 0x2, P0 ;  /* 0x000000190e0e7211 */ /* 0x002fc600000f1408 */
[----:B------:R-:W-:Y:S01]  /*174c0*/  SHFL.IDX PT, R8, R24, RZ, 0x1c1f ;  /* 0x001c1fff18087589 */ /* 0x000fe200000e0000 */
[----:B------:R-:W-:-:S03]  /*174d0*/  LOP3.LUT P0, RZ, R235, 0x3, RZ, 0xc0, !PT ;  /* 0x00000003ebff7812 */ /* 0x000fc6000780c0ff */
[----:B------:R-:W0:Y:S04]  /*174e0*/  SHFL.IDX PT, R9, R14, RZ, 0x1c1f ;  /* 0x001c1fff0e097589 */ /* 0x000e2800000e0000 */
[----:B------:R-:W1:Y:S01]  /*174f0*/  SHFL.IDX PT, R11, R14, 0x1, 0x1c1f ;  /* 0x003c1f000e0b7f89 */ /* 0x000e6200000e0000 */
[----:B---3--:R-:W-:-:S04]  /*17500*/  IMAD.IADD R29, R28, 0x1, R190 ;  /* 0x000000011c1d7824 */ /* 0x008fc800078e02be */
[C---:B------:R-:W-:Y:S01]  /*17510*/  VIADD R25, R29.reuse, 0x8 ;  /* 0x000000081d197836 */ /* 0x040fe20000000000 */
[----:B------:R-:W-:-:S04]  /*17520*/  ISETP.GE.OR P3, PT, R29, R56, P0 ;  /* 0x000000381d00720c */ /* 0x000fc80000766670 */
[----:B------:R-:W-:-:S09]  /*17530*/  ISETP.GE.OR P0, PT, R25, R56, P0 ;  /* 0x000000381900720c */ /* 0x000fd20000706670 */
[----:B0-----:R0:W-:Y:S04]  /*17540*/  @!P3 ST.E desc[UR42][R8.64], R42 ;  /* 0x0000002a0800b985 */ /* 0x0011e8000c10192a */
[----:B-1----:R0:W-:Y:S01]  /*17550*/  @!P0 ST.E desc[UR42][R10.64], R3 ;  /* 0x000000030a008985 */ /* 0x0021e2000c10192a */
[----:B------:R-:W-:Y:S05]  /*17560*/  @P2 BRA `(.L_x_2733) ;  /* 0x0000000800a42947 */ /* 0x000fea0003800000 */
[----:B------:R-:W-:Y:S01]  /*17570*/  IMAD.SHL.U32 R28, R22, 0x40, RZ ;  /* 0x00000040161c7824 */ /* 0x000fe200078e00ff */
[----:B0-----:R-:W0:Y:S01]  /*17580*/  @P1 LDC R11, c[0x0][0xbec] ;  /* 0x0002fb00ff0b1b82 */ /* 0x001e220000000800 */
[----:B------:R-:W-:Y:S02]  /*17590*/  ULDC.64 UR4, c[0x0][0xaa0] ;  /* 0x0002a80000047ab9 */ /* 0x000fe40000000a00 */
[----:B------:R-:W-:-:S04]  /*175a0*/  IMAD.IADD R3, R16, 0x1, R28 ;  /* 0x0000000110037824 */ /* 0x000fc800078e021c */
[----:B------:R-:W-:Y:S01]  /*175b0*/  IMAD.WIDE R44, R3, 0x2, R44 ;  /* 0x00000002032c7825 */ /* 0x000fe200078e022c */
[----:B------:R-:W1:Y:S02]  /*175c0*/  @P1 LDC R12, c[0x0][0xbf0] ;  /* 0x0002fc00ff0c1b82 */ /* 0x000e640000000800 */
        /* <DEDUP_REMOVED lines=8> */
[----:B------:R-:W-:Y:S01]  /*17650*/  IADD3 R8, P0, R44, 0x7000, RZ ;  /* 0x000070002c087810 */ /* 0x000fe20007f1e0ff */
[----:B------:R-:W-:Y:S01]  /*17660*/  IMAD R4, R4, UR4, RZ ;  /* 0x0000000404047c24 */ /* 0x000fe2000f8e02ff */
[----:B------:R-:W-:Y:S01]  /*17670*/  LOP3.LUT R28, R28, R29, RZ, 0x3c, !PT ;  /* 0x0000001d1c1c7212 */ /* 0x000fe200078e3cff */
[--C-:B------:R-:W-:Y:S01]  /*17680*/  IMAD.X R29, RZ, RZ, R45.reuse, P5 ;  /* 0x000000ffff1d7224 */ /* 0x100fe200028e062d */
[----:B------:R-:W-:Y:S01]  /*17690*/  LOP3.LUT R3, R8, 0x380, RZ, 0xc0, !PT ;  /* 0x0000038008037812 */ /* 0x000fe200078ec0ff */
[----:B------:R-:W-:Y:S01]  /*176a0*/  IMAD.X R53, RZ, RZ, R45, P0 ;  /* 0x000000ffff357224 */ /* 0x000fe200000e062d */
[----:B------:R-:W-:Y:S01]  /*176b0*/  IADD3 R37, P2, R44, 0x3000, RZ ;  /* 0x000030002c257810 */ /* 0x000fe20007f5e0ff */
[----:B------:R-:W5:Y:S01]  /*176c0*/  LD.E.128 R32, desc[UR42][R32.64] ;  /* 0x0000002a20207980 */ /* 0x000f62000c101d00 */
[----:B------:R-:W-:-:S02]  /*176d0*/  SHF.R.U64 R3, R3, 0x3, RZ ;  /* 0x0000000303037819 */ /* 0x000fc400000012ff */
[C---:B------:R-:W-:Y:S01]  /*176e0*/  IADD3 R41, P3, R44.reuse, 0x4000, RZ ;  /* 0x000040002c297810 */ /* 0x040fe20007f7e0ff */
[----:B------:R-:W5:Y:S01]  /*176f0*/  LD.E.128 R28, desc[UR42][R28.64] ;  /* 0x0000002a1c1c7980 */ /* 0x000f62000c101d00 */
[C---:B------:R-:W-:Y:S02]  /*17700*/  IADD3 R47, P4, R44.reuse, 0x5000, RZ ;  /* 0x000050002c2f7810 */ /* 0x040fe40007f9e0ff */
[----:B------:R-:W-:Y:S02]  /*17710*/  IADD3 R49, P5, R44, 0x6000, RZ ;  /* 0x000060002c317810 */ /* 0x000fe40007fbe0ff */
[----:B------:R-:W-:Y:S01]  /*17720*/  LOP3.LUT R52, R3, R8, RZ, 0x3c, !PT ;  /* 0x0000000803347212 */ /* 0x000fe200078e3cff */
[----:B------:R-:W-:Y:S01]  /*17730*/  IMAD R3, R57, UR5, R4 ;  /* 0x0000000539037c24 */ /* 0x000fe2000f8e0204 */
[----:B------:R-:W-:Y:S01]  /*17740*/  LOP3.LUT R36, R37, 0x380, RZ, 0xc0, !PT ;  /* 0x0000038025247812 */ /* 0x000fe200078ec0ff */
[----:B------:R-:W-:Y:S01]  /*17750*/  IMAD.WIDE.U32 R8, R57, UR4, RZ ;  /* 0x0000000439087c25 */ /* 0x000fe2000f8e00ff */
[----:B------:R-:W-:Y:S01]  /*17760*/  LOP3.LUT R40, R41, 0x380, RZ, 0xc0, !PT ;  /* 0x0000038029287812 */ /* 0x000fe200078ec0ff */
[----:B------:R-:W-:Y:S01]  /*17770*/  ULDC.64 UR4, c[0x0][0xae8] ;  /* 0x0002ba0000047ab9 */ /* 0x000fe20000000a00 */
[----:B------:R-:W-:-:S02]  /*17780*/  LOP3.LUT R46, R47, 0x380, RZ, 0xc0, !PT ;  /* 0x000003802f2e7812 */ /* 0x000fc400078ec0ff */
[----:B------:R-:W-:Y:S02]  /*17790*/  LOP3.LUT R48, R49, 0x380, RZ, 0xc0, !PT ;  /* 0x0000038031307812 */ /* 0x000fe400078ec0ff */
[----:B------:R-:W-:Y:S01]  /*177a0*/  LOP3.LUT R25, R44, 0x380, RZ, 0xc0, !PT ;  /* 0x000003802c197812 */ /* 0x000fe200078ec0ff */
[----:B------:R-:W-:Y:S01]  /*177b0*/  IMAD.IADD R9, R9, 0x1, R3 ;  /* 0x0000000109097824 */ /* 0x000fe200078e0203 */
[----:B------:R-:W-:Y:S01]  /*177c0*/  SHF.R.U64 R36, R36, 0x3, RZ ;  /* 0x0000000324247819 */ /* 0x000fe200000012ff */
[----:B------:R-:W-:Y:S01]  /*177d0*/  IMAD R3, R207, 0x20, R22 ;  /* 0x00000020cf037824 */ /* 0x000fe200078e0216 */
[----:B------:R-:W-:Y:S01]  /*177e0*/  SHF.R.U64 R40, R40, 0x3, RZ ;  /* 0x0000000328287819 */ /* 0x000fe200000012ff */
[----:B------:R-:W5:Y:S01]  /*177f0*/  LD.E.128 R52, desc[UR42][R52.64] ;  /* 0x0000002a34347980 */ /* 0x000f62000c101d00 */
[----:B------:R-:W-:Y:S02]  /*17800*/  SHF.R.U64 R46, R46, 0x3, RZ ;  /* 0x000000032e2e7819 */ /* 0x000fe400000012ff */
[----:B------:R-:W-:-:S02]  /*17810*/  SHF.R.U64 R48, R48, 0x3, RZ ;  /* 0x0000000330307819 */ /* 0x000fc400000012ff */
        /* <DEDUP_REMOVED lines=17> */
[----:B0-----:R-:W-:Y:S01]  /*17930*/  @P1 IMAD.HI.U32 R3, R10, R11, RZ ;  /* 0x0000000b0a031227 */ /* 0x001fe200078e00ff */
        /* <DEDUP_REMOVED lines=8> */
[----:B-1----:R-:W-:Y:S01]  /*179c0*/  @P1 SHF.R.U32.HI R11, RZ, R12, R3 ;  /* 0x0000000cff0b1219 */ /* 0x002fe20000011603 */
        /* <DEDUP_REMOVED lines=32> */
.L_x_2977:
[----:B------:R-:W-:Y:S01]  /*17bd0*/  ISETP.GE.AND P0, PT, R21, R56, PT ;  /* 0x000000381500720c */ /* 0x000fe20003f06270 */
[----:B------:R-:W-:-:S12]  /*17be0*/  BSSY B1, `(.L_x_2735) ;  /* 0x000000b000017945 */ /* 0x000fd80003800000 */
[----:B------:R-:W-:Y:S05]  /*17bf0*/  @P0 BRA `(.L_x_2736) ;  /* 0x0000000000240947 */ /* 0x000fea0003800000 */
[----:B------:R-:W-:Y:S02]  /*17c00*/  ULDC UR4, c[0x0][0xac8] ;  /* 0x0002b20000047ab9 */ /* 0x000fe40000000800 */
        /* <DEDUP_REMOVED lines=8> */
.L_x_2736:
[----:B------:R-:W-:Y:S05]  /*17c90*/  BSYNC B1 ;  /* 0x0000000000017941 */ /* 0x000fea0003800000 */
.L_x_2735:
[----:B------:R-:W-:-:S03]  /*17ca0*/  UMOV UR4, 0xffffffff ;  /* 0xffffffff00047882 */ /* 0x000fc60000000000 */
[----:B------:R-:W-:Y:S05]  /*17cb0*/  BRA.DIV UR4, `(.L_x_2737) ;  /* 0x000000ba04207947 */ /* 0x000fea000b800000 */
[----:B-1----:R1:W4:Y:S04]  /*17cc0*/  SHFL.IDX PT, R3, R4, 0x1, 0x181f ;  /* 0x00381f0004037f89 */ /* 0x00232800000e0000 */
[----:B--23--:R1:W2:Y:S02]  /*17cd0*/  SHFL.IDX PT, R14, R0, 0x1, 0x181f ;  /* 0x00381f00000e7f89 */ /* 0x00c2a400000e0000 */
.L_x_2981:
[----:B------:R-:W-:Y:S01]  /*17ce0*/  VIADD R9, R21, 0x20 ;  /* 0x0000002015097836 */ /* 0x000fe20000000000 */
[----:B------:R-:W-:Y:S04]  /*17cf0*/  BSSY B1, `(.L_x_2738) ;  /* 0x000000c000017945 */ /* 0x000fe80003800000 */
[----:B------:R-:W-:-:S13]  /*17d00*/  ISETP.GE.AND P0, PT, R9, R56, PT ;  /* 0x000000380900720c */ /* 0x000fda0003f06270 */
[----:B------:R-:W-:Y:S05]  /*17d10*/  @P0 BRA `(.L_x_2739) ;  /* 0x0000000000240947 */ /* 0x000fea0003800000 */
[----:B------:R-:W-:Y:S02]  /*17d20*/  ULDC UR4, c[0x0][0xac8] ;  /* 0x0002b20000047ab9 */ /* 0x000fe40000000800 */
[----:B------:R-:W-:Y:S02]  /*17d30*/  ISETP.GE.AND P2, PT, R16, UR4, PT ;  /* 0x0000000410007c0c */ /* 0x000fe4000bf46270 */
[----:B------:R-:W-:-:S11]  /*17d40*/  ISETP.GE.AND P3, PT, R187, UR4, PT ;  /* 0x00000004bb007c0c */ /* 0x000fd6000bf66270 */
[CC--:B--2---:R-:W-:Y:S02]  /*17d50*/  @!P2 LEA R8, P0, R16.reuse, R14.reuse, 0x1 ;  /* 0x0000000e1008a211 */ /* 0x0c4fe400078008ff */
[C---:B------:R-:W-:Y:S02]  /*17d60*/  @!P3 LEA R14, P1, R187.reuse, R14, 0x1 ;  /* 0x0000000ebb0eb211 */ /* 0x040fe400078208ff */
[-C--:B----4-:R-:W-:Y:S02]  /*17d70*/  @!P2 LEA.HI.X R9, R16, R3.reuse, R17, 0x1, P0 ;  /* 0x000000031009a211 */ /* 0x090fe400000f0c11 */
[----:B------:R-:W-:-:S03]  /*17d80*/  @!P3 LEA.HI.X R15, R187, R3, R216, 0x1, P1 ;  /* 0x00000003bb0fb211 */ /* 0x000fc600008f0cd8 */
[----:B-----5:R3:W-:Y:S04]  /*17d90*/  @!P2 ST.E.128 desc[UR42][R8.64], R28 ;  /* 0x0000001c0800a985 */ /* 0x0207e8000c101d2a */
[----:B------:R3:W-:Y:S02]  /*17da0*/  @!P3 ST.E.128 desc[UR42][R14.64], R44 ;  /* 0x0000002c0e00b985 */ /* 0x0007e4000c101d2a */
.L_x_2739:
[----:B------:R-:W-:Y:S05]  /*17db0*/  BSYNC B1 ;  /* 0x0000000000017941 */ /* 0x000fea0003800000 */
.L_x_2738:
[----:B------:R-:W-:-:S03]  /*17dc0*/  UMOV UR4, 0xffffffff ;  /* 0xffffffff00047882 */ /* 0x000fc60000000000 */
[----:B------:R-:W-:Y:S05]  /*17dd0*/  BRA.DIV UR4, `(.L_x_2740) ;  /* 0x000000ba04207947 */ /* 0x000fea000b800000 */
[----:B----4-:R4:W0:Y:S04]  /*17de0*/  SHFL.IDX PT, R3, R4, 0x2, 0x181f ;  /* 0x00581f0004037f89 */ /* 0x01082800000e0000 */
[----:B--23--:R4:W2:Y:S02]  /*17df0*/  SHFL.IDX PT, R14, R0, 0x2, 0x181f ;  /* 0x00581f00000e7f89 */ /* 0x00c8a400000e0000 */
.L_x_2985:
        /* <DEDUP_REMOVED lines=13> */
.L_x_2742:
[----:B------:R-:W-:Y:S05]  /*17ed0*/  BSYNC B1 ;  /* 0x0000000000017941 */ /* 0x000fea0003800000 */
.L_x_2741:
[----:B------:R-:W-:-:S03]  /*17ee0*/  UMOV UR4, 0xffffffff ;  /* 0xffffffff00047882 */ /* 0x000fc60000000000 */
[----:B------:R-:W-:Y:S05]  /*17ef0*/  BRA.DIV UR4, `(.L_x_2743) ;  /* 0x000000ba04207947 */ /* 0x000fea000b800000 */
[----:B0-----:R0:W0:Y:S04]  /*17f00*/  SHFL.IDX PT, R3, R4, 0x3, 0x181f ;  /* 0x00781f0004037f89 */ /* 0x00102800000e0000 */
[----:B--23--:R2:W3:Y:S02]  /*17f10*/  SHFL.IDX PT, R14, R0, 0x3, 0x181f ;  /* 0x00781f00000e7f89 */ /* 0x00c4e400000e0000 */
.L_x_2989:
[----:B------:R-:W-:-:S05]  /*17f20*/  VIADD R9, R21, 0x60 ;  /* 0x0000006015097836 */ /* 0x000fca0000000000 */
[----:B------:R-:W-:-:S13]  /*17f30*/  ISETP.GE.AND P0, PT, R9, R56, PT ;  /* 0x000000380900720c */ /* 0x000fda0003f06270 */
[----:B------:R-:W-:Y:S05]  /*17f40*/  @P0 BRA `(.L_x_2744) ;  /* 0x0000001800840947 */ /* 0x000fea0003800000 */
[----:B------:R-:W-:Y:S02]  /*17f50*/  ULDC UR4, c[0x0][0xac8] ;  /* 0x0002b20000047ab9 */ /* 0x000fe40000000800 */
[----:B------:R-:W-:-:S13]  /*17f60*/  ISETP.GE.AND P1, PT, R16, UR4, PT ;  /* 0x0000000410007c0c */ /* 0x000fda000bf26270 */
[----:B---3--:R-:W-:-:S04]  /*17f70*/  @!P1 LEA R8, P0, R16, R14, 0x1 ;  /* 0x0000000e10089211 */ /* 0x008fc800078008ff */
[----:B0-----:R-:W-:Y:S02]  /*17f80*/  @!P1 LEA.HI.X R9, R16, R3, R17, 0x1, P0 ;  /* 0x0000000310099211 */ /* 0x001fe400000f0c11 */
[----:B------:R-:W-:-:S03]  /*17f90*/  ISETP.GE.AND P0, PT, R187, UR4, PT ;  /* 0x00000004bb007c0c */ /* 0x000fc6000bf06270 */
[----:B-----5:R0:W-:Y:S10]  /*17fa0*/  @!P1 ST.E.128 desc[UR42][R8.64], R36 ;  /* 0x0000002408009985 */ /* 0x0201f4000c101d2a */
[----:B------:R-:W-:Y:S05]  /*17fb0*/  @P0 BRA `(.L_x_2744) ;  /* 0x0000001800680947 */ /* 0x000fea0003800000 */
[----:B------:R-:W-:-:S04]  /*17fc0*/  LEA R14, P0, R187, R14, 0x1 ;  /* 0x0000000ebb0e7211 */ /* 0x000fc800078008ff */
[----:B------:R-:W-:-:S05]  /*17fd0*/  LEA.HI.X R15, R187, R3, R216, 0x1, P0 ;  /* 0x00000003bb0f7211 */ /* 0x000fca00000f0cd8 */
[----:B------:R3:W-:Y:S01]  /*17fe0*/  ST.E.128 desc[UR42][R14.64], R52 ;  /* 0x000000340e007985 */ /* 0x0007e2000c101d2a */
[----:B------:R-:W-:Y:S05]  /*17ff0*/  BRA `(.L_x_2744) ;  /* 0x0000001800587947 */ /* 0x000fea0003800000 */
.L_x_2733:
[----:B------:R-:W-:Y:S01]  /*18000*/  ULDC.64 UR4, c[0x0][0xb08] ;  /* 0x0002c20000047ab9 */ /* 0x000fe20000000a00 */
[----:B0-----:R-:W0:Y:S01]  /*18010*/  @P1 LDC R10, c[0x0][0xbec] ;  /* 0x0002fb00ff0a1b82 */ /* 0x001e220000000800 */
[----:B------:R-:W-:Y:S02]  /*18020*/  IMAD R4, R4, UR4, RZ ;  /* 0x0000000404047c24 */ /* 0x000fe4000f8e02ff */
[----:B------:R-:W-:-:S04]  /*18030*/  IMAD.WIDE.U32 R8, R57, UR4, RZ ;  /* 0x0000000439087c25 */ /* 0x000fc8000f8e00ff */
[----:B------:R-:W-:Y:S01]  /*18040*/  IMAD R57, R57, UR5, R4 ;  /* 0x0000000539397c24 */ /* 0x000fe2000f8e0204 */
[----:B------:R-:W1:Y:S01]  /*18050*/  @P1 LDC R13, c[0x0][0xbf0] ;  /* 0x0002fc00ff0d1b82 */ /* 0x000e620000000800 */
[----:B------:R-:W-:Y:S01]  /*18060*/  ULDC.64 UR4, c[0x0][0xb38] ;  /* 0x0002ce0000047ab9 */ /* 0x000fe20000000a00 */
[----:B------:R-:W-:Y:S01]  /*18070*/  SHF.R.S32.HI R4, RZ, 0x1f, R209 ;  /* 0x0000001fff047819 */ /* 0x000fe200000114d1 */
[----:B------:R-:W-:Y:S02]  /*18080*/  IMAD.IADD R9, R9, 0x1, R57 ;  /* 0x0000000109097824 */ /* 0x000fe400078e0239 */
[----:B------:R-:W-:Y:S02]  /*18090*/  IMAD.MOV.U32 R3, RZ, RZ, R37 ;  /* 0x000000ffff037224 */ /* 0x000fe400078e0025 */
[----:B------:R-:W-:-:S04]  /*180a0*/  IMAD.WIDE.U32 R8, R206, UR4, R8 ;  /* 0x00000004ce087c25 */ /* 0x000fc8000f8e0008 */
[----:B------:R-:W-:Y:S01]  /*180b0*/  IMAD R9, R206, UR5, R9 ;  /* 0x00000005ce097c24 */ /* 0x000fe2000f8e0209 */
[----:B------:R-:W-:Y:S02]  /*180c0*/  ULDC.64 UR4, c[0x0][0xb40] ;  /* 0x0002d00000047ab9 */ /* 0x000fe40000000a00 */
[----:B------:R-:W-:Y:S02]  /*180d0*/  IMAD R4, R4, UR4, RZ ;  /* 0x0000000404047c24 */ /* 0x000fe4000f8e02ff */
[----:B------:R-:W-:-:S04]  /*180e0*/  IMAD.WIDE.U32 R8, R209, UR4, R8 ;  /* 0x00000004d1087c25 */ /* 0x000fc8000f8e0008 */
[----:B------:R-:W-:Y:S01]  /*180f0*/  IMAD R11, R209, UR5, R4 ;  /* 0x00000005d10b7c24 */ /* 0x000fe2000f8e0204 */
[----:B------:R-:W-:Y:S01]  /*18100*/  ULDC.64 UR4, c[0x0][0xb48] ;  /* 0x0002d20000047ab9 */ /* 0x000fe20000000a00 */
[----:B0-----:R-:W-:-:S04]  /*18110*/  @P1 IMAD.HI.U32 R10, R37, R10, RZ ;  /* 0x0000000a250a1227 */ /* 0x001fc800078e00ff */
[----:B------:R-:W-:Y:S01]  /*18120*/  IMAD.IADD R9, R9, 0x1, R11 ;  /* 0x0000000109097824 */ /* 0x000fe200078e020b */
[----:B-1----:R-:W-:Y:S01]  /*18130*/  @P1 SHF.R.U32.HI R3, RZ, R13, R10 ;  /* 0x0000000dff031219 */ /* 0x002fe2000001160a */
[----:B------:R-:W-:Y:S02]  /*18140*/  VIADD R10, R2, 0x28820 ;  /* 0x00028820020a7836 */ /* 0x000fe40000000000 */
[C---:B------:R-:W-:Y:S01]  /*18150*/  IMAD.WIDE.U32 R8, R217.reuse, UR4, R8 ;  /* 0x00000004d9087c25 */ /* 0x040fe2000f8e0008 */
[--C-:B------:R-:W-:Y:S02]  /*18160*/  SHF.R.S32.HI R4, RZ, 0x1f, R3.reuse ;  /* 0x0000001fff047819 */ /* 0x100fe40000011403 */
[----:B------:R-:W-:Y:S01]  /*18170*/  PRMT R10, RZ, 0x654, R10 ;  /* 0x00000654ff0a7816 */ /* 0x000fe2000000000a */
[----:B------:R-:W-:Y:S02]  /*18180*/  IMAD.MOV R11, RZ, RZ, -R3 ;  /* 0x000000ffff0b7224 */ /* 0x000fe400078e0a03 */
[----:B------:R-:W-:Y:S01]  /*18190*/  IMAD R9, R217, UR5, R9 ;  /* 0x00000005d9097c24 */ /* 0x000fe2000f8e0209 */
[----:B------:R-:W-:Y:S01]  /*181a0*/  ULDC.64 UR4, c[0x0][0xb30] ;  /* 0x0002cc0000047ab9 */ /* 0x000fe20000000a00 */
[----:B------:R-:W-:Y:S01]  /*181b0*/  IMAD R11, R0, R11, R37 ;  /* 0x0000000b000b7224 */ /* 0x000fe200078e0225 */
[----:B------:R0:W-:Y:S01]  /*181c0*/  SYNCS.ARRIVE.TRANS64.RED.A1T0 RZ, [R10+URZ], RZ ;  /* 0x000000ff0aff79a7 */ /* 0x0001e2000810043f */
[----:B------:R-:W-:-:S02]  /*181d0*/  IMAD R4, R4, UR4, RZ ;  /* 0x0000000404047c24 */ /* 0x000fc4000f8e02ff */
[----:B------:R-:W-:Y:S01]  /*181e0*/  IMAD.WIDE.U32 R8, R3, UR4, R8 ;  /* 0x0000000403087c25 */ /* 0x000fe2000f8e0008 */
[----:B------:R-:W-:-:S03]  /*181f0*/  SHF.R.S32.HI R0, RZ, 0x1f, R11 ;  /* 0x0000001fff007819 */ /* 0x000fc6000001140b */
[----:B------:R-:W-:Y:S01]  /*18200*/  IMAD R13, R3, UR5, R4 ;  /* 0x00000005030d7c24 */ /* 0x000fe2000f8e0204 */
[----:B------:R-:W-:Y:S02]  /*18210*/  ULDC.64 UR4, c[0x0][0xb28] ;  /* 0x0002ca0000047ab9 */ /* 0x000fe40000000a00 */
[----:B------:R-:W-:Y:S02]  /*18220*/  IMAD R0, R0, UR4, RZ ;  /* 0x0000000400007c24 */ /* 0x000fe4000f8e02ff */
[----:B------:R-:W-:Y:S02]  /*18230*/  IMAD.IADD R9, R9, 0x1, R13 ;  /* 0x0000000109097824 */ /* 0x000fe400078e020d */
[----:B------:R-:W-:-:S04]  /*18240*/  IMAD.WIDE.U32 R8, R11, UR4, R8 ;  /* 0x000000040b087c25 */ /* 0x000fc8000f8e0008 */
[----:B------:R-:W-:Y:S01]  /*18250*/  IMAD R11, R11, UR5, R0 ;  /* 0x000000050b0b7c24 */ /* 0x000fe2000f8e0200 */
[----:B------:R-:W-:Y:S02]  /*18260*/  ULDC.64 UR4, c[0x0][0xb00] ;  /* 0x0002c00000047ab9 */ /* 0x000fe40000000a00 */
[----:B------:R-:W-:Y:S01]  /*18270*/  LEA R3, P0, R8, UR4, 0x2 ;  /* 0x0000000408037c11 */ /* 0x000fe2000f8010ff */
[----:B------:R-:W-:Y:S01]  /*18280*/  IMAD.IADD R9, R9, 0x1, R11 ;  /* 0x0000000109097824 */ /* 0x000fe200078e020b */
[----:B------:R-:W-:-:S04]  /*18290*/  UMOV UR4, 0xffffffff ;  /* 0xffffffff00047882 */ /* 0x000fc80000000000 */
[----:B------:R-:W-:Y:S01]  /*182a0*/  LEA.HI.X R4, R8, UR5, R9, 0x2, P0 ;  /* 0x0000000508047c11 */ /* 0x000fe200080f1409 */
[----:B0-----:R-:W-:Y:S06]  /*182b0*/  BRA.DIV UR4, `(.L_x_2745) ;  /* 0x000000b604787947 */ /* 0x001fec000b800000 */
[----:B------:R0:W1:Y:S04]  /*182c0*/  SHFL.IDX PT, R0, R4, RZ, 0x1c1f ;  /* 0x001c1fff04007589 */ /* 0x00006800000e0000 */
[----:B------:R0:W2:Y:S02]  /*182d0*/  SHFL.IDX PT, R14, R3, RZ, 0x1c1f ;  /* 0x001c1fff030e7589 */ /* 0x0000a400000e0000 */
.L_x_2992:
        /* <DEDUP_REMOVED lines=10> */
[----:B------:R-:W-:Y:S02]  /*18380*/  SHF.R.S32.HI R24, RZ, 0x1f, R231 ;  /* 0x0000001fff187819 */ /* 0x000fe400000114e7 */
[----:B------:R-:W-:Y:S01]  /*18390*/  SHF.R.S32.HI R30, RZ, 0x1f, R230 ;  /* 0x0000001fff1e7819 */ /* 0x000fe200000114e6 */
[----:B-1----:R-:W-:Y:S02]  /*183a0*/  @!P0 IMAD.MOV.U32 R15, RZ, RZ, R0 ;  /* 0x000000ffff0f8224 */ /* 0x002fe400078e0000 */
[----:B--2---:R-:W-:Y:S01]  /*183b0*/  @!P2 LEA R10, P4, R233, R14, 0x2 ;  /* 0x0000000ee90aa211 */ /* 0x004fe200078810ff */
[----:B------:R-:W-:Y:S01]  /*183c0*/  @!P0 IMAD.WIDE R8, R197, 0x4, R14 ;  /* 0x00000004c5088825 */ /* 0x000fe200078e020e */
[----:B------:R-:W-:Y:S02]  /*183d0*/  SHF.R.S32.HI R15, RZ, 0x1f, R226 ;  /* 0x0000001fff0f7819 */ /* 0x000fe400000114e2 */
[----:B------:R-:W-:Y:S02]  /*183e0*/  @!P2 LEA.HI.X R11, R233, R0, R12, 0x2, P4 ;  /* 0x00000000e90ba211 */ /* 0x000fe400020f140c */
[----:B------:R1:W-:Y:S01]  /*183f0*/  @!P0 ST.E.64 desc[UR42][R8.64], R20 ;  /* 0x0000001408008985 */ /* 0x0003e2000c101b2a */
[----:B------:R-:W-:-:S02]  /*18400*/  ISETP.GE.AND P0, PT, R230, UR4, PT ;  /* 0x00000004e6007c0c */ /* 0x000fc4000bf06270 */
[CC--:B------:R-:W-:Y:S01]  /*18410*/  @!P3 LEA R12, P4, R232.reuse, R14.reuse, 0x2 ;  /* 0x0000000ee80cb211 */ /* 0x0c0fe200078810ff */
        /* <DEDUP_REMOVED lines=11> */
[C---:B-1----:R-:W-:Y:S02]  /*184d0*/  @!P2 LEA R8, P5, R229.reuse, R14, 0x2 ;  /* 0x0000000ee508a211 */ /* 0x042fe400078a10ff */
[-C--:B------:R-:W-:Y:S02]  /*184e0*/  @!P0 LEA.HI.X R29, R230, R0.reuse, R30, 0x2, P3 ;  /* 0x00000000e61d8211 */ /* 0x080fe400018f141e */
[----:B------:R-:W-:Y:S02]  /*184f0*/  @!P2 LEA.HI.X R9, R229, R0, R24, 0x2, P5 ;  /* 0x00000000e509a211 */ /* 0x000fe400028f1418 */
[----:B------:R-:W-:Y:S01]  /*18500*/  ISETP.GE.AND P3, PT, R226, UR4, PT ;  /* 0x00000004e2007c0c */ /* 0x000fe2000bf66270 */
[----:B------:R-:W-:Y:S01]  /*18510*/  @!P0 ST.E.64 desc[UR42][R28.64], R104 ;  /* 0x000000681c008985 */ /* 0x000fe2000c101b2a */
[----:B--2---:R-:W-:-:S02]  /*18520*/  @!P4 LEA R10, P0, R228, R14, 0x2 ;  /* 0x0000000ee40ac211 */ /* 0x004fc400078010ff */
[----:B------:R-:W-:Y:S01]  /*18530*/  SHF.R.S32.HI R30, RZ, 0x1f, R228 ;  /* 0x0000001fff1e7819 */ /* 0x000fe200000114e4 */
[----:B------:R1:W-:Y:S01]  /*18540*/  @!P2 ST.E.64 desc[UR42][R8.64], R108 ;  /* 0x0000006c0800a985 */ /* 0x0003e2000c101b2a */
[----:B------:R-:W-:Y:S02]  /*18550*/  SHF.R.S32.HI R24, RZ, 0x1f, R227 ;  /* 0x0000001fff187819 */ /* 0x000fe400000114e3 */
[----:B---3--:R-:W-:Y:S02]  /*18560*/  @!P1 LEA R12, P5, R227, R14, 0x2 ;  /* 0x0000000ee30c9211 */ /* 0x008fe400078a10ff */
[----:B------:R-:W-:Y:S02]  /*18570*/  ISETP.GE.AND P2, PT, R225, UR4, PT ;  /* 0x00000004e1007c0c */ /* 0x000fe4000bf46270 */
[----:B------:R-:W-:Y:S02]  /*18580*/  @!P4 LEA.HI.X R11, R228, R0, R30, 0x2, P0 ;  /* 0x00000000e40bc211 */ /* 0x000fe400000f141e */
[----:B------:R-:W-:-:S02]  /*18590*/  ISETP.GE.AND P0, PT, R224, UR4, PT ;  /* 0x00000004e0007c0c */ /* 0x000fc4000bf06270 */
[----:B------:R-:W-:Y:S01]  /*185a0*/  @!P1 LEA.HI.X R13, R227, R0, R24, 0x2, P5 ;  /* 0x00000000e30d9211 */ /* 0x000fe200028f1418 */
[----:B------:R2:W-:Y:S01]  /*185b0*/  @!P4 ST.E.64 desc[UR42][R10.64], R112 ;  /* 0x000000700a00c985 */ /* 0x0005e2000c101b2a */
[C---:B------:R-:W-:Y:S02]  /*185c0*/  @!P3 LEA R20, P5, R226.reuse, R14, 0x2 ;  /* 0x0000000ee214b211 */ /* 0x040fe400078a10ff */
[----:B------:R-:W-:Y:S01]  /*185d0*/  SHF.R.S32.HI R24, RZ, 0x1f, R225 ;  /* 0x0000001fff187819 */ /* 0x000fe200000114e1 */
[----:B------:R3:W-:Y:S01]  /*185e0*/  @!P1 ST.E.64 desc[UR42][R12.64], R116 ;  /* 0x000000740c009985 */ /* 0x0007e2000c101b2a */
[----:B------:R-:W-:Y:S02]  /*185f0*/  ISETP.GE.AND P1, PT, R223, UR4, PT ;  /* 0x00000004df007c0c */ /* 0x000fe4000bf26270 */
[----:B------:R-:W-:Y:S02]  /*18600*/  @!P3 LEA.HI.X R21, R226, R0, R15, 0x2, P5 ;  /* 0x00000000e215b211 */ /* 0x000fe400028f140f */
[----:B----4-:R-:W-:-:S02]  /*18610*/  @!P2 LEA R26, P4, R225, R14, 0x2 ;  /* 0x0000000ee11aa211 */ /* 0x010fc400078810ff */
[----:B-1----:R-:W-:Y:S01]  /*18620*/  @!P0 LEA R8, P5, R224, R14, 0x2 ;  /* 0x0000000ee0088211 */ /* 0x002fe200078a10ff */
[----:B------:R1:W-:Y:S01]  /*18630*/  @!P3 ST.E.64 desc[UR42][R20.64], R120 ;  /* 0x000000781400b985 */ /* 0x0003e2000c101b2a */
[----:B------:R-:W-:Y:S02]  /*18640*/  SHF.R.S32.HI R15, RZ, 0x1f, R224 ;  /* 0x0000001fff0f7819 */ /* 0x000fe400000114e0 */
[-C--:B------:R-:W-:Y:S02]  /*18650*/  @!P2 LEA.HI.X R27, R225, R0.reuse, R24, 0x2, P4 ;  /* 0x00000000e11ba211 */ /* 0x080fe400020f1418 */
[----:B------:R-:W-:Y:S02]  /*18660*/  ISETP.GE.AND P3, PT, R222, UR4, PT ;  /* 0x00000004de007c0c */ /* 0x000fe4000bf66270 */
[----:B------:R-:W-:Y:S01]  /*18670*/  @!P0 LEA.HI.X R9, R224, R0, R15, 0x2, P5 ;  /* 0x00000000e0098211 */ /* 0x000fe200028f140f */
[----:B------:R4:W-:Y:S01]  /*18680*/  @!P2 ST.E.64 desc[UR42][R26.64], R124 ;  /* 0x0000007c1a00a985 */ /* 0x0009e2000c101b2a */
[----:B------:R-:W-:-:S02]  /*18690*/  ISETP.GE.AND P4, PT, R221, UR4, PT ;  /* 0x00000004dd007c0c */ /* 0x000fc4000bf86270 */
[----:B------:R-:W-:Y:S01]  /*186a0*/  SHF.R.S32.HI R15, RZ, 0x1f, R223 ;  /* 0x0000001fff0f7819 */ /* 0x000fe200000114df */
[----:B------:R0:W-:Y:S01]  /*186b0*/  @!P0 ST.E.64 desc[UR42][R8.64], R128 ;  /* 0x0000008008008985 */ /* 0x0001e2000c101b2a */
[----:B--2---:R-:W-:Y:S02]  /*186c0*/  @!P1 LEA R10, P5, R223, R14, 0x2 ;  /* 0x0000000edf0a9211 */ /* 0x004fe400078a10ff */
[----:B------:R-:W-:Y:S02]  /*186d0*/  ISETP.GE.AND P2, PT, R220, UR4, PT ;  /* 0x00000004dc007c0c */ /* 0x000fe4000bf46270 */
[----:B------:R-:W-:Y:S02]  /*186e0*/  ISETP.GE.AND P0, PT, R219, UR4, PT ;  /* 0x00000004db007c0c */ /* 0x000fe4000bf06270 */
[----:B------:R-:W-:Y:S02]  /*186f0*/  @!P1 LEA.HI.X R11, R223, R0, R15, 0x2, P5 ;  /* 0x00000000df0b9211 */ /* 0x000fe400028f140f */
[----:B---3--:R-:W-:-:S02]  /*18700*/  @!P3 LEA R12, P5, R222, R14, 0x2 ;  /* 0x0000000ede0cb211 */ /* 0x008fc400078a10ff */
[----:B------:R-:W-:Y:S01]  /*18710*/  SHF.R.S32.HI R24, RZ, 0x1f, R222 ;  /* 0x0000001fff187819 */ /* 0x000fe200000114de */
[----:B------:R0:W-:Y:S01]  /*18720*/  @!P1 ST.E.64 desc[UR42][R10.64], R132 ;  /* 0x000000840a009985 */ /* 0x0001e2000c101b2a */
[----:B------:R-:W-:Y:S02]  /*18730*/  SHF.R.S32.HI R15, RZ, 0x1f, R221 ;  /* 0x0000001fff0f7819 */ /* 0x000fe400000114dd */
[C---:B-1----:R-:W-:Y:S02]  /*18740*/  @!P4 LEA R20, P1, R221.reuse, R14, 0x2 ;  /* 0x0000000edd14c211 */ /* 0x042fe400078210ff */
[----:B------:R-:W-:Y:S02]  /*18750*/  @!P3 LEA.HI.X R13, R222, R0, R24, 0x2, P5 ;  /* 0x00000000de0db211 */ /* 0x000fe400028f1418 */
[----:B----4-:R-:W-:Y:S02]  /*18760*/  @!P2 LEA R26, P5, R220, R14, 0x2 ;  /* 0x0000000edc1aa211 */ /* 0x010fe400078a10ff */
[----:B------:R-:W-:Y:S01]  /*18770*/  @!P4 LEA.HI.X R21, R221, R0, R15, 0x2, P1 ;  /* 0x00000000dd15c211 */ /* 0x000fe200008f140f */
[----:B------:R0:W-:Y:S01]  /*18780*/  @!P3 ST.E.64 desc[UR42][R12.64], R136 ;  /* 0x000000880c00b985 */ /* 0x0001e2000c101b2a */
[----:B------:R-:W-:-:S02]  /*18790*/  @!P0 LEA R14, P1, R219, R14, 0x2 ;  /* 0x0000000edb0e8211 */ /* 0x000fc400078210ff */
[-C--:B------:R-:W-:Y:S01]  /*187a0*/  @!P2 LEA.HI.X R27, R220, R0.reuse, R237, 0x2, P5 ;  /* 0x00000000dc1ba211 */ /* 0x080fe200028f14ed */
[----:B------:R0:W-:Y:S01]  /*187b0*/  @!P4 ST.E.64 desc[UR42][R20.64], R140 ;  /* 0x0000008c1400c985 */ /* 0x0001e2000c101b2a */
[----:B------:R-:W-:-:S03]  /*187c0*/  @!P0 LEA.HI.X R15, R219, R0, R236, 0x2, P1 ;  /* 0x00000000db0f8211 */ /* 0x000fc600008f14ec */
[----:B------:R0:W-:Y:S04]  /*187d0*/  @!P2 ST.E.64 desc[UR42][R26.64], R144 ;  /* 0x000000901a00a985 */ /* 0x0001e8000c101b2a */
[----:B------:R0:W-:Y:S02]  /*187e0*/  @!P0 ST.E.64 desc[UR42][R14.64], R148 ;  /* 0x000000940e008985 */ /* 0x0001e4000c101b2a */
.L_x_2747:
[----:B------:R-:W-:Y:S05]  /*187f0*/  BSYNC B1 ;  /* 0x0000000000017941 */ /* 0x000fea0003800000 */
.L_x_2746:
[----:B------:R-:W-:-:S03]  /*18800*/  UMOV UR4, 0xffffffff ;  /* 0xffffffff00047882 */ /* 0x000fc60000000000 */
[----:B------:R-:W-:Y:S05]  /*18810*/  BRA.DIV UR4, `(.L_x_2748) ;  /* 0x000000b204547947 */ /* 0x000fea000b800000 */
[----:B-1----:R1:W3:Y:S04]  /*18820*/  SHFL.IDX PT, R0, R4, 0x1, 0x1c1f ;  /* 0x003c1f0004007f89 */ /* 0x0022e800000e0000 */
[----:B0-2---:R1:W0:Y:S02]  /*18830*/  SHFL.IDX PT, R14, R3, 0x1, 0x1c1f ;  /* 0x003c1f00030e7f89 */ /* 0x00522400000e0000 */
.L_x_2996:
[----:B------:R-:W-:-:S13]  /*18840*/  ISETP.GE.AND P0, PT, R25, R56, PT ;  /* 0x000000381900720c */ /* 0x000fda0003f06270 */
[----:B------:R-:W-:Y:S05]  /*18850*/  @P0 BRA `(.L_x_2744) ;  /* 0x0000001000400947 */ /* 0x000fea0003800000 */
[----:B------:R-:W-:Y:S01]  /*18860*/  ULDC UR4, c[0x0][0xac8] ;  /* 0x0002b20000047ab9 */ /* 0x000fe20000000800 */
[----:B-1----:R-:W-:Y:S02]  /*18870*/  SHF.R.S32.HI R4, RZ, 0x1f, R233 ;  /* 0x0000001fff047819 */ /* 0x002fe400000114e9 */
[----:B------:R-:W-:Y:S02]  /*18880*/  ISETP.GE.AND P2, PT, R197, UR4, PT ;  /* 0x00000004c5007c0c */ /* 0x000fe4000bf46270 */
[----:B------:R-:W-:Y:S02]  /*18890*/  ISETP.GE.AND P3, PT, R233, UR4, PT ;  /* 0x00000004e9007c0c */ /* 0x000fe4000bf66270 */
[----:B------:R-:W-:Y:S02]  /*188a0*/  ISETP.GE.AND P1, PT, R232, UR4, PT ;  /* 0x00000004e8007c0c */ /* 0x000fe4000bf26270 */
[----:B------:R-:W-:Y:S02]  /*188b0*/  ISETP.GE.AND P0, PT, R231, UR4, PT ;  /* 0x00000004e7007c0c */ /* 0x000fe4000bf06270 */
[----:B------:R-:W-:-:S05]  /*188c0*/  SHF.R.S32.HI R3, RZ, 0x1f, R232 ;  /* 0x0000001fff037819 */ /* 0x000fca00000114e8 */
[----:B---3--:R-:W-:Y:S02]  /*188d0*/  @!P2 IMAD.MOV.U32 R15, RZ, RZ, R0 ;  /* 0x000000ffff0fa224 */ /* 0x008fe400078e0000 */
[-C--:B0-----:R-:W-:Y:S01]  /*188e0*/  @!P3 LEA R10, P4, R233, R14.reuse, 0x2 ;  /* 0x0000000ee90ab211 */ /* 0x081fe200078810ff */
[----:B------:R-:W-:Y:S01]  /*188f0*/  @!P2 IMAD.WIDE R8, R197, 0x4, R14 ;  /* 0x00000004c508a825 */ /* 0x000fe200078e020e */
[----:B------:R-:W-:Y:S02]  /*18900*/  @!P1 LEA R12, P5, R232, R14, 0x2 ;  /* 0x0000000ee80c9211 */ /* 0x000fe400078a10ff */
[-C--:B------:R-:W-:Y:S02]  /*18910*/  @!P3 LEA.HI.X R11, R233, R0.reuse, R4, 0x2, P4 ;  /* 0x00000000e90bb211 */ /* 0x080fe400020f1404 */
[----:B------:R0:W-:Y:S01]  /*18920*/  @!P2 ST.E.64 desc[UR42][R8.64], R90 ;  /* 0x0000005a0800a985 */ /* 0x0001e2000c101b2a */
[----:B------:R-:W-:Y:S02]  /*18930*/  ISETP.GE.AND P2, PT, R230, UR4, PT ;  /* 0x00000004e6007c0c */ /* 0x000fe4000bf46270 */
[----:B------:R-:W-:Y:S01]  /*18940*/  ISETP.GE.AND P4, PT, R229, UR4, PT ;  /* 0x00000004e5007c0c */ /* 0x000fe2000bf86270 */
[----:B------:R1:W-:Y:S01]  /*18950*/  @!P3 ST.E.64 desc[UR42][R10.64], R94 ;  /* 0x0000005e0a00b985 */ /* 0x0003e2000c101b2a */
[----:B------:R-:W-:-:S02]  /*18960*/  @!P1 LEA.HI.X R13, R232, R0, R3, 0x2, P5 ;  /* 0x00000000e80d9211 */ /* 0x000fc400028f1403 */
[CC--:B------:R-:W-:Y:S02]  /*18970*/  @!P0 LEA R20, P5, R231.reuse, R14.reuse, 0x2 ;  /* 0x0000000ee7148211 */ /* 0x0c0fe400078a10ff */
[----:B------:R-:W-:Y:S01]  /*18980*/  SHF.R.S32.HI R4, RZ, 0x1f, R231 ;  /* 0x0000001fff047819 */ /* 0x000fe200000114e7 */
[----:B------:R2:W-:Y:S01]  /*18990*/  @!P1 ST.E.64 desc[UR42][R12.64], R98 ;  /* 0x000000620c009985 */ /* 0x0005e2000c101b2a */
[----:B------:R-:W-:Y:S02]  /*189a0*/  ISETP.GE.AND P3, PT, R228, UR4, PT ;  /* 0x00000004e4007c0c */ /* 0x000fe4000bf66270 */
[----:B------:R-:W-:Y:S02]  /*189b0*/  SHF.R.S32.HI R3, RZ, 0x1f, R230 ;  /* 0x0000001fff037819 */ /* 0x000fe400000114e6 */
[----:B------:R-:W-:Y:S02]  /*189c0*/  @!P2 LEA R24, P1, R230, R14, 0x2 ;  /* 0x0000000ee618a211 */ /* 0x000fe400078210ff */
[----:B------:R-:W-:-:S02]  /*189d0*/  @!P0 LEA.HI.X R21, R231, R0, R4, 0x2, P5 ;  /* 0x00000000e7158211 */ /* 0x000fc400028f1404 */
[----:B------:R-:W-:Y:S02]  /*189e0*/  @!P2 LEA.HI.X R25, R230, R0, R3, 0x2, P1 ;  /* 0x00000000e619a211 */ /* 0x000fe400008f1403 */
[----:B------:R-:W-:Y:S01]  /*189f0*/  ISETP.GE.AND P1, PT, R227, UR4, PT ;  /* 0x00000004e3007c0c */ /* 0x000fe2000bf26270 */
[----:B------:R3:W-:Y:S01]  /*18a00*/  @!P0 ST.E.64 desc[UR42][R20.64], R102 ;  /* 0x0000006614008985 */ /* 0x0007e2000c101b2a */
[-C--:B0-----:R-:W-:Y:S02]  /*18a10*/  @!P4 LEA R8, P0, R229, R14.reuse, 0x2 ;  /* 0x0000000ee508c211 */ /* 0x081fe400078010ff */
[----:B------:R-:W-:Y:S01]  /*18a20*/  SHF.R.S32.HI R4, RZ, 0x1f, R229 ;  /* 0x0000001fff047819 */ /* 0x000fe200000114e5 */
[----:B------:R0:W-:Y:S01]  /*18a30*/  @!P2 ST.E.64 desc[UR42][R24.64], R106 ;  /* 0x0000006a1800a985 */ /* 0x0001e2000c101b2a */
[----:B------:R-:W-:Y:S02]  /*18a40*/  SHF.R.S32.HI R3, RZ, 0x1f, R228 ;  /* 0x0000001fff037819 */ /* 0x000fe400000114e4 */
[----:B-1----:R-:W-:-:S02]  /*18a50*/  @!P3 LEA R10, P5, R228, R14, 0x2 ;  /* 0x0000000ee40ab211 */ /* 0x002fc400078a10ff */
[----:B------:R-:W-:Y:S02]  /*18a60*/  ISETP.GE.AND P2, PT, R226, UR4, PT ;  /* 0x00000004e2007c0c */ /* 0x000fe4000bf46270 */
[-C--:B------:R-:W-:Y:S02]  /*18a70*/  @!P4 LEA.HI.X R9, R229, R0.reuse, R4, 0x2, P0 ;  /* 0x00000000e509c211 */ /* 0x080fe400000f1404 */
[----:B------:R-:W-:Y:S02]  /*18a80*/  ISETP.GE.AND P0, PT, R225, UR4, PT ;  /* 0x00000004e1007c0c */ /* 0x000fe4000bf06270 */
[----:B------:R-:W-:Y:S01]  /*18a90*/  @!P3 LEA.HI.X R11, R228, R0, R3, 0x2, P5 ;  /* 0x00000000e40bb211 */ /* 0x000fe200028f1403 */
[----:B------:R1:W-:Y:S01]  /*18aa0*/  @!P4 ST.E.64 desc[UR42][R8.64], R40 ;  /* 0x000000280800c985 */ /* 0x0003e2000c101b2a */
[----:B--2---:R-:W-:Y:S02]  /*18ab0*/  @!P1 LEA R12, P5, R227, R14, 0x2 ;  /* 0x0000000ee30c9211 */ /* 0x004fe400078a10ff */
[----:B------:R-:W-:Y:S01]  /*18ac0*/  SHF.R.S32.HI R3, RZ, 0x1f, R227 ;  /* 0x0000001fff037819 */ /* 0x000fe200000114e3 */
[----:B------:R2:W-:Y:S01]  /*18ad0*/  @!P3 ST.E.64 desc[UR42][R10.64], R114 ;  /* 0x000000720a00b985 */ /* 0x0005e2000c101b2a */
[----:B------:R-:W-:-:S02]  /*18ae0*/  ISETP.GE.AND P3, PT, R224, UR4, PT ;  /* 0x00000004e0007c0c */ /* 0x000fc4000bf66270 */
[----:B------:R-:W-:Y:S02]  /*18af0*/  @!P1 LEA.HI.X R13, R227, R0, R3, 0x2, P5 ;  /* 0x00000000e30d9211 */ /* 0x000fe400028f1403 */
[CC--:B---3--:R-:W-:Y:S02]  /*18b00*/  @!P2 LEA R20, P4, R226.reuse, R14.reuse, 0x2 ;  /* 0x0000000ee214a211 */ /* 0x0c8fe400078810ff */
[----:B------:R-:W-:Y:S01]  /*18b10*/  SHF.R.S32.HI R4, RZ, 0x1f, R226 ;  /* 0x0000001fff047819 */ /* 0x000fe200000114e2 */
[----:B------:R3:W-:Y:S01]  /*18b20*/  @!P1 ST.E.64 desc[UR42][R12.64], R118 ;  /* 0x000000760c009985 */ /* 0x0007e2000c101b2a */
[----:B0-----:R-:W-:Y:S02]  /*18b30*/  @!P0 LEA R24, P5, R225, R14, 0x2 ;  /* 0x0000000ee1188211 */ /* 0x001fe400078a10ff */
        /* <DEDUP_REMOVED lines=8> */
[----:B-1----:R-:W-:Y:S02]  /*18bc0*/  @!P3 LEA R8, P5, R224, R14, 0x2 ;  /* 0x0000000ee008b211 */ /* 0x002fe400078a10ff */
[----:B------:R-:W-:-:S02]  /*18bd0*/  ISETP.GE.AND P2, PT, R221, UR4, PT ;  /* 0x00000004dd007c0c */ /* 0x000fc4000bf46270 */
[----:B------:R-:W-:Y:S02]  /*18be0*/  ISETP.GE.AND P0, PT, R220, UR4, PT ;  /* 0x00000004dc007c0c */ /* 0x000fe4000bf06270 */
[----:B------:R-:W-:Y:S02]  /*18bf0*/  @!P3 LEA.HI.X R9, R224, R0, R3, 0x2, P5 ;  /* 0x00000000e009b211 */ /* 0x000fe400028f1403 */
[-C--:B--2---:R-:W-:Y:S02]  /*18c00*/  @!P1 LEA R10, P5, R223, R14.reuse, 0x2 ;  /* 0x0000000edf0a9211 */ /* 0x084fe400078a10ff */
[----:B------:R-:W-:Y:S01]  /*18c10*/  SHF.R.S32.HI R3, RZ, 0x1f, R223 ;  /* 0x0000001fff037819 */ /* 0x000fe200000114df */
[----:B------:R4:W-:Y:S01]  /*18c20*/  @!P3 ST.E.64 desc[UR42][R8.64], R130 ;  /* 0x000000820800b985 */ /* 0x0009e2000c101b2a */
[----:B---3--:R-:W-:Y:S02]  /*18c30*/  @!P4 LEA R12, P3, R222, R14, 0x2 ;  /* 0x0000000ede0cc211 */ /* 0x008fe400078610ff */
[----:B------:R-:W-:-:S02]  /*18c40*/  SHF.R.S32.HI R4, RZ, 0x1f, R222 ;  /* 0x0000001fff047819 */ /* 0x000fc400000114de */
[----:B------:R-:W-:Y:S02]  /*18c50*/  @!P1 LEA.HI.X R11, R223, R0, R3, 0x2, P5 ;  /* 0x00000000df0b9211 */ /* 0x000fe400028f1403 */
[----:B------:R-:W-:Y:S02]  /*18c60*/  SHF.R.S32.HI R3, RZ, 0x1f, R221 ;  /* 0x0000001fff037819 */ /* 0x000fe400000114dd */
[C---:B0-----:R-:W-:Y:S01]  /*18c70*/  @!P2 LEA R20, P5, R221.reuse, R14, 0x2 ;  /* 0x0000000edd14a211 */ /* 0x041fe200078a10ff */
[----:B------:R4:W-:Y:S01]  /*18c80*/  @!P1 ST.E.64 desc[UR42][R10.64], R134 ;  /* 0x000000860a009985 */ /* 0x0009e2000c101b2a */
[----:B------:R-:W-:Y:S02]  /*18c90*/  @!P4 LEA.HI.X R13, R222, R0, R4, 0x2, P3 ;  /* 0x00000000de0dc211 */ /* 0x000fe400018f1404 */
        /* <DEDUP_REMOVED lines=12> */
.L_x_2731:
[----:B------:R-:W-:Y:S01]  /*18d60*/  ULDC.64 UR6, c[0x0][0xc08] ;  /* 0x0003020000067ab9 */ /* 0x000fe20000000a00 */
[----:B------:R-:W-:Y:S01]  /*18d70*/  ULDC.64 UR4, c[0x0][0xc00] ;  /* 0x0003000000047ab9 */ /* 0x000fe20000000a00 */
[----:B------:R-:W-:Y:S01]  /*18d80*/  ISETP.NE.U32.AND P1, PT, RZ, UR6, PT ;  /* 0x00000006ff007c0c */ /* 0x000fe2000bf25070 */
[----:B------:R-:W-:Y:S01]  /*18d90*/  IMAD.MOV.U32 R3, RZ, RZ, RZ ;  /* 0x000000ffff037224 */ /* 0x000fe200078e00ff */
[----:B------:R-:W-:Y:S02]  /*18da0*/  ISETP.NE.U32.AND P0, PT, RZ, UR4, PT ;  /* 0x00000004ff007c0c */ /* 0x000fe4000bf05070 */
[----:B------:R-:W-:Y:S02]  /*18db0*/  ISETP.NE.AND.EX P1, PT, RZ, UR7, PT, P1 ;  /* 0x00000007ff007c0c */ /* 0x000fe4000bf25310 */
[----:B------:R-:W-:Y:S02]  /*18dc0*/  IADD3 R8, P2, R210, UR4, RZ ;  /* 0x00000004d2087c10 */ /* 0x000fe4000ff5e0ff */
[----:B------:R-:W-:-:S02]  /*18dd0*/  ISETP.NE.AND.EX P0, PT, RZ, UR5, PT, P0 ;  /* 0x00000005ff007c0c */ /* 0x000fc4000bf05300 */
[----:B------:R-:W-:Y:S01]  /*18de0*/  IADD3.X R9, R211, UR5, RZ, P2, !PT ;  /* 0x00000005d3097c10 */ /* 0x000fe200097fe4ff */
[----:B------:R-:W-:Y:S02]  /*18df0*/  ULDC UR4, c[0x0][0xa88] ;  /* 0x0002a20000047ab9 */ /* 0x000fe40000000800 */
[----:B------:R-:W-:-:S04]  /*18e00*/  IMAD.U32 R24, RZ, RZ, UR4 ;  /* 0x00000004ff187e24 */ /* 0x000fc8000f8e00ff */
[----:B------:R-:W-:-:S04]  /*18e10*/  @P1 IADD3 R210, P2, R210, UR6, RZ ;  /* 0x00000006d2d21c10 */ /* 0x000fc8000ff5e0ff */
[----:B------:R-:W-:Y:S01]  /*18e20*/  @P1 IADD3.X R211, R211, UR7, RZ, P2, !PT ;  /* 0x00000007d3d31c10 */ /* 0x000fe200097fe4ff */
[----:B------:R2:W5:Y:S04]  /*18e30*/  @P0 LDG.E R3, desc[UR42][R8.64] ;  /* 0x0000002a08030981 */ /* 0x000568000c1e1900 */
[----:B------:R2:W5:Y:S01]  /*18e40*/  @P1 LDG.E R24, desc[UR42][R210.64] ;  /* 0x0000002ad2181981 */ /* 0x000562000c1e1900 */
[----:B------:R-:W-:Y:S01]  /*18e50*/  ISETP.NE.AND P2, PT, R208, RZ, PT ;  /* 0x000000ffd000720c */ /* 0x000fe20003f45270 */
[----:B------:R-:W3:-:S12]  /*18e60*/  S2R R0, SR_TID.X ;  /* 0x0000000000007919 */ /* 0x000ed80000002100 */
[----:B------:R-:W4:Y:S01]  /*18e70*/  @!P2 LDC R208, c[0x0][0xad4] ;  /* 0x0002b500ffd0ab82 */ /* 0x000f220000000800 */
[----:B---3--:R-:W-:Y:S01]  /*18e80*/  VIADD R0, R0, 0xffffff80 ;  /* 0xffffff8000007836 */ /* 0x008fe20000000000 */
[----:B----4-:R-:W-:-:S04]  /*18e90*/  ISETP.GT.AND P2, PT, R208, 0x1, PT ;  /* 0x00000001d000780c */ /* 0x010fc80003f44270 */
[----:B------:R-:W-:Y:S01]  /*18ea0*/  ISETP.GT.AND P3, PT, R0, 0x7f, PT ;  /* 0x0000007f0000780c */ /* 0x000fe20003f64270 */
[----:B--2---:R-:W-:-:S12]  /*18eb0*/  @P1 BRA `(.L_x_2749) ;  /* 0x0000000000101947 */ /* 0x004fd80003800000 */
[----:B------:R-:W-:Y:S05]  /*18ec0*/  @!P0 BRA `(.L_x_2749) ;  /* 0x00000000000c8947 */ /* 0x000fea0003800000 */
[----:B------:R-:W2:Y:S04]  /*18ed0*/  LDG.E R11, desc[UR42][R8.64] ;  /* 0x0000002a080b7981 */ /* 0x000ea8000c1e1900 */
[----:B-----5:R-:W2:Y:S02]  /*18ee0*/  LDG.E R24, desc[UR42][R8.64+0x4] ;  /* 0x0000042a08187981 */ /* 0x020ea4000c1e1900 */
[----:B--2---:R-:W-:-:S07]  /*18ef0*/  IMAD.IADD R24, R24, 0x1, -R11 ;  /* 0x0000000118187824 */ /* 0x004fce00078e0a0b */
.L_x_2749:
        /* <DEDUP_REMOVED lines=11> */
[----:B------:R-:W-:Y:S01]  /*18fb0*/  IMAD.MOV.U32 R26, RZ, RZ, 0x9b8 ;  /* 0x000009b8ff1a7424 */ /* 0x000fe200078e00ff */
[----:B------:R-:W-:Y:S01]  /*18fc0*/  ISETP.GT.AND P0, PT, R208, 0x1, PT ;  /* 0x00000001d000780c */ /* 0x000fe20003f04270 */
[----:B------:R-:W2:Y:S01]  /*18fd0*/  LDC.64 R30, c[0x0][0xba8] ;  /* 0x0002ea00ff1e7b82 */ /* 0x000ea20000000a00 */
[----:B------:R-:W-:Y:S01]  /*18fe0*/  ISETP.NE.AND P1, PT, R33, 0x1, PT ;  /* 0x000000012100780c */ /* 0x000fe20003f25270 */
[----:B------:R-:W-:Y:S01]  /*18ff0*/  IMAD.MOV.U32 R25, RZ, RZ, R29 ;  /* 0x000000ffff197224 */ /* 0x000fe200078e001d */
[----:B------:R-:W-:Y:S02]  /*19000*/  SEL R26, R26, 0x978, P0 ;  /* 0x000009781a1a7807 */ /* 0x000fe40000000000 */
[----:B------:R-:W-:-:S03]  /*19010*/  SEL R217, R217, RZ, P0 ;  /* 0x000000ffd9d97207 */ /* 0x000fc60000000000 */
[----:B------:R-:W3:Y:S08]  /*19020*/  LDC.64 R10, c[0x0][R26+0x220] ;  /* 0x000088001a0a7b82 */ /* 0x000ef00000000a00 */
[----:B------:R-:W4:Y:S08]  /*19030*/  LDC.64 R8, c[0x0][R26+0x218] ;  /* 0x000086001a087b82 */ /* 0x000f300000000a00 */
[----:B------:R-:W5:Y:S08]  /*19040*/  LDC.64 R12, c[0x0][R26+0x228] ;  /* 0x00008a001a0c7b82 */ /* 0x000f700000000a00 */
[----:B------:R-:W0:Y:S08]  /*19050*/  LDC.64 R14, c[0x0][R26+0x210] ;  /* 0x000084001a0e7b82 */ /* 0x000e300000000a00 */
[----:B------:R-:W1:Y:S08]  /*19060*/  @P1 LDC R0, c[0x0][0xbec] ;  /* 0x0002fb00ff001b82 */ /* 0x000e700000000800 */
[----:B------:R-:W5:Y:S01]  /*19070*/  @P1 LDC R35, c[0x0][0xbf0] ;  /* 0x0002fc00ff231b82 */ /* 0x000f620000000800 */
[----:B---3--:R-:W-:-:S07]  /*19080*/  IMAD R11, R11, R209, RZ ;  /* 0x000000d10b0b7224 */ /* 0x008fce00078e02ff */
[----:B--2---:R-:W2:Y:S01]  /*19090*/  @!P0 LDC R30, c[0x0][0xb50] ;  /* 0x0002d400ff1e8b82 */ /* 0x004ea20000000800 */
[----:B------:R-:W-:-:S04]  /*190a0*/  IMAD.WIDE.U32 R20, R10, R209, RZ ;  /* 0x000000d10a147225 */ /* 0x000fc800078e00ff */
[----:B------:R-:W-:Y:S02]  /*190b0*/  IMAD R11, R10, R234, R11 ;  /* 0x000000ea0a0b7224 */ /* 0x000fe400078e020b */
[----:B-1----:R-:W-:Y:S01]  /*190c0*/  @P1 IMAD.HI.U32 R0, R29, R0, RZ ;  /* 0x000000001d001227 */ /* 0x002fe200078e00ff */
[----:B------:R-:W1:Y:S03]  /*190d0*/  @!P0 LDC R31, c[0x0][0xb54] ;  /* 0x0002d500ff1f8b82 */ /* 0x000e660000000800 */
[-C--:B----4-:R-:W-:Y:S02]  /*190e0*/  IMAD R27, R9, R206.reuse, RZ ;  /* 0x000000ce091b7224 */ /* 0x090fe400078e02ff */
[----:B------:R-:W-:Y:S01]  /*190f0*/  IMAD.WIDE.U32 R8, R8, R206, RZ ;  /* 0x000000ce08087225 */ /* 0x000fe200078e00ff */
[----:B-----5:R-:W-:-:S03]  /*19100*/  @P1 SHF.R.U32.HI R25, RZ, R35, R0 ;  /* 0x00000023ff191219 */ /* 0x020fc60000011600 */
        /* <DEDUP_REMOVED lines=10> */
[----:B0-----:R-:W-:Y:S01]  /*191b0*/  IMAD R0, R15, R11, RZ ;  /* 0x0000000b0f007224 */ /* 0x001fe200078e02ff */
[----:B------:R-:W-:-:S04]  /*191c0*/  SHF.R.S32.HI R25, RZ, 0x1f, R25 ;  /* 0x0000001fff197819 */ /* 0x000fc80000011419 */
[----:B------:R-:W-:Y:S02]  /*191d0*/  IADD3.X R9, R25, R4, R13, P0, P1 ;  /* 0x0000000419097210 */ /* 0x000fe400007e240d */
[----:B------:R-:W-:Y:S01]  /*191e0*/  SHF.R.S32.HI R13, RZ, 0x1f, R11 ;  /* 0x0000001fff0d7819 */ /* 0x000fe2000001140b */
[----:B------:R-:W-:-:S04]  /*191f0*/  IMAD.WIDE.U32 R8, R14, R11, R8 ;  /* 0x0000000b0e087225 */ /* 0x000fc800078e0008 */
[----:B------:R-:W-:Y:S01]  /*19200*/  IMAD R13, R14, R13, R0 ;  /* 0x0000000d0e0d7224 */ /* 0x000fe200078e0200 */
[----:B--2---:R-:W-:-:S03]  /*19210*/  LEA R10, P0, R8, R30, 0x2 ;  /* 0x0000001e080a7211 */ /* 0x004fc600078010ff */
[----:B------:R-:W-:Y:S02]  /*19220*/  IMAD.IADD R0, R9, 0x1, R13 ;  /* 0x0000000109007824 */ /* 0x000fe400078e020d */
[----:B------:R-:W-:-:S03]  /*19230*/  IMAD.MOV.U32 R9, RZ, RZ, -0x800000 ;  /* 0xff800000ff097424 */ /* 0x000fc600078e00ff */
[----:B-1----:R-:W-:-:S05]  /*19240*/  LEA.HI.X R11, R8, R31, R0, 0x2, P0 ;  /* 0x0000001f080b7211 */ /* 0x002fca00000f1400 */
[----:B------:R2:W-:Y:S02]  /*19250*/  STG.E desc[UR42][R10.64], R9 ;  /* 0x000000090a007986 */ /* 0x0005e4000c10192a */
.L_x_2751:
[----:B------:R-:W-:Y:S05]  /*19260*/  BSYNC B1 ;  /* 0x0000000000017941 */ /* 0x000fea0003800000 */
.L_x_2750:
        /* <DEDUP_REMOVED lines=13> */
[----:B-1----:R-:W-:Y:S01]  /*19340*/  IMAD R4, R234, UR6, RZ ;  /* 0x00000006ea047c24 */ /* 0x002fe2000f8e02ff */
[----:B---3--:R-:W-:Y:S01]  /*19350*/  ISETP.NE.AND P0, PT, R21, 0x1, PT ;  /* 0x000000011500780c */ /* 0x008fe20003f05270 */
[----:B------:R-:W-:Y:S01]  /*19360*/  IMAD R9, R206, UR5, R9 ;  /* 0x00000005ce097c24 */ /* 0x000fe2000f8e0209 */
[----:B------:R-:W-:Y:S01]  /*19370*/  ULDC.64 UR4, c[0x0][0xae0] ;  /* 0x0002b80000047ab9 */ /* 0x000fe20000000a00 */
[----:B------:R-:W-:Y:S02]  /*19380*/  IMAD.IADD R190, R22, 0x1, R190 ;  /* 0x0000000116be7824 */ /* 0x000fe400078e02be */
[----:B------:R-:W-:-:S08]  /*19390*/  IMAD.WIDE.U32 R8, R209, UR6, R8 ;  /* 0x00000006d1087c25 */ /* 0x000fd0000f8e0008 */
[----:B------:R-:W1:Y:S08]  /*193a0*/  @P0 LDC R13, c[0x0][0xbec] ;  /* 0x0002fb00ff0d0b82 */ /* 0x000e700000000800 */
[----:B------:R-:W2:Y:S01]  /*193b0*/  @P0 LDC R15, c[0x0][0xbf0] ;  /* 0x0002fc00ff0f0b82 */ /* 0x000ea20000000800 */
[----:B-1----:R-:W-:-:S04]  /*193c0*/  @P0 IMAD.HI.U32 R0, R10, R13, RZ ;  /* 0x0000000d0a000227 */ /* 0x002fc800078e00ff */
[----:B------:R-:W-:Y:S01]  /*193d0*/  IMAD R13, R209, UR7, R4 ;  /* 0x00000007d10d7c24 */ /* 0x000fe2000f8e0204 */
[----:B--2---:R-:W-:-:S03]  /*193e0*/  @P0 SHF.R.U32.HI R3, RZ, R15, R0 ;  /* 0x0000000fff030219 */ /* 0x004fc60000011600 */
        /* <DEDUP_REMOVED lines=19> */
[----:B------:R1:W2:Y:S04]  /*19520*/  SHFL.IDX PT, R3, R4, RZ, 0x181f ;  /* 0x00181fff04037589 */ /* 0x0002a800000e0000 */
[----:B------:R1:W3:Y:S02]  /*19530*/  SHFL.IDX PT, R14, R0, RZ, 0x181f ;  /* 0x00181fff000e7589 */ /* 0x0002e400000e0000 */
.L_x_2999:
[----:B------:R-:W-:Y:S01]  /*19540*/  IMAD R21, R24, R21, RZ ;  /* 0x0000001518157224 */ /* 0x000fe200078e02ff */
[----:B------:R-:W-:Y:S04]  /*19550*/  BSSY B1, `(.L_x_2753) ;  /* 0x000000c000017945 */ /* 0x000fe80003800000 */
[----:B------:R-:W-:-:S13]  /*19560*/  ISETP.GE.AND P0, PT, R190, R21, PT ;  /* 0x00000015be00720c */ /* 0x000fda0003f06270 */
[----:B------:R-:W-:Y:S05]  /*19570*/  @P0 BRA `(.L_x_2754) ;  /* 0x0000000000240947 */ /* 0x000fea0003800000 */
[----:B------:R-:W-:Y:S02]  /*19580*/  ULDC UR4, c[0x0][0xac8] ;  /* 0x0002b20000047ab9 */ /* 0x000fe40000000800 */
        /* <DEDUP_REMOVED lines=8> */
.L_x_2754:
[----:B------:R-:W-:Y:S05]  /*19610*/  BSYNC B1 ;  /* 0x0000000000017941 */ /* 0x000fea0003800000 */
.L_x_2753:
[----:B------:R-:W-:-:S03]  /*19620*/  UMOV UR4, 0xffffffff ;  /* 0xffffffff00047882 */ /* 0x000fc60000000000 */
[----:B------:R-:W-:Y:S05]  /*19630*/  BRA.DIV UR4, `(.L_x_2755) ;  /* 0x000000a604487947 */ /* 0x000fea000b800000 */
[----:B--2---:R2:W0:Y:S04]  /*19640*/  SHFL.IDX PT, R3, R4, 0x1, 0x181f ;  /* 0x00381f0004037f89 */ /* 0x00442800000e0000 */
[----:B---34-:R2:W3:Y:S02]  /*19650*/  SHFL.IDX PT, R14, R0, 0x1, 0x181f ;  /* 0x00381f00000e7f89 */ /* 0x0184e400000e0000 */
.L_x_3003:
[----:B------:R-:W-:Y:S01]  /*19660*/  VIADD R8, R190, 0x20 ;  /* 0x00000020be087836 */ /* 0x000fe20000000000 */
        /* <DEDUP_REMOVED lines=10> */
[----:B------:R4:W-:Y:S04]  /*19710*/  @!P2 ST.E.128 desc[UR42][R8.64], RZ ;  /* 0x000000ff0800a985 */ /* 0x0009e8000c101d2a */
[----:B------:R4:W-:Y:S02]  /*19720*/  @!P3 ST.E.128 desc[UR42][R14.64], RZ ;  /* 0x000000ff0e00b985 */ /* 0x0009e4000c101d2a */
.L_x_2757:
[----:B------:R-:W-:Y:S05]  /*19730*/  BSYNC B1 ;  /* 0x0000000000017941 */ /* 0x000fea0003800000 */
.L_x_2756:
[----:B------:R-:W-:-:S03]  /*19740*/  UMOV UR4, 0xffffffff ;  /* 0xffffffff00047882 */ /* 0x000fc60000000000 */
[----:B------:R-:W-:Y:S05]  /*19750*/  BRA.DIV UR4, `(.L_x_2758) ;  /* 0x000000a604487947 */ /* 0x000fea000b800000 */
[----:B0-----:R0:W0:Y:S04]  /*19760*/  SHFL.IDX PT, R3, R4, 0x2, 0x181f ;  /* 0x00581f0004037f89 */ /* 0x00102800000e0000 */
[----:B---34-:R3:W4:Y:S02]  /*19770*/  SHFL.IDX PT, R14, R0, 0x2, 0x181f ;  /* 0x00581f00000e7f89 */ /* 0x01872400000e0000 */
.L_x_3007:
[----:B------:R-:W-:Y:S01]  /*19780*/  VIADD R8, R190, 0x40 ;  /* 0x00000040be087836 */ /* 0x000fe20000000000 */
[----:B------:R-:W-:Y:S04]  /*19790*/  BSSY B1, `(.L_x_2759) ;  /* 0x000000c000017945 */ /* 0x000fe80003800000 */
[----:B------:R-:W-:-:S13]  /*197a0*/  ISETP.GE.AND P0, PT, R8, R21, PT ;  /* 0x000000150800720c */ /* 0x000fda0003f06270 */
[----:B------:R-:W-:Y:S05]  /*197b0*/  @P0 BRA `(.L_x_2760) ;  /* 0x0000000000240947 */ /* 0x000fea0003800000 */
[----:B------:R-:W-:Y:S02]  /*197c0*/  ULDC UR4, c[0x0][0xac8] ;  /* 0x0002b20000047ab9 */ /* 0x000fe40000000800 */
        /* <DEDUP_REMOVED lines=8> */
.L_x_2760:
[----:B------:R-:W-:Y:S05]  /*19850*/  BSYNC B1 ;  /* 0x0000000000017941 */ /* 0x000fea0003800000 */
.L_x_2759:
[----:B------:R-:W-:-:S03]  /*19860*/  UMOV UR4, 0xffffffff ;  /* 0xffffffff00047882 */ /* 0x000fc60000000000 */
[----:B------:R-:W-:Y:S05]  /*19870*/  BRA.DIV UR4, `(.L_x_2761) ;  /* 0x000000a604487947 */ /* 0x000fea000b800000 */
[----:B0-----:R0:W0:Y:S04]  /*19880*/  SHFL.IDX PT, R3, R4, 0x3, 0x181f ;  /* 0x00781f0004037f89 */ /* 0x00102800000e0000 */
[----:B----4-:R4:W0:Y:S02]  /*19890*/  SHFL.IDX PT, R14, R0, 0x3, 0x181f ;  /* 0x00781f00000e7f89 */ /* 0x01082400000e0000 */
.L_x_3011:
[----:B-1234-:R-:W-:-:S05]  /*198a0*/  VIADD R0, R190, 0x60 ;  /* 0x00000060be007836 */ /* 0x01efca0000000000 */
[----:B------:R-:W-:-:S13]  /*198b0*/  ISETP.GE.AND P0, PT, R0, R21, PT ;  /* 0x000000150000720c */ /* 0x000fda0003f06270 */
[----:B------:R-:W-:Y:S05]  /*198c0*/  @P0 BRA `(.L_x_2744) ;  /* 0x0000000000240947 */ /* 0x000fea0003800000 */
[----:B------:R-:W-:Y:S02]  /*198d0*/  ULDC UR4, c[0x0][0xac8] ;  /* 0x0002b20000047ab9 */ /* 0x000fe40000000800 */
        /* <DEDUP_REMOVED lines=8> */
.L_x_2744:
[----:B------:R-:W-:Y:S05]  /*19960*/  BSYNC B0 ;  /* 0x0000000000007941 */ /* 0x000fea0003800000 */
.L_x_2730:
[----:B------:R-:W-:Y:S02]  /*19970*/  ULDC UR4, c[0x0][0xc3c] ;  /* 0x00030f0000047ab9 */ /* 0x000fe40000000800 */
[----:B-1----:R-:W-:-:S13]  /*19980*/  ISETP.GE.AND P0, PT, R7, UR4, PT ;  /* 0x0000000407007c0c */ /* 0x002fda000bf06270 */
[----:B------:R-:W-:Y:S05]  /*19990*/  @!P0 BRA `(.L_x_2762) ;  /* 0xfffffe7800a08947 */ /* 0x000fea000383ffff */
[----:B------:R-:W-:Y:S05]  /*199a0*/  BRA `(.L_x_2546) ;  /* 0x0000008000dc7947 */ /* 0x000fea0003800000 */
.L_x_2544:
        /* <DEDUP_REMOVED lines=20> */
.L_x_2763:
        /* <DEDUP_REMOVED lines=43> */
.L_x_2767:
        /* <DEDUP_REMOVED lines=39> */
.L_x_2765:
        /* <DEDUP_REMOVED lines=12> */
.L_x_2768:
        /* <DEDUP_REMOVED lines=63> */
.L_x_2769:
        /* <DEDUP_REMOVED lines=61> */
.L_x_2770:
[----:B01----:R-:W-:-:S05]  /*1a890*/  LOP3.LUT R3, RZ, R2, RZ, 0x33, !PT ;  /* 0x00000002ff037212 */ /* 0x003fca00078e33ff */
[----:B------:R-:W-:-:S05]  /*1a8a0*/  IMAD.IADD R2, R4, 0x1, R3 ;  /* 0x0000000104027824 */ /* 0x000fca00078e0203 */
[----:B------:R1:W-:Y:S01]  /*1a8b0*/  STL [R1+0x4], R2 ;  /* 0x0000040201007387 */ /* 0x0003e20000100800 */
[----:B------:R-:W-:Y:S05]  /*1a8c0*/  BRA `(.L_x_2771) ;  /* 0x0000000000107947 */ /* 0x000fea0003800000 */
.L_x_2766:
[----:B------:R-:W-:Y:S01]  /*1a8d0*/  IMAD.U32 R2, RZ, RZ, UR6 ;  /* 0x00000006ff027e24 */ /* 0x000fe2000f8e00ff */
[----:B------:R0:W-:Y:S04]  /*1a8e0*/  STL [R1+0x4], RZ ;  /* 0x000004ff01007387 */ /* 0x0001e80000100800 */
[----:B------:R0:W-:Y:S04]  /*1a8f0*/  STL [R1+0x8], RZ ;  /* 0x000008ff01007387 */ /* 0x0001e80000100800 */
[----:B------:R0:W-:Y:S02]  /*1a900*/  STL [R1], R2 ;  /* 0x0000000201007387 */ /* 0x0001e40000100800 */
.L_x_2771:
        /* <DEDUP_REMOVED lines=10> */
.L_x_2764:
        /* <DEDUP_REMOVED lines=34> */
.L_x_2911:
[----:B------:R-:W2:Y:S01]  /*1abd0*/  LDL R0, [R1+0xc] ;  /* 0x00000c0001007983 */ /* 0x000ea20000100800 */
[----:B0-----:R-:W2:Y:S01]  /*1abe0*/  LDC.64 R2, c[0x0][0xc88] ;  /* 0x00032200ff027b82 */ /* 0x001ea20000000a00 */
[----:B------:R-:W-:Y:S05]  /*1abf0*/  YIELD ;  /* 0x0000000000007946 */ /* 0x000fea0003800000 */
[----:B------:R-:W-:Y:S01]  /*1ac00*/  ULDC.64 UR4, c[0x0][0xa28] ;  /* 0x00028a0000047ab9 */ /* 0x000fe20000000a00 */
[----:B------:R-:W-:Y:S01]  /*1ac10*/  IMAD.MOV.U32 R8, RZ, RZ, RZ ;  /* 0x000000ffff087224 */ /* 0x000fe200078e00ff */
[----:B------:R-:W-:Y:S01]  /*1ac20*/  ISETP.NE.U32.AND P0, PT, RZ, UR4, PT ;  /* 0x00000004ff007c0c */ /* 0x000fe2000bf05070 */
[----:B------:R-:W-:Y:S01]  /*1ac30*/  ULDC.64 UR10, c[0x0][0xa18] ;  /* 0x00028600000a7ab9 */ /* 0x000fe20000000a00 */
[----:B------:R-:W-:Y:S01]  /*1ac40*/  ULDC.64 UR8, c[0x0][0xa10] ;  /* 0x0002840000087ab9 */ /* 0x000fe20000000a00 */
[----:B------:R-:W-:Y:S01]  /*1ac50*/  ULDC.64 UR6, c[0x0][0xa08] ;  /* 0x0002820000067ab9 */ /* 0x000fe20000000a00 */
[----:B--2---:R-:W-:-:S05]  /*1ac60*/  IMAD.WIDE R2, R0, 0x4, R2 ;  /* 0x0000000400027825 */ /* 0x004fca00078e0202 */
[----:B-1----:R-:W2:Y:S01]  /*1ac70*/  LDG.E R4, desc[UR42][R2.64] ;  /* 0x0000002a02047981 */ /* 0x002ea2000c1e1900 */
[----:B------:R-:W-:Y:S01]  /*1ac80*/  ISETP.NE.AND.EX P0, PT, RZ, UR5, PT, P0 ;  /* 0x00000005ff007c0c */ /* 0x000fe2000bf05300 */
[----:B------:R-:W-:Y:S01]  /*1ac90*/  IMAD.MOV.U32 R0, RZ, RZ, RZ ;  /* 0x000000ffff007224 */ /* 0x000fe200078e00ff */
[----:B--2---:R-:W-:Y:S01]  /*1aca0*/  SHF.R.S32.HI R5, RZ, 0x1f, R4 ;  /* 0x0000001fff057819 */ /* 0x004fe20000011404 */
[----:B------:R-:W-:-:S10]  /*1acb0*/  IMAD.SHL.U32 R15, R4, 0x4, RZ ;  /* 0x00000004040f7824 */ /* 0x000fd400078e00ff */
[C---:B------:R-:W-:Y:S01]  /*1acc0*/  @P0 LEA R2, P1, R4.reuse, UR4, 0x2 ;  /* 0x0000000404020c11 */ /* 0x040fe2000f8210ff */
[----:B------:R0:W-:Y:S03]  /*1acd0*/  STL [R1+0x34], R4 ;  /* 0x0000340401007387 */ /* 0x0001e60000100800 */
        /* <DEDUP_REMOVED lines=14> */
[C---:B--2---:R-:W-:Y:S02]  /*1adc0*/  IADD3 R2, P4, R15.reuse, UR4, RZ ;  /* 0x000000040f027c10 */ /* 0x044fe4000ff9e0ff */
[----:B------:R-:W-:Y:S02]  /*1add0*/  ISETP.NE.AND.EX P3, PT, RZ, UR11, PT, P3 ;  /* 0x0000000bff007c0c */ /* 0x000fe4000bf65330 */
[C---:B------:R-:W-:Y:S02]  /*1ade0*/  IADD3.X R3, R14.reuse, UR5, RZ, P4, !PT ;  /* 0x000000050e037c10 */ /* 0x040fe4000a7fe4ff */
[----:B0-----:R-:W-:Y:S02]  /*1adf0*/  IADD3 R4, P4, R15, UR8, RZ ;  /* 0x000000080f047c10 */ /* 0x001fe4000ff9e0ff */
[----:B------:R-:W-:Y:S01]  /*1ae00*/  ISETP.NE.AND.EX P0, PT, RZ, UR7, PT, P0 ;  /* 0x00000007ff007c0c */ /* 0x000fe2000bf05300 */
[----:B------:R-:W2:Y:S01]  /*1ae10*/  @P2 LDG.E R8, desc[UR42][R2.64] ;  /* 0x0000002a02082981 */ /* 0x000ea2000c1e1900 */
[C---:B-1----:R-:W-:Y:S01]  /*1ae20*/  IADD3.X R5, R14.reuse, UR9, RZ, P4, !PT ;  /* 0x000000090e057c10 */ /* 0x042fe2000a7fe4ff */
[----:B------:R-:W-:Y:S01]  /*1ae30*/  ULDC UR4, c[0x0][0x288] ;  /* 0x0000a20000047ab9 */ /* 0x000fe20000000800 */
[----:B------:R-:W-:Y:S01]  /*1ae40*/  ISETP.NE.AND.EX P1, PT, RZ, UR9, PT, P1 ;  /* 0x00000009ff007c0c */ /* 0x000fe2000bf25310 */
[----:B------:R-:W-:Y:S01]  /*1ae50*/  IMAD.U32 R12, RZ, RZ, UR4 ;  /* 0x00000004ff0c7e24 */ /* 0x000fe2000f8e00ff */
[----:B------:R-:W-:Y:S01]  /*1ae60*/  IADD3.X R7, R14, UR7, RZ, P5, !PT ;  /* 0x000000070e077c10 */ /* 0x000fe2000affe4ff */
[----:B------:R-:W-:-:S06]  /*1ae70*/  ULDC.64 UR4, c[0x0][0x418] ;  /* 0x0001060000047ab9 */ /* 0x000fcc0000000a00 */
[----:B------:R0:W5:Y:S04]  /*1ae80*/  @P0 LDG.E R11, desc[UR42][R6.64] ;  /* 0x0000002a060b0981 */ /* 0x000168000c1e1900 */
[----:B------:R0:W5:Y:S04]  /*1ae90*/  @P1 LDG.E R10, desc[UR42][R4.64] ;  /* 0x0000002a040a1981 */ /* 0x000168000c1e1900 */
[----:B--2---:R1:W-:Y:S02]  /*1aea0*/  STL [R1+0x4c], R8 ;  /* 0x00004c0801007387 */ /* 0x0043e40000100800 */
[----:B-1----:R-:W-:-:S04]  /*1aeb0*/  @P3 IADD3 R8, P4, R15, UR10, RZ ;  /* 0x0000000a0f083c10 */ /* 0x002fc8000ff9e0ff */
[----:B------:R-:W-:-:S05]  /*1aec0*/  @P3 IADD3.X R9, R14, UR11, RZ, P4, !PT ;  /* 0x0000000b0e093c10 */ /* 0x000fca000a7fe4ff */
        /* <DEDUP_REMOVED lines=11> */
[----:B------:R-:W-:Y:S01]  /*1af80*/  IMAD.U32 R8, RZ, RZ, UR4 ;  /* 0x00000004ff087e24 */ /* 0x000fe2000f8e00ff */
[----:B0-----:R-:W-:Y:S06]  /*1af90*/  @P3 BRA `(.L_x_2773) ;  /* 0x0000000000143947 */ /* 0x001fec0003800000 */
[----:B------:R-:W-:Y:S05]  /*1afa0*/  @!P2 BRA `(.L_x_2773) ;  /* 0x000000000010a947 */ /* 0x000fea0003800000 */
[----:B------:R-:W2:Y:S04]  /*1afb0*/  LDG.E R12, desc[UR42][R2.64] ;  /* 0x0000002a020c7981 */ /* 0x000ea8000c1e1900 */
[----:B------:R-:W2:Y:S02]  /*1afc0*/  LDG.E R2, desc[UR42][R2.64+0x4] ;  /* 0x0000042a02027981 */ /* 0x000ea4000c1e1900 */
[----:B--2--5:R-:W-:-:S05]  /*1afd0*/  IMAD.IADD R13, R2, 0x1, -R12 ;  /* 0x00000001020d7824 */ /* 0x024fca00078e0a0c */
[----:B------:R0:W-:Y:S02]  /*1afe0*/  STL [R1+0x50], R13 ;  /* 0x0000500d01007387 */ /* 0x0001e40000100800 */
.L_x_2773:
[----:B------:R-:W2:Y:S01]  /*1aff0*/  LDL.LU R3, [R1+0x8] ;  /* 0x0000080001037983 */ /* 0x000ea20000300800 */
[----:B------:R-:W-:Y:S02]  /*1b000*/  ULDC.64 UR4, c[0x0][0xa20] ;  /* 0x0002880000047ab9 */ /* 0x000fe40000000a00 */
[----:B------:R-:W-:Y:S01]  /*1b010*/  ISETP.NE.U32.AND P2, PT, RZ, UR4, PT ;  /* 0x00000004ff007c0c */ /* 0x000fe2000bf45070 */
[----:B------:R-:W3:Y:S03]  /*1b020*/  LDL R12, [R1+0x34] ;  /* 0x00003400010c7983 */ /* 0x000ee60000100800 */
[----:B------:R-:W-:Y:S02]  /*1b030*/  ISETP.NE.AND.EX P2, PT, RZ, UR5, PT, P2 ;  /* 0x00000005ff007c0c */ /* 0x000fe4000bf45320 */
[C---:B--2---:R-:W-:Y:S02]  /*1b040*/  LOP3.LUT R17, R3.reuse, 0xff000000, RZ, 0xc0, !PT ;  /* 0xff00000003117812 */ /* 0x044fe400078ec0ff */
[----:B------:R-:W-:-:S02]  /*1b050*/  LOP3.LUT R2, R3, 0xff0000, RZ, 0xc0, !PT ;  /* 0x00ff000003027812 */ /* 0x000fc400078ec0ff */
[----:B------:R-:W-:Y:S02]  /*1b060*/  SHF.R.U32.HI R17, RZ, 0x8, R17 ;  /* 0x00000008ff117819 */ /* 0x000fe40000011611 */
[----:B------:R-:W-:Y:S02]  /*1b070*/  LOP3.LUT R16, R3, 0xffff, RZ, 0xc0, !PT ;  /* 0x0000ffff03107812 */ /* 0x000fe400078ec0ff */
[----:B------:R-:W-:Y:S01]  /*1b080*/  LEA.HI R17, R2, R17, RZ, 0x10 ;  /* 0x0000001102117211 */ /* 0x000fe200078f80ff */
[----:B-----5:R-:W-:-:S05]  /*1b090*/  IMAD.IADD R2, R11, 0x1, R0 ;  /* 0x000000010b027824 */ /* 0x020fca00078e0200 */
[----:B------:R1:W-:Y:S04]  /*1b0a0*/  STL [R1+0x1c], R2 ;  /* 0x00001c0201007387 */ /* 0x0003e80000100800 */
[----:B---3--:R1:W-:Y:S01]  /*1b0b0*/  STL [R1+0x14], R12 ;  /* 0x0000140c01007387 */ /* 0x0083e20000100800 */
[----:B------:R-:W-:Y:S05]  /*1b0c0*/  @!P2 BRA `(.L_x_2774) ;  /* 0x000000000010a947 */ /* 0x000fea0003800000 */
[----:B-1----:R-:W-:-:S04]  /*1b0d0*/  IADD3 R2, P0, R15, UR4, RZ ;  /* 0x000000040f027c10 */ /* 0x002fc8000ff1e0ff */
[----:B------:R-:W-:-:S05]  /*1b0e0*/  IADD3.X R3, R14, UR5, RZ, P0, !PT ;  /* 0x000000050e037c10 */ /* 0x000fca00087fe4ff */
[----:B------:R1:W5:Y:S01]  /*1b0f0*/  LDG.E R8, desc[UR42][R2.64] ;  /* 0x0000002a02087981 */ /* 0x000362000c1e1900 */
[----:B------:R-:W-:Y:S05]  /*1b100*/  BRA `(.L_x_2775) ;  /* 0x0000000000107947 */ /* 0x000fea0003800000 */
.L_x_2774:
[----:B------:R-:W-:Y:S05]  /*1b110*/  @!P0 BRA `(.L_x_2775) ;  /* 0x00000000000c8947 */ /* 0x000fea0003800000 */
[----:B------:R-:W2:Y:S04]  /*1b120*/  LDG.E R8, desc[UR42][R6.64] ;  /* 0x0000002a06087981 */ /* 0x000ea8000c1e1900 */
[----:B------:R-:W2:Y:S02]  /*1b130*/  LDG.E R6, desc[UR42][R6.64+0x4] ;  /* 0x0000042a06067981 */ /* 0x000ea4000c1e1900 */
[----:B--2---:R-:W-:-:S07]  /*1b140*/  IMAD.IADD R8, R6, 0x1, -R8 ;  /* 0x0000000106087824 */ /* 0x004fce00078e0a08 */
.L_x_2775:
[----:B-1----:R-:W2:Y:S01]  /*1b150*/  @P1 LDG.E R2, desc[UR42][R4.64] ;  /* 0x0000002a04021981 */ /* 0x002ea2000c1e1900 */
[----:B------:R-:W1:Y:S03]  /*1b160*/  LDC R3, c[0x0][0x448] ;  /* 0x00011200ff037b82 */ /* 0x000e660000000800 */
[----:B------:R-:W3:Y:S04]  /*1b170*/  LDL R6, [R1+0x4] ;  /* 0x0000040001067983 */ /* 0x000ee80000100800 */
[----:B------:R4:W2:Y:S01]  /*1b180*/  @P1 LDG.E R4, desc[UR42][R4.64+0x4] ;  /* 0x0000042a04041981 */ /* 0x0008a2000c1e1900 */
[----:B-1----:R-:W-:-:S13]  /*1b190*/  ISETP.NE.AND P0, PT, R3, 0x1, PT ;  /* 0x000000010300780c */ /* 0x002fda0003f05270 */
[----:B------:R-:W1:Y:S08]  /*1b1a0*/  @P0 LDC R3, c[0x0][0x44c] ;  /* 0x00011300ff030b82 */ /* 0x000e700000000800 */
[----:B----4-:R-:W4:Y:S01]  /*1b1b0*/  @P0 LDC R5, c[0x0][0x450] ;  /* 0x00011400ff050b82 */ /* 0x010f220000000800 */
[----:B-----5:R-:W-:Y:S01]  /*1b1c0*/  IMAD.IADD R7, R8, 0x1, -R0 ;  /* 0x0000000108077824 */ /* 0x020fe200078e0a00 */
[----:B------:R-:W-:-:S05]  /*1b1d0*/  LOP3.LUT R11, R17, 0xff, RZ, 0xc0, !PT ;  /* 0x000000ff110b7812 */ /* 0x000fca00078ec0ff */
[----:B------:R0:W-:Y:S01]  /*1b1e0*/  STL [R1+0x60], R11 ;  /* 0x0000600b01007387 */ /* 0x0001e20000100800 */
[----:B------:R-:W-:Y:S01]  /*1b1f0*/  BSSY B0, `(.L_x_2776) ;  /* 0x0000032000007945 */ /* 0x000fe20003800000 */
[----:B------:R-:W-:Y:S01]  /*1b200*/  SHF.R.U32.HI R17, RZ, 0x10, R17 ;  /* 0x00000010ff117819 */ /* 0x000fe20000011611 */
[----:B--2---:R-:W-:Y:S02]  /*1b210*/  @P1 IMAD.IADD R9, R4, 0x1, -R2 ;  /* 0x0000000104091824 */ /* 0x004fe400078e0a02 */
[----:B---3--:R-:W-:-:S04]  /*1b220*/  IMAD.SHL.U32 R2, R6, 0x80, RZ ;  /* 0x0000008006027824 */ /* 0x008fc800078e00ff */
[----:B------:R-:W-:-:S04]  /*1b230*/  VIADD R2, R2, 0x7f ;  /* 0x0000007f02027836 */ /* 0x000fc80000000000 */
[----:B-1----:R-:W-:-:S05]  /*1b240*/  @P0 IMAD.HI.U32 R0, R2, R3, RZ ;  /* 0x0000000302000227 */ /* 0x002fca00078e00ff */
[----:B----4-:R-:W-:Y:S01]  /*1b250*/  @P0 SHF.R.U32.HI R2, RZ, R5, R0 ;  /* 0x00000005ff020219 */ /* 0x010fe20000011600 */
[----:B------:R-:W-:-:S05]  /*1b260*/  IMAD.IADD R0, R7, 0x1, R9 ;  /* 0x0000000107007824 */ /* 0x000fca00078e0209 */
[C---:B------:R-:W-:Y:S01]  /*1b270*/  IADD3 R21, R0.reuse, 0x80, -R13 ;  /* 0x0000008000157810 */ /* 0x040fe20007ffe80d */
[----:B------:R-:W-:-:S04]  /*1b280*/  VIADD R3, R0, 0x7f ;  /* 0x0000007f00037836 */ /* 0x000fc80000000000 */
        /* <DEDUP_REMOVED lines=8> */
[----:B------:R-:W-:Y:S01]  /*1b310*/  ISETP.GE.AND P0, PT, R6, 0x1, PT ;  /* 0x000000010600780c */ /* 0x000fe20003f06270 */
[----:B------:R-:W-:-:S12]  /*1b320*/  IMAD.MOV.U32 R0, RZ, RZ, RZ ;  /* 0x000000ffff007224 */ /* 0x000fd800078e00ff */
[----:B0-----:R-:W-:Y:S05]  /*1b330*/  @!P0 BRA `(.L_x_2777) ;  /* 0x0000000000748947 */ /* 0x001fea0003800000 */
[----:B------:R-:W-:Y:S01]  /*1b340*/  ISETP.NE.AND P0, PT, R17, RZ, PT ;  /* 0x000000ff1100720c */ /* 0x000fe20003f05270 */
[----:B------:R-:W-:-:S03]  /*1b350*/  ULDC UR4, c[0x0][0x9f0] ;  /* 0x00027c0000047ab9 */ /* 0x000fc60000000800 */
[----:B------:R-:W-:-:S04]  /*1b360*/  SEL R2, R17, UR4, P0 ;  /* 0x0000000411027c07 */ /* 0x000fc80008000000 */
[----:B------:R-:W-:Y:S02]  /*1b370*/  IABS R3, R2 ;  /* 0x0000000200037213 */ /* 0x000fe40000000000 */
[----:B------:R-:W-:Y:S02]  /*1b380*/  IADD3 R0, R2, -0x1, R6 ;  /* 0xffffffff02007810 */ /* 0x000fe40007ffe006 */
[----:B------:R-:W0:Y:S08]  /*1b390*/  I2F.RP R4, R3 ;  /* 0x0000000300047306 */ /* 0x000e300000209400 */
[----:B0-----:R-:W0:Y:S02]  /*1b3a0*/  MUFU.RCP R4, R4 ;  /* 0x0000000400047308 */ /* 0x001e240000001000 */
[----:B0-----:R-:W-:-:S06]  /*1b3b0*/  VIADD R4, R4, 0xffffffe ;  /* 0x0ffffffe04047836 */ /* 0x001fcc0000000000 */
[----:B------:R0:W1:Y:S02]  /*1b3c0*/  F2I.FTZ.U32.TRUNC.NTZ R5, R4 ;  /* 0x0000000400057305 */ /* 0x000064000021f000 */
[----:B0-----:R-:W-:-:S04]  /*1b3d0*/  LOP3.LUT R4, R0, R2, RZ, 0x3c, !PT ;  /* 0x0000000200047212 */ /* 0x001fc800078e3cff */
[----:B------:R-:W-:Y:S01]  /*1b3e0*/  ISETP.GE.AND P3, PT, R4, RZ, PT ;  /* 0x000000ff0400720c */ /* 0x000fe20003f66270 */
[----:B-1----:R-:W-:-:S04]  /*1b3f0*/  IMAD.MOV R4, RZ, RZ, -R5 ;  /* 0x000000ffff047224 */ /* 0x002fc800078e0a05 */
        /* <DEDUP_REMOVED lines=17> */
.L_x_2777:
[----:B------:R-:W-:Y:S05]  /*1b510*/  BSYNC B0 ;  /* 0x0000000000007941 */ /* 0x000fea0003800000 */
.L_x_2776:
[-C--:B------:R-:W-:Y:S01]  /*1b520*/  IMAD R2, R11, R0.reuse, RZ ;  /* 0x000000000b027224 */ /* 0x080fe200078e02ff */
[----:B------:R-:W-:Y:S04]  /*1b530*/  BSSY B0, `(.L_x_2778) ;  /* 0x0000122000007945 */ /* 0x000fe80003800000 */
[C---:B------:R-:W-:Y:S01]  /*1b540*/  VIADDMNMX R0, R2.reuse, R0, R6, PT ;  /* 0x0000000002007246 */ /* 0x040fe20003800106 */
[----:B------:R-:W-:-:S04]  /*1b550*/  IMAD R2, R2, 0x80, -R7 ;  /* 0x0000008002027824 */ /* 0x000fc800078e0a07 */
[----:B------:R-:W-:Y:S01]  /*1b560*/  IMAD R0, R0, 0x80, -R7 ;  /* 0x0000008000007824 */ /* 0x000fe200078e0a07 */
[----:B------:R-:W-:-:S04]  /*1b570*/  VIMNMX R2, RZ, R2, !PT ;  /* 0x00000002ff027248 */ /* 0x000fc80007fe0100 */
        /* <DEDUP_REMOVED lines=14> */
[----:B------:R-:W0:Y:S02]  /*1b660*/  S2R R3, SR_TID.X ;  /* 0x0000000000037919 */ /* 0x000e240000002100 */
[----:B0-----:R-:W-:-:S04]  /*1b670*/  SHF.R.U32.HI R3, RZ, 0x5, R3 ;  /* 0x00000005ff037819 */ /* 0x001fc80000011603 */
[----:B------:R-:W-:-:S05]  /*1b680*/  LOP3.LUT R3, R3, 0x3, RZ, 0xc0, !PT ;  /* 0x0000000303037812 */ /* 0x000fca00078ec0ff */
[----:B------:R0:W1:Y:S02]  /*1b690*/  SHFL.IDX PT, R14, R3, RZ, 0x1f ;  /* 0x00001fff030e7589 */ /* 0x00006400000e0000 */
.L_x_3014:
[----:B-1----:R-:W-:Y:S02]  /*1b6a0*/  ISETP.NE.AND P0, PT, R14, RZ, PT ;  /* 0x000000ff0e00720c */ /* 0x002fe40003f05270 */
[----:B------:R-:W-:-:S11]  /*1b6b0*/  PLOP3.LUT P6, PT, PT, PT, PT, 0x8, 0x0 ;  /* 0x000000000000781c */ /* 0x000fd60003fce170 */
[----:B------:R-:W-:Y:S05]  /*1b6c0*/  @P0 BRA `(.L_x_2781) ;  /* 0x00000000000c0947 */ /* 0x000fea0003800000 */
[----:B------:R-:W-:-:S03]  /*1b6d0*/  UMOV UR4, 0xffffffff ;  /* 0xffffffff00047882 */ /* 0x000fc60000000000 */
[----:B------:R-:W-:Y:S05]  /*1b6e0*/  BRA.DIV UR4, `(.L_x_2782) ;  /* 0x0000008a04287947 */ /* 0x000fea000b800000 */
[----:B------:R-:W-:-:S13]  /*1b6f0*/  ELECT P6, URZ, PT ;  /* 0x00000000003f782f */ /* 0x000fda00038c0000 */
.L_x_2781:
[----:B0-----:R-:W2:Y:S01]  /*1b700*/  LDL R3, [R1+0x64] ;  /* 0x0000640001037983 */ /* 0x001ea20000100800 */
[----:B------:R-:W-:Y:S01]  /*1b710*/  BSSY B1, `(.L_x_2783) ;  /* 0x0000008000017945 */ /* 0x000fe20003800000 */
[----:B--2---:R-:W-:-:S05]  /*1b720*/  VIADD R3, R3, 0x1 ;  /* 0x0000000103037836 */ /* 0x004fca0000000000 */
[----:B------:R-:W-:-:S04]  /*1b730*/  LEA.HI R4, R3, R3, RZ, 0x1 ;  /* 0x0000000303047211 */ /* 0x000fc800078f08ff */
[----:B------:R-:W-:-:S05]  /*1b740*/  LOP3.LUT R4, R4, 0xfffffffe, RZ, 0xc0, !PT ;  /* 0xfffffffe04047812 */ /* 0x000fca00078ec0ff */
[----:B------:R-:W-:-:S05]  /*1b750*/  IMAD.IADD R3, R3, 0x1, -R4 ;  /* 0x0000000103037824 */ /* 0x000fca00078e0a04 */
[----:B------:R-:W-:-:S04]  /*1b760*/  SHF.L.U32 R3, R3, 0x1f, RZ ;  /* 0x0000001f03037819 */ /* 0x000fc800000006ff */
[----:B------:R-:W0:Y:S02]  /*1b770*/  SYNCS.PHASECHK.TRANS64.TRYWAIT P0, [R18+URZ+0x28820], R3 ;  /* 0x02882003120075a7 */ /* 0x000e24000800017f */
[----:B0-----:R-:W-:Y:S05]  /*1b780*/  @!P0 BRA `(.L_x_2784) ;  /* 0x0000008800208947 */ /* 0x001fea0003800000 */
.L_x_3017:
[----:B------:R-:W-:Y:S05]  /*1b790*/  BSYNC B1 ;  /* 0x0000000000017941 */ /* 0x000fea0003800000 */
.L_x_2783:
[----:B------:R-:W-:Y:S04]  /*1b7a0*/  BSSY B1, `(.L_x_2785) ;  /* 0x0000071000017945 */ /* 0x000fe80003800000 */
[----:B------:R-:W-:Y:S05]  /*1b7b0*/  @!P6 BRA `(.L_x_2786) ;  /* 0x0000000400bce947 */ /* 0x000fea0003800000 */
[----:B------:R-:W2:Y:S04]  /*1b7c0*/  LDL R5, [R1+0x20] ;  /* 0x0000200001057983 */ /* 0x000ea80000100800 */
[----:B------:R-:W3:Y:S01]  /*1b7d0*/  LDL R6, [R1+0x24] ;  /* 0x0000240001067983 */ /* 0x000ee20000100800 */
[----:B------:R-:W-:Y:S01]  /*1b7e0*/  BSSY B2, `(.L_x_2787) ;  /* 0x0000008000027945 */ /* 0x000fe20003800000 */
[----:B------:R-:W1:Y:S02]  /*1b7f0*/  S2R R4, SR_TID.X ;  /* 0x0000000000047919 */ /* 0x000e640000002100 */
[----:B-1----:R-:W-:-:S04]  /*1b800*/  LOP3.LUT R4, R4, 0x7f, RZ, 0xc0, !PT ;  /* 0x0000007f04047812 */ /* 0x002fc800078ec0ff */
[----:B------:R-:W-:Y:S01]  /*1b810*/  ISETP.NE.AND P1, PT, R4, RZ, PT ;  /* 0x000000ff0400720c */ /* 0x000fe20003f25270 */
[----:B--2---:R-:W-:Y:S01]  /*1b820*/  IMAD R5, R5, 0x8, R18 ;  /* 0x0000000805057824 */ /* 0x004fe200078e0212 */
[----:B---3--:R-:W-:-:S04]  /*1b830*/  SHF.L.U32 R9, R6, 0x1f, RZ ;  /* 0x0000001f06097819 */ /* 0x008fc800000006ff */
[----:B------:R-:W1:Y:S02]  /*1b840*/  SYNCS.PHASECHK.TRANS64.TRYWAIT P0, [R5+URZ+0x288a0], R9 ;  /* 0x0288a009050075a7 */ /* 0x000e64000800017f */
[----:B-1----:R-:W-:Y:S05]  /*1b850*/  @!P0 BRA `(.L_x_2788) ;  /* 0x0000008800008947 */ /* 0x002fea0003800000 */
.L_x_3018:
[----:B------:R-:W-:Y:S05]  /*1b860*/  BSYNC B2 ;  /* 0x0000000000027941 */ /* 0x000fea0003800000 */
.L_x_2787:
[----:B------:R-:W-:Y:S04]  /*1b870*/  BSSY B2, `(.L_x_2789) ;  /* 0x0000009000027945 */ /* 0x000fe80003800000 */
[----:B------:R-:W-:Y:S05]  /*1b880*/  @P1 BRA `(.L_x_2790) ;  /* 0x00000000001c1947 */ /* 0x000fea0003800000 */
[----:B------:R-:W2:Y:S01]  /*1b890*/  S2R R4, SR_TID.X ;  /* 0x0000000000047919 */ /* 0x000ea20000002100 */
[----:B0-----:R-:W-:-:S04]  /*1b8a0*/  IMAD.MOV.U32 R3, RZ, RZ, 0x8000 ;  /* 0x00008000ff037424 */ /* 0x001fc800078e00ff */
[----:B------:R3:W-:Y:S01]  /*1b8b0*/  SYNCS.ARRIVE.TRANS64 RZ, [R5+URZ+0x28890], R3 ;  /* 0x0288900305ff79a7 */ /* 0x0007e2000800003f */
[----:B--2---:R-:W-:-:S04]  /*1b8c0*/  LOP3.LUT R4, R4, 0x1f, RZ, 0xc0, !PT ;  /* 0x0000001f04047812 */ /* 0x004fc800078ec0ff */
[----:B------:R-:W-:-:S13]  /*1b8d0*/  ISETP.NE.AND P0, PT, R4, RZ, PT ;  /* 0x000000ff0400720c */ /* 0x000fda0003f05270 */
[----:B---3--:R-:W-:Y:S05]  /*1b8e0*/  @!P0 BRA `(.L_x_2790) ;  /* 0x0000000000048947 */ /* 0x008fea0003800000 */
[----:B------:R-:W-:Y:S01]  /*1b8f0*/  BPT.TRAP 0x1 ;  /* 0x000000040000795c */ /* 0x000fe20000300000 */
.L_x_2790:
[----:B------:R-:W-:Y:S05]  /*1b900*/  BSYNC B2 ;  /* 0x0000000000027941 */ /* 0x000fea0003800000 */
.L_x_2789:
[----:B0-----:R-:W2:Y:S01]  /*1b910*/  LDL R3, [R1+0x20] ;  /* 0x0000200001037983 */ /* 0x001ea20000100800 */
        /* <DEDUP_REMOVED lines=9> */
[----:B--2---:R-:W-:-:S02]  /*1b9b0*/  IMAD R8, R3, 0x8000, R18 ;  /* 0x0000800003087824 */ /* 0x004fc400078e0212 */
[----:B------:R-:W-:Y:S02]  /*1b9c0*/  IMAD.SHL.U32 R11, R3, 0x4000, RZ ;  /* 0x00004000030b7824 */ /* 0x000fe400078e00ff */
[----:B------:R-:W-:Y:S02]  /*1b9d0*/  VIADD R3, R5, 0x28890 ;  /* 0x0002889005037836 */ /* 0x000fe40000000000 */
[----:B------:R-:W-:-:S07]  /*1b9e0*/  VIADD R6, R8, 0x18400 ;  /* 0x0001840008067836 */ /* 0x000fce0000000000 */
.L_x_2791:
        /* <DEDUP_REMOVED lines=16> */
.L_x_2792:
        /* <DEDUP_REMOVED lines=13> */
.L_x_3019:
[----:B------:R-:W-:Y:S05]  /*1bbc0*/  BSYNC B2 ;  /* 0x0000000000027941 */ /* 0x000fea0003800000 */
.L_x_2793:
[----:B------:R-:W-:Y:S01]  /*1bbd0*/  BSSY B2, `(.L_x_2795) ;  /* 0x000000b000027945 */ /* 0x000fe20003800000 */
[----:B------:R-:W-:Y:S02]  /*1bbe0*/  IMAD.MOV.U32 R8, RZ, RZ, 0x0 ;  /* 0x00000000ff087424 */ /* 0x000fe400078e00ff */
[----:B01----:R-:W-:Y:S01]  /*1bbf0*/  IMAD.MOV.U32 R9, RZ, RZ, 0x12f00000 ;  /* 0x12f00000ff097424 */ /* 0x003fe200078e00ff */
[----:B------:R-:W-:Y:S06]  /*1bc00*/  @P1 BRA `(.L_x_2796) ;  /* 0x00000000001c1947 */ /* 0x000fec0003800000 */
[----:B------:R-:W0:Y:S01]  /*1bc10*/  S2R R6, SR_TID.X ;  /* 0x0000000000067919 */ /* 0x000e220000002100 */
[----:B------:R-:W-:-:S04]  /*1bc20*/  IMAD.MOV.U32 R3, RZ, RZ, 0x8000 ;  /* 0x00008000ff037424 */ /* 0x000fc800078e00ff */
[----:B------:R1:W-:Y:S01]  /*1bc30*/  SYNCS.ARRIVE.TRANS64 RZ, [R5+URZ+0x288b0], R3 ;  /* 0x0288b00305ff79a7 */ /* 0x0003e2000800003f */
[----:B0-----:R-:W-:-:S04]  /*1bc40*/  LOP3.LUT R6, R6, 0x1f, RZ, 0xc0, !PT ;  /* 0x0000001f06067812 */ /* 0x001fc800078ec0ff */
[----:B------:R-:W-:-:S13]  /*1bc50*/  ISETP.NE.AND P0, PT, R6, RZ, PT ;  /* 0x000000ff0600720c */ /* 0x000fda0003f05270 */
[----:B-1----:R-:W-:Y:S05]  /*1bc60*/  @!P0 BRA `(.L_x_2796) ;  /* 0x0000000000048947 */ /* 0x002fea0003800000 */
[----:B------:R-:W-:Y:S01]  /*1bc70*/  BPT.TRAP 0x1 ;  /* 0x000000040000795c */ /* 0x000fe20000300000 */
.L_x_2796:
[----:B------:R-:W-:Y:S05]  /*1bc80*/  BSYNC B2 ;  /* 0x0000000000027941 */ /* 0x000fea0003800000 */
.L_x_2795:
        /* <DEDUP_REMOVED lines=9> */
.L_x_2797:
        /* <DEDUP_REMOVED lines=15> */
.L_x_2798:
        /* <DEDUP_REMOVED lines=10> */
.L_x_2786:
[----:B------:R-:W-:Y:S05]  /*1beb0*/  BSYNC B1 ;  /* 0x0000000000017941 */ /* 0x000fea0003800000 */
.L_x_2785:
[----:B------:R-:W0:Y:S04]  /*1bec0*/  LDL.LU R8, [R1+0x20] ;  /* 0x0000200001087983 */ /* 0x000e280000300800 */
[----:B------:R-:W2:Y:S01]  /*1bed0*/  LDL.LU R6, [R1+0x24] ;  /* 0x0000240001067983 */ /* 0x000ea20000300800 */
[----:B------:R-:W-:Y:S01]  /*1bee0*/  PLOP3.LUT P0, PT, PT, PT, PT, 0x8, 0x0 ;  /* 0x000000000000781c */ /* 0x000fe20003f0e170 */
[----:B0-----:R-:W-:Y:S02]  /*1bef0*/  VIADD R3, R8, 0x1 ;  /* 0x0000000108037836 */ /* 0x001fe40000000000 */
        /* <DEDUP_REMOVED lines=9> */
.L_x_2813:
[----:B------:R-:W-:Y:S05]  /*1bf90*/  YIELD ;  /* 0x0000000000007946 */ /* 0x000fea0003800000 */
[----:B------:R-:W-:Y:S04]  /*1bfa0*/  BSSY B1, `(.L_x_2799) ;  /* 0x000006e000017945 */ /* 0x000fe80003800000 */
[----:B-1----:R-:W-:Y:S05]  /*1bfb0*/  @!P6 BRA `(.L_x_2800) ;  /* 0x0000000400b0e947 */ /* 0x002fea0003800000 */
[----:B------:R-:W2:Y:S04]  /*1bfc0*/  LDL R5, [R1+0x20] ;  /* 0x0000200001057983 */ /* 0x000ea80000100800 */
[----:B------:R-:W3:Y:S01]  /*1bfd0*/  LDL R4, [R1+0x24] ;  /* 0x0000240001047983 */ /* 0x000ee20000100800 */
[----:B------:R-:W-:Y:S01]  /*1bfe0*/  BSSY B2, `(.L_x_2801) ;  /* 0x0000008000027945 */ /* 0x000fe20003800000 */
[----:B0-----:R-:W0:Y:S02]  /*1bff0*/  S2R R3, SR_TID.X ;  /* 0x0000000000037919 */ /* 0x001e240000002100 */
[----:B0-----:R-:W-:-:S04]  /*1c000*/  LOP3.LUT R3, R3, 0x7f, RZ, 0xc0, !PT ;  /* 0x0000007f03037812 */ /* 0x001fc800078ec0ff */
[----:B------:R-:W-:Y:S01]  /*1c010*/  ISETP.NE.AND P2, PT, R3, RZ, PT ;  /* 0x000000ff0300720c */ /* 0x000fe20003f45270 */
[----:B--2---:R-:W-:Y:S01]  /*1c020*/  IMAD R7, R5, 0x8, R18 ;  /* 0x0000000805077824 */ /* 0x004fe200078e0212 */
[----:B---3--:R-:W-:-:S04]  /*1c030*/  SHF.L.U32 R6, R4, 0x1f, RZ ;  /* 0x0000001f04067819 */ /* 0x008fc800000006ff */
[----:B------:R-:W0:Y:S02]  /*1c040*/  SYNCS.PHASECHK.TRANS64.TRYWAIT P1, [R7+URZ+0x288a0], R6 ;  /* 0x0288a006070075a7 */ /* 0x000e24000802017f */
[----:B0-----:R-:W-:Y:S05]  /*1c050*/  @!P1 BRA `(.L_x_2802) ;  /* 0x0000008000289947 */ /* 0x001fea0003800000 */
.L_x_3020:
[----:B------:R-:W-:Y:S05]  /*1c060*/  BSYNC B2 ;  /* 0x0000000000027941 */ /* 0x000fea0003800000 */
.L_x_2801:
[----:B------:R-:W-:Y:S04]  /*1c070*/  BSSY B2, `(.L_x_2803) ;  /* 0x0000009000027945 */ /* 0x000fe80003800000 */
[----:B------:R-:W-:Y:S05]  /*1c080*/  @P2 BRA `(.L_x_2804) ;  /* 0x00000000001c2947 */ /* 0x000fea0003800000 */
[----:B------:R-:W1:Y:S01]  /*1c090*/  S2R R4, SR_TID.X ;  /* 0x0000000000047919 */ /* 0x000e620000002100 */
[----:B------:R-:W-:-:S04]  /*1c0a0*/  IMAD.MOV.U32 R3, RZ, RZ, 0x8000 ;  /* 0x00008000ff037424 */ /* 0x000fc800078e00ff */
[----:B------:R2:W-:Y:S01]  /*1c0b0*/  SYNCS.ARRIVE.TRANS64 RZ, [R7+URZ+0x28890], R3 ;  /* 0x0288900307ff79a7 */ /* 0x0005e2000800003f */
[----:B-1----:R-:W-:-:S04]  /*1c0c0*/  LOP3.LUT R4, R4, 0x1f, RZ, 0xc0, !PT ;  /* 0x0000001f04047812 */ /* 0x002fc800078ec0ff */
[----:B------:R-:W-:-:S13]  /*1c0d0*/  ISETP.NE.AND P1, PT, R4, RZ, PT ;  /* 0x000000ff0400720c */ /* 0x000fda0003f25270 */
[----:B--2---:R-:W-:Y:S05]  /*1c0e0*/  @!P1 BRA `(.L_x_2804) ;  /* 0x0000000000049947 */ /* 0x004fea0003800000 */
[----:B------:R-:W-:Y:S01]  /*1c0f0*/  BPT.TRAP 0x1 ;  /* 0x000000040000795c */ /* 0x000fe20000300000 */
.L_x_2804:
[----:B------:R-:W-:Y:S05]  /*1c100*/  BSYNC B2 ;  /* 0x0000000000027941 */ /* 0x000fea0003800000 */
.L_x_2803:
        /* <DEDUP_REMOVED lines=12> */
.L_x_2805:
        /* <DEDUP_REMOVED lines=16> */
.L_x_2806:
        /* <DEDUP_REMOVED lines=13> */
.L_x_3021:
[----:B------:R-:W-:Y:S05]  /*1c3a0*/  BSYNC B2 ;  /* 0x0000000000027941 */ /* 0x000fea0003800000 */
.L_x_2807:
        /* <DEDUP_REMOVED lines=11> */
.L_x_2810:
[----:B------:R-:W-:Y:S05]  /*1c460*/  BSYNC B2 ;  /* 0x0000000000027941 */ /* 0x000fea0003800000 */
.L_x_2809:
        /* <DEDUP_REMOVED lines=8> */
.L_x_2811:
        /* <DEDUP_REMOVED lines=15> */
.L_x_2812:
        /* <DEDUP_REMOVED lines=10> */
.L_x_2800:
[----:B------:R-:W-:Y:S05]  /*1c680*/  BSYNC B1 ;  /* 0x0000000000017941 */ /* 0x000fea0003800000 */
.L_x_2799:
[----:B0-----:R-:W2:Y:S04]  /*1c690*/  LDL.LU R3, [R1+0x20] ;  /* 0x0000200001037983 */ /* 0x001ea80000300800 */
        /* <DEDUP_REMOVED lines=11> */
.L_x_2779:
[----:B------:R-:W-:Y:S05]  /*1c750*/  BSYNC B0 ;  /* 0x0000000000007941 */ /* 0x000fea0003800000 */
.L_x_2778:
[----:B------:R-:W2:Y:S01]  /*1c760*/  LDL R4, [R1+0x4] ;  /* 0x0000040001047983 */ /* 0x000ea20000100800 */
[----:B------:R-:W3:Y:S01]  /*1c770*/  LDC R0, c[0x0][0x448] ;  /* 0x00011200ff007b82 */ /* 0x000ee20000000800 */
[----:B------:R-:W-:Y:S01]  /*1c780*/  ISETP.NE.AND P2, PT, R17, RZ, PT ;  /* 0x000000ff1100720c */ /* 0x000fe20003f45270 */
[----:B------:R-:W-:Y:S05]  /*1c790*/  @!P0 WARPSYNC.ALL ;  /* 0x0000000000008948 */ /* 0x000fea0003800000 */
[----:B------:R-:W-:Y:S07]  /*1c7a0*/  BSSY B0, `(.L_x_2814) ;  /* 0x000002d000007945 */ /* 0x000fee0003800000 */
[----:B------:R-:W4:Y:S08]  /*1c7b0*/  @!P2 LDC R17, c[0x0][0x9f0] ;  /* 0x00027c00ff11ab82 */ /* 0x000f300000000800 */
[----:B------:R-:W-:Y:S01]  /*1c7c0*/  @!P0 BAR.SYNC.DEFER_BLOCKING 0xc, 0x180 ;  /* 0x0306000000008b1d */ /* 0x000fe20000010000 */
[----:B---3--:R-:W-:-:S13]  /*1c7d0*/  ISETP.NE.AND P1, PT, R0, 0x1, PT ;  /* 0x000000010000780c */ /* 0x008fda0003f25270 */
[----:B------:R-:W3:Y:S08]  /*1c7e0*/  @P1 LDC R2, c[0x0][0x44c] ;  /* 0x00011300ff021b82 */ /* 0x000ef00000000800 */
[----:B01----:R-:W0:Y:S01]  /*1c7f0*/  @P1 LDC R3, c[0x0][0x450] ;  /* 0x00011400ff031b82 */ /* 0x003e220000000800 */
[----:B--2---:R-:W-:-:S05]  /*1c800*/  LEA R0, R4, 0x7f, 0x7 ;  /* 0x0000007f04007811 */ /* 0x004fca00078e38ff */
[----:B---3--:R-:W-:-:S05]  /*1c810*/  @P1 IMAD.HI.U32 R2, R0, R2, RZ ;  /* 0x0000000200021227 */ /* 0x008fca00078e00ff */
[----:B0-----:R-:W-:-:S05]  /*1c820*/  @P1 SHF.R.U32.HI R0, RZ, R3, R2 ;  /* 0x00000003ff001219 */ /* 0x001fca0000011602 */
[----:B------:R-:W-:-:S05]  /*1c830*/  IMAD.IADD R0, R21, 0x1, R0 ;  /* 0x0000000115007824 */ /* 0x000fca00078e0200 */
[----:B------:R-:W-:-:S04]  /*1c840*/  SHF.R.S32.HI R2, RZ, 0x1f, R0 ;  /* 0x0000001fff027819 */ /* 0x000fc80000011400 */
[----:B------:R-:W-:-:S04]  /*1c850*/  LEA.HI R0, R2, R0, RZ, 0x7 ;  /* 0x0000000002007211 */ /* 0x000fc800078f38ff */
[----:B------:R-:W-:-:S04]  /*1c860*/  SHF.R.S32.HI R0, RZ, 0x7, R0 ;  /* 0x00000007ff007819 */ /* 0x000fc80000011400 */
[----:B------:R-:W-:-:S04]  /*1c870*/  VIMNMX R7, R20, R0, PT ;  /* 0x0000000014077248 */ /* 0x000fc80003fe0100 */
[----:B------:R-:W-:Y:S01]  /*1c880*/  ISETP.GE.AND P1, PT, R7, 0x1, PT ;  /* 0x000000010700780c */ /* 0x000fe20003f26270 */
[----:B------:R0:W-:Y:S04]  /*1c890*/  STL [R1+0x40], R7 ;  /* 0x0000400701007387 */ /* 0x0001e80000100800 */
[----:B------:R0:W-:Y:S08]  /*1c8a0*/  STL [R1+0x48], RZ ;  /* 0x000048ff01007387 */ /* 0x0001f00000100800 */
[----:B0---4-:R-:W-:Y:S05]  /*1c8b0*/  @!P1 BRA `(.L_x_2815) ;  /* 0x00000000006c9947 */ /* 0x011fea0003800000 */
        /* <DEDUP_REMOVED lines=27> */
.L_x_2815:
[----:B------:R-:W-:Y:S05]  /*1ca70*/  BSYNC B0 ;  /* 0x0000000000007941 */ /* 0x000fea0003800000 */
.L_x_2814:
[----:B------:R-:W2:Y:S04]  /*1ca80*/  LDL R0, [R1+0x48] ;  /* 0x0000480001007983 */ /* 0x000ea80000100800 */
[----:B0-----:R-:W2:Y:S01]  /*1ca90*/  LDL R2, [R1+0x60] ;  /* 0x0000600001027983 */ /* 0x001ea20000100800 */
[----:B------:R-:W-:Y:S01]  /*1caa0*/  BSSY B7, `(.L_x_2816) ;  /* 0x00003cf000077945 */ /* 0x000fe20003800000 */
[----:B--2---:R-:W-:-:S05]  /*1cab0*/  IMAD R2, R2, R0, RZ ;  /* 0x0000000002027224 */ /* 0x004fca00078e02ff */
[----:B------:R-:W-:Y:S01]  /*1cac0*/  VIADDMNMX R0, R2, R0, R7, PT ;  /* 0x0000000002007246 */ /* 0x000fe20003800107 */
[----:B------:R0:W-:Y:S03]  /*1cad0*/  STL [R1+0x2c], R2 ;  /* 0x00002c0201007387 */ /* 0x0001e60000100800 */
[----:B------:R-:W-:Y:S01]  /*1cae0*/  ISETP.GT.AND P0, PT, R0, R2, PT ;  /* 0x000000020000720c */ /* 0x000fe20003f04270 */
[----:B------:R0:W-:-:S12]  /*1caf0*/  STL [R1+0x44], R0 ;  /* 0x0000440001007387 */ /* 0x0001d80000100800 */
[----:B0-----:R-:W-:Y:S05]  /*1cb00*/  @P0 BRA `(.L_x_2817) ;  /* 0x0000000000480947 */ /* 0x001fea0003800000 */
[----:B------:R-:W0:Y:S02]  /*1cb10*/  S2R R0, SR_TID.X ;  /* 0x0000000000007919 */ /* 0x000e240000002100 */
[----:B0-----:R-:W-:-:S04]  /*1cb20*/  LOP3.LUT R0, R0, 0x7f, RZ, 0xc0, !PT ;  /* 0x0000007f00007812 */ /* 0x001fc800078ec0ff */
[----:B------:R-:W-:-:S13]  /*1cb30*/  ISETP.NE.AND P0, PT, R0, RZ, PT ;  /* 0x000000ff0000720c */ /* 0x000fda0003f05270 */
[----:B------:R-:W-:Y:S05]  /*1cb40*/  @P0 BRA `(.L_x_2818) ;  /* 0x0000003c00100947 */ /* 0x000fea0003800000 */
[----:B------:R-:W0:Y:S01]  /*1cb50*/  S2R R3, SR_LANEID ;  /* 0x0000000000037919 */ /* 0x000e220000000000 */
[----:B------:R-:W-:Y:S02]  /*1cb60*/  VOTEU.ANY UR4, UPT, PT ;  /* 0x0000000000047886 */ /* 0x000fe400038e0100 */
[----:B------:R-:W0:Y:S08]  /*1cb70*/  FLO.U32 R0, UR4 ;  /* 0x0000000400007d00 */ /* 0x000e3000080e0000 */
[----:B------:R-:W1:Y:S01]  /*1cb80*/  POPC R5, UR4 ;  /* 0x0000000400057d09 */ /* 0x000e620008000000 */
[----:B0-----:R-:W-:-:S02]  /*1cb90*/  ISETP.EQ.U32.AND P0, PT, R0, R3, PT ;  /* 0x000000030000720c */ /* 0x001fc40003f02070 */
[----:B------:R-:W1:Y:S11]  /*1cba0*/  LDC.64 R2, c[0x0][0xc60] ;  /* 0x00031800ff027b82 */ /* 0x000e760000000a00 */
[----:B-1----:R-:W2:Y:S01]  /*1cbb0*/  @P0 ATOMG.E.ADD.STRONG.GPU PT, R3, desc[UR42][R2.64], R5 ;  /* 0x00000005020309a8 */ /* 0x002ea200081ee1ea */
[----:B------:R-:W0:Y:S02]  /*1cbc0*/  S2R R4, SR_LTMASK ;  /* 0x0000000000047919 */ /* 0x000e240000003900 */
[----:B0-----:R-:W-:-:S04]  /*1cbd0*/  LOP3.LUT R4, R4, UR4, RZ, 0xc0, !PT ;  /* 0x0000000404047c12 */ /* 0x001fc8000f8ec0ff */
[----:B------:R-:W0:Y:S01]  /*1cbe0*/  POPC R7, R4 ;  /* 0x0000000400077309 */ /* 0x000e220000000000 */
[----:B--2---:R-:W0:Y:S02]  /*1cbf0*/  SHFL.IDX PT, R0, R3, R0, 0x1f ;  /* 0x00001f0003007589 */ /* 0x004e2400000e0000 */
[----:B0-----:R-:W-:-:S05]  /*1cc00*/  IADD3 R0, R0, UR36, R7 ;  /* 0x0000002400007c10 */ /* 0x001fca000fffe007 */
[----:B------:R3:W-:Y:S01]  /*1cc10*/  STL [R1], R0 ;  /* 0x0000000001007387 */ /* 0x0007e20000100800 */
[----:B------:R-:W-:Y:S05]  /*1cc20*/  BRA `(.L_x_2818) ;  /* 0x0000003800d87947 */ /* 0x000fea0003800000 */
.L_x_2817:
        /* <DEDUP_REMOVED lines=20> */
.L_x_2820:
[----:B------:R-:W-:Y:S05]  /*1cd70*/  BSYNC B6 ;  /* 0x0000000000067941 */ /* 0x000fea0003800000 */
.L_x_2819:
        /* <DEDUP_REMOVED lines=20> */
.L_x_2823:
        /* <DEDUP_REMOVED lines=15> */
.L_x_2822:
[----:B------:R-:W-:Y:S05]  /*1cfb0*/  BSYNC B6 ;  /* 0x0000000000067941 */ /* 0x000fea0003800000 */
.L_x_2821:
[----:B------:R-:W2:Y:S01]  /*1cfc0*/  LDL.LU R2, [R1+0x28] ;  /* 0x0000280001027983 */ /* 0x000ea20000300800 */
[----:B------:R-:W-:-:S03]  /*1cfd0*/  ULDC.64 UR4, c[0x0][0x9f8] ;  /* 0x00027e0000047ab9 */ /* 0x000fc60000000a00 */
[----:B------:R-:W3:Y:S04]  /*1cfe0*/  LDL.LU R0, [R1+0x38] ;  /* 0x0000380001007983 */ /* 0x000ee80000300800 */
[----:B------:R-:W4:Y:S01]  /*1cff0*/  LDL R7, [R1+0x14] ;  /* 0x0000140001077983 */ /* 0x000f220000100800 */
[----:B------:R-:W-:-:S03]  /*1d000*/  ISETP.NE.U32.AND P0, PT, RZ, UR4, PT ;  /* 0x00000004ff007c0c */ /* 0x000fc6000bf05070 */
[----:B------:R-:W5:Y:S01]  /*1d010*/  LDL R17, [R1+0x44] ;  /* 0x0000440001117983 */ /* 0x000f620000100800 */
[----:B------:R-:W-:-:S13]  /*1d020*/  ISETP.NE.AND.EX P0, PT, RZ, UR5, PT, P0 ;  /* 0x00000005ff007c0c */ /* 0x000fda000bf05300 */
[----:B--2---:R-:W-:-:S04]  /*1d030*/  @P0 IADD3 R2, P1, R2, UR4, RZ ;  /* 0x0000000402020c10 */ /* 0x004fc8000ff3e0ff */
[----:B---3--:R-:W-:Y:S01]  /*1d040*/  @P0 IADD3.X R3, R0, UR5, RZ, P1, !PT ;  /* 0x0000000500030c10 */ /* 0x008fe20008ffe4ff */
[----:B------:R-:W-:-:S04]  /*1d050*/  ULDC.64 UR4, c[0x0][0xa08] ;  /* 0x0002820000047ab9 */ /* 0x000fc80000000a00 */
[----:B----4-:R0:W2:Y:S02]  /*1d060*/  @P0 LDG.E R7, desc[UR42][R2.64] ;  /* 0x0000002a02070981 */ /* 0x0100a4000c1e1900 */
[----:B0-----:R-:W0:Y:S01]  /*1d070*/  LDC.64 R2, c[0x0][0x418] ;  /* 0x00010600ff027b82 */ /* 0x001e220000000a00 */
[----:B-----5:R-:W-:Y:S01]  /*1d080*/  VIADD R0, R17, 0xffffffff ;  /* 0xffffffff11007836 */ /* 0x020fe20000000000 */
[----:B--2---:R-:W-:Y:S01]  /*1d090*/  SHF.R.S32.HI R8, RZ, 0x1f, R7 ;  /* 0x0000001fff087819 */ /* 0x004fe20000011407 */
[----:B------:R1:W-:Y:S04]  /*1d0a0*/  @P0 STL [R1+0x14], R7 ;  /* 0x0000140701000387 */ /* 0x0003e80000100800 */
[----:B------:R1:W-:Y:S01]  /*1d0b0*/  STL [R1+0x28], R8 ;  /* 0x0000280801007387 */ /* 0x0003e20000100800 */
[----:B0-----:R-:W-:Y:S01]  /*1d0c0*/  LOP3.LUT P0, RZ, R2, UR4, RZ, 0xfc, !PT ;  /* 0x0000000402ff7c12 */ /* 0x001fe2000f80fcff */
[----:B------:R-:W-:-:S03]  /*1d0d0*/  UMOV UR4, 0xffffffff ;  /* 0xffffffff00047882 */ /* 0x000fc60000000000 */
[----:B------:R-:W-:-:S04]  /*1d0e0*/  LOP3.LUT P0, RZ, R3, UR5, RZ, 0xfc, P0 ;  /* 0x0000000503ff7c12 */ /* 0x000fc8000800fcff */
[----:B------:R-:W-:Y:S01]  /*1d0f0*/  SEL R17, R7, RZ, !P0 ;  /* 0x000000ff07117207 */ /* 0x000fe20004000000 */
[----:B-1----:R-:W-:Y:S08]  /*1d100*/  BRA.DIV UR4, `(.L_x_2824) ;  /* 0x0000007204247947 */ /* 0x002ff0000b800000 */
[----:B------:R-:W0:Y:S02]  /*1d110*/  S2R R4, SR_TID.X ;  /* 0x0000000000047919 */ /* 0x000e240000002100 */
[----:B0-----:R-:W-:-:S04]  /*1d120*/  SHF.R.U32.HI R4, RZ, 0x5, R4 ;  /* 0x00000005ff047819 */ /* 0x001fc80000011604 */
[----:B------:R-:W-:-:S05]  /*1d130*/  LOP3.LUT R4, R4, 0x3, RZ, 0xc0, !PT ;  /* 0x0000000304047812 */ /* 0x000fca00078ec0ff */
[----:B------:R0:W1:Y:S02]  /*1d140*/  SHFL.IDX PT, R14, R4, RZ, 0x1f ;  /* 0x00001fff040e7589 */ /* 0x00006400000e0000 */
.L_x_3024:
[----:B0-----:R-:W2:Y:S01]  /*1d150*/  LDL.LU R4, [R1+0x10] ;  /* 0x0000100001047983 */ /* 0x001ea20000300800 */
[----:B------:R-:W-:Y:S02]  /*1d160*/  PLOP3.LUT P1, PT, PT, PT, PT, 0x8, 0x0 ;  /* 0x000000000000781c */ /* 0x000fe40003f2e170 */
[----:B-1----:R-:W-:Y:S01]  /*1d170*/  ISETP.NE.AND P0, PT, R14, RZ, PT ;  /* 0x000000ff0e00720c */ /* 0x002fe20003f05270 */
        /* <DEDUP_REMOVED lines=8> */
.L_x_3027:
[----:B------:R-:W-:Y:S05]  /*1d200*/  @!P6 BRA `(.L_x_2825) ;  /* 0x000000040010e947 */ /* 0x000fea0003800000 */
[----:B------:R-:W-:-:S04]  /*1d210*/  ISETP.NE.U32.AND P0, PT, R2, RZ, PT ;  /* 0x000000ff0200720c */ /* 0x000fc80003f05070 */
[----:B------:R-:W-:-:S13]  /*1d220*/  ISETP.NE.AND.EX P0, PT, R3, RZ, PT, P0 ;  /* 0x000000ff0300720c */ /* 0x000fda0003f05300 */
[----:B------:R-:W-:Y:S05]  /*1d230*/  @!P0 BRA `(.L_x_2827) ;  /* 0x0000000000508947 */ /* 0x000fea0003800000 */
[----:B------:R-:W1:Y:S01]  /*1d240*/  LDC R6, c[0x0][0x43c] ;  /* 0x00010f00ff067b82 */ /* 0x000e620000000800 */
[----:B------:R-:W-:Y:S01]  /*1d250*/  IMAD.MOV.U32 R9, RZ, RZ, R0 ;  /* 0x000000ffff097224 */ /* 0x000fe200078e0000 */
[----:B------:R-:W-:-:S03]  /*1d260*/  ULDC.64 UR4, c[0x0][0x428] ;  /* 0x00010a0000047ab9 */ /* 0x000fc60000000a00 */
[----:B0-----:R-:W-:Y:S01]  /*1d270*/  IMAD.MOV.U32 R0, RZ, RZ, R9 ;  /* 0x000000ffff007224 */ /* 0x001fe200078e0009 */
[----:B-1----:R-:W-:-:S13]  /*1d280*/  ISETP.NE.AND P0, PT, R6, 0x1, PT ;  /* 0x000000010600780c */ /* 0x002fda0003f05270 */
        /* <DEDUP_REMOVED lines=15> */
.L_x_2827:
[----:B-1----:R-:W2:Y:S01]  /*1d380*/  LDL R2, [R1+0x18] ;  /* 0x0000180001027983 */ /* 0x002ea20000100800 */
[----:B0-----:R-:W-:Y:S01]  /*1d390*/  IMAD R0, R19, 0x8, R18 ;  /* 0x0000000813007824 */ /* 0x001fe200078e0212 */
[----:B--2---:R-:W-:-:S04]  /*1d3a0*/  SHF.L.U32 R2, R2, 0x1f, RZ ;  /* 0x0000001f02027819 */ /* 0x004fc800000006ff */
[----:B------:R-:W0:Y:S02]  /*1d3b0*/  SYNCS.PHASECHK.TRANS64.TRYWAIT P0, [R0+URZ+0x28840], R2 ;  /* 0x02884002000075a7 */ /* 0x000e24000800017f */
[----:B0-----:R-:W-:Y:S05]  /*1d3c0*/  @!P0 BRA `(.L_x_2828) ;  /* 0x0000006c00c88947 */ /* 0x001fea0003800000 */
.L_x_3028:
        /* <DEDUP_REMOVED lines=9> */
[----:B--2---:R-:W-:Y:S05]  /*1d460*/  @!P0 BRA `(.L_x_2829) ;  /* 0x0000000000048947 */ /* 0x004fea0003800000 */
[----:B------:R-:W-:Y:S01]  /*1d470*/  BPT.TRAP 0x1 ;  /* 0x000000040000795c */ /* 0x000fe20000300000 */
.L_x_2829:
[----:B------:R-:W2:Y:S04]  /*1d480*/  LDL R4, [R1+0x8] ;  /* 0x0000080001047983 */ /* 0x000ea80000100800 */
[----:B------:R-:W3:Y:S04]  /*1d490*/  LDL R3, [R1+0x1c] ;  /* 0x00001c0001037983 */ /* 0x000ee80000100800 */
[----:B0-----:R-:W4:Y:S01]  /*1d4a0*/  LDL.LU R2, [R1+0x10] ;  /* 0x0000100001027983 */ /* 0x001f220000300800 */
        /* <DEDUP_REMOVED lines=18> */
[----:B------:R-:W-:Y:S01]  /*1d5d0*/  ULEA UR11, UR11, UR5, 0x7 ;  /* 0x000000050b0b7291 */ /* 0x000fe2000f8e383f */
[----:B------:R1:W-:Y:S01]  /*1d5e0*/  STL [R1+0x10], R2 ;  /* 0x0000100201007387 */ /* 0x0003e20000100800 */
[----:B------:R-:W-:-:S09]  /*1d5f0*/  UIADD3.X UR5, URZ, UR39, URZ, UP0, !UPT ;  /* 0x000000273f057290 */ /* 0x000fd200087fe43f */
[----:B------:R0:W-:Y:S02]  /*1d600*/  UTMALDG.4D [UR8], [UR4], desc[UR6] ;  /* 0x00000608040075b4 */ /* 0x0001e40008019000 */
[----:B0-----:R-:W-:Y:S01]  /*1d610*/  UMOV UR8, UR14 ;  /* 0x0000000e00087c82 */ /* 0x001fe20008000000 */
[----:B------:R-:W-:Y:S02]  /*1d620*/  UMOV UR10, UR15 ;  /* 0x0000000f000a7c82 */ /* 0x000fe40008000000 */
[----:B------:R1:W-:Y:S02]  /*1d630*/  UTMALDG.4D [UR8], [UR4], desc[UR6] ;  /* 0x00000608040075b4 */ /* 0x0003e40008019000 */
[----:B-1----:R-:W-:Y:S01]  /*1d640*/  NOP ;  /* 0x0000000000007918 */ /* 0x002fe20000000000 */
.L_x_2825:
[----:B------:R-:W2:Y:S04]  /*1d650*/  LDL.LU R3, [R1+0x4c] ;  /* 0x00004c0001037983 */ /* 0x000ea80000300800 */
[----:B------:R-:W3:Y:S04]  /*1d660*/  LDL.LU R5, [R1+0x34] ;  /* 0x0000340001057983 */ /* 0x000ee80000300800 */
[----:B0-----:R-:W4:Y:S01]  /*1d670*/  LDL.LU R4, [R1+0x54] ;  /* 0x0000540001047983 */ /* 0x001f220000300800 */
        /* <DEDUP_REMOVED lines=37> */
.L_x_2831:
[----:B------:R-:W-:Y:S05]  /*1d8d0*/  BSYNC B6 ;  /* 0x0000000000067941 */ /* 0x000fea0003800000 */
.L_x_2830:
[----:B0-----:R-:W2:Y:S01]  /*1d8e0*/  LDL.LU R0, [R1+0x4c] ;  /* 0x00004c0001007983 */ /* 0x001ea20000300800 */
[----:B------:R-:W-:Y:S01]  /*1d8f0*/  ULDC.64 UR4, c[0x0][0x2d8] ;  /* 0x0000b60000047ab9 */ /* 0x000fe20000000a00 */
[----:B------:R-:W0:Y:S01]  /*1d900*/  LDC R7, c[0x0][0x448] ;  /* 0x00011200ff077b82 */ /* 0x000e220000000800 */
[----:B------:R-:W-:Y:S01]  /*1d910*/  ULDC.64 UR6, c[0x0][0x280] ;  /* 0x0000a00000067ab9 */ /* 0x000fe20000000a00 */
[----:B------:R-:W3:Y:S04]  /*1d920*/  LDL.LU R4, [R1+0x38] ;  /* 0x0000380001047983 */ /* 0x000ee80000300800 */
[----:B------:R-:W3:Y:S04]  /*1d930*/  LDL.LU.64 R2, [R1+0x58] ;  /* 0x0000580001027983 */ /* 0x000ee80000300a00 */
[----:B------:R-:W4:Y:S04]  /*1d940*/  LDL.LU R5, [R1+0x34] ;  /* 0x0000340001057983 */ /* 0x000f280000300800 */
[----:B------:R-:W4:Y:S01]  /*1d950*/  LDL R8, [R1+0x4] ;  /* 0x0000040001087983 */ /* 0x000f220000100800 */
[----:B------:R-:W1:Y:S01]  /*1d960*/  S2R R9, SR_TID.X ;  /* 0x0000000000097919 */ /* 0x000e620000002100 */
[----:B------:R-:W1:Y:S01]  /*1d970*/  S2R R10, SR_TID.X ;  /* 0x00000000000a7919 */ /* 0x000e620000002100 */
[----:B0-----:R-:W-:-:S13]  /*1d980*/  ISETP.NE.AND P0, PT, R7, 0x1, PT ;  /* 0x000000010700780c */ /* 0x001fda0003f05270 */
[----:B------:R-:W0:Y:S01]  /*1d990*/  @P0 LDC R6, c[0x0][0x450] ;  /* 0x00011400ff060b82 */ /* 0x000e220000000800 */
[----:B-1----:R-:W-:Y:S02]  /*1d9a0*/  IMAD.SHL.U32 R9, R9, 0x8, RZ ;  /* 0x0000000809097824 */ /* 0x002fe400078e00ff */
[----:B------:R-:W-:-:S03]  /*1d9b0*/  IMAD.SHL.U32 R10, R10, 0x8, RZ ;  /* 0x000000080a0a7824 */ /* 0x000fc600078e00ff */
[----:B------:R-:W-:-:S04]  /*1d9c0*/  LOP3.LUT R9, R9, 0x38, RZ, 0xc0, !PT ;  /* 0x0000003809097812 */ /* 0x000fc800078ec0ff */
[----:B------:R-:W-:Y:S02]  /*1d9d0*/  LOP3.LUT R9, R9, 0x40, RZ, 0xfc, !PT ;  /* 0x0000004009097812 */ /* 0x000fe400078efcff */
[----:B------:R-:W-:Y:S01]  /*1d9e0*/  LOP3.LUT R10, R10, 0x38, RZ, 0xc0, !PT ;  /* 0x000000380a0a7812 */ /* 0x000fe200078ec0ff */
[----:B---3--:R-:W-:Y:S02]  /*1d9f0*/  IMAD.MOV.U32 R3, RZ, RZ, R4 ;  /* 0x000000ffff037224 */ /* 0x008fe400078e0004 */
[----:B------:R-:W1:Y:S01]  /*1da00*/  S2R R4, SR_TID.X ;  /* 0x0000000000047919 */ /* 0x000e620000002100 */
[----:B------:R-:W-:-:S04]  /*1da10*/  IMAD.WIDE.U32 R2, R16, UR4, R2 ;  /* 0x0000000410027c25 */ /* 0x000fc8000f8e0002 */
[----:B------:R-:W-:Y:S01]  /*1da20*/  IMAD R3, R16, UR5, R3 ;  /* 0x0000000510037c24 */ /* 0x000fe2000f8e0203 */
[----:B------:R-:W-:Y:S02]  /*1da30*/  ULDC.64 UR4, c[0x0][0x2e0] ;  /* 0x0000b80000047ab9 */ /* 0x000fe40000000a00 */
[----:B--2---:R-:W-:Y:S02]  /*1da40*/  IMAD R0, R0, UR4, RZ ;  /* 0x0000000400007c24 */ /* 0x004fe4000f8e02ff */
[----:B----4-:R-:W-:-:S04]  /*1da50*/  IMAD.WIDE.U32 R2, R5, UR4, R2 ;  /* 0x0000000405027c25 */ /* 0x010fc8000f8e0002 */
[----:B------:R-:W-:Y:S01]  /*1da60*/  IMAD R0, R5, UR5, R0 ;  /* 0x0000000505007c24 */ /* 0x000fe2000f8e0200 */
[----:B------:R-:W-:-:S03]  /*1da70*/  ULDC.64 UR4, c[0x0][0x2d0] ;  /* 0x0000b40000047ab9 */ /* 0x000fc60000000a00 */
[----:B------:R-:W-:Y:S01]  /*1da80*/  IMAD.IADD R3, R3, 0x1, R0 ;  /* 0x0000000103037824 */ /* 0x000fe200078e0200 */
[----:B-1----:R-:W-:-:S04]  /*1da90*/  LOP3.LUT R4, R4, 0x7f, RZ, 0xc0, !PT ;  /* 0x0000007f04047812 */ /* 0x002fc800078ec0ff */
[----:B------:R-:W-:Y:S02]  /*1daa0*/  SHF.R.U32.HI R5, RZ, 0x3, R4 ;  /* 0x00000003ff057819 */ /* 0x000fe40000011604 */
[----:B------:R-:W1:Y:S02]  /*1dab0*/  S2R R4, SR_TID.X ;  /* 0x0000000000047919 */ /* 0x000e640000002100 */
[----:B-1----:R-:W-:-:S05]  /*1dac0*/  IMAD.SHL.U32 R4, R4, 0x10, RZ ;  /* 0x0000001004047824 */ /* 0x002fca00078e00ff */
        /* <DEDUP_REMOVED lines=107> */
.L_x_3045:
        /* <DEDUP_REMOVED lines=11> */
.L_x_2834:
[----:B------:R-:W-:Y:S05]  /*1e230*/  BSYNC B0 ;  /* 0x0000000000007941 */ /* 0x000fea0003800000 */
.L_x_2833:
[----:B------:R-:W-:Y:S01]  /*1e240*/  NOP ;  /* 0x0000000000007918 */ /* 0x000fe20000000000 */
[----:B------:R-:W-:Y:S01]  /*1e250*/  PLOP3.LUT P0, PT, PT, PT, PT, 0x80, 0x0 ;  /* 0x000000000000781c */ /* 0x000fe20003f0f070 */
[----:B------:R-:W-:-:S12]  /*1e260*/  VIADD R11, R18, 0x28800 ;  /* 0x00028800120b7836 */ /* 0x000fd80000000000 */
.L_x_2835:
        /* <DEDUP_REMOVED lines=18> */
.L_x_3046:
[----:B------:R-:W-:Y:S05]  /*1e390*/  BSYNC B0 ;  /* 0x0000000000007941 */ /* 0x000fea0003800000 */
.L_x_2836:
        /* <DEDUP_REMOVED lines=54> */
.L_x_2844:
[----:B------:R-:W-:Y:S01]  /*1e700*/  IMAD R3, R7, 0x8, R18 ;  /* 0x0000000807037824 */ /* 0x000fe200078e0212 */
[----:B------:R-:W-:Y:S01]  /*1e710*/  SHF.L.U32 R2, R10, 0x1f, RZ ;  /* 0x0000001f0a027819 */ /* 0x000fe200000006ff */
[----:B------:R-:W-:Y:S03]  /*1e720*/  BSSY B3, `(.L_x_2845) ;  /* 0x0000003000037945 */ /* 0x000fe60003800000 */
[----:B------:R-:W1:Y:S02]  /*1e730*/  SYNCS.PHASECHK.TRANS64.TRYWAIT P0, [R3+URZ+0x28840], R2 ;  /* 0x02884002030075a7 */ /* 0x000e64000800017f */
[----:B-1----:R-:W-:Y:S05]  /*1e740*/  @!P0 BRA `(.L_x_2846) ;  /* 0x0000006400cc8947 */ /* 0x002fea0003800000 */
.L_x_3047:
[----:B------:R-:W-:Y:S05]  /*1e750*/  BSYNC B3 ;  /* 0x0000000000037941 */ /* 0x000fea0003800000 */
.L_x_2845:
        /* <DEDUP_REMOVED lines=12> */
.L_x_2848:
[----:B------:R-:W-:Y:S05]  /*1e820*/  BSYNC B3 ;  /* 0x0000000000037941 */ /* 0x000fea0003800000 */
.L_x_2847:
        /* <DEDUP_REMOVED lines=12> */
.L_x_2849:
        /* <DEDUP_REMOVED lines=16> */
.L_x_2850:
        /* <DEDUP_REMOVED lines=16> */
.L_x_3048:
[----:B------:R-:W-:Y:S05]  /*1eaf0*/  BSYNC B3 ;  /* 0x0000000000037941 */ /* 0x000fea0003800000 */
.L_x_2851:
        /* <DEDUP_REMOVED lines=12> */
.L_x_2854:
[----:B------:R-:W-:Y:S05]  /*1ebc0*/  BSYNC B3 ;  /* 0x0000000000037941 */ /* 0x000fea0003800000 */
.L_x_2853:
        /* <DEDUP_REMOVED lines=13> */
.L_x_2855:
        /* <DEDUP_REMOVED lines=15> */
.L_x_2856:
        /* <DEDUP_REMOVED lines=12> */
.L_x_2843:
[----:B------:R-:W-:Y:S05]  /*1ee50*/  BSYNC B1 ;  /* 0x0000000000017941 */ /* 0x000fea0003800000 */
.L_x_2842:
[----:B0-----:R-:W2:Y:S01]  /*1ee60*/  LDL.LU R0, [R1+0x44] ;  /* 0x0000440001007983 */ /* 0x001ea20000300800 */
[----:B------:R-:W-:-:S03]  /*1ee70*/  IMAD.MOV.U32 R19, RZ, RZ, R7 ;  /* 0x000000ffff137224 */ /* 0x000fc600078e0007 */
[----:B------:R0:W-:Y:S02]  /*1ee80*/  STL [R1+0x18], R10 ;  /* 0x0000180a01007387 */ /* 0x0001e40000100800 */
[----:B0-2---:R-:W-:-:S07]  /*1ee90*/  VIADD R0, R0, 0xfffffffd ;  /* 0xfffffffd00007836 */ /* 0x005fce0000000000 */
.L_x_2841:
[----:B------:R-:W-:Y:S05]  /*1eea0*/  BSYNC B2 ;  /* 0x0000000000027941 */ /* 0x000fea0003800000 */
.L_x_2840:
[----:B------:R-:W-:Y:S01]  /*1eeb0*/  VIADD R9, R9, 0xfffffffe ;  /* 0xfffffffe09097836 */ /* 0x000fe20000000000 */
[----:B------:R-:W-:-:S04]  /*1eec0*/  LOP3.LUT R6, RZ, R6, RZ, 0x33, !PT ;  /* 0x00000006ff067212 */ /* 0x000fc800078e33ff */
[----:B------:R-:W-:-:S13]  /*1eed0*/  ISETP.NE.AND P0, PT, R9, R6, PT ;  /* 0x000000060900720c */ /* 0x000fda0003f05270 */
[----:B------:R-:W-:Y:S05]  /*1eee0*/  @!P0 BRA `(.L_x_2839) ;  /* 0x0000001000cc8947 */ /* 0x000fea0003800000 */
[----:B------:R-:W-:-:S07]  /*1eef0*/  IMAD.MOV.U32 R8, RZ, RZ, R17 ;  /* 0x000000ffff087224 */ /* 0x000fce00078e0011 */
.L_x_2887:
        /* <DEDUP_REMOVED lines=35> */
.L_x_2859:
[----:B------:R-:W-:Y:S01]  /*1f130*/  IMAD R3, R4, 0x8, R18 ;  /* 0x0000000804037824 */ /* 0x000fe200078e0212 */
[----:B------:R-:W-:Y:S01]  /*1f140*/  SHF.L.U32 R2, R5, 0x1f, RZ ;  /* 0x0000001f05027819 */ /* 0x000fe200000006ff */
[----:B------:R-:W-:Y:S03]  /*1f150*/  BSSY B2, `(.L_x_2860) ;  /* 0x0000003000027945 */ /* 0x000fe60003800000 */
[----:B------:R-:W1:Y:S02]  /*1f160*/  SYNCS.PHASECHK.TRANS64.TRYWAIT P0, [R3+URZ+0x28840], R2 ;  /* 0x02884002030075a7 */ /* 0x000e64000800017f */
[----:B-1----:R-:W-:Y:S05]  /*1f170*/  @!P0 BRA `(.L_x_2861) ;  /* 0x0000005c00688947 */ /* 0x002fea0003800000 */
.L_x_3049:
[----:B------:R-:W-:Y:S05]  /*1f180*/  BSYNC B2 ;  /* 0x0000000000027941 */ /* 0x000fea0003800000 */
.L_x_2860:
        /* <DEDUP_REMOVED lines=12> */
.L_x_2863:
[----:B------:R-:W-:Y:S05]  /*1f250*/  BSYNC B2 ;  /* 0x0000000000027941 */ /* 0x000fea0003800000 */
.L_x_2862:
        /* <DEDUP_REMOVED lines=12> */
.L_x_2864:
        /* <DEDUP_REMOVED lines=16> */
.L_x_2865:
        /* <DEDUP_REMOVED lines=16> */
.L_x_3050:
[----:B------:R-:W-:Y:S05]  /*1f520*/  BSYNC B2 ;  /* 0x0000000000027941 */ /* 0x000fea0003800000 */
.L_x_2866:
        /* <DEDUP_REMOVED lines=11> */
.L_x_2869:
[----:B------:R-:W-:Y:S05]  /*1f5e0*/  BSYNC B2 ;  /* 0x0000000000027941 */ /* 0x000fea0003800000 */
.L_x_2868:
        /* <DEDUP_REMOVED lines=12> */
.L_x_2870:
        /* <DEDUP_REMOVED lines=15> */
.L_x_2871:
        /* <DEDUP_REMOVED lines=12> */
.L_x_2858:
[----:B------:R-:W-:Y:S05]  /*1f860*/  BSYNC B1 ;  /* 0x0000000000017941 */ /* 0x000fea0003800000 */
.L_x_2857:
        /* <DEDUP_REMOVED lines=35> */
.L_x_2874:
[----:B------:R-:W-:Y:S01]  /*1faa0*/  IMAD R2, R19, 0x8, R18 ;  /* 0x0000000813027824 */ /* 0x000fe200078e0212 */
[----:B------:R-:W-:Y:S01]  /*1fab0*/  SHF.L.U32 R3, R10, 0x1f, RZ ;  /* 0x0000001f0a037819 */ /* 0x000fe200000006ff */
[----:B------:R-:W-:Y:S03]  /*1fac0*/  BSSY B2, `(.L_x_2875) ;  /* 0x0000003000027945 */ /* 0x000fe60003800000 */
[----:B------:R-:W2:Y:S02]  /*1fad0*/  SYNCS.PHASECHK.TRANS64.TRYWAIT P0, [R2+URZ+0x28840], R3 ;  /* 0x02884003020075a7 */ /* 0x000ea4000800017f */
[----:B--2---:R-:W-:Y:S05]  /*1fae0*/  @!P0 BRA `(.L_x_2876) ;  /* 0x0000005400348947 */ /* 0x004fea0003800000 */
.L_x_3051:
[----:B------:R-:W-:Y:S05]  /*1faf0*/  BSYNC B2 ;  /* 0x0000000000027941 */ /* 0x000fea0003800000 */
.L_x_2875:
        /* <DEDUP_REMOVED lines=12> */
.L_x_2878:
[----:B------:R-:W-:Y:S05]  /*1fbc0*/  BSYNC B2 ;  /* 0x0000000000027941 */ /* 0x000fea0003800000 */
.L_x_2877:
        /* <DEDUP_REMOVED lines=13> */
.L_x_2879:
        /* <DEDUP_REMOVED lines=16> */
.L_x_2880:
        /* <DEDUP_REMOVED lines=15> */
.L_x_3052:
[----:B------:R-:W-:Y:S05]  /*1fe90*/  BSYNC B2 ;  /* 0x0000000000027941 */ /* 0x000fea0003800000 */
.L_x_2881:
        /* <DEDUP_REMOVED lines=11> */
.L_x_2884:
[----:B------:R-:W-:Y:S05]  /*1ff50*/  BSYNC B2 ;  /* 0x0000000000027941 */ /* 0x000fea0003800000 */
.L_x_2883:
        /* <DEDUP_REMOVED lines=12> */
.L_x_2885:
        /* <DEDUP_REMOVED lines=15> */
.L_x_2886:
        /* <DEDUP_REMOVED lines=12> */
.L_x_2873:
[----:B------:R-:W-:Y:S05]  /*201d0*/  BSYNC B1 ;  /* 0x0000000000017941 */ /* 0x000fea0003800000 */
.L_x_2872:
[----:B------:R-:W2:Y:S01]  /*201e0*/  LDL R2, [R1+0x2c] ;  /* 0x00002c0001027983 */ /* 0x000ea20000100800 */
[----:B------:R-:W-:Y:S01]  /*201f0*/  VIADD R0, R0, 0xfffffffe ;  /* 0xfffffffe00007836 */ /* 0x000fe20000000000 */
[----:B--2---:R-:W-:-:S13]  /*20200*/  ISETP.GT.AND P0, PT, R6, R2, PT ;  /* 0x000000020600720c */ /* 0x004fda0003f04270 */
[----:B------:R-:W-:Y:S05]  /*20210*/  @P0 BRA `(.L_x_2887) ;  /* 0xffffffec00380947 */ /* 0x000fea000383ffff */
.L_x_2839:
[----:B------:R-:W-:Y:S05]  /*20220*/  BSYNC B0 ;  /* 0x0000000000007941 */ /* 0x000fea0003800000 */
.L_x_2838:
        /* <DEDUP_REMOVED lines=18> */
.L_x_2889:
[----:B------:R-:W-:Y:S05]  /*20350*/  BSYNC B0 ;  /* 0x0000000000007941 */ /* 0x000fea0003800000 */
.L_x_2888:
        /* <DEDUP_REMOVED lines=11> */
.L_x_3053:
[----:B------:R-:W-:Y:S05]  /*20410*/  BSYNC B1 ;  /* 0x0000000000017941 */ /* 0x000fea0003800000 */
.L_x_2892:
        /* <DEDUP_REMOVED lines=9> */
.L_x_2895:
[----:B------:R-:W-:Y:S05]  /*204b0*/  BSYNC B1 ;  /* 0x0000000000017941 */ /* 0x000fea0003800000 */
.L_x_2894:
        /* <DEDUP_REMOVED lines=12> */
.L_x_2896:
        /* <DEDUP_REMOVED lines=15> */
.L_x_2897:
        /* <DEDUP_REMOVED lines=10> */
.L_x_2891:
[----:B------:R-:W-:Y:S05]  /*20710*/  BSYNC B0 ;  /* 0x0000000000007941 */ /* 0x000fea0003800000 */
.L_x_2890:
[----:B------:R-:W2:Y:S01]  /*20720*/  LDL.LU R4, [R1+0x18] ;  /* 0x0000180001047983 */ /* 0x000ea20000300800 */
[----:B------:R-:W-:-:S05]  /*20730*/  VIADD R19, R19, 0x1 ;  /* 0x0000000113137836 */ /* 0x000fca0000000000 */
[----:B------:R-:W-:-:S04]  /*20740*/  ISETP.NE.AND P0, PT, R19, 0x2, PT ;  /* 0x000000021300780c */ /* 0x000fc80003f05270 */
[----:B------:R-:W-:Y:S02]  /*20750*/  SEL R0, RZ, 0x1, P0 ;  /* 0x00000001ff007807 */ /* 0x000fe40000000000 */
[----:B------:R-:W-:Y:S02]  /*20760*/  SEL R19, R19, RZ, P0 ;  /* 0x000000ff13137207 */ /* 0x000fe40000000000 */
[----:B--2---:R-:W-:-:S05]  /*20770*/  LOP3.LUT R4, R4, R0, RZ, 0x3c, !PT ;  /* 0x0000000004047212 */ /* 0x004fca00078e3cff */
[----:B------:R2:W-:Y:S02]  /*20780*/  STL [R1+0x18], R4 ;  /* 0x0000180401007387 */ /* 0x0005e40000100800 */
.L_x_2818:
[----:B------:R-:W-:Y:S05]  /*20790*/  BSYNC B7 ;  /* 0x0000000000077941 */ /* 0x000fea0003800000 */
.L_x_2816:
[----:B---3--:R-:W3:Y:S02]  /*207a0*/  LDL R0, [R1+0x10] ;  /* 0x0000100001007983 */ /* 0x008ee40000100800 */
        /* <DEDUP_REMOVED lines=9> */
[----:B-1----:R1:W-:Y:S04]  /*20840*/  STL.64 [R1], R4 ;  /* 0x0000000401007387 */ /* 0x0023e80000100a00 */
[----:B------:R1:W-:Y:S01]  /*20850*/  STL.64 [R1+0x8], R6 ;  /* 0x0000080601007387 */ /* 0x0003e20000100a00 */
[----:B------:R-:W-:Y:S06]  /*20860*/  BAR.ARV 0x4, 0x180 ;  /* 0x0106000000007b1d */ /* 0x000fec0000002000 */
[----:B------:R-:W-:Y:S05]  /*20870*/  BRA `(.L_x_2899) ;  /* 0x0000001000347947 */ /* 0x000fea0003800000 */
.L_x_2898:
[----:B------:R-:W3:Y:S01]  /*20880*/  S2R R16, SR_TID.X ;  /* 0x0000000000107919 */ /* 0x000ee20000002100 */
[----:B------:R-:W-:Y:S01]  /*20890*/  UMOV UR4, 0xffffffff ;  /* 0xffffffff00047882 */ /* 0x000fe20000000000 */
[----:B---3--:R-:W-:-:S04]  /*208a0*/  LOP3.LUT R16, R16, 0x1f, RZ, 0xc0, !PT ;  /* 0x0000001f10107812 */ /* 0x008fc800078ec0ff */
[----:B------:R-:W-:Y:S01]  /*208b0*/  ISETP.NE.AND P0, PT, R16, 0x1f, PT ;  /* 0x0000001f1000780c */ /* 0x000fe20003f05270 */
[----:B------:R-:W-:-:S12]  /*208c0*/  BRA.DIV UR4, `(.L_x_2900) ;  /* 0x0000004604f87947 */ /* 0x000fd8000b800000 */
[----:B------:R-:W0:Y:S01]  /*208d0*/  LDL.LU R2, [R1] ;  /* 0x0000000001027983 */ /* 0x000e220000300800 */
[----:B------:R-:W-:-:S03]  /*208e0*/  ULDC UR4, c[0x0][0xc3c] ;  /* 0x00030f0000047ab9 */ /* 0x000fc60000000800 */
[----:B------:R-:W3:Y:S01]  /*208f0*/  LDL R3, [R1+0xc] ;  /* 0x00000c0001037983 */ /* 0x000ee20000100800 */
[----:B0-----:R-:W-:Y:S02]  /*20900*/  IMAD.MOV.U32 R10, RZ, RZ, R2 ;  /* 0x000000ffff0a7224 */ /* 0x001fe400078e0002 */
[----:B---3--:R-:W-:-:S05]  /*20910*/  IMAD.IADD R0, R3, 0x1, R16 ;  /* 0x0000000103007824 */ /* 0x008fca00078e0210 */
[----:B------:R-:W-:-:S13]  /*20920*/  ISETP.GE.OR P1, PT, R0, UR4, !P0 ;  /* 0x0000000400007c0c */ /* 0x000fda000c726670 */
[----:B------:R-:W0:Y:S08]  /*20930*/  @!P1 LDC.64 R2, c[0x0][0xc80] ;  /* 0x00032000ff029b82 */ /* 0x000e300000000a00 */
[----:B-1----:R-:W1:Y:S01]  /*20940*/  @!P1 LDC.64 R6, c[0x0][0xc78] ;  /* 0x00031e00ff069b82 */ /* 0x002e620000000a00 */
[----:B0-----:R-:W-:-:S05]  /*20950*/  @!P1 IMAD.WIDE R2, R0, 0x4, R2 ;  /* 0x0000000400029825 */ /* 0x001fca00078e0202 */
[----:B------:R1:W3:Y:S02]  /*20960*/  @!P1 LDG.E R8, desc[UR42][R2.64] ;  /* 0x0000002a02089981 */ /* 0x0002e4000c1e1900 */
[----:B-1----:R-:W-:-:S06]  /*20970*/  @!P1 IMAD.WIDE R2, R0, 0x4, R6 ;  /* 0x0000000400029825 */ /* 0x002fcc00078e0206 */
[----:B------:R-:W4:Y:S01]  /*20980*/  @!P1 LDG.E R2, desc[UR42][R2.64] ;  /* 0x0000002a02029981 */ /* 0x000f22000c1e1900 */
[----:B--2---:R-:W-:Y:S01]  /*20990*/  IMAD.MOV.U32 R4, RZ, RZ, RZ ;  /* 0x000000ffff047224 */ /* 0x004fe200078e00ff */
[C---:B------:R-:W-:Y:S01]  /*209a0*/  ISETP.GE.U32.AND P2, PT, R16.reuse, 0x2, PT ;  /* 0x000000021000780c */ /* 0x040fe20003f46070 */
[----:B------:R-:W-:Y:S01]  /*209b0*/  IMAD.MOV.U32 R6, RZ, RZ, RZ ;  /* 0x000000ffff067224 */ /* 0x000fe200078e00ff */
[C---:B------:R-:W-:Y:S01]  /*209c0*/  ISETP.GE.U32.AND P3, PT, R16.reuse, 0x4, PT ;  /* 0x000000041000780c */ /* 0x040fe20003f66070 */
[----:B------:R-:W-:Y:S01]  /*209d0*/  SHFL.IDX PT, R0, R10, 0x1, 0x1f ;  /* 0x00201f000a007f89 */ /* 0x000fe200000e0000 */
[C---:B------:R-:W-:Y:S02]  /*209e0*/  ISETP.GE.U32.AND P4, PT, R16.reuse, 0x8, PT ;  /* 0x000000081000780c */ /* 0x040fe40003f86070 */
[----:B------:R-:W-:Y:S01]  /*209f0*/  ISETP.GE.U32.AND P5, PT, R16, 0x10, PT ;  /* 0x000000101000780c */ /* 0x000fe20003fa6070 */
[----:B---3--:R-:W-:Y:S02]  /*20a00*/  @!P1 IMAD.MOV.U32 R4, RZ, RZ, R8 ;  /* 0x000000ffff049224 */ /* 0x008fe400078e0008 */
        /* <DEDUP_REMOVED lines=21> */
.L_x_3063:
[----:B------:R-:W-:Y:S02]  /*20b60*/  ULDC UR4, c[0x0][0xc38] ;  /* 0x00030e0000047ab9 */ /* 0x000fe40000000800 */
[----:B------:R-:W-:-:S04]  /*20b70*/  IMAD.U32 R2, RZ, RZ, UR4 ;  /* 0x00000004ff027e24 */ /* 0x000fc8000f8e00ff */
[----:B-1----:R-:W-:-:S04]  /*20b80*/  IMAD R9, R9, R2, RZ ;  /* 0x0000000209097224 */ /* 0x002fc800078e02ff */
[----:B------:R-:W-:-:S05]  /*20b90*/  IMAD.IADD R0, R0, 0x1, R9 ;  /* 0x0000000100007824 */ /* 0x000fca00078e0209 */
[----:B------:R-:W-:-:S13]  /*20ba0*/  ISETP.GT.AND P6, PT, R0, R5, PT ;  /* 0x000000050000720c */ /* 0x000fda0003fc4270 */
[----:B------:R-:W-:Y:S05]  /*20bb0*/  @P6 BRA `(.L_x_2901) ;  /* 0x0000000000ac6947 */ /* 0x000fea0003800000 */
.L_x_2904:
        /* <DEDUP_REMOVED lines=37> */
.L_x_3071:
[----:B------:R-:W-:Y:S02]  /*20e10*/  ULDC UR4, c[0x0][0xc38] ;  /* 0x00030e0000047ab9 */ /* 0x000fe40000000800 */
[----:B------:R-:W-:-:S04]  /*20e20*/  IMAD.U32 R2, RZ, RZ, UR4 ;  /* 0x00000004ff027e24 */ /* 0x000fc8000f8e00ff */
[----:B-1----:R-:W-:-:S04]  /*20e30*/  IMAD R9, R9, R2, RZ ;  /* 0x0000000209097224 */ /* 0x002fc800078e02ff */
[----:B------:R-:W-:-:S05]  /*20e40*/  IMAD.IADD R0, R9, 0x1, R0 ;  /* 0x0000000109007824 */ /* 0x000fca00078e0200 */
[----:B------:R-:W-:-:S13]  /*20e50*/  ISETP.GT.AND P6, PT, R0, R5, PT ;  /* 0x000000050000720c */ /* 0x000fda0003fc4270 */
[----:B------:R-:W-:Y:S05]  /*20e60*/  @!P6 BRA `(.L_x_2904) ;  /* 0xfffffffc0054e947 */ /* 0x000fea000383ffff */
.L_x_2901:
        /* <DEDUP_REMOVED lines=12> */
.L_x_3076:
[----:B------:R-:W-:-:S13]  /*20f30*/  ISETP.NE.AND P0, PT, R0, RZ, PT ;  /* 0x000000ff0000720c */ /* 0x000fda0003f05270 */
[----:B------:R-:W-:Y:S05]  /*20f40*/  @!P0 BRA `(.L_x_2906) ;  /* 0x0000000000148947 */ /* 0x000fea0003800000 */
[----:B------:R-:W-:Y:S01]  /*20f50*/  UMOV UR4, 0xffffffff ;  /* 0xffffffff00047882 */ /* 0x000fe20000000000 */
[----:B-1----:R-:W-:Y:S02]  /*20f60*/  VIADD R3, R3, 0xffffffff ;  /* 0xffffffff03037836 */ /* 0x002fe40000000000 */
[----:B------:R-:W-:Y:S05]  /*20f70*/  BRA.DIV UR4, `(.L_x_2907) ;  /* 0x0000004a04ec7947 */ /* 0x000fea000b800000 */
[----:B------:R1:W3:Y:S02]  /*20f80*/  SHFL.IDX PT, R3, R7, R3, 0x1f ;  /* 0x00001f0307037589 */ /* 0x0002e400000e0000 */
.L_x_3079:
[----:B---3--:R-:W-:-:S07]  /*20f90*/  IMAD.MOV.U32 R8, RZ, RZ, R3 ;  /* 0x000000ffff087224 */ /* 0x008fce00078e0003 */
.L_x_2906:
        /* <DEDUP_REMOVED lines=62> */
.L_x_2908:
        /* <DEDUP_REMOVED lines=63> */
.L_x_2909:
[----:B------:R-:W-:-:S05]  /*21770*/  LOP3.LUT R3, RZ, R0, RZ, 0x33, !PT ;  /* 0x00000000ff037212 */ /* 0x000fca00078e33ff */
[----:B------:R-:W-:-:S05]  /*21780*/  IMAD.IADD R0, R4, 0x1, R3 ;  /* 0x0000000104007824 */ /* 0x000fca00078e0203 */
[----:B------:R3:W-:Y:S01]  /*21790*/  STL [R1+0x4], R0 ;  /* 0x0000040001007387 */ /* 0x0007e20000100800 */
[----:B------:R-:W-:Y:S05]  /*217a0*/  BRA `(.L_x_2910) ;  /* 0x0000000000287947 */ /* 0x000fea0003800000 */
.L_x_2902:
        /* <DEDUP_REMOVED lines=10> */
.L_x_2910:
        /* <DEDUP_REMOVED lines=16> */
.L_x_2899:
[----:B------:R-:W2:Y:S01]  /*21950*/  LDL R0, [R1+0xc] ;  /* 0x00000c0001007983 */ /* 0x000ea20000100800 */
[----:B------:R-:W-:Y:S02]  /*21960*/  ULDC UR4, c[0x0][0xc3c] ;  /* 0x00030f0000047ab9 */ /* 0x000fe40000000800 */
[----:B--2---:R-:W-:-:S13]  /*21970*/  ISETP.GE.AND P0, PT, R0, UR4, PT ;  /* 0x0000000400007c0c */ /* 0x004fda000bf06270 */
[----:B------:R-:W-:Y:S05]  /*21980*/  @!P0 BRA `(.L_x_2911) ;  /* 0xffffff9000908947 */ /* 0x000fea000383ffff */
[----:B------:R-:W-:Y:S05]  /*21990*/  BSYNC B8 ;  /* 0x0000000000087941 */ /* 0x000fea0003800000 */
.L_x_2772:
        /* <DEDUP_REMOVED lines=12> */
.L_x_3080:
[----:B------:R-:W-:Y:S05]  /*21a60*/  BSYNC B0 ;  /* 0x0000000000007941 */ /* 0x000fea0003800000 */
.L_x_2912:
[----:B------:R-:W-:-:S03]  /*21a70*/  UMOV UR4, 0xffffffff ;  /* 0xffffffff00047882 */ /* 0x000fc60000000000 */
[----:B------:R-:W-:Y:S05]  /*21a80*/  BRA.DIV UR4, `(.L_x_2914) ;  /* 0x0000004204687947 */ /* 0x000fea000b800000 */
[----:B------:R-:W1:Y:S02]  /*21a90*/  S2R R2, SR_TID.X ;  /* 0x0000000000027919 */ /* 0x000e640000002100 */
[----:B-1----:R-:W-:-:S04]  /*21aa0*/  SHF.R.U32.HI R2, RZ, 0x5, R2 ;  /* 0x00000005ff027819 */ /* 0x002fc80000011602 */
[----:B------:R-:W-:-:S05]  /*21ab0*/  LOP3.LUT R2, R2, 0x3, RZ, 0xc0, !PT ;  /* 0x0000000302027812 */ /* 0x000fca00078ec0ff */
[----:B------:R1:W2:Y:S02]  /*21ac0*/  SHFL.IDX PT, R14, R2, RZ, 0x1f ;  /* 0x00001fff020e7589 */ /* 0x0002a400000e0000 */
.L_x_3083:
[----:B--2---:R-:W-:-:S13]  /*21ad0*/  ISETP.NE.AND P0, PT, R14, RZ, PT ;  /* 0x000000ff0e00720c */ /* 0x004fda0003f05270 */
[----:B------:R-:W-:Y:S05]  /*21ae0*/  @P0 BRA `(.L_x_2546) ;  /* 0x00000000008c0947 */ /* 0x000fea0003800000 */
[----:B------:R-:W-:-:S03]  /*21af0*/  UMOV UR4, 0xffffffff ;  /* 0xffffffff00047882 */ /* 0x000fc60000000000 */
[----:B------:R-:W-:Y:S05]  /*21b00*/  BRA.DIV UR4, `(.L_x_2915) ;  /* 0x00000042047c7947 */ /* 0x000fea000b800000 */
[----:B------:R-:W-:-:S13]  /*21b10*/  ELECT P6, URZ, PT ;  /* 0x00000000003f782f */ /* 0x000fda00038c0000 */
.L_x_3086:
[----:B------:R-:W-:Y:S05]  /*21b20*/  @!P6 BRA `(.L_x_2546) ;  /* 0x00000000007ce947 */ /* 0x000fea0003800000 */
[----:B------:R-:W-:-:S06]  /*21b30*/  ULOP3.LUT UR4, UR40, 0x2, URZ, 0xfc, !UPT ;  /* 0x0000000228047892 */ /* 0x000fcc000f8efc3f */
[----:B-1----:R-:W-:-:S05]  /*21b40*/  IMAD.U32 R2, RZ, RZ, UR4 ;  /* 0x00000004ff027e24 */ /* 0x002fca000f8e00ff */
[----:B------:R-:W-:-:S13]  /*21b50*/  ISETP.NE.AND P2, PT, R2, 0x3, PT ;  /* 0x000000030200780c */ /* 0x000fda0003f45270 */
[----:B------:R-:W-:Y:S05]  /*21b60*/  @!P2 BRA `(.L_x_2916) ;  /* 0x000000000004a947 */ /* 0x000fea0003800000 */
[----:B------:R-:W-:Y:S01]  /*21b70*/  BPT.TRAP 0x1 ;  /* 0x000000040000795c */ /* 0x000fe20000300000 */
.L_x_2916:
        /* <DEDUP_REMOVED lines=13> */
.L_x_3087:
[----:B------:R-:W1:Y:S02]  /*21c50*/  SYNCS.PHASECHK.TRANS64.TRYWAIT P0, [R7+URZ], R2 ;  /* 0x00000002070075a7 */ /* 0x000e64000800017f */
[----:B-1----:R-:W-:Y:S05]  /*21c60*/  @!P0 BRA `(.L_x_2918) ;  /* 0x0000004000588947 */ /* 0x002fea0003800000 */
.L_x_3088:
[----:B------:R-:W-:Y:S05]  /*21c70*/  @!P2 BRA `(.L_x_2919) ;  /* 0x000000000004a947 */ /* 0x000fea0003800000 */
[----:B------:R-:W-:Y:S01]  /*21c80*/  BPT.TRAP 0x1 ;  /* 0x000000040000795c */ /* 0x000fe20000300000 */
.L_x_2919:
[----:B------:R-:W-:-:S04]  /*21c90*/  VIADD R0, R0, 0x28860 ;  /* 0x0002886000007836 */ /* 0x000fc80000000000 */
[----:B------:R-:W-:-:S04]  /*21ca0*/  IMAD R4, R19, 0x8, R0 ;  /* 0x0000000813047824 */ /* 0x000fc800078e0200 */
[----:B------:R-:W2:Y:S02]  /*21cb0*/  SYNCS.PHASECHK.TRANS64.TRYWAIT P0, [R4+URZ], R5 ;  /* 0x00000005040075a7 */ /* 0x000ea4000800017f */
[----:B--2---:R-:W-:Y:S05]  /*21cc0*/  @!P0 BRA `(.L_x_2920) ;  /* 0x0000004000548947 */ /* 0x004fea0003800000 */
.L_x_3089:
[----:B------:R-:W-:-:S07]  /*21cd0*/  IMAD R3, R3, 0x8, R0 ;  /* 0x0000000803037824 */ /* 0x000fce00078e0200 */
.L_x_2921:
[----:B---3--:R3:W4:Y:S02]  /*21ce0*/  SYNCS.PHASECHK.TRANS64.TRYWAIT P0, [R3+URZ], R2 ;  /* 0x00000002030075a7 */ /* 0x008724000800017f */
[----:B----4-:R-:W-:Y:S05]  /*21cf0*/  @!P0 NANOSLEEP.SYNCS 0x989680 ;  /* 0x009896800000895d */ /* 0x010fea0003900000 */
[----:B------:R-:W4:Y:S02]  /*21d00*/  @!P0 SYNCS.PHASECHK.TRANS64 P0, [R3+URZ], R2 ;  /* 0x00000002030085a7 */ /* 0x000f24000800007f */
[----:B----4-:R-:W-:Y:S05]  /*21d10*/  @!P0 BRA `(.L_x_2921) ;  /* 0xfffffffc00f08947 */ /* 0x010fea000383ffff */
.L_x_2546:
[----:B------:R-:W-:Y:S05]  /*21d20*/  BSYNC B9 ;  /* 0x0000000000097941 */ /* 0x000fea0003800000 */
.L_x_2543:
[----:B------:R-:W-:Y:S05]  /*21d30*/  EXIT ;  /* 0x000000000000794d */ /* 0x000fea0003800000 */
.L_x_2570:
[----:B0-----:R0:W1:Y:S02]  /*21d40*/  SYNCS.PHASECHK.TRANS64.TRYWAIT P6, [R110+URZ+0x28890], R117 ;  /* 0x028890756e0075a7 */ /* 0x00106400080c017f */
[----:B-1----:R-:W-:Y:S05]  /*21d50*/  @!P6 NANOSLEEP.SYNCS 0x989680 ;  /* 0x009896800000e95d */ /* 0x002fea0003900000 */
[----:B------:R-:W1:Y:S02]  /*21d60*/  @!P6 SYNCS.PHASECHK.TRANS64 P6, [R110+URZ+0x28890], R117 ;  /* 0x028890756e00e5a7 */ /* 0x000e6400080c007f */
[----:B-1----:R-:W-:Y:S05]  /*21d70*/  @!P6 BRA `(.L_x_2570) ;  /* 0xfffffffc00f0e947 */ /* 0x002fea000383ffff */
[----:B------:R-:W-:Y:S05]  /*21d80*/  BRA `(.L_x_2922) ;  /* 0xfffffe1800747947 */ /* 0x000fea000383ffff */
.L_x_2606:
[----:B0-----:R0:W1:Y:S02]  /*21d90*/  SYNCS.PHASECHK.TRANS64.TRYWAIT P4, [R110+URZ+0x28890], R117 ;  /* 0x028890756e0075a7 */ /* 0x001064000808017f */
[----:B-1----:R-:W-:Y:S05]  /*21da0*/  @!P4 NANOSLEEP.SYNCS 0x989680 ;  /* 0x009896800000c95d */ /* 0x002fea0003900000 */
[----:B------:R-:W1:Y:S02]  /*21db0*/  @!P4 SYNCS.PHASECHK.TRANS64 P4, [R110+URZ+0x28890], R117 ;  /* 0x028890756e00c5a7 */ /* 0x000e64000808007f */
[----:B-1----:R-:W-:Y:S05]  /*21dc0*/  @!P4 BRA `(.L_x_2606) ;  /* 0xfffffffc00f0c947 */ /* 0x002fea000383ffff */
[----:B------:R-:W-:Y:S05]  /*21dd0*/  BRA `(.L_x_2923) ;  /* 0xfffffe4000887947 */ /* 0x000fea000383ffff */
.L_x_2623:
[----:B0-----:R0:W1:Y:S02]  /*21de0*/  SYNCS.PHASECHK.TRANS64.TRYWAIT P3, [R110+URZ+0x28890], R117 ;  /* 0x028890756e0075a7 */ /* 0x001064000806017f */
[----:B-1----:R-:W-:Y:S05]  /*21df0*/  @!P3 NANOSLEEP.SYNCS 0x989680 ;  /* 0x009896800000b95d */ /* 0x002fea0003900000 */
[----:B------:R-:W1:Y:S02]  /*21e00*/  @!P3 SYNCS.PHASECHK.TRANS64 P3, [R110+URZ+0x28890], R117 ;  /* 0x028890756e00b5a7 */ /* 0x000e64000806007f */
[----:B-1----:R-:W-:Y:S05]  /*21e10*/  @!P3 BRA `(.L_x_2623) ;  /* 0xfffffffc00f0b947 */ /* 0x002fea000383ffff */
[----:B------:R-:W-:Y:S05]  /*21e20*/  BRA `(.L_x_2924) ;  /* 0xfffffe64003c7947 */ /* 0x000fea000383ffff */
.L_x_2633:
[----:B--2---:R2:W3:Y:S02]  /*21e30*/  SYNCS.PHASECHK.TRANS64.TRYWAIT P0, [R110+URZ+0x288b0], R117 ;  /* 0x0288b0756e0075a7 */ /* 0x0044e4000800017f */
[----:B---3--:R-:W-:Y:S05]  /*21e40*/  @!P0 NANOSLEEP.SYNCS 0x989680 ;  /* 0x009896800000895d */ /* 0x008fea0003900000 */
[----:B------:R-:W3:Y:S02]  /*21e50*/  @!P0 SYNCS.PHASECHK.TRANS64 P0, [R110+URZ+0x288b0], R117 ;  /* 0x0288b0756e0085a7 */ /* 0x000ee4000800007f */
[----:B---3--:R-:W-:Y:S05]  /*21e60*/  @!P0 BRA `(.L_x_2633) ;  /* 0xfffffffc00f08947 */ /* 0x008fea000383ffff */
[----:B------:R-:W-:Y:S05]  /*21e70*/  BRA `(.L_x_2925) ;  /* 0xfffffe6800d87947 */ /* 0x000fea000383ffff */
.L_x_2647:
        /* <DEDUP_REMOVED lines=13> */
.L_x_2927:
[----:B------:R-:W-:Y:S05]  /*21f50*/  BSYNC B0 ;  /* 0x0000000000007941 */ /* 0x000fea0003800000 */
.L_x_2926:
[----:B------:R-:W-:Y:S01]  /*21f60*/  IMAD.MOV.U32 R189, RZ, RZ, R14 ;  /* 0x000000ffffbd7224 */ /* 0x000fe200078e000e */
[----:B------:R-:W-:Y:S06]  /*21f70*/  BRA `(.L_x_2928) ;  /* 0xfffffe7400b87947 */ /* 0x000fec000383ffff */
.L_x_2657:
        /* <DEDUP_REMOVED lines=8> */
.L_x_2930:
[----:B------:R-:W-:Y:S05]  /*22000*/  BSYNC B1 ;  /* 0x0000000000017941 */ /* 0x000fea0003800000 */
.L_x_2929:
        /* <DEDUP_REMOVED lines=8> */
.L_x_2931:
[----:B------:R-:W-:Y:S02]  /*22090*/  IMAD.MOV.U32 R13, RZ, RZ, R10 ;  /* 0x000000ffff0d7224 */ /* 0x000fe400078e000a */
[----:B------:R-:W-:-:S07]  /*220a0*/  IMAD.MOV.U32 R3, RZ, RZ, R14 ;  /* 0x000000ffff037224 */ /* 0x000fce00078e000e */
[----:B------:R-:W-:Y:S05]  /*220b0*/  WARPSYNC.COLLECTIVE R15, `(.L_x_2932) ;  /* 0x000000000f087348 */ /* 0x000fea0003c00000 */
[----:B------:R0:W1:Y:S02]  /*220c0*/  SHFL.IDX P6, R14, R13, R12, R11 ;  /* 0x0000000c0d0e7389 */ /* 0x00006400000c000b */
[----:B01----:R-:W-:Y:S01]  /*220d0*/  ENDCOLLECTIVE ;  /* 0x000000000000791b */ /* 0x003fe20003800000 */
.L_x_2932:
[----:B------:R-:W-:Y:S02]  /*220e0*/  IMAD.MOV.U32 R13, RZ, RZ, R5 ;  /* 0x000000ffff0d7224 */ /* 0x000fe400078e0005 */
[----:B------:R-:W-:-:S07]  /*220f0*/  IMAD.MOV.U32 R4, RZ, RZ, R14 ;  /* 0x000000ffff047224 */ /* 0x000fce00078e000e */
[----:B------:R-:W-:Y:S05]  /*22100*/  WARPSYNC.COLLECTIVE R15, `(.L_x_2933) ;  /* 0x000000000f087348 */ /* 0x000fea0003c00000 */
[----:B------:R0:W1:Y:S02]  /*22110*/  SHFL.IDX P6, R14, R13, R12, R11 ;  /* 0x0000000c0d0e7389 */ /* 0x00006400000c000b */
[----:B01----:R-:W-:Y:S01]  /*22120*/  ENDCOLLECTIVE ;  /* 0x000000000000791b */ /* 0x003fe20003800000 */
.L_x_2933:
[----:B------:R-:W-:Y:S05]  /*22130*/  BRA `(.L_x_2934) ;  /* 0xfffffe7c000c7947 */ /* 0x000fea000383ffff */
.L_x_2660:
        /* <DEDUP_REMOVED lines=8> */
.L_x_2936:
[----:B------:R-:W-:Y:S05]  /*221c0*/  BSYNC B1 ;  /* 0x0000000000017941 */ /* 0x000fea0003800000 */
.L_x_2935:
        /* <DEDUP_REMOVED lines=8> */
.L_x_2937:
[----:B------:R-:W-:Y:S02]  /*22250*/  IMAD.MOV.U32 R13, RZ, RZ, R10 ;  /* 0x000000ffff0d7224 */ /* 0x000fe400078e000a */
[----:B------:R-:W-:-:S07]  /*22260*/  IMAD.MOV.U32 R3, RZ, RZ, R14 ;  /* 0x000000ffff037224 */ /* 0x000fce00078e000e */
[----:B------:R-:W-:Y:S05]  /*22270*/  WARPSYNC.COLLECTIVE R15, `(.L_x_2938) ;  /* 0x000000000f087348 */ /* 0x000fea0003c00000 */
[----:B------:R0:W1:Y:S02]  /*22280*/  SHFL.IDX P6, R14, R13, R12, R11 ;  /* 0x0000000c0d0e7389 */ /* 0x00006400000c000b */
[----:B01----:R-:W-:Y:S01]  /*22290*/  ENDCOLLECTIVE ;  /* 0x000000000000791b */ /* 0x003fe20003800000 */
.L_x_2938:
[----:B------:R-:W-:Y:S02]  /*222a0*/  IMAD.MOV.U32 R13, RZ, RZ, R5 ;  /* 0x000000ffff0d7224 */ /* 0x000fe400078e0005 */
[----:B------:R-:W-:-:S07]  /*222b0*/  IMAD.MOV.U32 R4, RZ, RZ, R14 ;  /* 0x000000ffff047224 */ /* 0x000fce00078e000e */
[----:B------:R-:W-:Y:S05]  /*222c0*/  WARPSYNC.COLLECTIVE R15, `(.L_x_2939) ;  /* 0x000000000f087348 */ /* 0x000fea0003c00000 */
[----:B------:R0:W1:Y:S02]  /*222d0*/  SHFL.IDX P6, R14, R13, R12, R11 ;  /* 0x0000000c0d0e7389 */ /* 0x00006400000c000b */
[----:B01----:R-:W-:Y:S01]  /*222e0*/  ENDCOLLECTIVE ;  /* 0x000000000000791b */ /* 0x003fe20003800000 */
.L_x_2939:
[----:B------:R-:W-:Y:S05]  /*222f0*/  BRA `(.L_x_2940) ;  /* 0xfffffe7c00787947 */ /* 0x000fea000383ffff */
.L_x_2663:
        /* <DEDUP_REMOVED lines=8> */
.L_x_2942:
[----:B------:R-:W-:Y:S05]  /*22380*/  BSYNC B1 ;  /* 0x0000000000017941 */ /* 0x000fea0003800000 */
.L_x_2941:
        /* <DEDUP_REMOVED lines=8> */
.L_x_2943:
[----:B------:R-:W-:Y:S02]  /*22410*/  IMAD.MOV.U32 R13, RZ, RZ, R10 ;  /* 0x000000ffff0d7224 */ /* 0x000fe400078e000a */
[----:B------:R-:W-:-:S07]  /*22420*/  IMAD.MOV.U32 R3, RZ, RZ, R14 ;  /* 0x000000ffff037224 */ /* 0x000fce00078e000e */
[----:B------:R-:W-:Y:S05]  /*22430*/  WARPSYNC.COLLECTIVE R15, `(.L_x_2944) ;  /* 0x000000000f087348 */ /* 0x000fea0003c00000 */
[----:B------:R0:W1:Y:S02]  /*22440*/  SHFL.IDX P6, R14, R13, R12, R11 ;  /* 0x0000000c0d0e7389 */ /* 0x00006400000c000b */
[----:B01----:R-:W-:Y:S01]  /*22450*/  ENDCOLLECTIVE ;  /* 0x000000000000791b */ /* 0x003fe20003800000 */
.L_x_2944:
[----:B------:R-:W-:Y:S02]  /*22460*/  IMAD.MOV.U32 R13, RZ, RZ, R5 ;  /* 0x000000ffff0d7224 */ /* 0x000fe400078e0005 */
[----:B------:R-:W-:-:S07]  /*22470*/  IMAD.MOV.U32 R4, RZ, RZ, R14 ;  /* 0x000000ffff047224 */ /* 0x000fce00078e000e */
[----:B------:R-:W-:Y:S05]  /*22480*/  WARPSYNC.COLLECTIVE R15, `(.L_x_2945) ;  /* 0x000000000f087348 */ /* 0x000fea0003c00000 */
[----:B------:R0:W1:Y:S02]  /*22490*/  SHFL.IDX P6, R14, R13, R12, R11 ;  /* 0x0000000c0d0e7389 */ /* 0x00006400000c000b */
[----:B01----:R-:W-:Y:S01]  /*224a0*/  ENDCOLLECTIVE ;  /* 0x000000000000791b */ /* 0x003fe20003800000 */
.L_x_2945:
[----:B------:R-:W-:Y:S05]  /*224b0*/  BRA `(.L_x_2946) ;  /* 0xfffffe7c00dc7947 */ /* 0x000fea000383ffff */
.L_x_2666:
        /* <DEDUP_REMOVED lines=8> */
.L_x_2948:
[----:B------:R-:W-:Y:S05]  /*22540*/  BSYNC B1 ;  /* 0x0000000000017941 */ /* 0x000fea0003800000 */
.L_x_2947:
        /* <DEDUP_REMOVED lines=8> */
.L_x_2949:
[----:B------:R-:W-:Y:S02]  /*225d0*/  IMAD.MOV.U32 R13, RZ, RZ, R10 ;  /* 0x000000ffff0d7224 */ /* 0x000fe400078e000a */
[----:B------:R-:W-:-:S07]  /*225e0*/  IMAD.MOV.U32 R3, RZ, RZ, R14 ;  /* 0x000000ffff037224 */ /* 0x000fce00078e000e */
[----:B------:R-:W-:Y:S05]  /*225f0*/  WARPSYNC.COLLECTIVE R15, `(.L_x_2950) ;  /* 0x000000000f087348 */ /* 0x000fea0003c00000 */
[----:B------:R0:W1:Y:S02]  /*22600*/  SHFL.IDX P6, R14, R13, R12, R11 ;  /* 0x0000000c0d0e7389 */ /* 0x00006400000c000b */
[----:B01----:R-:W-:Y:S01]  /*22610*/  ENDCOLLECTIVE ;  /* 0x000000000000791b */ /* 0x003fe20003800000 */
.L_x_2950:
[----:B------:R-:W-:Y:S02]  /*22620*/  IMAD.MOV.U32 R13, RZ, RZ, R5 ;  /* 0x000000ffff0d7224 */ /* 0x000fe400078e0005 */
[----:B------:R-:W-:-:S07]  /*22630*/  IMAD.MOV.U32 R4, RZ, RZ, R14 ;  /* 0x000000ffff047224 */ /* 0x000fce00078e000e */
[----:B------:R-:W-:Y:S05]  /*22640*/  WARPSYNC.COLLECTIVE R15, `(.L_x_2951) ;  /* 0x000000000f087348 */ /* 0x000fea0003c00000 */
[----:B------:R0:W1:Y:S02]  /*22650*/  SHFL.IDX P6, R14, R13, R12, R11 ;  /* 0x0000000c0d0e7389 */ /* 0x00006400000c000b */
[----:B01----:R-:W-:Y:S01]  /*22660*/  ENDCOLLECTIVE ;  /* 0x000000000000791b */ /* 0x003fe20003800000 */
.L_x_2951:
[----:B------:R-:W-:Y:S01]  /*22670*/  IMAD.MOV.U32 R5, RZ, RZ, R14 ;  /* 0x000000ffff057224 */ /* 0x000fe200078e000e */
[----:B------:R-:W-:Y:S06]  /*22680*/  BRA `(.L_x_2952) ;  /* 0xfffffe8000447947 */ /* 0x000fec000383ffff */
.L_x_2670:
[----:B0-----:R0:W1:Y:S02]  /*22690*/  SYNCS.PHASECHK.TRANS64.TRYWAIT P0, [R2+URZ+0x28800], R77 ;  /* 0x0288004d020075a7 */ /* 0x001064000800017f */
[----:B-1----:R-:W-:Y:S05]  /*226a0*/  @!P0 NANOSLEEP.SYNCS 0x989680 ;  /* 0x009896800000895d */ /* 0x002fea0003900000 */
[----:B------:R-:W1:Y:S02]  /*226b0*/  @!P0 SYNCS.PHASECHK.TRANS64 P0, [R2+URZ+0x28800], R77 ;  /* 0x0288004d020085a7 */ /* 0x000e64000800007f */
[----:B-1----:R-:W-:Y:S05]  /*226c0*/  @!P0 BRA `(.L_x_2670) ;  /* 0xfffffffc00f08947 */ /* 0x002fea000383ffff */
[----:B------:R-:W-:Y:S05]  /*226d0*/  BRA `(.L_x_2953) ;  /* 0xfffffe8400047947 */ /* 0x000fea000383ffff */
.L_x_2686:
        /* <DEDUP_REMOVED lines=9> */
.L_x_2955:
[----:B------:R-:W-:Y:S05]  /*22770*/  BSYNC B1 ;  /* 0x0000000000017941 */ /* 0x000fea0003800000 */
.L_x_2954:
        /* <DEDUP_REMOVED lines=10> */
.L_x_2956:
        /* <DEDUP_REMOVED lines=8> */
.L_x_2957:
        /* <DEDUP_REMOVED lines=9> */
.L_x_2958:
        /* <DEDUP_REMOVED lines=23> */
.L_x_2959:
        /* <DEDUP_REMOVED lines=19> */
.L_x_2960:
        /* <DEDUP_REMOVED lines=8> */
.L_x_2961:
[----:B------:R-:W-:Y:S02]  /*22c50*/  IMAD.MOV.U32 R13, RZ, RZ, R34 ;  /* 0x000000ffff0d7224 */ /* 0x000fe400078e0022 */
[----:B------:R-:W-:-:S07]  /*22c60*/  IMAD.MOV.U32 R9, RZ, RZ, R14 ;  /* 0x000000ffff097224 */ /* 0x000fce00078e000e */
[----:B------:R-:W-:Y:S05]  /*22c70*/  WARPSYNC.COLLECTIVE R15, `(.L_x_2962) ;  /* 0x000000000f087348 */ /* 0x000fea0003c00000 */
[----:B------:R0:W1:Y:S02]  /*22c80*/  SHFL.IDX P6, R14, R13, R12, R11 ;  /* 0x0000000c0d0e7389 */ /* 0x00006400000c000b */
[----:B01----:R-:W-:Y:S01]  /*22c90*/  ENDCOLLECTIVE ;  /* 0x000000000000791b */ /* 0x003fe20003800000 */
.L_x_2962:
[----:B------:R-:W-:Y:S05]  /*22ca0*/  BRA `(.L_x_2963) ;  /* 0xfffffe9c00407947 */ /* 0x000fea000383ffff */
.L_x_2689:
        /* <DEDUP_REMOVED lines=8> */
.L_x_2965:
[----:B------:R-:W-:Y:S05]  /*22d30*/  BSYNC B1 ;  /* 0x0000000000017941 */ /* 0x000fea0003800000 */
.L_x_2964:
        /* <DEDUP_REMOVED lines=9> */
.L_x_2966:
        /* <DEDUP_REMOVED lines=8> */
.L_x_2967:
[----:B------:R-:W-:-:S05]  /*22e50*/  @!P1 IADD3 R8, P2, R8, R21, RZ ;  /* 0x0000001508089210 */ /* 0x000fca0007f5e0ff */
[----:B------:R-:W-:Y:S02]  /*22e60*/  @!P1 IMAD.X R9, R0, 0x1, R29, P2 ;  /* 0x0000000100099824 */ /* 0x000fe400010e061d */
[----:B------:R-:W-:Y:S02]  /*22e70*/  IMAD.MOV.U32 R13, RZ, RZ, R34 ;  /* 0x000000ffff0d7224 */ /* 0x000fe400078e0022 */
[----:B------:R-:W-:-:S07]  /*22e80*/  IMAD.MOV.U32 R20, RZ, RZ, R14 ;  /* 0x000000ffff147224 */ /* 0x000fce00078e000e */
[----:B------:R-:W-:Y:S05]  /*22e90*/  WARPSYNC.COLLECTIVE R15, `(.L_x_2968) ;  /* 0x000000000f087348 */ /* 0x000fea0003c00000 */
[----:B------:R0:W1:Y:S02]  /*22ea0*/  SHFL.IDX P6, R14, R13, R12, R11 ;  /* 0x0000000c0d0e7389 */ /* 0x00006400000c000b */
[----:B01----:R-:W-:Y:S01]  /*22eb0*/  ENDCOLLECTIVE ;  /* 0x000000000000791b */ /* 0x003fe20003800000 */
.L_x_2968:
        /* <DEDUP_REMOVED lines=21> */
.L_x_2969:
        /* <DEDUP_REMOVED lines=20> */
.L_x_2970:
[----:B------:R-:W-:Y:S01]  /*23150*/  CS2R R8, SRZ ;  /* 0x0000000000087805 */ /* 0x000fe2000001ff00 */
[----:B------:R-:W-:Y:S02]  /*23160*/  IMAD.MOV.U32 R13, RZ, RZ, R33 ;  /* 0x000000ffff0d7224 */ /* 0x000fe400078e0021 */
[----:B------:R-:W-:-:S07]  /*23170*/  IMAD.MOV.U32 R32, RZ, RZ, R14 ;  /* 0x000000ffff207224 */ /* 0x000fce00078e000e */
[----:B------:R-:W-:Y:S05]  /*23180*/  WARPSYNC.COLLECTIVE R15, `(.L_x_2971) ;  /* 0x000000000f087348 */ /* 0x000fea0003c00000 */
[----:B------:R0:W1:Y:S02]  /*23190*/  SHFL.IDX P6, R14, R13, R12, R11 ;  /* 0x0000000c0d0e7389 */ /* 0x00006400000c000b */
[----:B01----:R-:W-:Y:S01]  /*231a0*/  ENDCOLLECTIVE ;  /* 0x000000000000791b */ /* 0x003fe20003800000 */
.L_x_2971:
[----:B------:R-:W-:Y:S02]  /*231b0*/  IMAD.MOV.U32 R13, RZ, RZ, R34 ;  /* 0x000000ffff0d7224 */ /* 0x000fe400078e0022 */
[----:B------:R-:W-:-:S07]  /*231c0*/  IMAD.MOV.U32 R33, RZ, RZ, R14 ;  /* 0x000000ffff217224 */ /* 0x000fce00078e000e */
[----:B------:R-:W-:Y:S05]  /*231d0*/  WARPSYNC.COLLECTIVE R15, `(.L_x_2972) ;  /* 0x000000000f087348 */ /* 0x000fea0003c00000 */
[----:B------:R0:W1:Y:S02]  /*231e0*/  SHFL.IDX P6, R14, R13, R12, R11 ;  /* 0x0000000c0d0e7389 */ /* 0x00006400000c000b */
[----:B01----:R-:W-:Y:S01]  /*231f0*/  ENDCOLLECTIVE ;  /* 0x000000000000791b */ /* 0x003fe20003800000 */
.L_x_2972:
[----:B------:R-:W-:-:S05]  /*23200*/  IMAD.MOV.U32 R11, RZ, RZ, R43 ;  /* 0x000000ffff0b7224 */ /* 0x000fca00078e002b */
[----:B------:R-:W-:Y:S01]  /*23210*/  PRMT R75, R11, 0x7610, R75 ;  /* 0x000076100b4b7816 */ /* 0x000fe2000000004b */
[----:B------:R-:W-:Y:S01]  /*23220*/  IMAD.MOV.U32 R34, RZ, RZ, R14 ;  /* 0x000000ffff227224 */ /* 0x000fe200078e000e */
[----:B------:R-:W-:Y:S06]  /*23230*/  BRA `(.L_x_2973) ;  /* 0xfffffe9c00307947 */ /* 0x000fec000383ffff */
.L_x_2693:
[----:B0-----:R0:W1:Y:S02]  /*23240*/  SYNCS.PHASECHK.TRANS64.TRYWAIT P4, [R2+URZ+0x28800], R29 ;  /* 0x0288001d020075a7 */ /* 0x001064000808017f */
[----:B-1----:R-:W-:Y:S05]  /*23250*/  @!P4 NANOSLEEP.SYNCS 0x989680 ;  /* 0x009896800000c95d */ /* 0x002fea0003900000 */
[----:B------:R-:W1:Y:S02]  /*23260*/  @!P4 SYNCS.PHASECHK.TRANS64 P4, [R2+URZ+0x28800], R29 ;  /* 0x0288001d0200c5a7 */ /* 0x000e64000808007f */
[----:B-1----:R-:W-:Y:S05]  /*23270*/  @!P4 BRA `(.L_x_2693) ;  /* 0xfffffffc00f0c947 */ /* 0x002fea000383ffff */
[----:B------:R-:W-:Y:S05]  /*23280*/  BRA `(.L_x_2974) ;  /* 0xfffffe9c00d47947 */ /* 0x000fea000383ffff */
.L_x_2703:
[----:B-1----:R1:W2:Y:S02]  /*23290*/  SYNCS.PHASECHK.TRANS64.TRYWAIT P2, [R3+URZ+0x28830], R0 ;  /* 0x02883000030075a7 */ /* 0x0022a4000804017f */
[----:B--2---:R-:W-:Y:S05]  /*232a0*/  @!P2 NANOSLEEP.SYNCS 0x989680 ;  /* 0x009896800000a95d */ /* 0x004fea0003900000 */
[----:B------:R-:W2:Y:S02]  /*232b0*/  @!P2 SYNCS.PHASECHK.TRANS64 P2, [R3+URZ+0x28830], R0 ;  /* 0x028830000300a5a7 */ /* 0x000ea4000804007f */
[----:B--2---:R-:W-:Y:S05]  /*232c0*/  @!P2 BRA `(.L_x_2703) ;  /* 0xfffffffc00f0a947 */ /* 0x004fea000383ffff */
[----:B------:R-:W-:Y:S05]  /*232d0*/  BRA `(.L_x_2702) ;  /* 0xfffffeb800d07947 */ /* 0x000fea000383ffff */
.L_x_2709:
[----:B-1----:R1:W2:Y:S02]  /*232e0*/  SYNCS.PHASECHK.TRANS64.TRYWAIT P4, [R0+URZ+0x28830], R7 ;  /* 0x02883007000075a7 */ /* 0x0022a4000808017f */
[----:B--2---:R-:W-:Y:S05]  /*232f0*/  @!P4 NANOSLEEP.SYNCS 0x989680 ;  /* 0x009896800000c95d */ /* 0x004fea0003900000 */
[----:B------:R-:W2:Y:S02]  /*23300*/  @!P4 SYNCS.PHASECHK.TRANS64 P4, [R0+URZ+0x28830], R7 ;  /* 0x028830070000c5a7 */ /* 0x000ea4000808007f */
[----:B--2---:R-:W-:Y:S05]  /*23310*/  @!P4 BRA `(.L_x_2709) ;  /* 0xfffffffc00f0c947 */ /* 0x004fea000383ffff */
[----:B------:R-:W-:Y:S05]  /*23320*/  BRA `(.L_x_2708) ;  /* 0xfffffee0000c7947 */ /* 0x000fea000383ffff */
.L_x_2713:
[----:B-1----:R1:W2:Y:S02]  /*23330*/  SYNCS.PHASECHK.TRANS64.TRYWAIT P3, [R6+URZ+0x28850], R0 ;  /* 0x02885000060075a7 */ /* 0x0022a4000806017f */
[----:B--2---:R-:W-:Y:S05]  /*23340*/  @!P3 NANOSLEEP.SYNCS 0x989680 ;  /* 0x009896800000b95d */ /* 0x004fea0003900000 */
[----:B------:R-:W2:Y:S02]  /*23350*/  @!P3 SYNCS.PHASECHK.TRANS64 P3, [R6+URZ+0x28850], R0 ;  /* 0x028850000600b5a7 */ /* 0x000ea4000806007f */
[----:B--2---:R-:W-:Y:S05]  /*23360*/  @!P3 BRA `(.L_x_2713) ;  /* 0xfffffffc00f0b947 */ /* 0x004fea000383ffff */
[----:B------:R-:W-:Y:S05]  /*23370*/  BRA `(.L_x_2710) ;  /* 0xfffffee4000c7947 */ /* 0x000fea000383ffff */
.L_x_2720:
[----:B-1----:R1:W2:Y:S02]  /*23380*/  SYNCS.PHASECHK.TRANS64.TRYWAIT P3, [R0+URZ+0x28830], R7 ;  /* 0x02883007000075a7 */ /* 0x0022a4000806017f */
[----:B--2---:R-:W-:Y:S05]  /*23390*/  @!P3 NANOSLEEP.SYNCS 0x989680 ;  /* 0x009896800000b95d */ /* 0x004fea0003900000 */
[----:B------:R-:W2:Y:S02]  /*233a0*/  @!P3 SYNCS.PHASECHK.TRANS64 P3, [R0+URZ+0x28830], R7 ;  /* 0x028830070000b5a7 */ /* 0x000ea4000806007f */
[----:B--2---:R-:W-:Y:S05]  /*233b0*/  @!P3 BRA `(.L_x_2720) ;  /* 0xfffffffc00f0b947 */ /* 0x004fea000383ffff */
[----:B------:R-:W-:Y:S05]  /*233c0*/  BRA `(.L_x_2719) ;  /* 0xffffff0800b07947 */ /* 0x000fea000383ffff */
.L_x_2724:
[----:B-1----:R1:W2:Y:S02]  /*233d0*/  SYNCS.PHASECHK.TRANS64.TRYWAIT P2, [R6+URZ+0x28850], R0 ;  /* 0x02885000060075a7 */ /* 0x0022a4000804017f */
[----:B--2---:R-:W-:Y:S05]  /*233e0*/  @!P2 NANOSLEEP.SYNCS 0x989680 ;  /* 0x009896800000a95d */ /* 0x004fea0003900000 */
[----:B------:R-:W2:Y:S02]  /*233f0*/  @!P2 SYNCS.PHASECHK.TRANS64 P2, [R6+URZ+0x28850], R0 ;  /* 0x028850000600a5a7 */ /* 0x000ea4000804007f */
[----:B--2---:R-:W-:Y:S05]  /*23400*/  @!P2 BRA `(.L_x_2724) ;  /* 0xfffffffc00f0a947 */ /* 0x004fea000383ffff */
[----:B------:R-:W-:Y:S05]  /*23410*/  BRA `(.L_x_2721) ;  /* 0xffffff0c00b07947 */ /* 0x000fea000383ffff */
.L_x_2729:
[----:B-1----:R1:W2:Y:S02]  /*23420*/  SYNCS.PHASECHK.TRANS64.TRYWAIT P0, [R14+URZ+0x28850], R5 ;  /* 0x028850050e0075a7 */ /* 0x0022a4000800017f */
[----:B--2---:R-:W-:Y:S05]  /*23430*/  @!P0 NANOSLEEP.SYNCS 0x989680 ;  /* 0x009896800000895d */ /* 0x004fea0003900000 */
[----:B------:R-:W2:Y:S02]  /*23440*/  @!P0 SYNCS.PHASECHK.TRANS64 P0, [R14+URZ+0x28850], R5 ;  /* 0x028850050e0085a7 */ /* 0x000ea4000800007f */
[----:B--2---:R-:W-:Y:S05]  /*23450*/  @!P0 BRA `(.L_x_2729) ;  /* 0xfffffffc00f08947 */ /* 0x004fea000383ffff */
[----:B------:R-:W-:Y:S05]  /*23460*/  BRA `(.L_x_2728) ;  /* 0xffffff2800e07947 */ /* 0x000fea000383ffff */
.L_x_2734:
[----:B------:R-:W-:Y:S02]  /*23470*/  IMAD.MOV.U32 R13, RZ, RZ, R4 ;  /* 0x000000ffff0d7224 */ /* 0x000fe400078e0004 */
[----:B------:R-:W-:Y:S02]  /*23480*/  IMAD.MOV.U32 R12, RZ, RZ, RZ ;  /* 0x000000ffff0c7224 */ /* 0x000fe400078e00ff */
[----:B------:R-:W-:Y:S02]  /*23490*/  IMAD.MOV.U32 R11, RZ, RZ, 0x181f ;  /* 0x0000181fff0b7424 */ /* 0x000fe400078e00ff */
[----:B------:R-:W-:-:S07]  /*234a0*/  IMAD.MOV.U32 R15, RZ, RZ, -0x1 ;  /* 0xffffffffff0f7424 */ /* 0x000fce00078e00ff */
[----:B-----5:R-:W-:Y:S05]  /*234b0*/  WARPSYNC.COLLECTIVE R15, `(.L_x_2975) ;  /* 0x000000000f087348 */ /* 0x020fea0003c00000 */
[----:B------:R0:W1:Y:S02]  /*234c0*/  SHFL.IDX P6, R14, R13, R12, R11 ;  /* 0x0000000c0d0e7389 */ /* 0x00006400000c000b */
[----:B01---5:R-:W-:Y:S01]  /*234d0*/  ENDCOLLECTIVE ;  /* 0x000000000000791b */ /* 0x023fe20003800000 */
.L_x_2975:
[----:B------:R-:W-:Y:S02]  /*234e0*/  IMAD.MOV.U32 R13, RZ, RZ, R0 ;  /* 0x000000ffff0d7224 */ /* 0x000fe400078e0000 */
[----:B------:R-:W-:-:S07]  /*234f0*/  IMAD.MOV.U32 R3, RZ, RZ, R14 ;  /* 0x000000ffff037224 */ /* 0x000fce00078e000e */
[----:B------:R-:W-:Y:S05]  /*23500*/  WARPSYNC.COLLECTIVE R15, `(.L_x_2976) ;  /* 0x000000000f087348 */ /* 0x000fea0003c00000 */
[----:B------:R0:W1:Y:S02]  /*23510*/  SHFL.IDX P6, R14, R13, R12, R11 ;  /* 0x0000000c0d0e7389 */ /* 0x00006400000c000b */
[----:B01----:R-:W-:Y:S01]  /*23520*/  ENDCOLLECTIVE ;  /* 0x000000000000791b */ /* 0x003fe20003800000 */
.L_x_2976:
[----:B------:R-:W-:Y:S05]  /*23530*/  BRA `(.L_x_2977) ;  /* 0xffffff4400a47947 */ /* 0x000fea000383ffff */
.L_x_2737:
[----:B------:R-:W-:Y:S01]  /*23540*/  BSSY B1, `(.L_x_2978) ;  /* 0x0000008000017945 */ /* 0x000fe20003800000 */
[----:B------:R-:W-:Y:S02]  /*23550*/  IMAD.MOV.U32 R13, RZ, RZ, R4 ;  /* 0x000000ffff0d7224 */ /* 0x000fe400078e0004 */
[----:B------:R-:W-:Y:S02]  /*23560*/  IMAD.MOV.U32 R12, RZ, RZ, 0x1 ;  /* 0x00000001ff0c7424 */ /* 0x000fe400078e00ff */
[----:B------:R-:W-:Y:S02]  /*23570*/  IMAD.MOV.U32 R11, RZ, RZ, 0x181f ;  /* 0x0000181fff0b7424 */ /* 0x000fe400078e00ff */
[----:B---3--:R-:W-:-:S07]  /*23580*/  IMAD.MOV.U32 R15, RZ, RZ, -0x1 ;  /* 0xffffffffff0f7424 */ /* 0x008fce00078e00ff */
[----:B012--5:R-:W-:Y:S05]  /*23590*/  WARPSYNC.COLLECTIVE R15, `(.L_x_2979) ;  /* 0x000000000f087348 */ /* 0x027fea0003c00000 */
[----:B--2---:R2:W3:Y:S02]  /*235a0*/  SHFL.IDX P6, R14, R13, R12, R11 ;  /* 0x0000000c0d0e7389 */ /* 0x0044e400000c000b */
[----:B0123-5:R-:W-:Y:S01]  /*235b0*/  ENDCOLLECTIVE ;  /* 0x000000000000791b */ /* 0x02ffe20003800000 */
.L_x_2979:
[----:B------:R-:W-:Y:S05]  /*235c0*/  BSYNC B1 ;  /* 0x0000000000017941 */ /* 0x000fea0003800000 */
.L_x_2978:
        /* <DEDUP_REMOVED lines=8> */
.L_x_2980:
[----:B------:R-:W-:Y:S05]  /*23650*/  BRA `(.L_x_2981) ;  /* 0xffffff4400a07947 */ /* 0x000fea000383ffff */
.L_x_2740:
[----:B------:R-:W-:Y:S01]  /*23660*/  BSSY B1, `(.L_x_2982) ;  /* 0x0000008000017945 */ /* 0x000fe20003800000 */
[----:B------:R-:W-:Y:S02]  /*23670*/  IMAD.MOV.U32 R13, RZ, RZ, R4 ;  /* 0x000000ffff0d7224 */ /* 0x000fe400078e0004 */
[----:B------:R-:W-:Y:S02]  /*23680*/  IMAD.MOV.U32 R12, RZ, RZ, 0x2 ;  /* 0x00000002ff0c7424 */ /* 0x000fe400078e00ff */
[----:B------:R-:W-:Y:S02]  /*23690*/  IMAD.MOV.U32 R11, RZ, RZ, 0x181f ;  /* 0x0000181fff0b7424 */ /* 0x000fe400078e00ff */
[----:B---3--:R-:W-:-:S07]  /*236a0*/  IMAD.MOV.U32 R15, RZ, RZ, -0x1 ;  /* 0xffffffffff0f7424 */ /* 0x008fce00078e00ff */
[----:B012-45:R-:W-:Y:S05]  /*236b0*/  WARPSYNC.COLLECTIVE R15, `(.L_x_2983) ;  /* 0x000000000f087348 */ /* 0x037fea0003c00000 */
[----:B--2---:R2:W3:Y:S02]  /*236c0*/  SHFL.IDX P6, R14, R13, R12, R11 ;  /* 0x0000000c0d0e7389 */ /* 0x0044e400000c000b */
[----:B012345:R-:W-:Y:S01]  /*236d0*/  ENDCOLLECTIVE ;  /* 0x000000000000791b */ /* 0x03ffe20003800000 */
.L_x_2983:
[----:B------:R-:W-:Y:S05]  /*236e0*/  BSYNC B1 ;  /* 0x0000000000017941 */ /* 0x000fea0003800000 */
.L_x_2982:
        /* <DEDUP_REMOVED lines=8> */
.L_x_2984:
[----:B------:R-:W-:Y:S05]  /*23770*/  BRA `(.L_x_2985) ;  /* 0xffffff4400a07947 */ /* 0x000fea000383ffff */
.L_x_2743:
        /* <DEDUP_REMOVED lines=8> */
.L_x_2987:
[----:B------:R-:W-:Y:S05]  /*23800*/  BSYNC B1 ;  /* 0x0000000000017941 */ /* 0x000fea0003800000 */
.L_x_2986:
        /* <DEDUP_REMOVED lines=8> */
.L_x_2988:
[----:B------:R-:W-:Y:S05]  /*23890*/  BRA `(.L_x_2989) ;  /* 0xffffff4400a07947 */ /* 0x000fea000383ffff */
.L_x_2745:
[----:B------:R-:W-:Y:S02]  /*238a0*/  IMAD.MOV.U32 R13, RZ, RZ, R4 ;  /* 0x000000ffff0d7224 */ /* 0x000fe400078e0004 */
[----:B------:R-:W-:Y:S02]  /*238b0*/  IMAD.MOV.U32 R12, RZ, RZ, RZ ;  /* 0x000000ffff0c7224 */ /* 0x000fe400078e00ff */
[----:B------:R-:W-:Y:S02]  /*238c0*/  IMAD.MOV.U32 R11, RZ, RZ, 0x1c1f ;  /* 0x00001c1fff0b7424 */ /* 0x000fe400078e00ff */
[----:B------:R-:W-:-:S07]  /*238d0*/  IMAD.MOV.U32 R15, RZ, RZ, -0x1 ;  /* 0xffffffffff0f7424 */ /* 0x000fce00078e00ff */
[----:B------:R-:W-:Y:S05]  /*238e0*/  WARPSYNC.COLLECTIVE R15, `(.L_x_2990) ;  /* 0x000000000f087348 */ /* 0x000fea0003c00000 */
[----:B------:R0:W1:Y:S02]  /*238f0*/  SHFL.IDX P6, R14, R13, R12, R11 ;  /* 0x0000000c0d0e7389 */ /* 0x00006400000c000b */
[----:B01----:R-:W-:Y:S01]  /*23900*/  ENDCOLLECTIVE ;  /* 0x000000000000791b */ /* 0x003fe20003800000 */
.L_x_2990:
[----:B------:R-:W-:Y:S02]  /*23910*/  IMAD.MOV.U32 R13, RZ, RZ, R3 ;  /* 0x000000ffff0d7224 */ /* 0x000fe400078e0003 */
[----:B------:R-:W-:-:S07]  /*23920*/  IMAD.MOV.U32 R0, RZ, RZ, R14 ;  /* 0x000000ffff007224 */ /* 0x000fce00078e000e */
[----:B------:R-:W-:Y:S05]  /*23930*/  WARPSYNC.COLLECTIVE R15, `(.L_x_2991) ;  /* 0x000000000f087348 */ /* 0x000fea0003c00000 */
[----:B------:R0:W1:Y:S02]  /*23940*/  SHFL.IDX P6, R14, R13, R12, R11 ;  /* 0x0000000c0d0e7389 */ /* 0x00006400000c000b */
[----:B01----:R-:W-:Y:S01]  /*23950*/  ENDCOLLECTIVE ;  /* 0x000000000000791b */ /* 0x003fe20003800000 */
.L_x_2991:
[----:B------:R-:W-:Y:S05]  /*23960*/  BRA `(.L_x_2992) ;  /* 0xffffff48005c7947 */ /* 0x000fea000383ffff */
.L_x_2748:
        /* <DEDUP_REMOVED lines=8> */
.L_x_2994:
[----:B------:R-:W-:Y:S05]  /*239f0*/  BSYNC B1 ;  /* 0x0000000000017941 */ /* 0x000fea0003800000 */
.L_x_2993:
        /* <DEDUP_REMOVED lines=8> */
.L_x_2995:
[----:B------:R-:W-:Y:S05]  /*23a80*/  BRA `(.L_x_2996) ;  /* 0xffffff4c006c7947 */ /* 0x000fea000383ffff */
.L_x_2752:
[----:B------:R-:W-:Y:S02]  /*23a90*/  IMAD.MOV.U32 R13, RZ, RZ, R4 ;  /* 0x000000ffff0d7224 */ /* 0x000fe400078e0004 */
[----:B------:R-:W-:Y:S02]  /*23aa0*/  IMAD.MOV.U32 R12, RZ, RZ, RZ ;  /* 0x000000ffff0c7224 */ /* 0x000fe400078e00ff */
[----:B------:R-:W-:Y:S02]  /*23ab0*/  IMAD.MOV.U32 R11, RZ, RZ, 0x181f ;  /* 0x0000181fff0b7424 */ /* 0x000fe400078e00ff */
[----:B------:R-:W-:-:S07]  /*23ac0*/  IMAD.MOV.U32 R15, RZ, RZ, -0x1 ;  /* 0xffffffffff0f7424 */ /* 0x000fce00078e00ff */
[----:B0-----:R-:W-:Y:S05]  /*23ad0*/  WARPSYNC.COLLECTIVE R15, `(.L_x_2997) ;  /* 0x000000000f087348 */ /* 0x001fea0003c00000 */
[----:B------:R1:W2:Y:S02]  /*23ae0*/  SHFL.IDX P6, R14, R13, R12, R11 ;  /* 0x0000000c0d0e7389 */ /* 0x0002a400000c000b */
[----:B012---:R-:W-:Y:S01]  /*23af0*/  ENDCOLLECTIVE ;  /* 0x000000000000791b */ /* 0x007fe20003800000 */
.L_x_2997:
[----:B------:R-:W-:Y:S02]  /*23b00*/  IMAD.MOV.U32 R13, RZ, RZ, R0 ;  /* 0x000000ffff0d7224 */ /* 0x000fe400078e0000 */
[----:B------:R-:W-:-:S07]  /*23b10*/  IMAD.MOV.U32 R3, RZ, RZ, R14 ;  /* 0x000000ffff037224 */ /* 0x000fce00078e000e */
[----:B------:R-:W-:Y:S05]  /*23b20*/  WARPSYNC.COLLECTIVE R15, `(.L_x_2998) ;  /* 0x000000000f087348 */ /* 0x000fea0003c00000 */
[----:B------:R0:W1:Y:S02]  /*23b30*/  SHFL.IDX P6, R14, R13, R12, R11 ;  /* 0x0000000c0d0e7389 */ /* 0x00006400000c000b */
[----:B01----:R-:W-:Y:S01]  /*23b40*/  ENDCOLLECTIVE ;  /* 0x000000000000791b */ /* 0x003fe20003800000 */
.L_x_2998:
[----:B------:R-:W-:Y:S05]  /*23b50*/  BRA `(.L_x_2999) ;  /* 0xffffff5800787947 */ /* 0x000fea000383ffff */
.L_x_2755:
[----:B------:R-:W-:Y:S01]  /*23b60*/  BSSY B1, `(.L_x_3000) ;  /* 0x0000008000017945 */ /* 0x000fe20003800000 */
[----:B------:R-:W-:Y:S02]  /*23b70*/  IMAD.MOV.U32 R13, RZ, RZ, R4 ;  /* 0x000000ffff0d7224 */ /* 0x000fe400078e0004 */
[----:B------:R-:W-:Y:S02]  /*23b80*/  IMAD.MOV.U32 R12, RZ, RZ, 0x1 ;  /* 0x00000001ff0c7424 */ /* 0x000fe400078e00ff */
[----:B------:R-:W-:Y:S02]  /*23b90*/  IMAD.MOV.U32 R11, RZ, RZ, 0x181f ;  /* 0x0000181fff0b7424 */ /* 0x000fe400078e00ff */
[----:B----4-:R-:W-:-:S07]  /*23ba0*/  IMAD.MOV.U32 R15, RZ, RZ, -0x1 ;  /* 0xffffffffff0f7424 */ /* 0x010fce00078e00ff */
[----:B0123--:R-:W-:Y:S05]  /*23bb0*/  WARPSYNC.COLLECTIVE R15, `(.L_x_3001) ;  /* 0x000000000f087348 */ /* 0x00ffea0003c00000 */
[----:B---3--:R3:W4:Y:S02]  /*23bc0*/  SHFL.IDX P6, R14, R13, R12, R11 ;  /* 0x0000000c0d0e7389 */ /* 0x00872400000c000b */
[----:B01234-:R-:W-:Y:S01]  /*23bd0*/  ENDCOLLECTIVE ;  /* 0x000000000000791b */ /* 0x01ffe20003800000 */
.L_x_3001:
[----:B------:R-:W-:Y:S05]  /*23be0*/  BSYNC B1 ;  /* 0x0000000000017941 */ /* 0x000fea0003800000 */
.L_x_3000:
        /* <DEDUP_REMOVED lines=8> */
.L_x_3002:
[----:B------:R-:W-:Y:S05]  /*23c70*/  BRA `(.L_x_3003) ;  /* 0xffffff5800787947 */ /* 0x000fea000383ffff */
.L_x_2758:
        /* <DEDUP_REMOVED lines=8> */
.L_x_3005:
[----:B------:R-:W-:Y:S05]  /*23d00*/  BSYNC B1 ;  /* 0x0000000000017941 */ /* 0x000fea0003800000 */
.L_x_3004:
        /* <DEDUP_REMOVED lines=8> */
.L_x_3006:
[----:B------:R-:W-:Y:S05]  /*23d90*/  BRA `(.L_x_3007) ;  /* 0xffffff5800787947 */ /* 0x000fea000383ffff */
.L_x_2761:
        /* <DEDUP_REMOVED lines=8> */
.L_x_3009:
[----:B------:R-:W-:Y:S05]  /*23e20*/  BSYNC B1 ;  /* 0x0000000000017941 */ /* 0x000fea0003800000 */
.L_x_3008:
        /* <DEDUP_REMOVED lines=8> */
.L_x_3010:
[----:B------:R-:W-:Y:S05]  /*23eb0*/  BRA `(.L_x_3011) ;  /* 0xffffff5800787947 */ /* 0x000fea000383ffff */
.L_x_2780:
        /* <DEDUP_REMOVED lines=8> */
[----:B------:R-:W-:Y:S05]  /*23f40*/  WARPSYNC.COLLECTIVE R15, `(.L_x_3013) ;  /* 0x000000000f087348 */ /* 0x000fea0003c00000 */
[----:B------:R0:W1:Y:S02]  /*23f50*/  SHFL.IDX P6, R14, R13, R12, R11 ;  /* 0x0000000c0d0e7389 */ /* 0x00006400000c000b */
[----:B01----:R-:W-:Y:S01]  /*23f60*/  ENDCOLLECTIVE ;  /* 0x000000000000791b */ /* 0x003fe20003800000 */
.L_x_3013:
[----:B------:R-:W-:Y:S05]  /*23f70*/  BSYNC B1 ;  /* 0x0000000000017941 */ /* 0x000fea0003800000 */
.L_x_3012:
[----:B------:R-:W-:Y:S05]  /*23f80*/  BRA `(.L_x_3014) ;  /* 0xffffff7400c47947 */ /* 0x000fea000383ffff */
.L_x_2782:
[----:B------:R-:W-:Y:S01]  /*23f90*/  BSSY B1, `(.L_x_3015) ;  /* 0x0000006000017945 */ /* 0x000fe20003800000 */
[----:B------:R-:W-:-:S07]  /*23fa0*/  IMAD.MOV.U32 R15, RZ, RZ, -0x1 ;  /* 0xffffffffff0f7424 */ /* 0x000fce00078e00ff */
[----:B0-----:R-:W-:Y:S05]  /*23fb0*/  WARPSYNC.COLLECTIVE R15, `(.L_x_3016) ;  /* 0x000000000f0c7348 */ /* 0x001fea0003c00000 */
[----:B------:R-:W-:Y:S02]  /*23fc0*/  ELECT P6, UR62, PT ;  /* 0x00000000003e782f */ /* 0x000fe400038c0000 */
[----:B------:R-:W-:Y:S01]  /*23fd0*/  MOV R14, UR62 ;  /* 0x0000003e000e7c02 */ /* 0x000fe20008000f00 */
[----:B0-----:R-:W-:Y:S10]  /*23fe0*/  ENDCOLLECTIVE ;  /* 0x000000000000791b */ /* 0x001ff40003800000 */
.L_x_3016:
[----:B------:R-:W-:Y:S05]  /*23ff0*/  BSYNC B1 ;  /* 0x0000000000017941 */ /* 0x000fea0003800000 */
.L_x_3015:
[----:B------:R-:W-:Y:S05]  /*24000*/  BRA `(.L_x_2781) ;  /* 0xffffff7400bc7947 */ /* 0x000fea000383ffff */
.L_x_2784:
[----:B0-----:R0:W1:Y:S02]  /*24010*/  SYNCS.PHASECHK.TRANS64.TRYWAIT P0, [R18+URZ+0x28820], R3 ;  /* 0x02882003120075a7 */ /* 0x001064000800017f */
[----:B-1----:R-:W-:Y:S05]  /*24020*/  @!P0 NANOSLEEP.SYNCS 0x989680 ;  /* 0x009896800000895d */ /* 0x002fea0003900000 */
[----:B------:R-:W1:Y:S02]  /*24030*/  @!P0 SYNCS.PHASECHK.TRANS64 P0, [R18+URZ+0x28820], R3 ;  /* 0x02882003120085a7 */ /* 0x000e64000800007f */
[----:B-1----:R-:W-:Y:S05]  /*24040*/  @!P0 BRA `(.L_x_2784) ;  /* 0xfffffffc00f08947 */ /* 0x002fea000383ffff */
[----:B------:R-:W-:Y:S05]  /*24050*/  BRA `(.L_x_3017) ;  /* 0xffffff7400cc7947 */ /* 0x000fea000383ffff */
.L_x_2788:
[----:B-1----:R1:W2:Y:S02]  /*24060*/  SYNCS.PHASECHK.TRANS64.TRYWAIT P0, [R5+URZ+0x288a0], R9 ;  /* 0x0288a009050075a7 */ /* 0x0022a4000800017f */
[----:B--2---:R-:W-:Y:S05]  /*24070*/  @!P0 NANOSLEEP.SYNCS 0x989680 ;  /* 0x009896800000895d */ /* 0x004fea0003900000 */
[----:B------:R-:W2:Y:S02]  /*24080*/  @!P0 SYNCS.PHASECHK.TRANS64 P0, [R5+URZ+0x288a0], R9 ;  /* 0x0288a009050085a7 */ /* 0x000ea4000800007f */
[----:B--2---:R-:W-:Y:S05]  /*24090*/  @!P0 BRA `(.L_x_2788) ;  /* 0xfffffffc00f08947 */ /* 0x004fea000383ffff */
[----:B------:R-:W-:Y:S05]  /*240a0*/  BRA `(.L_x_3018) ;  /* 0xffffff7400ec7947 */ /* 0x000fea000383ffff */
.L_x_2794:
[----:B0-----:R0:W2:Y:S02]  /*240b0*/  SYNCS.PHASECHK.TRANS64.TRYWAIT P0, [R5+URZ+0x288c0], R9 ;  /* 0x0288c009050075a7 */ /* 0x0010a4000800017f */
[----:B--2---:R-:W-:Y:S05]  /*240c0*/  @!P0 NANOSLEEP.SYNCS 0x989680 ;  /* 0x009896800000895d */ /* 0x004fea0003900000 */
[----:B------:R-:W2:Y:S02]  /*240d0*/  @!P0 SYNCS.PHASECHK.TRANS64 P0, [R5+URZ+0x288c0], R9 ;  /* 0x0288c009050085a7 */ /* 0x000ea4000800007f */
[----:B--2---:R-:W-:Y:S05]  /*240e0*/  @!P0 BRA `(.L_x_2794) ;  /* 0xfffffffc00f08947 */ /* 0x004fea000383ffff */
[----:B------:R-:W-:Y:S05]  /*240f0*/  BRA `(.L_x_3019) ;  /* 0xffffff7800b07947 */ /* 0x000fea000383ffff */
.L_x_2802:
[----:B0-----:R0:W1:Y:S02]  /*24100*/  SYNCS.PHASECHK.TRANS64.TRYWAIT P1, [R7+URZ+0x288a0], R6 ;  /* 0x0288a006070075a7 */ /* 0x001064000802017f */
[----:B-1----:R-:W-:Y:S05]  /*24110*/  @!P1 NANOSLEEP.SYNCS 0x989680 ;  /* 0x009896800000995d */ /* 0x002fea0003900000 */
[----:B------:R-:W1:Y:S02]  /*24120*/  @!P1 SYNCS.PHASECHK.TRANS64 P1, [R7+URZ+0x288a0], R6 ;  /* 0x0288a006070095a7 */ /* 0x000e64000802007f */
[----:B-1----:R-:W-:Y:S05]  /*24130*/  @!P1 BRA `(.L_x_2802) ;  /* 0xfffffffc00f09947 */ /* 0x002fea000383ffff */
[----:B------:R-:W-:Y:S05]  /*24140*/  BRA `(.L_x_3020) ;  /* 0xffffff7c00c47947 */ /* 0x000fea000383ffff */
.L_x_2808:
[----:B-1----:R1:W2:Y:S02]  /*24150*/  SYNCS.PHASECHK.TRANS64.TRYWAIT P1, [R7+URZ+0x288c0], R6 ;  /* 0x0288c006070075a7 */ /* 0x0022a4000802017f */
[----:B--2---:R-:W-:Y:S05]  /*24160*/  @!P1 NANOSLEEP.SYNCS 0x989680 ;  /* 0x009896800000995d */ /* 0x004fea0003900000 */
[----:B------:R-:W2:Y:S02]  /*24170*/  @!P1 SYNCS.PHASECHK.TRANS64 P1, [R7+URZ+0x288c0], R6 ;  /* 0x0288c006070095a7 */ /* 0x000ea4000802007f */
[----:B--2---:R-:W-:Y:S05]  /*24180*/  @!P1 BRA `(.L_x_2808) ;  /* 0xfffffffc00f09947 */ /* 0x004fea000383ffff */
[----:B------:R-:W-:Y:S05]  /*24190*/  BRA `(.L_x_3021) ;  /* 0xffffff8000807947 */ /* 0x000fea000383ffff */
.L_x_2824:
        /* <DEDUP_REMOVED lines=11> */
.L_x_3023:
[----:B------:R-:W-:Y:S05]  /*24250*/  BSYNC B0 ;  /* 0x0000000000007941 */ /* 0x000fea0003800000 */
.L_x_3022:
[----:B------:R-:W-:Y:S05]  /*24260*/  BRA `(.L_x_3024) ;  /* 0xffffff8c00b87947 */ /* 0x000fea000383ffff */
.L_x_2826:
[----:B------:R-:W-:Y:S01]  /*24270*/  BSSY B0, `(.L_x_3025) ;  /* 0x0000006000007945 */ /* 0x000fe20003800000 */
[----:B------:R-:W-:-:S07]  /*24280*/  IMAD.MOV.U32 R15, RZ, RZ, -0x1 ;  /* 0xffffffffff0f7424 */ /* 0x000fce00078e00ff */
[----:B0-----:R-:W-:Y:S05]  /*24290*/  WARPSYNC.COLLECTIVE R15, `(.L_x_3026) ;  /* 0x000000000f0c7348 */ /* 0x001fea0003c00000 */
[----:B------:R-:W-:Y:S02]  /*242a0*/  ELECT P6, UR62, PT ;  /* 0x00000000003e782f */ /* 0x000fe400038c0000 */
[----:B------:R-:W-:Y:S01]  /*242b0*/  MOV R14, UR62 ;  /* 0x0000003e000e7c02 */ /* 0x000fe20008000f00 */
[----:B0-----:R-:W-:Y:S10]  /*242c0*/  ENDCOLLECTIVE ;  /* 0x000000000000791b */ /* 0x001ff40003800000 */
.L_x_3026:
[----:B------:R-:W-:Y:S05]  /*242d0*/  BSYNC B0 ;  /* 0x0000000000007941 */ /* 0x000fea0003800000 */
.L_x_3025:
[----:B------:R-:W-:Y:S05]  /*242e0*/  BRA `(.L_x_3027) ;  /* 0xffffff8c00c47947 */ /* 0x000fea000383ffff */
.L_x_2828:
[----:B0-----:R0:W1:Y:S02]  /*242f0*/  SYNCS.PHASECHK.TRANS64.TRYWAIT P0, [R0+URZ+0x28840], R2 ;  /* 0x02884002000075a7 */ /* 0x001064000800017f */
[----:B-1----:R-:W-:Y:S05]  /*24300*/  @!P0 NANOSLEEP.SYNCS 0x989680 ;  /* 0x009896800000895d */ /* 0x002fea0003900000 */
[----:B------:R-:W1:Y:S02]  /*24310*/  @!P0 SYNCS.PHASECHK.TRANS64 P0, [R0+URZ+0x28840], R2 ;  /* 0x02884002000085a7 */ /* 0x000e64000800007f */
[----:B-1----:R-:W-:Y:S05]  /*24320*/  @!P0 BRA `(.L_x_2828) ;  /* 0xfffffffc00f08947 */ /* 0x002fea000383ffff */
[----:B------:R-:W-:Y:S05]  /*24330*/  BRA `(.L_x_3028) ;  /* 0xffffff9000247947 */ /* 0x000fea000383ffff */
.L_x_2832:
[----:B------:R-:W2:Y:S01]  /*24340*/  LDL.LU R11, [R1+0x50] ;  /* 0x00005000010b7983 */ /* 0x000ea20000300800 */
[----:B------:R-:W-:Y:S02]  /*24350*/  IMAD.MOV.U32 R13, RZ, RZ, R3 ;  /* 0x000000ffff0d7224 */ /* 0x000fe400078e0003 */
[----:B------:R-:W-:Y:S01]  /*24360*/  IMAD.MOV.U32 R12, RZ, RZ, RZ ;  /* 0x000000ffff0c7224 */ /* 0x000fe200078e00ff */
[----:B------:R-:W0:Y:S01]  /*24370*/  S2R R5, SR_TID.X ;  /* 0x0000000000057919 */ /* 0x000e220000002100 */
[----:B------:R-:W-:Y:S01]  /*24380*/  IMAD.MOV.U32 R15, RZ, RZ, -0x1 ;  /* 0xffffffffff0f7424 */ /* 0x000fe200078e00ff */
[----:B0-----:R-:W-:-:S04]  /*24390*/  LOP3.LUT R5, R5, 0x7f, RZ, 0xc0, !PT ;  /* 0x0000007f05057812 */ /* 0x001fc800078ec0ff */
        /* <DEDUP_REMOVED lines=9> */
.L_x_3029:
[----:B------:R-:W-:Y:S02]  /*24430*/  IMAD.MOV.U32 R13, RZ, RZ, R4 ;  /* 0x000000ffff0d7224 */ /* 0x000fe400078e0004 */
[----:B------:R-:W-:-:S07]  /*24440*/  IMAD.MOV.U32 R6, RZ, RZ, R14 ;  /* 0x000000ffff067224 */ /* 0x000fce00078e000e */
[----:B------:R-:W-:Y:S05]  /*24450*/  WARPSYNC.COLLECTIVE R15, `(.L_x_3030) ;  /* 0x000000000f087348 */ /* 0x000fea0003c00000 */
[----:B------:R0:W1:Y:S02]  /*24460*/  SHFL.IDX P6, R14, R13, R12, R11 ;  /* 0x0000000c0d0e7389 */ /* 0x00006400000c000b */
[----:B01----:R-:W-:Y:S01]  /*24470*/  ENDCOLLECTIVE ;  /* 0x000000000000791b */ /* 0x003fe20003800000 */
.L_x_3030:
[----:B------:R-:W-:Y:S02]  /*24480*/  IMAD.MOV.U32 R13, RZ, RZ, R3 ;  /* 0x000000ffff0d7224 */ /* 0x000fe400078e0003 */
[----:B------:R-:W-:Y:S02]  /*24490*/  IMAD.MOV.U32 R12, RZ, RZ, 0x1 ;  /* 0x00000001ff0c7424 */ /* 0x000fe400078e00ff */
[----:B------:R-:W-:-:S07]  /*244a0*/  IMAD.MOV.U32 R7, RZ, RZ, R14 ;  /* 0x000000ffff077224 */ /* 0x000fce00078e000e */
[----:B------:R-:W-:Y:S05]  /*244b0*/  WARPSYNC.COLLECTIVE R15, `(.L_x_3031) ;  /* 0x000000000f087348 */ /* 0x000fea0003c00000 */
[----:B------:R0:W1:Y:S02]  /*244c0*/  SHFL.IDX P6, R14, R13, R12, R11 ;  /* 0x0000000c0d0e7389 */ /* 0x00006400000c000b */
[----:B01----:R-:W-:Y:S01]  /*244d0*/  ENDCOLLECTIVE ;  /* 0x000000000000791b */ /* 0x003fe20003800000 */
.L_x_3031:
        /* <DEDUP_REMOVED lines=10> */
.L_x_3032:
        /* <DEDUP_REMOVED lines=12> */
.L_x_3033:
        /* <DEDUP_REMOVED lines=17> */
.L_x_3034:
[----:B------:R-:W-:Y:S02]  /*24750*/  IMAD.MOV.U32 R13, RZ, RZ, R3 ;  /* 0x000000ffff0d7224 */ /* 0x000fe400078e0003 */
[----:B------:R-:W-:Y:S02]  /*24760*/  IMAD.MOV.U32 R12, RZ, RZ, 0x3 ;  /* 0x00000003ff0c7424 */ /* 0x000fe400078e00ff */
[----:B------:R-:W-:-:S07]  /*24770*/  IMAD.MOV.U32 R5, RZ, RZ, R14 ;  /* 0x000000ffff057224 */ /* 0x000fce00078e000e */
[----:B------:R-:W-:Y:S05]  /*24780*/  WARPSYNC.COLLECTIVE R15, `(.L_x_3035) ;  /* 0x000000000f087348 */ /* 0x000fea0003c00000 */
[----:B------:R0:W1:Y:S02]  /*24790*/  SHFL.IDX P6, R14, R13, R12, R11 ;  /* 0x0000000c0d0e7389 */ /* 0x00006400000c000b */
[----:B01----:R-:W-:Y:S01]  /*247a0*/  ENDCOLLECTIVE ;  /* 0x000000000000791b */ /* 0x003fe20003800000 */
.L_x_3035:
        /* <DEDUP_REMOVED lines=16> */
.L_x_3036:
[----:B------:R-:W-:Y:S02]  /*248b0*/  IMAD.MOV.U32 R13, RZ, RZ, R3 ;  /* 0x000000ffff0d7224 */ /* 0x000fe400078e0003 */
[----:B------:R-:W-:Y:S02]  /*248c0*/  IMAD.MOV.U32 R12, RZ, RZ, 0x4 ;  /* 0x00000004ff0c7424 */ /* 0x000fe400078e00ff */
[----:B------:R-:W-:-:S07]  /*248d0*/  IMAD.MOV.U32 R5, RZ, RZ, R14 ;  /* 0x000000ffff057224 */ /* 0x000fce00078e000e */
[----:B------:R-:W-:Y:S05]  /*248e0*/  WARPSYNC.COLLECTIVE R15, `(.L_x_3037) ;  /* 0x000000000f087348 */ /* 0x000fea0003c00000 */
[----:B------:R0:W1:Y:S02]  /*248f0*/  SHFL.IDX P6, R14, R13, R12, R11 ;  /* 0x0000000c0d0e7389 */ /* 0x00006400000c000b */
[----:B01----:R-:W-:Y:S01]  /*24900*/  ENDCOLLECTIVE ;  /* 0x000000000000791b */ /* 0x003fe20003800000 */
.L_x_3037:
        /* <DEDUP_REMOVED lines=16> */
.L_x_3038:
[----:B------:R-:W-:Y:S02]  /*24a10*/  IMAD.MOV.U32 R13, RZ, RZ, R3 ;  /* 0x000000ffff0d7224 */ /* 0x000fe400078e0003 */
[----:B------:R-:W-:Y:S02]  /*24a20*/  IMAD.MOV.U32 R12, RZ, RZ, 0x5 ;  /* 0x00000005ff0c7424 */ /* 0x000fe400078e00ff */
[----:B------:R-:W-:-:S07]  /*24a30*/  IMAD.MOV.U32 R5, RZ, RZ, R14 ;  /* 0x000000ffff057224 */ /* 0x000fce00078e000e */
[----:B------:R-:W-:Y:S05]  /*24a40*/  WARPSYNC.COLLECTIVE R15, `(.L_x_3039) ;  /* 0x000000000f087348 */ /* 0x000fea0003c00000 */
[----:B------:R0:W1:Y:S02]  /*24a50*/  SHFL.IDX P6, R14, R13, R12, R11 ;  /* 0x0000000c0d0e7389 */ /* 0x00006400000c000b */
[----:B01----:R-:W-:Y:S01]  /*24a60*/  ENDCOLLECTIVE ;  /* 0x000000000000791b */ /* 0x003fe20003800000 */
.L_x_3039:
        /* <DEDUP_REMOVED lines=16> */
.L_x_3040:
[----:B------:R-:W-:Y:S02]  /*24b70*/  IMAD.MOV.U32 R13, RZ, RZ, R3 ;  /* 0x000000ffff0d7224 */ /* 0x000fe400078e0003 */
[----:B------:R-:W-:Y:S02]  /*24b80*/  IMAD.MOV.U32 R12, RZ, RZ, 0x6 ;  /* 0x00000006ff0c7424 */ /* 0x000fe400078e00ff */
[----:B------:R-:W-:-:S07]  /*24b90*/  IMAD.MOV.U32 R5, RZ, RZ, R14 ;  /* 0x000000ffff057224 */ /* 0x000fce00078e000e */
[----:B------:R-:W-:Y:S05]  /*24ba0*/  WARPSYNC.COLLECTIVE R15, `(.L_x_3041) ;  /* 0x000000000f087348 */ /* 0x000fea0003c00000 */
[----:B------:R0:W1:Y:S02]  /*24bb0*/  SHFL.IDX P6, R14, R13, R12, R11 ;  /* 0x0000000c0d0e7389 */ /* 0x00006400000c000b */
[----:B01----:R-:W-:Y:S01]  /*24bc0*/  ENDCOLLECTIVE ;  /* 0x000000000000791b */ /* 0x003fe20003800000 */
.L_x_3041:
        /* <DEDUP_REMOVED lines=14> */
.L_x_3042:
        /* <DEDUP_REMOVED lines=8> */
.L_x_3043:
        /* <DEDUP_REMOVED lines=14> */
.L_x_3044:
[----:B------:R-:W-:Y:S01]  /*24e10*/  IMAD.MOV.U32 R3, RZ, RZ, R14 ;  /* 0x000000ffff037224 */ /* 0x000fe200078e000e */
[----:B------:R-:W-:Y:S06]  /*24e20*/  BRA `(.L_x_3045) ;  /* 0xffffff9000d47947 */ /* 0x000fec000383ffff */
.L_x_2837:
[----:B---3--:R3:W4:Y:S02]  /*24e30*/  SYNCS.PHASECHK.TRANS64.TRYWAIT P0, [R18+URZ+0x28820], R0 ;  /* 0x02882000120075a7 */ /* 0x008724000800017f */
[----:B----4-:R-:W-:Y:S05]  /*24e40*/  @!P0 NANOSLEEP.SYNCS 0x989680 ;  /* 0x009896800000895d */ /* 0x010fea0003900000 */
[----:B------:R-:W4:Y:S02]  /*24e50*/  @!P0 SYNCS.PHASECHK.TRANS64 P0, [R18+URZ+0x28820], R0 ;  /* 0x02882000120085a7 */ /* 0x000f24000800007f */
[----:B----4-:R-:W-:Y:S05]  /*24e60*/  @!P0 BRA `(.L_x_2837) ;  /* 0xfffffffc00f08947 */ /* 0x010fea000383ffff */
[----:B------:R-:W-:Y:S05]  /*24e70*/  BRA `(.L_x_3046) ;  /* 0xffffff9400447947 */ /* 0x000fea000383ffff */
.L_x_2846:
[----:B-1----:R1:W2:Y:S02]  /*24e80*/  SYNCS.PHASECHK.TRANS64.TRYWAIT P0, [R3+URZ+0x28840], R2 ;  /* 0x02884002030075a7 */ /* 0x0022a4000800017f */
[----:B--2---:R-:W-:Y:S05]  /*24e90*/  @!P0 NANOSLEEP.SYNCS 0x989680 ;  /* 0x009896800000895d */ /* 0x004fea0003900000 */
[----:B------:R-:W2:Y:S02]  /*24ea0*/  @!P0 SYNCS.PHASECHK.TRANS64 P0, [R3+URZ+0x28840], R2 ;  /* 0x02884002030085a7 */ /* 0x000ea4000800007f */
[----:B--2---:R-:W-:Y:S05]  /*24eb0*/  @!P0 BRA `(.L_x_2846) ;  /* 0xfffffffc00f08947 */ /* 0x004fea000383ffff */
[----:B------:R-:W-:Y:S05]  /*24ec0*/  BRA `(.L_x_3047) ;  /* 0xffffff9800207947 */ /* 0x000fea000383ffff */
.L_x_2852:
[----:B0-----:R0:W1:Y:S02]  /*24ed0*/  SYNCS.PHASECHK.TRANS64.TRYWAIT P0, [R3+URZ+0x60], R2 ;  /* 0x00006002030075a7 */ /* 0x001064000800017f */
[----:B-1----:R-:W-:Y:S05]  /*24ee0*/  @!P0 NANOSLEEP.SYNCS 0x989680 ;  /* 0x009896800000895d */ /* 0x002fea0003900000 */
[----:B------:R-:W1:Y:S02]  /*24ef0*/  @!P0 SYNCS.PHASECHK.TRANS64 P0, [R3+URZ+0x60], R2 ;  /* 0x00006002030085a7 */ /* 0x000e64000800007f */
[----:B-1----:R-:W-:Y:S05]  /*24f00*/  @!P0 BRA `(.L_x_2852) ;  /* 0xfffffffc00f08947 */ /* 0x002fea000383ffff */
[----:B------:R-:W-:Y:S05]  /*24f10*/  BRA `(.L_x_3048) ;  /* 0xffffff9800f47947 */ /* 0x000fea000383ffff */
.L_x_2861:
[----:B-1----:R1:W2:Y:S02]  /*24f20*/  SYNCS.PHASECHK.TRANS64.TRYWAIT P0, [R3+URZ+0x28840], R2 ;  /* 0x02884002030075a7 */ /* 0x0022a4000800017f */
[----:B--2---:R-:W-:Y:S05]  /*24f30*/  @!P0 NANOSLEEP.SYNCS 0x989680 ;  /* 0x009896800000895d */ /* 0x004fea0003900000 */
[----:B------:R-:W2:Y:S02]  /*24f40*/  @!P0 SYNCS.PHASECHK.TRANS64 P0, [R3+URZ+0x28840], R2 ;  /* 0x02884002030085a7 */ /* 0x000ea4000800007f */
[----:B--2---:R-:W-:Y:S05]  /*24f50*/  @!P0 BRA `(.L_x_2861) ;  /* 0xfffffffc00f08947 */ /* 0x004fea000383ffff */
[----:B------:R-:W-:Y:S05]  /*24f60*/  BRA `(.L_x_3049) ;  /* 0xffffffa000847947 */ /* 0x000fea000383ffff */
.L_x_2867:
[----:B0-----:R0:W1:Y:S02]  /*24f70*/  SYNCS.PHASECHK.TRANS64.TRYWAIT P0, [R2+URZ+0x60], R3 ;  /* 0x00006003020075a7 */ /* 0x001064000800017f */
[----:B-1----:R-:W-:Y:S05]  /*24f80*/  @!P0 NANOSLEEP.SYNCS 0x989680 ;  /* 0x009896800000895d */ /* 0x002fea0003900000 */
[----:B------:R-:W1:Y:S02]  /*24f90*/  @!P0 SYNCS.PHASECHK.TRANS64 P0, [R2+URZ+0x60], R3 ;  /* 0x00006003020085a7 */ /* 0x000e64000800007f */
[----:B-1----:R-:W-:Y:S05]  /*24fa0*/  @!P0 BRA `(.L_x_2867) ;  /* 0xfffffffc00f08947 */ /* 0x002fea000383ffff */
[----:B------:R-:W-:Y:S05]  /*24fb0*/  BRA `(.L_x_3050) ;  /* 0xffffffa400587947 */ /* 0x000fea000383ffff */
.L_x_2876:
[----:B--2---:R2:W3:Y:S02]  /*24fc0*/  SYNCS.PHASECHK.TRANS64.TRYWAIT P0, [R2+URZ+0x28840], R3 ;  /* 0x02884003020075a7 */ /* 0x0044e4000800017f */
[----:B---3--:R-:W-:Y:S05]  /*24fd0*/  @!P0 NANOSLEEP.SYNCS 0x989680 ;  /* 0x009896800000895d */ /* 0x008fea0003900000 */
[----:B------:R-:W3:Y:S02]  /*24fe0*/  @!P0 SYNCS.PHASECHK.TRANS64 P0, [R2+URZ+0x28840], R3 ;  /* 0x02884003020085a7 */ /* 0x000ee4000800007f */
[----:B---3--:R-:W-:Y:S05]  /*24ff0*/  @!P0 BRA `(.L_x_2876) ;  /* 0xfffffffc00f08947 */ /* 0x008fea000383ffff */
[----:B------:R-:W-:Y:S05]  /*25000*/  BRA `(.L_x_3051) ;  /* 0xffffffa800b87947 */ /* 0x000fea000383ffff */
.L_x_2882:
[----:B0-----:R0:W1:Y:S02]  /*25010*/  SYNCS.PHASECHK.TRANS64.TRYWAIT P0, [R2+URZ+0x60], R5 ;  /* 0x00006005020075a7 */ /* 0x001064000800017f */
[----:B-1----:R-:W-:Y:S05]  /*25020*/  @!P0 NANOSLEEP.SYNCS 0x989680 ;  /* 0x009896800000895d */ /* 0x002fea0003900000 */
[----:B------:R-:W1:Y:S02]  /*25030*/  @!P0 SYNCS.PHASECHK.TRANS64 P0, [R2+URZ+0x60], R5 ;  /* 0x00006005020085a7 */ /* 0x000e64000800007f */
[----:B-1----:R-:W-:Y:S05]  /*25040*/  @!P0 BRA `(.L_x_2882) ;  /* 0xfffffffc00f08947 */ /* 0x002fea000383ffff */
[----:B------:R-:W-:Y:S05]  /*25050*/  BRA `(.L_x_3052) ;  /* 0xffffffac008c7947 */ /* 0x000fea000383ffff */
.L_x_2893:
[----:B--2---:R2:W3:Y:S02]  /*25060*/  SYNCS.PHASECHK.TRANS64.TRYWAIT P0, [R0+URZ+0x28860], R2 ;  /* 0x02886002000075a7 */ /* 0x0044e4000800017f */
[----:B---3--:R-:W-:Y:S05]  /*25070*/  @!P0 NANOSLEEP.SYNCS 0x989680 ;  /* 0x009896800000895d */ /* 0x008fea0003900000 */
[----:B------:R-:W3:Y:S02]  /*25080*/  @!P0 SYNCS.PHASECHK.TRANS64 P0, [R0+URZ+0x28860], R2 ;  /* 0x02886002000085a7 */ /* 0x000ee4000800007f */
[----:B---3--:R-:W-:Y:S05]  /*25090*/  @!P0 BRA `(.L_x_2893) ;  /* 0xfffffffc00f08947 */ /* 0x008fea000383ffff */
[----:B------:R-:W-:Y:S05]  /*250a0*/  BRA `(.L_x_3053) ;  /* 0xffffffb000d87947 */ /* 0x000fea000383ffff */
.L_x_2900:
[----:B------:R-:W3:Y:S01]  /*250b0*/  LDL R0, [R1] ;  /* 0x0000000001007983 */ /* 0x000ee20000100800 */
[----:B------:R-:W-:Y:S01]  /*250c0*/  BSSY B0, `(.L_x_3054) ;  /* 0x0000008000007945 */ /* 0x000fe20003800000 */
[----:B------:R-:W-:Y:S02]  /*250d0*/  IMAD.MOV.U32 R12, RZ, RZ, RZ ;  /* 0x000000ffff0c7224 */ /* 0x000fe400078e00ff */
[----:B------:R-:W-:Y:S02]  /*250e0*/  IMAD.MOV.U32 R11, RZ, RZ, 0x1f ;  /* 0x0000001fff0b7424 */ /* 0x000fe400078e00ff */
[----:B------:R-:W-:Y:S02]  /*250f0*/  IMAD.MOV.U32 R15, RZ, RZ, -0x1 ;  /* 0xffffffffff0f7424 */ /* 0x000fe400078e00ff */
[----:B---3--:R-:W-:-:S07]  /*25100*/  IMAD.MOV.U32 R13, RZ, RZ, R0 ;  /* 0x000000ffff0d7224 */ /* 0x008fce00078e0000 */
[----:B012---:R-:W-:Y:S05]  /*25110*/  WARPSYNC.COLLECTIVE R15, `(.L_x_3055) ;  /* 0x000000000f087348 */ /* 0x007fea0003c00000 */
[----:B------:R3:W4:Y:S02]  /*25120*/  SHFL.IDX P6, R14, R13, R12, R11 ;  /* 0x0000000c0d0e7389 */ /* 0x00072400000c000b */
[----:B01234-:R-:W-:Y:S01]  /*25130*/  ENDCOLLECTIVE ;  /* 0x000000000000791b */ /* 0x01ffe20003800000 */
.L_x_3055:
[----:B------:R-:W-:Y:S05]  /*25140*/  BSYNC B0 ;  /* 0x0000000000007941 */ /* 0x000fea0003800000 */
.L_x_3054:
        /* <DEDUP_REMOVED lines=9> */
.L_x_3056:
        /* <DEDUP_REMOVED lines=26> */
.L_x_3057:
        /* <DEDUP_REMOVED lines=8> */
.L_x_3058:
        /* <DEDUP_REMOVED lines=8> */
.L_x_3059:
        /* <DEDUP_REMOVED lines=8> */
.L_x_3060:
        /* <DEDUP_REMOVED lines=8> */
.L_x_3061:
        /* <DEDUP_REMOVED lines=9> */
.L_x_3062:
[----:B------:R-:W-:Y:S01]  /*25610*/  IMAD.MOV.U32 R9, RZ, RZ, R14 ;  /* 0x000000ffff097224 */ /* 0x000fe200078e000e */
[----:B------:R-:W-:Y:S06]  /*25620*/  BRA `(.L_x_3063) ;  /* 0xffffffb4004c7947 */ /* 0x000fec000383ffff */
.L_x_2903:
        /* <DEDUP_REMOVED lines=8> */
.L_x_3065:
[----:B------:R-:W-:Y:S05]  /*256b0*/  BSYNC B0 ;  /* 0x0000000000007941 */ /* 0x000fea0003800000 */
.L_x_3064:
        /* <DEDUP_REMOVED lines=10> */
.L_x_3066:
        /* <DEDUP_REMOVED lines=8> */
.L_x_3067:
        /* <DEDUP_REMOVED lines=8> */
.L_x_3068:
        /* <DEDUP_REMOVED lines=8> */
.L_x_3069:
        /* <DEDUP_REMOVED lines=9> */
.L_x_3070:
[----:B------:R-:W-:Y:S01]  /*25970*/  IMAD.MOV.U32 R9, RZ, RZ, R14 ;  /* 0x000000ffff097224 */ /* 0x000fe200078e000e */
[----:B------:R-:W-:Y:S06]  /*25980*/  BRA `(.L_x_3071) ;  /* 0xffffffb400207947 */ /* 0x000fec000383ffff */
.L_x_2905:
[----:B------:R-:W-:Y:S01]  /*25990*/  BSSY B0, `(.L_x_3072) ;  /* 0x0000006000007945 */ /* 0x000fe20003800000 */
[----:B------:R-:W-:Y:S01]  /*259a0*/  PLOP3.LUT P6, PT, P6, PT, PT, 0x8, 0x0 ;  /* 0x000000000000781c */ /* 0x000fe200037ce170 */
[----:B------:R-:W-:-:S12]  /*259b0*/  IMAD.MOV.U32 R15, RZ, RZ, -0x1 ;  /* 0xffffffffff0f7424 */ /* 0x000fd800078e00ff */
[----:B0-----:R-:W-:Y:S05]  /*259c0*/  WARPSYNC.COLLECTIVE R15, `(.L_x_3073) ;  /* 0x000000000f087348 */ /* 0x001fea0003c00000 */
[----:B------:R-:W-:Y:S01]  /*259d0*/  VOTE.ANY R14, PT, P6 ;  /* 0x00000000000e7806 */ /* 0x000fe200030e0100 */
[----:B0-----:R-:W-:Y:S06]  /*259e0*/  ENDCOLLECTIVE ;  /* 0x000000000000791b */ /* 0x001fec0003800000 */
.L_x_3073:
[----:B------:R-:W-:Y:S05]  /*259f0*/  BSYNC B0 ;  /* 0x0000000000007941 */ /* 0x000fea0003800000 */
.L_x_3072:
        /* <DEDUP_REMOVED lines=10> */
.L_x_3074:
[----:B------:R-:W-:Y:S02]  /*25aa0*/  IMAD.MOV.U32 R13, RZ, RZ, R6 ;  /* 0x000000ffff0d7224 */ /* 0x000fe400078e0006 */
[----:B------:R-:W-:-:S07]  /*25ab0*/  IMAD.MOV.U32 R4, RZ, RZ, R14 ;  /* 0x000000ffff047224 */ /* 0x000fce00078e000e */
[----:B------:R-:W-:Y:S05]  /*25ac0*/  WARPSYNC.COLLECTIVE R15, `(.L_x_3075) ;  /* 0x000000000f087348 */ /* 0x000fea0003c00000 */
[----:B------:R0:W1:Y:S02]  /*25ad0*/  SHFL.IDX P6, R14, R13, R12, R11 ;  /* 0x0000000c0d0e7389 */ /* 0x00006400000c000b */
[----:B01----:R-:W-:Y:S01]  /*25ae0*/  ENDCOLLECTIVE ;  /* 0x000000000000791b */ /* 0x003fe20003800000 */
.L_x_3075:
[----:B------:R-:W-:Y:S02]  /*25af0*/  IMAD.MOV.U32 R6, RZ, RZ, R14 ;  /* 0x000000ffff067224 */ /* 0x000fe400078e000e */
[----:B------:R-:W-:-:S05]  /*25b00*/  IMAD.IADD R10, R3, 0x1, R10 ;  /* 0x00000001030a7824 */ /* 0x000fca00078e020a */
[----:B------:R2:W-:Y:S01]  /*25b10*/  STL [R1+0xc], R10 ;  /* 0x00000c0a01007387 */ /* 0x0005e20000100800 */
[----:B------:R-:W-:Y:S05]  /*25b20*/  BRA `(.L_x_3076) ;  /* 0xffffffb400007947 */ /* 0x000fea000383ffff */
.L_x_2907:
        /* <DEDUP_REMOVED lines=8> */
.L_x_3078:
[----:B------:R-:W-:Y:S05]  /*25bb0*/  BSYNC B0 ;  /* 0x0000000000007941 */ /* 0x000fea0003800000 */
.L_x_3077:
[----:B------:R-:W-:Y:S01]  /*25bc0*/  IMAD.MOV.U32 R3, RZ, RZ, R14 ;  /* 0x000000ffff037224 */ /* 0x000fe200078e000e */
[----:B------:R-:W-:Y:S06]  /*25bd0*/  BRA `(.L_x_3079) ;  /* 0xffffffb000ec7947 */ /* 0x000fec000383ffff */
.L_x_2913:
[----:B0-----:R0:W1:Y:S02]  /*25be0*/  SYNCS.PHASECHK.TRANS64.TRYWAIT P0, [R0+URZ+0x28820], R3 ;  /* 0x02882003000075a7 */ /* 0x001064000800017f */
[----:B-1----:R-:W-:Y:S05]  /*25bf0*/  @!P0 NANOSLEEP.SYNCS 0x989680 ;  /* 0x009896800000895d */ /* 0x002fea0003900000 */
[----:B------:R-:W1:Y:S02]  /*25c00*/  @!P0 SYNCS.PHASECHK.TRANS64 P0, [R0+URZ+0x28820], R3 ;  /* 0x02882003000085a7 */ /* 0x000e64000800007f */
[----:B-1----:R-:W-:Y:S05]  /*25c10*/  @!P0 BRA `(.L_x_2913) ;  /* 0xfffffffc00f08947 */ /* 0x002fea000383ffff */
[----:B------:R-:W-:Y:S05]  /*25c20*/  BRA `(.L_x_3080) ;  /* 0xffffffbc008c7947 */ /* 0x000fea000383ffff */
.L_x_2914:
        /* <DEDUP_REMOVED lines=11> */
.L_x_3082:
[----:B------:R-:W-:Y:S05]  /*25ce0*/  BSYNC B0 ;  /* 0x0000000000007941 */ /* 0x000fea0003800000 */
.L_x_3081:
[----:B------:R-:W-:Y:S05]  /*25cf0*/  BRA `(.L_x_3083) ;  /* 0xffffffbc00747947 */ /* 0x000fea000383ffff */
.L_x_2915:
[----:B------:R-:W-:Y:S01]  /*25d00*/  BSSY B0, `(.L_x_3084) ;  /* 0x0000006000007945 */ /* 0x000fe20003800000 */
[----:B------:R-:W-:-:S07]  /*25d10*/  IMAD.MOV.U32 R15, RZ, RZ, -0x1 ;  /* 0xffffffffff0f7424 */ /* 0x000fce00078e00ff */
[----:B01----:R-:W-:Y:S05]  /*25d20*/  WARPSYNC.COLLECTIVE R15, `(.L_x_3085) ;  /* 0x000000000f0c7348 */ /* 0x003fea0003c00000 */
[----:B------:R-:W-:Y:S02]  /*25d30*/  ELECT P6, UR62, PT ;  /* 0x00000000003e782f */ /* 0x000fe400038c0000 */
[----:B------:R-:W-:Y:S01]  /*25d40*/  MOV R14, UR62 ;  /* 0x0000003e000e7c02 */ /* 0x000fe20008000f00 */
[----:B01----:R-:W-:Y:S10]  /*25d50*/  ENDCOLLECTIVE ;  /* 0x000000000000791b */ /* 0x003ff40003800000 */
.L_x_3085:
[----:B------:R-:W-:Y:S05]  /*25d60*/  BSYNC B0 ;  /* 0x0000000000007941 */ /* 0x000fea0003800000 */
.L_x_3084:
[----:B------:R-:W-:Y:S05]  /*25d70*/  BRA `(.L_x_3086) ;  /* 0xffffffbc00687947 */ /* 0x000fea000383ffff */
.L_x_2917:
[----:B0-----:R0:W1:Y:S02]  /*25d80*/  SYNCS.PHASECHK.TRANS64.TRYWAIT P0, [R6+URZ], R5 ;  /* 0x00000005060075a7 */ /* 0x001064000800017f */
[----:B-1----:R-:W-:Y:S05]  /*25d90*/  @!P0 NANOSLEEP.SYNCS 0x989680 ;  /* 0x009896800000895d */ /* 0x002fea0003900000 */
[----:B------:R-:W1:Y:S02]  /*25da0*/  @!P0 SYNCS.PHASECHK.TRANS64 P0, [R6+URZ], R5 ;  /* 0x00000005060085a7 */ /* 0x000e64000800007f */
[----:B-1----:R-:W-:Y:S05]  /*25db0*/  @!P0 BRA `(.L_x_2917) ;  /* 0xfffffffc00f08947 */ /* 0x002fea000383ffff */
[----:B------:R-:W-:Y:S05]  /*25dc0*/  BRA `(.L_x_3087) ;  /* 0xffffffbc00a07947 */ /* 0x000fea000383ffff */
.L_x_2918:
[----:B-1----:R1:W2:Y:S02]  /*25dd0*/  SYNCS.PHASECHK.TRANS64.TRYWAIT P0, [R7+URZ], R2 ;  /* 0x00000002070075a7 */ /* 0x0022a4000800017f */
[----:B--2---:R-:W-:Y:S05]  /*25de0*/  @!P0 NANOSLEEP.SYNCS 0x989680 ;  /* 0x009896800000895d */ /* 0x004fea0003900000 */
[----:B------:R-:W2:Y:S02]  /*25df0*/  @!P0 SYNCS.PHASECHK.TRANS64 P0, [R7+URZ], R2 ;  /* 0x00000002070085a7 */ /* 0x000ea4000800007f */
[----:B--2---:R-:W-:Y:S05]  /*25e00*/  @!P0 BRA `(.L_x_2918) ;  /* 0xfffffffc00f08947 */ /* 0x004fea000383ffff */
[----:B------:R-:W-:Y:S05]  /*25e10*/  BRA `(.L_x_3088) ;  /* 0xffffffbc00947947 */ /* 0x000fea000383ffff */
.L_x_2920:
[----:B--2---:R2:W3:Y:S02]  /*25e20*/  SYNCS.PHASECHK.TRANS64.TRYWAIT P0, [R4+URZ], R5 ;  /* 0x00000005040075a7 */ /* 0x0044e4000800017f */
[----:B---3--:R-:W-:Y:S05]  /*25e30*/  @!P0 NANOSLEEP.SYNCS 0x989680 ;  /* 0x009896800000895d */ /* 0x008fea0003900000 */
[----:B------:R-:W3:Y:S02]  /*25e40*/  @!P0 SYNCS.PHASECHK.TRANS64 P0, [R4+URZ], R5 ;  /* 0x00000005040085a7 */ /* 0x000ee4000800007f */
[----:B---3--:R-:W-:Y:S05]  /*25e50*/  @!P0 BRA `(.L_x_2920) ;  /* 0xfffffffc00f08947 */ /* 0x008fea000383ffff */
[----:B------:R-:W-:Y:S05]  /*25e60*/  BRA `(.L_x_3089) ;  /* 0xffffffbc00987947 */ /* 0x000fea000383ffff */
.L_x_3090:
        /* <DEDUP_REMOVED lines=9> */
.L_x_3099:


//--------------------- .nv.global.init           --------------------------
	.section	.nv.global.init,"aw",@progbits
.nv.global.init:
	.type		$str$20,@object
	.size		$str$20,($str$21 - $str$20)
$str$20:
        /*0000*/ 	.byte	0x28, 0x61, 0x64, 0x64, 0x72, 0x65, 0x73, 0x73, 0x20, 0x26, 0x20, 0x6d, 0x61, 0x73, 0x6b, 0x29
        /*0010*/ 	.byte	0x20, 0x3d, 0x3d, 0x20, 0x30, 0x00
	.type		$str$21,@object
	.size		$str$21,(__unnamed_4 - $str$21)
$str$21:
        /*0016*/ 	.byte	0x2f, 0x74, 0x6d, 0x70, 0x2f, 0x6f, 0x73, 0x73, 0x5f, 0x6b, 0x65, 0x72, 0x6e, 0x65, 0x6c, 0x73
        /*0026*/ 	.byte	0x5f, 0x73, 0x72, 0x63, 0x2f, 0x66, 0x6c, 0x61, 0x73, 0x68, 0x5f, 0x61, 0x74, 0x74, 0x65, 0x6e
        /*0036*/ 	.byte	0x74, 0x69, 0x6f, 0x6e, 0x2f, 0x63, 0x73, 0x72, 0x63, 0x2f, 0x63, 0x75, 0x74, 0x6c, 0x61, 0x73
        /*0046*/ 	.byte	0x73, 0x2f, 0x69, 0x6e, 0x63, 0x6c, 0x75, 0x64, 0x65, 0x2f, 0x63, 0x75, 0x74, 0x65, 0x2f, 0x70
        /*0056*/ 	.byte	0x6f, 0x69, 0x6e, 0x74, 0x65, 0x72, 0x5f, 0x66, 0x6c, 0x61, 0x67, 0x67, 0x65, 0x64, 0x2e, 0x68
        /*0066*/ 	.byte	0x70, 0x70, 0x00
	.type		__unnamed_4,@object
	.size		__unnamed_4,(__unnamed_8 - __unnamed_4)
__unnamed_4:
        /* <DEDUP_REMOVED lines=25> */
	.type		__unnamed_8,@object
	.size		__unnamed_8,(__unnamed_3 - __unnamed_8)
__unnamed_8:
        /* <DEDUP_REMOVED lines=24> */
        /*036d*/ 	.byte	0x3e, 0x20, 0x26, 0x5d, 0x00
	.type		__unnamed_3,@object
	.size		__unnamed_3,(__unnamed_2 - __unnamed_3)
__unnamed_3:
        /* <DEDUP_REMOVED lines=29> */
	.type		__unnamed_2,@object
	.size		__unnamed_2,(__unnamed_7 - __unnamed_2)
__unnamed_2:
        /* <DEDUP_REMOVED lines=29> */
	.type		__unnamed_7,@object
	.size		__unnamed_7,(__unnamed_6 - __unnamed_7)
__unnamed_7:
        /* <DEDUP_REMOVED lines=29> */
        /*08e2*/ 	.byte	0x00
	.type		__unnamed_6,@object
	.size		__unnamed_6,(__unnamed_1 - __unnamed_6)
__unnamed_6:
        /* <DEDUP_REMOVED lines=30> */
	.type		__unnamed_1,@object
	.size		__unnamed_1,(__unnamed_5 - __unnamed_1)
__unnamed_1:
        /* <DEDUP_REMOVED lines=29> */
        /*0c84*/ 	.byte	0x5d, 0x00
	.type		__unnamed_5,@object
	.size		__unnamed_5,(.L_4 - __unnamed_5)
__unnamed_5:
        /* <DEDUP_REMOVED lines=29> */
        /*0e56*/ 	.byte	0x26, 0x5d, 0x00
.L_4:


//--------------------- .nv.shared._ZN7cutlass13device_kernelIN5flash11enable_sm90INS1_16FlashAttnFwdSm90INS1_25CollectiveMainloopFwdSm90ILi2EN4cute5tupleIJNS5_1CILi1EEES8_S8_EEENS6_IJNS7_ILi128EEENS7_ILi176EEESA_EEELi128ENS_10bfloat16_tEfNS_4arch4Sm90ELb0ELb0ELb0ELb0ELb0ELb0ELb0ELb1ELb1ELb1ELb1ELb0EEENS1_21CollectiveEpilogueFwdINS6_IJSA_SA_SB_EEES9_SD_SF_Li256ELb0ELb1ELb1ELb0EEENS1_19SingleTileSchedulerILb0ELb1ELb1ELi128EEEEEEEEEvNT_6ParamsE --------------------------
	.section	.nv.shared._ZN7cutlass13device_kernelIN5flash11enable_sm90INS1_16FlashAttnFwdSm90INS1_25CollectiveMainloopFwdSm90ILi2EN4cute5tupleIJNS5_1CILi1EEES8_S8_EEENS6_IJNS7_ILi128EEENS7_ILi176EEESA_EEELi128ENS_10bfloat16_tEfNS_4arch4Sm90ELb0ELb0ELb0ELb0ELb0ELb0ELb0ELb1ELb1ELb1ELb1ELb0EEENS1_21CollectiveEpilogueFwdINS6_IJSA_SA_SB_EEES9_SD_SF_Li256ELb0ELb1ELb1ELb0EEENS1_19SingleTileSchedulerILb0ELb1ELb1ELi128EEEEEEEEEvNT_6ParamsE,"aw",@nobits
	.sectionflags	@""
	.align	16
	.zero		1024


//--------------------- .nv.shared.reserved.0     --------------------------
	.section	.nv.shared.reserved.0,"aw",@nobits
	.weak		__nv_reservedSMEM_offset_0_alias
	.size		__nv_reservedSMEM_offset_0_alias, 0, 0
	.other		__nv_reservedSMEM_offset_0_alias,@"STO_CUDA_RESERVED_SHARED STV_DEFAULT"
__nv_reservedSMEM_offset_0_alias:
	.zero		0


//--------------------- .nv.global                --------------------------
	.section	.nv.global,"aw",@nobits
.nv.global:
	.type		_ZN72_INTERNAL_314d165b_36_flash_fwd_hdim128_bf16_split_sm90_cu_3fbc093a_28464cute1_E,@object
	.size		_ZN72_INTERNAL_314d165b_36_flash_fwd_hdim128_bf16_split_sm90_cu_3fbc093a_28464cute1_E,(_ZN72_INTERNAL_314d165b_36_flash_fwd_hdim128_bf16_split_sm90_cu_3fbc093a_28464cuda3std3__45__cpo6cbeginE - _ZN72_INTERNAL_314d165b_36_flash_fwd_hdim128_bf16_split_sm90_cu_3fbc093a_28464cute1_E)
_ZN72_INTERNAL_314d165b_36_flash_fwd_hdim128_bf16_split_sm90_cu_3fbc093a_28464cute1_E:
	.zero		1
	.type		_ZN72_INTERNAL_314d165b_36_flash_fwd_hdim128_bf16_split_sm90_cu_3fbc093a_28464cuda3std3__45__cpo6cbeginE,@object
	.size		_ZN72_INTERNAL_314d165b_36_flash_fwd_hdim128_bf16_split_sm90_cu_3fbc093a_28464cuda3std3__45__cpo6cbeginE,(_ZN72_INTERNAL_314d165b_36_flash_fwd_hdim128_bf16_split_sm90_cu_3fbc093a_28464cuda3std3__48in_placeE - _ZN72_INTERNAL_314d165b_36_flash_fwd_hdim128_bf16_split_sm90_cu_3fbc093a_28464cuda3std3__45__cpo6cbeginE)
_ZN72_INTERNAL_314d165b_36_flash_fwd_hdim128_bf16_split_sm90_cu_3fbc093a_28464cuda3std3__45__cpo6cbeginE:
	.zero		1
	.type		_ZN72_INTERNAL_314d165b_36_flash_fwd_hdim128_bf16_split_sm90_cu_3fbc093a_28464cuda3std3__48in_placeE,@object
	.size		_ZN72_INTERNAL_314d165b_36_flash_fwd_hdim128_bf16_split_sm90_cu_3fbc093a_28464cuda3std3__48in_placeE,(_ZN72_INTERNAL_314d165b_36_flash_fwd_hdim128_bf16_split_sm90_cu_3fbc093a_28464cuda3std6ranges3__45__cpo9iter_moveE - _ZN72_INTERNAL_314d165b_36_flash_fwd_hdim128_bf16_split_sm90_cu_3fbc093a_28464cuda3std3__48in_placeE)
_ZN72_INTERNAL_314d165b_36_flash_fwd_hdim128_bf16_split_sm90_cu_3fbc093a_28464cuda3std3__48in_placeE:
	.zero		1
	.type		_ZN72_INTERNAL_314d165b_36_flash_fwd_hdim128_bf16_split_sm90_cu_3fbc093a_28464cuda3std6ranges3__45__cpo9iter_moveE,@object
	.size		_ZN72_INTERNAL_314d165b_36_flash_fwd_hdim128_bf16_split_sm90_cu_3fbc093a_28464cuda3std6ranges3__45__cpo9iter_moveE,(_ZN72_INTERNAL_314d165b_36_flash_fwd_hdim128_bf16_split_sm90_cu_3fbc093a_28464cuda3std3__45__cpo5beginE - _ZN72_INTERNAL_314d165b_36_flash_fwd_hdim128_bf16_split_sm90_cu_3fbc093a_28464cuda3std6ranges3__45__cpo9iter_moveE)
_ZN72_INTERNAL_314d165b_36_flash_fwd_hdim128_bf16_split_sm90_cu_3fbc093a_28464cuda3std6ranges3__45__cpo9iter_moveE:
	.zero		1
	.type		_ZN72_INTERNAL_314d165b_36_flash_fwd_hdim128_bf16_split_sm90_cu_3fbc093a_28464cuda3std3__45__cpo5beginE,@object
	.size		_ZN72_INTERNAL_314d165b_36_flash_fwd_hdim128_bf16_split_sm90_cu_3fbc093a_28464cuda3std3__45__cpo5beginE,(_ZN72_INTERNAL_314d165b_36_flash_fwd_hdim128_bf16_split_sm90_cu_3fbc093a_28464cuda3std3__474_GLOBAL__N__314d165b_36_flash_fwd_hdim128_bf16_split_sm90_cu_3fbc093a_28466ignoreE - _ZN72_INTERNAL_314d165b_36_flash_fwd_hdim128_bf16_split_sm90_cu_3fbc093a_28464cuda3std3__45__cpo5beginE)
_ZN72_INTERNAL_314d165b_36_flash_fwd_hdim128_bf16_split_sm90_cu_3fbc093a_28464cuda3std3__45__cpo5beginE:
	.zero		1
	.type		_ZN72_INTERNAL_314d165b_36_flash_fwd_hdim128_bf16_split_sm90_cu_3fbc093a_28464cuda3std3__474_GLOBAL__N__314d165b_36_flash_fwd_hdim128_bf16_split_sm90_cu_3fbc093a_28466ignoreE,@object
	.size		_ZN72_INTERNAL_314d165b_36_flash_fwd_hdim128_bf16_split_sm90_cu_3fbc093a_28464cuda3std3__474_GLOBAL__N__314d165b_36_flash_fwd_hdim128_bf16_split_sm90_cu_3fbc093a_28466ignoreE,(_ZN72_INTERNAL_314d165b_36_flash_fwd_hdim128_bf16_split_sm90_cu_3fbc093a_28464cute7productE - _ZN72_INTERNAL_314d165b_36_flash_fwd_hdim128_bf16_split_sm90_cu_3fbc093a_28464cuda3std3__474_GLOBAL__N__314d165b_36_flash_fwd_hdim128_bf16_split_sm90_cu_3fbc093a_28466ignoreE)
_ZN72_INTERNAL_314d165b_36_flash_fwd_hdim128_bf16_split_sm90_cu_3fbc093a_28464cuda3std3__474_GLOBAL__N__314d165b_36_flash_fwd_hdim128_bf16_split_sm90_cu_3fbc093a_28466ignoreE:
	.zero		1
	.type		_ZN72_INTERNAL_314d165b_36_flash_fwd_hdim128_bf16_split_sm90_cu_3fbc093a_28464cute7productE,@object
	.size		_ZN72_INTERNAL_314d165b_36_flash_fwd_hdim128_bf16_split_sm90_cu_3fbc093a_28464cute7productE,(_ZN72_INTERNAL_314d165b_36_flash_fwd_hdim128_bf16_split_sm90_cu_3fbc093a_28464cuda3std3__45__cpo3endE - _ZN72_INTERNAL_314d165b_36_flash_fwd_hdim128_bf16_split_sm90_cu_3fbc093a_28464cute7productE)
_ZN72_INTERNAL_314d165b_36_flash_fwd_hdim128_bf16_split_sm90_cu_3fbc093a_28464cute7productE:
	.zero		1
	.type		_ZN72_INTERNAL_314d165b_36_flash_fwd_hdim128_bf16_split_sm90_cu_3fbc093a_28464cuda3std3__45__cpo3endE,@object
	.size		_ZN72_INTERNAL_314d165b_36_flash_fwd_hdim128_bf16_split_sm90_cu_3fbc093a_28464cuda3std3__45__cpo3endE,(_ZN72_INTERNAL_314d165b_36_flash_fwd_hdim128_bf16_split_sm90_cu_3fbc093a_28464cuda3std3__419piecewise_constructE - _ZN72_INTERNAL_314d165b_36_flash_fwd_hdim128_bf16_split_sm90_cu_3fbc093a_28464cuda3std3__45__cpo3endE)
_ZN72_INTERNAL_314d165b_36_flash_fwd_hdim128_bf16_split_sm90_cu_3fbc093a_28464cuda3std3__45__cpo3endE:
	.zero		1
	.type		_ZN72_INTERNAL_314d165b_36_flash_fwd_hdim128_bf16_split_sm90_cu_3fbc093a_28464cuda3std3__419piecewise_constructE,@object
	.size		_ZN72_INTERNAL_314d165b_36_flash_fwd_hdim128_bf16_split_sm90_cu_3fbc093a_28464cuda3std3__419piecewise_constructE,(_ZN72_INTERNAL_314d165b_36_flash_fwd_hdim128_bf16_split_sm90_cu_3fbc093a_28464cuda3std3__45__cpo4cendE - _ZN72_INTERNAL_314d165b_36_flash_fwd_hdim128_bf16_split_sm90_cu_3fbc093a_28464cuda3std3__419piecewise_constructE)
_ZN72_INTERNAL_314d165b_36_flash_fwd_hdim128_bf16_split_sm90_cu_3fbc093a_28464cuda3std3__419piecewise_constructE:
	.zero		1
	.type		_ZN72_INTERNAL_314d165b_36_flash_fwd_hdim128_bf16_split_sm90_cu_3fbc093a_28464cuda3std3__45__cpo4cendE,@object
	.size		_ZN72_INTERNAL_314d165b_36_flash_fwd_hdim128_bf16_split_sm90_cu_3fbc093a_28464cuda3std3__45__cpo4cendE,(_ZN72_INTERNAL_314d165b_36_flash_fwd_hdim128_bf16_split_sm90_cu_3fbc093a_28464cuda3std6ranges3__45__cpo4swapE - _ZN72_INTERNAL_314d165b_36_flash_fwd_hdim128_bf16_split_sm90_cu_3fbc093a_28464cuda3std3__45__cpo4cendE)
_ZN72_INTERNAL_314d165b_36_flash_fwd_hdim128_bf16_split_sm90_cu_3fbc093a_28464cuda3std3__45__cpo4cendE:
	.zero		1
	.type		_ZN72_INTERNAL_314d165b_36_flash_fwd_hdim128_bf16_split_sm90_cu_3fbc093a_28464cuda3std6ranges3__45__cpo4swapE,@object
	.size		_ZN72_INTERNAL_314d165b_36_flash_fwd_hdim128_bf16_split_sm90_cu_3fbc093a_28464cuda3std6ranges3__45__cpo4swapE,(.L_15 - _ZN72_INTERNAL_314d165b_36_flash_fwd_hdim128_bf16_split_sm90_cu_3fbc093a_28464cuda3std6ranges3__45__cpo4swapE)
_ZN72_INTERNAL_314d165b_36_flash_fwd_hdim128_bf16_split_sm90_cu_3fbc093a_28464cuda3std6ranges3__45__cpo4swapE:
	.zero		1
.L_15:


//--------------------- .nv.shared._ZN7cutlass13device_kernelIN5flash11enable_sm90INS1_16FlashAttnFwdSm90INS1_25CollectiveMainloopFwdSm90ILi2EN4cute5tupleIJNS5_1CILi1EEES8_S8_EEENS6_IJNS7_ILi128EEENS7_ILi176EEESA_EEELi128ENS_10bfloat16_tEfNS_4arch4Sm90ELb0ELb0ELb0ELb1ELb0ELb0ELb0ELb1ELb1ELb1ELb1ELb0EEENS1_21CollectiveEpilogueFwdINS6_IJSA_SA_SB_EEES9_SD_SF_Li256ELb1ELb1ELb1ELb0EEENS1_36VarlenDynamicPersistentTileSchedulerILi128ELi176ELi256ELi128ELb1ELb1ELb1ELb0ELb1ELb1EEEEEEEEEvNT_6ParamsE --------------------------
	.section	.nv.shared._ZN7cutlass13device_kernelIN5flash11enable_sm90INS1_16FlashAttnFwdSm90INS1_25CollectiveMainloopFwdSm90ILi2EN4cute5tupleIJNS5_1CILi1EEES8_S8_EEENS6_IJNS7_ILi128EEENS7_ILi176EEESA_EEELi128ENS_10bfloat16_tEfNS_4arch4Sm90ELb0ELb0ELb0ELb1ELb0ELb0ELb0ELb1ELb1ELb1ELb1ELb0EEENS1_21CollectiveEpilogueFwdINS6_IJSA_SA_SB_EEES9_SD_SF_Li256ELb1ELb1ELb1ELb0EEENS1_36VarlenDynamicPersistentTileSchedulerILi128ELi176ELi256ELi128ELb1ELb1ELb1ELb0ELb1ELb1EEEEEEEEEvNT_6ParamsE,"aw",@nobits
	.sectionflags	@""
	.align	16
	.zero		1024


//--------------------- .nv.shared._ZN7cutlass13device_kernelIN5flash11enable_sm90INS1_16FlashAttnFwdSm90INS1_25CollectiveMainloopFwdSm90ILi2EN4cute5tupleIJNS5_1CILi1EEES8_S8_EEENS6_IJNS7_ILi128EEENS7_ILi176EEESA_EEELi128ENS_10bfloat16_tEfNS_4arch4Sm90ELb0ELb0ELb0ELb1ELb0ELb1ELb0ELb1ELb1ELb1ELb1ELb0EEENS1_21CollectiveEpilogueFwdINS6_IJSA_SA_SB_EEES9_SD_SF_Li256ELb1ELb1ELb1ELb0EEENS1_36VarlenDynamicPersistentTileSchedulerILi128ELi176ELi256ELi128ELb1ELb1ELb1ELb0ELb1ELb1EEEEEEEEEvNT_6ParamsE --------------------------
	.section	.nv.shared._ZN7cutlass13device_kernelIN5flash11enable_sm90INS1_16FlashAttnFwdSm90INS1_25CollectiveMainloopFwdSm90ILi2EN4cute5tupleIJNS5_1CILi1EEES8_S8_EEENS6_IJNS7_ILi128EEENS7_ILi176EEESA_EEELi128ENS_10bfloat16_tEfNS_4arch4Sm90ELb0ELb0ELb0ELb1ELb0ELb1ELb0ELb1ELb1ELb1ELb1ELb0EEENS1_21CollectiveEpilogueFwdINS6_IJSA_SA_SB_EEES9_SD_SF_Li256ELb1ELb1ELb1ELb0EEENS1_36VarlenDynamicPersistentTileSchedulerILi128ELi176ELi256ELi128ELb1ELb1ELb1ELb0ELb1ELb1EEEEEEEEEvNT_6ParamsE,"aw",@nobits
	.sectionflags	@""
	.align	16
	.zero		1024


//--------------------- .nv.shared._ZN7cutlass13device_kernelIN5flash11enable_sm90INS1_16FlashAttnFwdSm90INS1_25CollectiveMainloopFwdSm90ILi2EN4cute5tupleIJNS5_1CILi1EEES8_S8_EEENS6_IJNS7_ILi128EEESA_SA_EEELi128ENS_10bfloat16_tEfNS_4arch4Sm90ELb0ELb1ELb0ELb0ELb0ELb0ELb0ELb1ELb1ELb1ELb1ELb0EEENS1_21CollectiveEpilogueFwdISB_S9_SC_SE_Li256ELb0ELb1ELb1ELb0EEENS1_19SingleTileSchedulerILb0ELb1ELb1ELi128EEEEEEEEEvNT_6ParamsE --------------------------
	.section	.nv.shared._ZN7cutlass13device_kernelIN5flash11enable_sm90INS1_16FlashAttnFwdSm90INS1_25CollectiveMainloopFwdSm90ILi2EN4cute5tupleIJNS5_1CILi1EEES8_S8_EEENS6_IJNS7_ILi128EEESA_SA_EEELi128ENS_10bfloat16_tEfNS_4arch4Sm90ELb0ELb1ELb0ELb0ELb0ELb0ELb0ELb1ELb1ELb1ELb1ELb0EEENS1_21CollectiveEpilogueFwdISB_S9_SC_SE_Li256ELb0ELb1ELb1ELb0EEENS1_19SingleTileSchedulerILb0ELb1ELb1ELi128EEEEEEEEEvNT_6ParamsE,"aw",@nobits
	.sectionflags	@""
	.align	16
	.zero		1024


//--------------------- .nv.shared._ZN7cutlass13device_kernelIN5flash11enable_sm90INS1_16FlashAttnFwdSm90INS1_25CollectiveMainloopFwdSm90ILi2EN4cute5tupleIJNS5_1CILi1EEES8_S8_EEENS6_IJNS7_ILi128EEESA_SA_EEELi128ENS_10bfloat16_tEfNS_4arch4Sm90ELb0ELb1ELb0ELb1ELb0ELb0ELb0ELb1ELb1ELb1ELb1ELb0EEENS1_21CollectiveEpilogueFwdISB_S9_SC_SE_Li256ELb1ELb1ELb1ELb0EEENS1_36VarlenDynamicPersistentTileSchedulerILi128ELi128ELi256ELi128ELb1ELb1ELb1ELb1ELb0ELb1EEEEEEEEEvNT_6ParamsE --------------------------
	.section	.nv.shared._ZN7cutlass13device_kernelIN5flash11enable_sm90INS1_16FlashAttnFwdSm90INS1_25CollectiveMainloopFwdSm90ILi2EN4cute5tupleIJNS5_1CILi1EEES8_S8_EEENS6_IJNS7_ILi128EEESA_SA_EEELi128ENS_10bfloat16_tEfNS_4arch4Sm90ELb0ELb1ELb0ELb1ELb0ELb0ELb0ELb1ELb1ELb1ELb1ELb0EEENS1_21CollectiveEpilogueFwdISB_S9_SC_SE_Li256ELb1ELb1ELb1ELb0EEENS1_36VarlenDynamicPersistentTileSchedulerILi128ELi128ELi256ELi128ELb1ELb1ELb1ELb1ELb0ELb1EEEEEEEEEvNT_6ParamsE,"aw",@nobits
	.sectionflags	@""
	.align	16
	.zero		1024


//--------------------- .nv.shared._ZN7cutlass13device_kernelIN5flash11enable_sm90INS1_16FlashAttnFwdSm90INS1_25CollectiveMainloopFwdSm90ILi2EN4cute5tupleIJNS5_1CILi1EEES8_S8_EEENS6_IJNS7_ILi128EEESA_SA_EEELi128ENS_10bfloat16_tEfNS_4arch4Sm90ELb0ELb1ELb0ELb1ELb0ELb1ELb0ELb1ELb1ELb1ELb1ELb0EEENS1_21CollectiveEpilogueFwdISB_S9_SC_SE_Li256ELb1ELb1ELb1ELb0EEENS1_36VarlenDynamicPersistentTileSchedulerILi128ELi128ELi256ELi128ELb1ELb1ELb1ELb1ELb0ELb1EEEEEEEEEvNT_6ParamsE --------------------------
	.section	.nv.shared._ZN7cutlass13device_kernelIN5flash11enable_sm90INS1_16FlashAttnFwdSm90INS1_25CollectiveMainloopFwdSm90ILi2EN4cute5tupleIJNS5_1CILi1EEES8_S8_EEENS6_IJNS7_ILi128EEESA_SA_EEELi128ENS_10bfloat16_tEfNS_4arch4Sm90ELb0ELb1ELb0ELb1ELb0ELb1ELb0ELb1ELb1ELb1ELb1ELb0EEENS1_21CollectiveEpilogueFwdISB_S9_SC_SE_Li256ELb1ELb1ELb1ELb0EEENS1_36VarlenDynamicPersistentTileSchedulerILi128ELi128ELi256ELi128ELb1ELb1ELb1ELb1ELb0ELb1EEEEEEEEEvNT_6ParamsE,"aw",@nobits
	.sectionflags	@""
	.align	16
	.zero		1024


//--------------------- .nv.shared._ZN7cutlass13device_kernelIN5flash11enable_sm90INS1_16FlashAttnFwdSm90INS1_25CollectiveMainloopFwdSm90ILi2EN4cute5tupleIJNS5_1CILi1EEES8_S8_EEENS6_IJNS7_ILi128EEESA_SA_EEELi128ENS_10bfloat16_tEfNS_4arch4Sm90ELb1ELb0ELb0ELb0ELb0ELb0ELb0ELb1ELb1ELb1ELb1ELb0EEENS1_21CollectiveEpilogueFwdISB_S9_SC_SE_Li256ELb0ELb1ELb1ELb0EEENS1_19SingleTileSchedulerILb0ELb1ELb1ELi128EEEEEEEEEvNT_6ParamsE --------------------------
	.section	.nv.shared._ZN7cutlass13device_kernelIN5flash11enable_sm90INS1_16FlashAttnFwdSm90INS1_25CollectiveMainloopFwdSm90ILi2EN4cute5tupleIJNS5_1CILi1EEES8_S8_EEENS6_IJNS7_ILi128EEESA_SA_EEELi128ENS_10bfloat16_tEfNS_4arch4Sm90ELb1ELb0ELb0ELb0ELb0ELb0ELb0ELb1ELb1ELb1ELb1ELb0EEENS1_21CollectiveEpilogueFwdISB_S9_SC_SE_Li256ELb0ELb1ELb1ELb0EEENS1_19SingleTileSchedulerILb0ELb1ELb1ELi128EEEEEEEEEvNT_6ParamsE,"aw",@nobits
	.sectionflags	@""
	.align	16
	.zero		1024


//--------------------- .nv.shared._ZN7cutlass13device_kernelIN5flash11enable_sm90INS1_16FlashAttnFwdSm90INS1_25CollectiveMainloopFwdSm90ILi2EN4cute5tupleIJNS5_1CILi1EEES8_S8_EEENS6_IJNS7_ILi128EEESA_SA_EEELi128ENS_10bfloat16_tEfNS_4arch4Sm90ELb1ELb0ELb0ELb1ELb0ELb0ELb0ELb1ELb1ELb1ELb1ELb0EEENS1_21CollectiveEpilogueFwdISB_S9_SC_SE_Li256ELb1ELb1ELb1ELb0EEENS1_36VarlenDynamicPersistentTileSchedulerILi128ELi128ELi256ELi128ELb1ELb1ELb1ELb1ELb1ELb1EEEEEEEEEvNT_6ParamsE --------------------------
	.section	.nv.shared._ZN7cutlass13device_kernelIN5flash11enable_sm90INS1_16FlashAttnFwdSm90INS1_25CollectiveMainloopFwdSm90ILi2EN4cute5tupleIJNS5_1CILi1EEES8_S8_EEENS6_IJNS7_ILi128EEESA_SA_EEELi128ENS_10bfloat16_tEfNS_4arch4Sm90ELb1ELb0ELb0ELb1ELb0ELb0ELb0ELb1ELb1ELb1ELb1ELb0EEENS1_21CollectiveEpilogueFwdISB_S9_SC_SE_Li256ELb1ELb1ELb1ELb0EEENS1_36VarlenDynamicPersistentTileSchedulerILi128ELi128ELi256ELi128ELb1ELb1ELb1ELb1ELb1ELb1EEEEEEEEEvNT_6ParamsE,"aw",@nobits
	.sectionflags	@""
	.align	16
	.zero		1024


//--------------------- .nv.shared._ZN7cutlass13device_kernelIN5flash11enable_sm90INS1_16FlashAttnFwdSm90INS1_25CollectiveMainloopFwdSm90ILi2EN4cute5tupleIJNS5_1CILi1EEES8_S8_EEENS6_IJNS7_ILi128EEESA_SA_EEELi128ENS_10bfloat16_tEfNS_4arch4Sm90ELb1ELb0ELb0ELb1ELb0ELb1ELb0ELb1ELb1ELb1ELb1ELb0EEENS1_21CollectiveEpilogueFwdISB_S9_SC_SE_Li256ELb1ELb1ELb1ELb0EEENS1_36VarlenDynamicPersistentTileSchedulerILi128ELi128ELi256ELi128ELb1ELb1ELb1ELb1ELb1ELb1EEEEEEEEEvNT_6ParamsE --------------------------
	.section	.nv.shared._ZN7cutlass13device_kernelIN5flash11enable_sm90INS1_16FlashAttnFwdSm90INS1_25CollectiveMainloopFwdSm90ILi2EN4cute5tupleIJNS5_1CILi1EEES8_S8_EEENS6_IJNS7_ILi128EEESA_SA_EEELi128ENS_10bfloat16_tEfNS_4arch4Sm90ELb1ELb0ELb0ELb1ELb0ELb1ELb0ELb1ELb1ELb1ELb1ELb0EEENS1_21CollectiveEpilogueFwdISB_S9_SC_SE_Li256ELb1ELb1ELb1ELb0EEENS1_36VarlenDynamicPersistentTileSchedulerILi128ELi128ELi256ELi128ELb1ELb1ELb1ELb1ELb1ELb1EEEEEEEEEvNT_6ParamsE,"aw",@nobits
	.sectionflags	@""
	.align	16
	.zero		1024


//--------------------- .nv.constant0._ZN7cutlass13device_kernelIN5flash11enable_sm90INS1_16FlashAttnFwdSm90INS1_25CollectiveMainloopFwdSm90ILi2EN4cute5tupleIJNS5_1CILi1EEES8_S8_EEENS6_IJNS7_ILi128EEENS7_ILi176EEESA_EEELi128ENS_10bfloat16_tEfNS_4arch4Sm90ELb0ELb0ELb0ELb0ELb0ELb0ELb0ELb1ELb1ELb1ELb1ELb0EEENS1_21CollectiveEpilogueFwdINS6_IJSA_SA_SB_EEES9_SD_SF_Li256ELb0ELb1ELb1ELb0EEENS1_19SingleTileSchedulerILb0ELb1ELb1ELi128EEEEEEEEEvNT_6ParamsE --------------------------
	.section	.nv.constant0._ZN7cutlass13device_kernelIN5flash11enable_sm90INS1_16FlashAttnFwdSm90INS1_25CollectiveMainloopFwdSm90ILi2EN4cute5tupleIJNS5_1CILi1EEES8_S8_EEENS6_IJNS7_ILi128EEENS7_ILi176EEESA_EEELi128ENS_10bfloat16_tEfNS_4arch4Sm90ELb0ELb0ELb0ELb0ELb0ELb0ELb0ELb1ELb1ELb1ELb1ELb0EEENS1_21CollectiveEpilogueFwdINS6_IJSA_SA_SB_EEES9_SD_SF_Li256ELb0ELb1ELb1ELb0EEENS1_19SingleTileSchedulerILb0ELb1ELb1ELi128EEEEEEEEEvNT_6ParamsE,"a",@progbits
	.sectionflags	@""
	.align	4
.nv.constant0._ZN7cutlass13device_kernelIN5flash11enable_sm90INS1_16FlashAttnFwdSm90INS1_25CollectiveMainloopFwdSm90ILi2EN4cute5tupleIJNS5_1CILi1EEES8_S8_EEENS6_IJNS7_ILi128EEENS7_ILi176EEESA_EEELi128ENS_10bfloat16_tEfNS_4arch4Sm90ELb0ELb0ELb0ELb0ELb0ELb0ELb0ELb1ELb1ELb1ELb1ELb0EEENS1_21CollectiveEpilogueFwdINS6_IJSA_SA_SB_EEES9_SD_SF_Li256ELb0ELb1ELb1ELb0EEENS1_19SingleTileSchedulerILb0ELb1ELb1ELi128EEEEEEEEEvNT_6ParamsE:
	.zero		3200


//--------------------- .nv.constant0._ZN7cutlass13device_kernelIN5flash11enable_sm90INS1_16FlashAttnFwdSm90INS1_25CollectiveMainloopFwdSm90ILi2EN4cute5tupleIJNS5_1CILi1EEES8_S8_EEENS6_IJNS7_ILi128EEENS7_ILi176EEESA_EEELi128ENS_10bfloat16_tEfNS_4arch4Sm90ELb0ELb0ELb0ELb1ELb0ELb0ELb0ELb1ELb1ELb1ELb1ELb0EEENS1_21CollectiveEpilogueFwdINS6_IJSA_SA_SB_EEES9_SD_SF_Li256ELb1ELb1ELb1ELb0EEENS1_36VarlenDynamicPersistentTileSchedulerILi128ELi176ELi256ELi128ELb1ELb1ELb1ELb0ELb1ELb1EEEEEEEEEvNT_6ParamsE --------------------------
	.section	.nv.constant0._ZN7cutlass13device_kernelIN5flash11enable_sm90INS1_16FlashAttnFwdSm90INS1_25CollectiveMainloopFwdSm90ILi2EN4cute5tupleIJNS5_1CILi1EEES8_S8_EEENS6_IJNS7_ILi128EEENS7_ILi176EEESA_EEELi128ENS_10bfloat16_tEfNS_4arch4Sm90ELb0ELb0ELb0ELb1ELb0ELb0ELb0ELb1ELb1ELb1ELb1ELb0EEENS1_21CollectiveEpilogueFwdINS6_IJSA_SA_SB_EEES9_SD_SF_Li256ELb1ELb1ELb1ELb0EEENS1_36VarlenDynamicPersistentTileSchedulerILi128ELi176ELi256ELi128ELb1ELb1ELb1ELb0ELb1ELb1EEEEEEEEEvNT_6ParamsE,"a",@progbits
	.sectionflags	@""
	.align	4
.nv.constant0._ZN7cutlass13device_kernelIN5flash11enable_sm90INS1_16FlashAttnFwdSm90INS1_25CollectiveMainloopFwdSm90ILi2EN4cute5tupleIJNS5_1CILi1EEES8_S8_EEENS6_IJNS7_ILi128EEENS7_ILi176EEESA_EEELi128ENS_10bfloat16_tEfNS_4arch4Sm90ELb0ELb0ELb0ELb1ELb0ELb0ELb0ELb1ELb1ELb1ELb1ELb0EEENS1_21CollectiveEpilogueFwdINS6_IJSA_SA_SB_EEES9_SD_SF_Li256ELb1ELb1ELb1ELb0EEENS1_36VarlenDynamicPersistentTileSchedulerILi128ELi176ELi256ELi128ELb1ELb1ELb1ELb0ELb1ELb1EEEEEEEEEvNT_6ParamsE:
	.zero		3328


//--------------------- .nv.constant0._ZN7cutlass13device_kernelIN5flash11enable_sm90INS1_16FlashAttnFwdSm90INS1_25CollectiveMainloopFwdSm90ILi2EN4cute5tupleIJNS5_1CILi1EEES8_S8_EEENS6_IJNS7_ILi128EEENS7_ILi176EEESA_EEELi128ENS_10bfloat16_tEfNS_4arch4Sm90ELb0ELb0ELb0ELb1ELb0ELb1ELb0ELb1ELb1ELb1ELb1ELb0EEENS1_21CollectiveEpilogueFwdINS6_IJSA_SA_SB_EEES9_SD_SF_Li256ELb1ELb1ELb1ELb0EEENS1_36VarlenDynamicPersistentTileSchedulerILi128ELi176ELi256ELi128ELb1ELb1ELb1ELb0ELb1ELb1EEEEEEEEEvNT_6ParamsE --------------------------
	.section	.nv.constant0._ZN7cutlass13device_kernelIN5flash11enable_sm90INS1_16FlashAttnFwdSm90INS1_25CollectiveMainloopFwdSm90ILi2EN4cute5tupleIJNS5_1CILi1EEES8_S8_EEENS6_IJNS7_ILi128EEENS7_ILi176EEESA_EEELi128ENS_10bfloat16_tEfNS_4arch4Sm90ELb0ELb0ELb0ELb1ELb0ELb1ELb0ELb1ELb1ELb1ELb1ELb0EEENS1_21CollectiveEpilogueFwdINS6_IJSA_SA_SB_EEES9_SD_SF_Li256ELb1ELb1ELb1ELb0EEENS1_36VarlenDynamicPersistentTileSchedulerILi128ELi176ELi256ELi128ELb1ELb1ELb1ELb0ELb1ELb1EEEEEEEEEvNT_6ParamsE,"a",@progbits
	.sectionflags	@""
	.align	4
.nv.constant0._ZN7cutlass13device_kernelIN5flash11enable_sm90INS1_16FlashAttnFwdSm90INS1_25CollectiveMainloopFwdSm90ILi2EN4cute5tupleIJNS5_1CILi1EEES8_S8_EEENS6_IJNS7_ILi128EEENS7_ILi176EEESA_EEELi128ENS_10bfloat16_tEfNS_4arch4Sm90ELb0ELb0ELb0ELb1ELb0ELb1ELb0ELb1ELb1ELb1ELb1ELb0EEENS1_21CollectiveEpilogueFwdINS6_IJSA_SA_SB_EEES9_SD_SF_Li256ELb1ELb1ELb1ELb0EEENS1_36VarlenDynamicPersistentTileSchedulerILi128ELi176ELi256ELi128ELb1ELb1ELb1ELb0ELb1ELb1EEEEEEEEEvNT_6ParamsE:
	.zero		3328


//--------------------- .nv.constant0._ZN7cutlass13device_kernelIN5flash11enable_sm90INS1_16FlashAttnFwdSm90INS1_25CollectiveMainloopFwdSm90ILi2EN4cute5tupleIJNS5_1CILi1EEES8_S8_EEENS6_IJNS7_ILi128EEESA_SA_EEELi128ENS_10bfloat16_tEfNS_4arch4Sm90ELb0ELb1ELb0ELb0ELb0ELb0ELb0ELb1ELb1ELb1ELb1ELb0EEENS1_21CollectiveEpilogueFwdISB_S9_SC_SE_Li256ELb0ELb1ELb1ELb0EEENS1_19SingleTileSchedulerILb0ELb1ELb1ELi128EEEEEEEEEvNT_6ParamsE --------------------------
	.section	.nv.constant0._ZN7cutlass13device_kernelIN5flash11enable_sm90INS1_16FlashAttnFwdSm90INS1_25CollectiveMainloopFwdSm90ILi2EN4cute5tupleIJNS5_1CILi1EEES8_S8_EEENS6_IJNS7_ILi128EEESA_SA_EEELi128ENS_10bfloat16_tEfNS_4arch4Sm90ELb0ELb1ELb0ELb0ELb0ELb0ELb0ELb1ELb1ELb1ELb1ELb0EEENS1_21CollectiveEpilogueFwdISB_S9_SC_SE_Li256ELb0ELb1ELb1ELb0EEENS1_19SingleTileSchedulerILb0ELb1ELb1ELi128EEEEEEEEEvNT_6ParamsE,"a",@progbits
	.sectionflags	@""
	.align	4
.nv.constant0._ZN7cutlass13device_kernelIN5flash11enable_sm90INS1_16FlashAttnFwdSm90INS1_25CollectiveMainloopFwdSm90ILi2EN4cute5tupleIJNS5_1CILi1EEES8_S8_EEENS6_IJNS7_ILi128EEESA_SA_EEELi128ENS_10bfloat16_tEfNS_4arch4Sm90ELb0ELb1ELb0ELb0ELb0ELb0ELb0ELb1ELb1ELb1ELb1ELb0EEENS1_21CollectiveEpilogueFwdISB_S9_SC_SE_Li256ELb0ELb1ELb1ELb0EEENS1_19SingleTileSchedulerILb0ELb1ELb1ELi128EEEEEEEEEvNT_6ParamsE:
	.zero		3200


//--------------------- .nv.constant0._ZN7cutlass13device_kernelIN5flash11enable_sm90INS1_16FlashAttnFwdSm90INS1_25CollectiveMainloopFwdSm90ILi2EN4cute5tupleIJNS5_1CILi1EEES8_S8_EEENS6_IJNS7_ILi128EEESA_SA_EEELi128ENS_10bfloat16_tEfNS_4arch4Sm90ELb0ELb1ELb0ELb1ELb0ELb0ELb0ELb1ELb1ELb1ELb1ELb0EEENS1_21CollectiveEpilogueFwdISB_S9_SC_SE_Li256ELb1ELb1ELb1ELb0EEENS1_36VarlenDynamicPersistentTileSchedulerILi128ELi128ELi256ELi128ELb1ELb1ELb1ELb1ELb0ELb1EEEEEEEEEvNT_6ParamsE --------------------------
	.section	.nv.constant0._ZN7cutlass13device_kernelIN5flash11enable_sm90INS1_16FlashAttnFwdSm90INS1_25CollectiveMainloopFwdSm90ILi2EN4cute5tupleIJNS5_1CILi1EEES8_S8_EEENS6_IJNS7_ILi128EEESA_SA_EEELi128ENS_10bfloat16_tEfNS_4arch4Sm90ELb0ELb1ELb0ELb1ELb0ELb0ELb0ELb1ELb1ELb1ELb1ELb0EEENS1_21CollectiveEpilogueFwdISB_S9_SC_SE_Li256ELb1ELb1ELb1ELb0EEENS1_36VarlenDynamicPersistentTileSchedulerILi128ELi128ELi256ELi128ELb1ELb1ELb1ELb1ELb0ELb1EEEEEEEEEvNT_6ParamsE,"a",@progbits
	.sectionflags	@""
	.align	4
.nv.constant0._ZN7cutlass13device_kernelIN5flash11enable_sm90INS1_16FlashAttnFwdSm90INS1_25CollectiveMainloopFwdSm90ILi2EN4cute5tupleIJNS5_1CILi1EEES8_S8_EEENS6_IJNS7_ILi128EEESA_SA_EEELi128ENS_10bfloat16_tEfNS_4arch4Sm90ELb0ELb1ELb0ELb1ELb0ELb0ELb0ELb1ELb1ELb1ELb1ELb0EEENS1_21CollectiveEpilogueFwdISB_S9_SC_SE_Li256ELb1ELb1ELb1ELb0EEENS1_36VarlenDynamicPersistentTileSchedulerILi128ELi128ELi256ELi128ELb1ELb1ELb1ELb1ELb0ELb1EEEEEEEEEvNT_6ParamsE:
	.zero		3328


//--------------------- .nv.constant0._ZN7cutlass13device_kernelIN5flash11enable_sm90INS1_16FlashAttnFwdSm90INS1_25CollectiveMainloopFwdSm90ILi2EN4cute5tupleIJNS5_1CILi1EEES8_S8_EEENS6_IJNS7_ILi128EEESA_SA_EEELi128ENS_10bfloat16_tEfNS_4arch4Sm90ELb0ELb1ELb0ELb1ELb0ELb1ELb0ELb1ELb1ELb1ELb1ELb0EEENS1_21CollectiveEpilogueFwdISB_S9_SC_SE_Li256ELb1ELb1ELb1ELb0EEENS1_36VarlenDynamicPersistentTileSchedulerILi128ELi128ELi256ELi128ELb1ELb1ELb1ELb1ELb0ELb1EEEEEEEEEvNT_6ParamsE --------------------------
	.section	.nv.constant0._ZN7cutlass13device_kernelIN5flash11enable_sm90INS1_16FlashAttnFwdSm90INS1_25CollectiveMainloopFwdSm90ILi2EN4cute5tupleIJNS5_1CILi1EEES8_S8_EEENS6_IJNS7_ILi128EEESA_SA_EEELi128ENS_10bfloat16_tEfNS_4arch4Sm90ELb0ELb1ELb0ELb1ELb0ELb1ELb0ELb1ELb1ELb1ELb1ELb0EEENS1_21CollectiveEpilogueFwdISB_S9_SC_SE_Li256ELb1ELb1ELb1ELb0EEENS1_36VarlenDynamicPersistentTileSchedulerILi128ELi128ELi256ELi128ELb1ELb1ELb1ELb1ELb0ELb1EEEEEEEEEvNT_6ParamsE,"a",@progbits
	.sectionflags	@""
	.align	4
.nv.constant0._ZN7cutlass13device_kernelIN5flash11enable_sm90INS1_16FlashAttnFwdSm90INS1_25CollectiveMainloopFwdSm90ILi2EN4cute5tupleIJNS5_1CILi1EEES8_S8_EEENS6_IJNS7_ILi128EEESA_SA_EEELi128ENS_10bfloat16_tEfNS_4arch4Sm90ELb0ELb1ELb0ELb1ELb0ELb1ELb0ELb1ELb1ELb1ELb1ELb0EEENS1_21CollectiveEpilogueFwdISB_S9_SC_SE_Li256ELb1ELb1ELb1ELb0EEENS1_36VarlenDynamicPersistentTileSchedulerILi128ELi128ELi256ELi128ELb1ELb1ELb1ELb1ELb0ELb1EEEEEEEEEvNT_6ParamsE:
	.zero		3328


//--------------------- .nv.constant0._ZN7cutlass13device_kernelIN5flash11enable_sm90INS1_16FlashAttnFwdSm90INS1_25CollectiveMainloopFwdSm90ILi2EN4cute5tupleIJNS5_1CILi1EEES8_S8_EEENS6_IJNS7_ILi128EEESA_SA_EEELi128ENS_10bfloat16_tEfNS_4arch4Sm90ELb1ELb0ELb0ELb0ELb0ELb0ELb0ELb1ELb1ELb1ELb1ELb0EEENS1_21CollectiveEpilogueFwdISB_S9_SC_SE_Li256ELb0ELb1ELb1ELb0EEENS1_19SingleTileSchedulerILb0ELb1ELb1ELi128EEEEEEEEEvNT_6ParamsE --------------------------
	.section	.nv.constant0._ZN7cutlass13device_kernelIN5flash11enable_sm90INS1_16FlashAttnFwdSm90INS1_25CollectiveMainloopFwdSm90ILi2EN4cute5tupleIJNS5_1CILi1EEES8_S8_EEENS6_IJNS7_ILi128EEESA_SA_EEELi128ENS_10bfloat16_tEfNS_4arch4Sm90ELb1ELb0ELb0ELb0ELb0ELb0ELb0ELb1ELb1ELb1ELb1ELb0EEENS1_21CollectiveEpilogueFwdISB_S9_SC_SE_Li256ELb0ELb1ELb1ELb0EEENS1_19SingleTileSchedulerILb0ELb1ELb1ELi128EEEEEEEEEvNT_6ParamsE,"a",@progbits
	.sectionflags	@""
	.align	4
.nv.constant0._ZN7cutlass13device_kernelIN5flash11enable_sm90INS1_16FlashAttnFwdSm90INS1_25CollectiveMainloopFwdSm90ILi2EN4cute5tupleIJNS5_1CILi1EEES8_S8_EEENS6_IJNS7_ILi128EEESA_SA_EEELi128ENS_10bfloat16_tEfNS_4arch4Sm90ELb1ELb0ELb0ELb0ELb0ELb0ELb0ELb1ELb1ELb1ELb1ELb0EEENS1_21CollectiveEpilogueFwdISB_S9_SC_SE_Li256ELb0ELb1ELb1ELb0EEENS1_19SingleTileSchedulerILb0ELb1ELb1ELi128EEEEEEEEEvNT_6ParamsE:
	.zero		3200


//--------------------- .nv.constant0._ZN7cutlass13device_kernelIN5flash11enable_sm90INS1_16FlashAttnFwdSm90INS1_25CollectiveMainloopFwdSm90ILi2EN4cute5tupleIJNS5_1CILi1EEES8_S8_EEENS6_IJNS7_ILi128EEESA_SA_EEELi128ENS_10bfloat16_tEfNS_4arch4Sm90ELb1ELb0ELb0ELb1ELb0ELb0ELb0ELb1ELb1ELb1ELb1ELb0EEENS1_21CollectiveEpilogueFwdISB_S9_SC_SE_Li256ELb1ELb1ELb1ELb0EEENS1_36VarlenDynamicPersistentTileSchedulerILi128ELi128ELi256ELi128ELb1ELb1ELb1ELb1ELb1ELb1EEEEEEEEEvNT_6ParamsE --------------------------
	.section	.nv.constant0._ZN7cutlass13device_kernelIN5flash11enable_sm90INS1_16FlashAttnFwdSm90INS1_25CollectiveMainloopFwdSm90ILi2EN4cute5tupleIJNS5_1CILi1EEES8_S8_EEENS6_IJNS7_ILi128EEESA_SA_EEELi128ENS_10bfloat16_tEfNS_4arch4Sm90ELb1ELb0ELb0ELb1ELb0ELb0ELb0ELb1ELb1ELb1ELb1ELb0EEENS1_21CollectiveEpilogueFwdISB_S9_SC_SE_Li256ELb1ELb1ELb1ELb0EEENS1_36VarlenDynamicPersistentTileSchedulerILi128ELi128ELi256ELi128ELb1ELb1ELb1ELb1ELb1ELb1EEEEEEEEEvNT_6ParamsE,"a",@progbits
	.sectionflags	@""
	.align	4
.nv.constant0._ZN7cutlass13device_kernelIN5flash11enable_sm90INS1_16FlashAttnFwdSm90INS1_25CollectiveMainloopFwdSm90ILi2EN4cute5tupleIJNS5_1CILi1EEES8_S8_EEENS6_IJNS7_ILi128EEESA_SA_EEELi128ENS_10bfloat16_tEfNS_4arch4Sm90ELb1ELb0ELb0ELb1ELb0ELb0ELb0ELb1ELb1ELb1ELb1ELb0EEENS1_21CollectiveEpilogueFwdISB_S9_SC_SE_Li256ELb1ELb1ELb1ELb0EEENS1_36VarlenDynamicPersistentTileSchedulerILi128ELi128ELi256ELi128ELb1ELb1ELb1ELb1ELb1ELb1EEEEEEEEEvNT_6ParamsE:
	.zero		3328


//--------------------- .nv.constant0._ZN7cutlass13device_kernelIN5flash11enable_sm90INS1_16FlashAttnFwdSm90INS1_25CollectiveMainloopFwdSm90ILi2EN4cute5tupleIJNS5_1CILi1EEES8_S8_EEENS6_IJNS7_ILi128EEESA_SA_EEELi128ENS_10bfloat16_tEfNS_4arch4Sm90ELb1ELb0ELb0ELb1ELb0ELb1ELb0ELb1ELb1ELb1ELb1ELb0EEENS1_21CollectiveEpilogueFwdISB_S9_SC_SE_Li256ELb1ELb1ELb1ELb0EEENS1_36VarlenDynamicPersistentTileSchedulerILi128ELi128ELi256ELi128ELb1ELb1ELb1ELb1ELb1ELb1EEEEEEEEEvNT_6ParamsE --------------------------
	.section	.nv.constant0._ZN7cutlass13device_kernelIN5flash11enable_sm90INS1_16FlashAttnFwdSm90INS1_25CollectiveMainloopFwdSm90ILi2EN4cute5tupleIJNS5_1CILi1EEES8_S8_EEENS6_IJNS7_ILi128EEESA_SA_EEELi128ENS_10bfloat16_tEfNS_4arch4Sm90ELb1ELb0ELb0ELb1ELb0ELb1ELb0ELb1ELb1ELb1ELb1ELb0EEENS1_21CollectiveEpilogueFwdISB_S9_SC_SE_Li256ELb1ELb1ELb1ELb0EEENS1_36VarlenDynamicPersistentTileSchedulerILi128ELi128ELi256ELi128ELb1ELb1ELb1ELb1ELb1ELb1EEEEEEEEEvNT_6ParamsE,"a",@progbits
	.sectionflags	@""
	.align	4
.nv.constant0._ZN7cutlass13device_kernelIN5flash11enable_sm90INS1_16FlashAttnFwdSm90INS1_25CollectiveMainloopFwdSm90ILi2EN4cute5tupleIJNS5_1CILi1EEES8_S8_EEENS6_IJNS7_ILi128EEESA_SA_EEELi128ENS_10bfloat16_tEfNS_4arch4Sm90ELb1ELb0ELb0ELb1ELb0ELb1ELb0ELb1ELb1ELb1ELb1ELb0EEENS1_21CollectiveEpilogueFwdISB_S9_SC_SE_Li256ELb1ELb1ELb1ELb0EEENS1_36VarlenDynamicPersistentTileSchedulerILi128ELi128ELi256ELi128ELb1ELb1ELb1ELb1ELb1ELb1EEEEEEEEEvNT_6ParamsE:
	.zero		3328


//--------------------- SYMBOLS --------------------------

	.type		.nv.reservedSmem.offset0,@object
	.size		.nv.reservedSmem.offset0,0x4
	.type		__assertfail,@function
